	.target	sm_90a

	.elftype	@"ET_EXEC"


//--------------------- .note.nv.tkinfo           --------------------------
	.section	.note.nv.tkinfo,"",@"SHT_NOTE"
	.sectionflags	@"SHF_NOTE_NV_TKINFO"
	.tkinfo
        /*0018*/ 	.word	0x00000002
        /*0030*/ 	.string	""
        /*0030*/ 	.string	"ptxas"
        /*0030*/ 	.string	"Cuda compilation tools, release 13.0, V13.0.88"
        /*0030*/ 	.string	"Build cuda_13.0.r13.0/compiler.36424714_0"
        /*0030*/ 	.string	"-arch sm_90a -m 64 "



//--------------------- .note.nv.cuinfo           --------------------------
	.section	.note.nv.cuinfo,"",@"SHT_NOTE"
	.sectionflags	@"SHF_NOTE_NV_CUINFO"
        /*0018*/ 	.short	0x0002
        /*001a*/ 	.short	0x005a
        /*001c*/ 	.short	0x0082
	.zero		2


//--------------------- .nv.info                  --------------------------
	.section	.nv.info,"",@"SHT_CUDA_INFO"
	.align	4


	//----- nvinfo : EIATTR_REGCOUNT
	.align		4
        /*0000*/ 	.byte	0x04, 0x2f
        /*0002*/ 	.short	(.L_25 - .L_24)
	.align		4
.L_24:
        /*0004*/ 	.word	index@(_ZN7cutlass13device_kernelIN5flash11enable_sm90INS1_16FlashAttnFwdSm90INS1_25CollectiveMainloopFwdSm90ILi2EN4cute5tupleIJNS5_1CILi1EEES8_S8_EEENS6_IJNS7_ILi128EEESA_NS7_ILi192EEEEEELi128ENS_6half_tEfNS_4arch4Sm90ELb1ELb0ELb0ELb1ELb0ELb1ELb0ELb1ELb1ELb0ELb0ELb0EEENS1_21CollectiveEpilogueFwdINS6_IJSA_SA_SA_EEES9_SD_SF_Li256ELb1ELb0ELb0ELb0EEENS1_36VarlenDynamicPersistentTileSchedulerILi128ELi128ELi256ELi32ELb0ELb0ELb1ELb1ELb1ELb1EEEEEEEEEvNT_6ParamsE)
        /*0008*/ 	.word	0x000000a8


	//----- nvinfo : EIATTR_FRAME_SIZE
	.align		4
.L_25:
        /*000c*/ 	.byte	0x04, 0x11
        /*000e*/ 	.short	(.L_27 - .L_26)
	.align		4
.L_26:
        /*0010*/ 	.word	index@(_ZN7cutlass13device_kernelIN5flash11enable_sm90INS1_16FlashAttnFwdSm90INS1_25CollectiveMainloopFwdSm90ILi2EN4cute5tupleIJNS5_1CILi1EEES8_S8_EEENS6_IJNS7_ILi128EEESA_NS7_ILi192EEEEEELi128ENS_6half_tEfNS_4arch4Sm90ELb1ELb0ELb0ELb1ELb0ELb1ELb0ELb1ELb1ELb0ELb0ELb0EEENS1_21CollectiveEpilogueFwdINS6_IJSA_SA_SA_EEES9_SD_SF_Li256ELb1ELb0ELb0ELb0EEENS1_36VarlenDynamicPersistentTileSchedulerILi128ELi128ELi256ELi32ELb0ELb0ELb1ELb1ELb1ELb1EEEEEEEEEvNT_6ParamsE)
        /*0014*/ 	.word	0x00000038


	//----- nvinfo : EIATTR_REGCOUNT
	.align		4
.L_27:
        /*0018*/ 	.byte	0x04, 0x2f
        /*001a*/ 	.short	(.L_29 - .L_28)
	.align		4
.L_28:
        /*001c*/ 	.word	index@(_ZN7cutlass13device_kernelIN5flash11enable_sm90INS1_16FlashAttnFwdSm90INS1_25CollectiveMainloopFwdSm90ILi2EN4cute5tupleIJNS5_1CILi1EEES8_S8_EEENS6_IJNS7_ILi128EEESA_NS7_ILi192EEEEEELi128ENS_6half_tEfNS_4arch4Sm90ELb1ELb0ELb0ELb1ELb0ELb0ELb0ELb1ELb1ELb0ELb0ELb0EEENS1_21CollectiveEpilogueFwdINS6_IJSA_SA_SA_EEES9_SD_SF_Li256ELb1ELb0ELb0ELb0EEENS1_36VarlenDynamicPersistentTileSchedulerILi128ELi128ELi256ELi32ELb0ELb0ELb1ELb1ELb1ELb1EEEEEEEEEvNT_6ParamsE)
        /*0020*/ 	.word	0x000000a8


	//----- nvinfo : EIATTR_FRAME_SIZE
	.align		4
.L_29:
        /*0024*/ 	.byte	0x04, 0x11
        /*0026*/ 	.short	(.L_31 - .L_30)
	.align		4
.L_30:
        /*0028*/ 	.word	index@(_ZN7cutlass13device_kernelIN5flash11enable_sm90INS1_16FlashAttnFwdSm90INS1_25CollectiveMainloopFwdSm90ILi2EN4cute5tupleIJNS5_1CILi1EEES8_S8_EEENS6_IJNS7_ILi128EEESA_NS7_ILi192EEEEEELi128ENS_6half_tEfNS_4arch4Sm90ELb1ELb0ELb0ELb1ELb0ELb0ELb0ELb1ELb1ELb0ELb0ELb0EEENS1_21CollectiveEpilogueFwdINS6_IJSA_SA_SA_EEES9_SD_SF_Li256ELb1ELb0ELb0ELb0EEENS1_36VarlenDynamicPersistentTileSchedulerILi128ELi128ELi256ELi32ELb0ELb0ELb1ELb1ELb1ELb1EEEEEEEEEvNT_6ParamsE)
        /*002c*/ 	.word	0x00000030


	//----- nvinfo : EIATTR_REGCOUNT
	.align		4
.L_31:
        /*0030*/ 	.byte	0x04, 0x2f
        /*0032*/ 	.short	(.L_33 - .L_32)
	.align		4
.L_32:
        /*0034*/ 	.word	index@(_ZN7cutlass13device_kernelIN5flash11enable_sm90INS1_16FlashAttnFwdSm90INS1_25CollectiveMainloopFwdSm90ILi2EN4cute5tupleIJNS5_1CILi1EEES8_S8_EEENS6_IJNS7_ILi128EEESA_NS7_ILi192EEEEEELi128ENS_6half_tEfNS_4arch4Sm90ELb1ELb0ELb0ELb0ELb0ELb0ELb0ELb1ELb1ELb0ELb0ELb0EEENS1_21CollectiveEpilogueFwdINS6_IJSA_SA_SA_EEES9_SD_SF_Li256ELb0ELb0ELb0ELb0EEENS1_30DynamicPersistentTileSchedulerILi256ELi32ELb0ELb0ELb1EEEEEEEEEvNT_6ParamsE)
        /*0038*/ 	.word	0x000000a8


	//----- nvinfo : EIATTR_FRAME_SIZE
	.align		4
.L_33:
        /*003c*/ 	.byte	0x04, 0x11
        /*003e*/ 	.short	(.L_35 - .L_34)
	.align		4
.L_34:
        /*0040*/ 	.word	index@(_ZN7cutlass13device_kernelIN5flash11enable_sm90INS1_16FlashAttnFwdSm90INS1_25CollectiveMainloopFwdSm90ILi2EN4cute5tupleIJNS5_1CILi1EEES8_S8_EEENS6_IJNS7_ILi128EEESA_NS7_ILi192EEEEEELi128ENS_6half_tEfNS_4arch4Sm90ELb1ELb0ELb0ELb0ELb0ELb0ELb0ELb1ELb1ELb0ELb0ELb0EEENS1_21CollectiveEpilogueFwdINS6_IJSA_SA_SA_EEES9_SD_SF_Li256ELb0ELb0ELb0ELb0EEENS1_30DynamicPersistentTileSchedulerILi256ELi32ELb0ELb0ELb1EEEEEEEEEvNT_6ParamsE)
        /*0044*/ 	.word	0x00000008


	//----- nvinfo : EIATTR_REGCOUNT
	.align		4
.L_35:
        /*0048*/ 	.byte	0x04, 0x2f
        /*004a*/ 	.short	(.L_37 - .L_36)
	.align		4
.L_36:
        /*004c*/ 	.word	index@(_ZN7cutlass13device_kernelIN5flash11enable_sm90INS1_16FlashAttnFwdSm90INS1_25CollectiveMainloopFwdSm90ILi2EN4cute5tupleIJNS5_1CILi1EEES8_S8_EEENS6_IJNS7_ILi128EEENS7_ILi96EEENS7_ILi192EEEEEELi128ENS_6half_tEfNS_4arch4Sm90ELb0ELb1ELb0ELb1ELb0ELb1ELb0ELb1ELb1ELb0ELb0ELb0EEENS1_21CollectiveEpilogueFwdINS6_IJSA_SA_SB_EEES9_SE_SG_Li256ELb1ELb0ELb0ELb0EEENS1_36VarlenDynamicPersistentTileSchedulerILi128ELi96ELi256ELi32ELb0ELb0ELb1ELb1ELb0ELb1EEEEEEEEEvNT_6ParamsE)
        /*0050*/ 	.word	0x000000a8


	//----- nvinfo : EIATTR_FRAME_SIZE
	.align		4
.L_37:
        /*0054*/ 	.byte	0x04, 0x11
        /*0056*/ 	.short	(.L_39 - .L_38)
	.align		4
.L_38:
        /*0058*/ 	.word	index@(_ZN7cutlass13device_kernelIN5flash11enable_sm90INS1_16FlashAttnFwdSm90INS1_25CollectiveMainloopFwdSm90ILi2EN4cute5tupleIJNS5_1CILi1EEES8_S8_EEENS6_IJNS7_ILi128EEENS7_ILi96EEENS7_ILi192EEEEEELi128ENS_6half_tEfNS_4arch4Sm90ELb0ELb1ELb0ELb1ELb0ELb1ELb0ELb1ELb1ELb0ELb0ELb0EEENS1_21CollectiveEpilogueFwdINS6_IJSA_SA_SB_EEES9_SE_SG_Li256ELb1ELb0ELb0ELb0EEENS1_36VarlenDynamicPersistentTileSchedulerILi128ELi96ELi256ELi32ELb0ELb0ELb1ELb1ELb0ELb1EEEEEEEEEvNT_6ParamsE)
        /*005c*/ 	.word	0x00000040


	//----- nvinfo : EIATTR_REGCOUNT
	.align		4
.L_39:
        /*0060*/ 	.byte	0x04, 0x2f
        /*0062*/ 	.short	(.L_41 - .L_40)
	.align		4
.L_40:
        /*0064*/ 	.word	index@(_ZN7cutlass13device_kernelIN5flash11enable_sm90INS1_16FlashAttnFwdSm90INS1_25CollectiveMainloopFwdSm90ILi2EN4cute5tupleIJNS5_1CILi1EEES8_S8_EEENS6_IJNS7_ILi128EEENS7_ILi96EEENS7_ILi192EEEEEELi128ENS_6half_tEfNS_4arch4Sm90ELb0ELb1ELb0ELb1ELb0ELb0ELb0ELb1ELb1ELb0ELb0ELb0EEENS1_21CollectiveEpilogueFwdINS6_IJSA_SA_SB_EEES9_SE_SG_Li256ELb1ELb0ELb0ELb0EEENS1_36VarlenDynamicPersistentTileSchedulerILi128ELi96ELi256ELi32ELb0ELb0ELb1ELb1ELb0ELb1EEEEEEEEEvNT_6ParamsE)
        /*0068*/ 	.word	0x000000a8


	//----- nvinfo : EIATTR_FRAME_SIZE
	.align		4
.L_41:
        /*006c*/ 	.byte	0x04, 0x11
        /*006e*/ 	.short	(.L_43 - .L_42)
	.align		4
.L_42:
        /*0070*/ 	.word	index@(_ZN7cutlass13device_kernelIN5flash11enable_sm90INS1_16FlashAttnFwdSm90INS1_25CollectiveMainloopFwdSm90ILi2EN4cute5tupleIJNS5_1CILi1EEES8_S8_EEENS6_IJNS7_ILi128EEENS7_ILi96EEENS7_ILi192EEEEEELi128ENS_6half_tEfNS_4arch4Sm90ELb0ELb1ELb0ELb1ELb0ELb0ELb0ELb1ELb1ELb0ELb0ELb0EEENS1_21CollectiveEpilogueFwdINS6_IJSA_SA_SB_EEES9_SE_SG_Li256ELb1ELb0ELb0ELb0EEENS1_36VarlenDynamicPersistentTileSchedulerILi128ELi96ELi256ELi32ELb0ELb0ELb1ELb1ELb0ELb1EEEEEEEEEvNT_6ParamsE)
        /*0074*/ 	.word	0x00000028


	//----- nvinfo : EIATTR_REGCOUNT
	.align		4
.L_43:
        /*0078*/ 	.byte	0x04, 0x2f
        /*007a*/ 	.short	(.L_45 - .L_44)
	.align		4
.L_44:
        /*007c*/ 	.word	index@(_ZN7cutlass13device_kernelIN5flash11enable_sm90INS1_16FlashAttnFwdSm90INS1_25CollectiveMainloopFwdSm90ILi2EN4cute5tupleIJNS5_1CILi1EEES8_S8_EEENS6_IJNS7_ILi128EEENS7_ILi96EEENS7_ILi192EEEEEELi128ENS_6half_tEfNS_4arch4Sm90ELb0ELb1ELb0ELb0ELb0ELb0ELb0ELb1ELb1ELb0ELb0ELb0EEENS1_21CollectiveEpilogueFwdINS6_IJSA_SA_SB_EEES9_SE_SG_Li256ELb0ELb0ELb0ELb0EEENS1_30DynamicPersistentTileSchedulerILi256ELi32ELb0ELb0ELb1EEEEEEEEEvNT_6ParamsE)
        /*0080*/ 	.word	0x000000a8


	//----- nvinfo : EIATTR_FRAME_SIZE
	.align		4
.L_45:
        /*0084*/ 	.byte	0x04, 0x11
        /*0086*/ 	.short	(.L_47 - .L_46)
	.align		4
.L_46:
        /*0088*/ 	.word	index@(_ZN7cutlass13device_kernelIN5flash11enable_sm90INS1_16FlashAttnFwdSm90INS1_25CollectiveMainloopFwdSm90ILi2EN4cute5tupleIJNS5_1CILi1EEES8_S8_EEENS6_IJNS7_ILi128EEENS7_ILi96EEENS7_ILi192EEEEEELi128ENS_6half_tEfNS_4arch4Sm90ELb0ELb1ELb0ELb0ELb0ELb0ELb0ELb1ELb1ELb0ELb0ELb0EEENS1_21CollectiveEpilogueFwdINS6_IJSA_SA_SB_EEES9_SE_SG_Li256ELb0ELb0ELb0ELb0EEENS1_30DynamicPersistentTileSchedulerILi256ELi32ELb0ELb0ELb1EEEEEEEEEvNT_6ParamsE)
        /*008c*/ 	.word	0x00000008


	//----- nvinfo : EIATTR_REGCOUNT
	.align		4
.L_47:
        /*0090*/ 	.byte	0x04, 0x2f
        /*0092*/ 	.short	(.L_49 - .L_48)
	.align		4
.L_48:
        /*0094*/ 	.word	index@(_ZN7cutlass13device_kernelIN5flash11enable_sm90INS1_16FlashAttnFwdSm90INS1_25CollectiveMainloopFwdSm90ILi2EN4cute5tupleIJNS5_1CILi1EEES8_S8_EEENS6_IJNS7_ILi128EEESA_NS7_ILi192EEEEEELi128ENS_6half_tEfNS_4arch4Sm90ELb0ELb0ELb0ELb1ELb0ELb1ELb0ELb1ELb1ELb0ELb0ELb0EEENS1_21CollectiveEpilogueFwdINS6_IJSA_SA_SA_EEES9_SD_SF_Li256ELb1ELb0ELb0ELb0EEENS1_36VarlenDynamicPersistentTileSchedulerILi128ELi128ELi256ELi32ELb0ELb0ELb1ELb0ELb1ELb1EEEEEEEEEvNT_6ParamsE)
        /*0098*/ 	.word	0x000000a8


	//----- nvinfo : EIATTR_FRAME_SIZE
	.align		4
.L_49:
        /*009c*/ 	.byte	0x04, 0x11
        /*009e*/ 	.short	(.L_51 - .L_50)
	.align		4
.L_50:
        /*00a0*/ 	.word	index@(_ZN7cutlass13device_kernelIN5flash11enable_sm90INS1_16FlashAttnFwdSm90INS1_25CollectiveMainloopFwdSm90ILi2EN4cute5tupleIJNS5_1CILi1EEES8_S8_EEENS6_IJNS7_ILi128EEESA_NS7_ILi192EEEEEELi128ENS_6half_tEfNS_4arch4Sm90ELb0ELb0ELb0ELb1ELb0ELb1ELb0ELb1ELb1ELb0ELb0ELb0EEENS1_21CollectiveEpilogueFwdINS6_IJSA_SA_SA_EEES9_SD_SF_Li256ELb1ELb0ELb0ELb0EEENS1_36VarlenDynamicPersistentTileSchedulerILi128ELi128ELi256ELi32ELb0ELb0ELb1ELb0ELb1ELb1EEEEEEEEEvNT_6ParamsE)
        /*00a4*/ 	.word	0x00000040


	//----- nvinfo : EIATTR_REGCOUNT
	.align		4
.L_51:
        /*00a8*/ 	.byte	0x04, 0x2f
        /*00aa*/ 	.short	(.L_53 - .L_52)
	.align		4
.L_52:
        /*00ac*/ 	.word	index@(_ZN7cutlass13device_kernelIN5flash11enable_sm90INS1_16FlashAttnFwdSm90INS1_25CollectiveMainloopFwdSm90ILi2EN4cute5tupleIJNS5_1CILi1EEES8_S8_EEENS6_IJNS7_ILi128EEESA_NS7_ILi192EEEEEELi128ENS_6half_tEfNS_4arch4Sm90ELb0ELb0ELb0ELb1ELb0ELb0ELb0ELb1ELb1ELb0ELb0ELb0EEENS1_21CollectiveEpilogueFwdINS6_IJSA_SA_SA_EEES9_SD_SF_Li256ELb1ELb0ELb0ELb0EEENS1_36VarlenDynamicPersistentTileSchedulerILi128ELi128ELi256ELi32ELb0ELb0ELb1ELb0ELb1ELb1EEEEEEEEEvNT_6ParamsE)
        /*00b0*/ 	.word	0x000000a8


	//----- nvinfo : EIATTR_FRAME_SIZE
	.align		4
.L_53:
        /*00b4*/ 	.byte	0x04, 0x11
        /*00b6*/ 	.short	(.L_55 - .L_54)
	.align		4
.L_54:
        /*00b8*/ 	.word	index@(_ZN7cutlass13device_kernelIN5flash11enable_sm90INS1_16FlashAttnFwdSm90INS1_25CollectiveMainloopFwdSm90ILi2EN4cute5tupleIJNS5_1CILi1EEES8_S8_EEENS6_IJNS7_ILi128EEESA_NS7_ILi192EEEEEELi128ENS_6half_tEfNS_4arch4Sm90ELb0ELb0ELb0ELb1ELb0ELb0ELb0ELb1ELb1ELb0ELb0ELb0EEENS1_21CollectiveEpilogueFwdINS6_IJSA_SA_SA_EEES9_SD_SF_Li256ELb1ELb0ELb0ELb0EEENS1_36VarlenDynamicPersistentTileSchedulerILi128ELi128ELi256ELi32ELb0ELb0ELb1ELb0ELb1ELb1EEEEEEEEEvNT_6ParamsE)
        /*00bc*/ 	.word	0x00000038


	//----- nvinfo : EIATTR_REGCOUNT
	.align		4
.L_55:
        /*00c0*/ 	.byte	0x04, 0x2f
        /*00c2*/ 	.short	(.L_57 - .L_56)
	.align		4
.L_56:
        /*00c4*/ 	.word	index@(_ZN7cutlass13device_kernelIN5flash11enable_sm90INS1_16FlashAttnFwdSm90INS1_25CollectiveMainloopFwdSm90ILi2EN4cute5tupleIJNS5_1CILi2EEENS7_ILi1EEES9_EEENS6_IJNS7_ILi128EEESB_NS7_ILi192EEEEEELi128ENS_6half_tEfNS_4arch4Sm90ELb0ELb0ELb0ELb0ELb0ELb0ELb0ELb1ELb1ELb0ELb0ELb0EEENS1_21CollectiveEpilogueFwdINS6_IJSB_SB_SB_EEESA_SE_SG_Li256ELb0ELb0ELb0ELb0EEENS1_29StaticPersistentTileSchedulerILb0EEEEEEEEEvNT_6ParamsE)
        /*00c8*/ 	.word	0x000000a8


	//----- nvinfo : EIATTR_FRAME_SIZE
	.align		4
.L_57:
        /*00cc*/ 	.byte	0x04, 0x11
        /*00ce*/ 	.short	(.L_59 - .L_58)
	.align		4
.L_58:
        /*00d0*/ 	.word	index@(_ZN7cutlass13device_kernelIN5flash11enable_sm90INS1_16FlashAttnFwdSm90INS1_25CollectiveMainloopFwdSm90ILi2EN4cute5tupleIJNS5_1CILi2EEENS7_ILi1EEES9_EEENS6_IJNS7_ILi128EEESB_NS7_ILi192EEEEEELi128ENS_6half_tEfNS_4arch4Sm90ELb0ELb0ELb0ELb0ELb0ELb0ELb0ELb1ELb1ELb0ELb0ELb0EEENS1_21CollectiveEpilogueFwdINS6_IJSB_SB_SB_EEESA_SE_SG_Li256ELb0ELb0ELb0ELb0EEENS1_29StaticPersistentTileSchedulerILb0EEEEEEEEEvNT_6ParamsE)
        /*00d4*/ 	.word	0x00000028


	//----- nvinfo : EIATTR_REGCOUNT
	.align		4
.L_59:
        /*00d8*/ 	.byte	0x04, 0x2f
        /*00da*/ 	.short	(.L_61 - .L_60)
	.align		4
.L_60:
        /*00dc*/ 	.word	index@(_ZN7cutlass13device_kernelIN5flash11enable_sm90INS1_16FlashAttnFwdSm90INS1_25CollectiveMainloopFwdSm90ILi2EN4cute5tupleIJNS5_1CILi1EEES8_S8_EEENS6_IJNS7_ILi128EEESA_NS7_ILi192EEEEEELi128ENS_6half_tEfNS_4arch4Sm90ELb0ELb0ELb0ELb0ELb0ELb0ELb0ELb1ELb1ELb0ELb0ELb0EEENS1_21CollectiveEpilogueFwdINS6_IJSA_SA_SA_EEES9_SD_SF_Li256ELb0ELb0ELb0ELb0EEENS1_29StaticPersistentTileSchedulerILb0EEEEEEEEEvNT_6ParamsE)
        /*00e0*/ 	.word	0x000000a8


	//----- nvinfo : EIATTR_FRAME_SIZE
	.align		4
.L_61:
        /*00e4*/ 	.byte	0x04, 0x11
        /*00e6*/ 	.short	(.L_63 - .L_62)
	.align		4
.L_62:
        /*00e8*/ 	.word	index@(_ZN7cutlass13device_kernelIN5flash11enable_sm90INS1_16FlashAttnFwdSm90INS1_25CollectiveMainloopFwdSm90ILi2EN4cute5tupleIJNS5_1CILi1EEES8_S8_EEENS6_IJNS7_ILi128EEESA_NS7_ILi192EEEEEELi128ENS_6half_tEfNS_4arch4Sm90ELb0ELb0ELb0ELb0ELb0ELb0ELb0ELb1ELb1ELb0ELb0ELb0EEENS1_21CollectiveEpilogueFwdINS6_IJSA_SA_SA_EEES9_SD_SF_Li256ELb0ELb0ELb0ELb0EEENS1_29StaticPersistentTileSchedulerILb0EEEEEEEEEvNT_6ParamsE)
        /*00ec*/ 	.word	0x00000020


	//----- nvinfo : EIATTR_MIN_STACK_SIZE
	.align		4
.L_63:
        /*00f0*/ 	.byte	0x04, 0x12
        /*00f2*/ 	.short	(.L_65 - .L_64)
	.align		4
.L_64:
        /*00f4*/ 	.word	index@(_ZN7cutlass13device_kernelIN5flash11enable_sm90INS1_16FlashAttnFwdSm90INS1_25CollectiveMainloopFwdSm90ILi2EN4cute5tupleIJNS5_1CILi1EEES8_S8_EEENS6_IJNS7_ILi128EEESA_NS7_ILi192EEEEEELi128ENS_6half_tEfNS_4arch4Sm90ELb0ELb0ELb0ELb0ELb0ELb0ELb0ELb1ELb1ELb0ELb0ELb0EEENS1_21CollectiveEpilogueFwdINS6_IJSA_SA_SA_EEES9_SD_SF_Li256ELb0ELb0ELb0ELb0EEENS1_29StaticPersistentTileSchedulerILb0EEEEEEEEEvNT_6ParamsE)
        /*00f8*/ 	.word	0x00000020


	//----- nvinfo : EIATTR_MIN_STACK_SIZE
	.align		4
.L_65:
        /*00fc*/ 	.byte	0x04, 0x12
        /*00fe*/ 	.short	(.L_67 - .L_66)
	.align		4
.L_66:
        /*0100*/ 	.word	index@(_ZN7cutlass13device_kernelIN5flash11enable_sm90INS1_16FlashAttnFwdSm90INS1_25CollectiveMainloopFwdSm90ILi2EN4cute5tupleIJNS5_1CILi2EEENS7_ILi1EEES9_EEENS6_IJNS7_ILi128EEESB_NS7_ILi192EEEEEELi128ENS_6half_tEfNS_4arch4Sm90ELb0ELb0ELb0ELb0ELb0ELb0ELb0ELb1ELb1ELb0ELb0ELb0EEENS1_21CollectiveEpilogueFwdINS6_IJSB_SB_SB_EEESA_SE_SG_Li256ELb0ELb0ELb0ELb0EEENS1_29StaticPersistentTileSchedulerILb0EEEEEEEEEvNT_6ParamsE)
        /*0104*/ 	.word	0x00000028


	//----- nvinfo : EIATTR_MIN_STACK_SIZE
	.align		4
.L_67:
        /*0108*/ 	.byte	0x04, 0x12
        /*010a*/ 	.short	(.L_69 - .L_68)
	.align		4
.L_68:
        /*010c*/ 	.word	index@(_ZN7cutlass13device_kernelIN5flash11enable_sm90INS1_16FlashAttnFwdSm90INS1_25CollectiveMainloopFwdSm90ILi2EN4cute5tupleIJNS5_1CILi1EEES8_S8_EEENS6_IJNS7_ILi128EEESA_NS7_ILi192EEEEEELi128ENS_6half_tEfNS_4arch4Sm90ELb0ELb0ELb0ELb1ELb0ELb0ELb0ELb1ELb1ELb0ELb0ELb0EEENS1_21CollectiveEpilogueFwdINS6_IJSA_SA_SA_EEES9_SD_SF_Li256ELb1ELb0ELb0ELb0EEENS1_36VarlenDynamicPersistentTileSchedulerILi128ELi128ELi256ELi32ELb0ELb0ELb1ELb0ELb1ELb1EEEEEEEEEvNT_6ParamsE)
        /*0110*/ 	.word	0x00000038


	//----- nvinfo : EIATTR_MIN_STACK_SIZE
	.align		4
.L_69:
        /*0114*/ 	.byte	0x04, 0x12
        /*0116*/ 	.short	(.L_71 - .L_70)
	.align		4
.L_70:
        /*0118*/ 	.word	index@(_ZN7cutlass13device_kernelIN5flash11enable_sm90INS1_16FlashAttnFwdSm90INS1_25CollectiveMainloopFwdSm90ILi2EN4cute5tupleIJNS5_1CILi1EEES8_S8_EEENS6_IJNS7_ILi128EEESA_NS7_ILi192EEEEEELi128ENS_6half_tEfNS_4arch4Sm90ELb0ELb0ELb0ELb1ELb0ELb1ELb0ELb1ELb1ELb0ELb0ELb0EEENS1_21CollectiveEpilogueFwdINS6_IJSA_SA_SA_EEES9_SD_SF_Li256ELb1ELb0ELb0ELb0EEENS1_36VarlenDynamicPersistentTileSchedulerILi128ELi128ELi256ELi32ELb0ELb0ELb1ELb0ELb1ELb1EEEEEEEEEvNT_6ParamsE)
        /*011c*/ 	.word	0x00000040


	//----- nvinfo : EIATTR_MIN_STACK_SIZE
	.align		4
.L_71:
        /*0120*/ 	.byte	0x04, 0x12
        /*0122*/ 	.short	(.L_73 - .L_72)
	.align		4
.L_72:
        /*0124*/ 	.word	index@(_ZN7cutlass13device_kernelIN5flash11enable_sm90INS1_16FlashAttnFwdSm90INS1_25CollectiveMainloopFwdSm90ILi2EN4cute5tupleIJNS5_1CILi1EEES8_S8_EEENS6_IJNS7_ILi128EEENS7_ILi96EEENS7_ILi192EEEEEELi128ENS_6half_tEfNS_4arch4Sm90ELb0ELb1ELb0ELb0ELb0ELb0ELb0ELb1ELb1ELb0ELb0ELb0EEENS1_21CollectiveEpilogueFwdINS6_IJSA_SA_SB_EEES9_SE_SG_Li256ELb0ELb0ELb0ELb0EEENS1_30DynamicPersistentTileSchedulerILi256ELi32ELb0ELb0ELb1EEEEEEEEEvNT_6ParamsE)
        /*0128*/ 	.word	0x00000008


	//----- nvinfo : EIATTR_MIN_STACK_SIZE
	.align		4
.L_73:
        /*012c*/ 	.byte	0x04, 0x12
        /*012e*/ 	.short	(.L_75 - .L_74)
	.align		4
.L_74:
        /*0130*/ 	.word	index@(_ZN7cutlass13device_kernelIN5flash11enable_sm90INS1_16FlashAttnFwdSm90INS1_25CollectiveMainloopFwdSm90ILi2EN4cute5tupleIJNS5_1CILi1EEES8_S8_EEENS6_IJNS7_ILi128EEENS7_ILi96EEENS7_ILi192EEEEEELi128ENS_6half_tEfNS_4arch4Sm90ELb0ELb1ELb0ELb1ELb0ELb0ELb0ELb1ELb1ELb0ELb0ELb0EEENS1_21CollectiveEpilogueFwdINS6_IJSA_SA_SB_EEES9_SE_SG_Li256ELb1ELb0ELb0ELb0EEENS1_36VarlenDynamicPersistentTileSchedulerILi128ELi96ELi256ELi32ELb0ELb0ELb1ELb1ELb0ELb1EEEEEEEEEvNT_6ParamsE)
        /*0134*/ 	.word	0x00000028


	//----- nvinfo : EIATTR_MIN_STACK_SIZE
	.align		4
.L_75:
        /*0138*/ 	.byte	0x04, 0x12
        /*013a*/ 	.short	(.L_77 - .L_76)
	.align		4
.L_76:
        /*013c*/ 	.word	index@(_ZN7cutlass13device_kernelIN5flash11enable_sm90INS1_16FlashAttnFwdSm90INS1_25CollectiveMainloopFwdSm90ILi2EN4cute5tupleIJNS5_1CILi1EEES8_S8_EEENS6_IJNS7_ILi128EEENS7_ILi96EEENS7_ILi192EEEEEELi128ENS_6half_tEfNS_4arch4Sm90ELb0ELb1ELb0ELb1ELb0ELb1ELb0ELb1ELb1ELb0ELb0ELb0EEENS1_21CollectiveEpilogueFwdINS6_IJSA_SA_SB_EEES9_SE_SG_Li256ELb1ELb0ELb0ELb0EEENS1_36VarlenDynamicPersistentTileSchedulerILi128ELi96ELi256ELi32ELb0ELb0ELb1ELb1ELb0ELb1EEEEEEEEEvNT_6ParamsE)
        /*0140*/ 	.word	0x00000040


	//----- nvinfo : EIATTR_MIN_STACK_SIZE
	.align		4
.L_77:
        /*0144*/ 	.byte	0x04, 0x12
        /*0146*/ 	.short	(.L_79 - .L_78)
	.align		4
.L_78:
        /*0148*/ 	.word	index@(_ZN7cutlass13device_kernelIN5flash11enable_sm90INS1_16FlashAttnFwdSm90INS1_25CollectiveMainloopFwdSm90ILi2EN4cute5tupleIJNS5_1CILi1EEES8_S8_EEENS6_IJNS7_ILi128EEESA_NS7_ILi192EEEEEELi128ENS_6half_tEfNS_4arch4Sm90ELb1ELb0ELb0ELb0ELb0ELb0ELb0ELb1ELb1ELb0ELb0ELb0EEENS1_21CollectiveEpilogueFwdINS6_IJSA_SA_SA_EEES9_SD_SF_Li256ELb0ELb0ELb0ELb0EEENS1_30DynamicPersistentTileSchedulerILi256ELi32ELb0ELb0ELb1EEEEEEEEEvNT_6ParamsE)
        /*014c*/ 	.word	0x00000008


	//----- nvinfo : EIATTR_MIN_STACK_SIZE
	.align		4
.L_79:
        /*0150*/ 	.byte	0x04, 0x12
        /*0152*/ 	.short	(.L_81 - .L_80)
	.align		4
.L_80:
        /*0154*/ 	.word	index@(_ZN7cutlass13device_kernelIN5flash11enable_sm90INS1_16FlashAttnFwdSm90INS1_25CollectiveMainloopFwdSm90ILi2EN4cute5tupleIJNS5_1CILi1EEES8_S8_EEENS6_IJNS7_ILi128EEESA_NS7_ILi192EEEEEELi128ENS_6half_tEfNS_4arch4Sm90ELb1ELb0ELb0ELb1ELb0ELb0ELb0ELb1ELb1ELb0ELb0ELb0EEENS1_21CollectiveEpilogueFwdINS6_IJSA_SA_SA_EEES9_SD_SF_Li256ELb1ELb0ELb0ELb0EEENS1_36VarlenDynamicPersistentTileSchedulerILi128ELi128ELi256ELi32ELb0ELb0ELb1ELb1ELb1ELb1EEEEEEEEEvNT_6ParamsE)
        /*0158*/ 	.word	0x00000030


	//----- nvinfo : EIATTR_MIN_STACK_SIZE
	.align		4
.L_81:
        /*015c*/ 	.byte	0x04, 0x12
        /*015e*/ 	.short	(.L_83 - .L_82)
	.align		4
.L_82:
        /*0160*/ 	.word	index@(_ZN7cutlass13device_kernelIN5flash11enable_sm90INS1_16FlashAttnFwdSm90INS1_25CollectiveMainloopFwdSm90ILi2EN4cute5tupleIJNS5_1CILi1EEES8_S8_EEENS6_IJNS7_ILi128EEESA_NS7_ILi192EEEEEELi128ENS_6half_tEfNS_4arch4Sm90ELb1ELb0ELb0ELb1ELb0ELb1ELb0ELb1ELb1ELb0ELb0ELb0EEENS1_21CollectiveEpilogueFwdINS6_IJSA_SA_SA_EEES9_SD_SF_Li256ELb1ELb0ELb0ELb0EEENS1_36VarlenDynamicPersistentTileSchedulerILi128ELi128ELi256ELi32ELb0ELb0ELb1ELb1ELb1ELb1EEEEEEEEEvNT_6ParamsE)
        /*0164*/ 	.word	0x00000038
.L_83:


//--------------------- .nv.compat                --------------------------
	.section	.nv.compat,"",@"SHT_CUDA_COMPAT_INFO"
	.align	4
        /*0000*/ 	.byte	0x02, 0x09, 0x01, 0x00, 0x02, 0x02, 0x04, 0x00, 0x02, 0x05, 0x05, 0x00, 0x03, 0x07, 0x01, 0x01
        /*0010*/ 	.byte	0x02, 0x03, 0x01, 0x00, 0x02, 0x06, 0x01, 0x00, 0x04, 0x0b, 0x08, 0x00, 0x00, 0x00, 0x00, 0x00
        /*0020*/ 	.byte	0x00, 0x00, 0x00, 0x00


//--------------------- .nv.info._ZN7cutlass13device_kernelIN5flash11enable_sm90INS1_16FlashAttnFwdSm90INS1_25CollectiveMainloopFwdSm90ILi2EN4cute5tupleIJNS5_1CILi1EEES8_S8_EEENS6_IJNS7_ILi128EEESA_NS7_ILi192EEEEEELi128ENS_6half_tEfNS_4arch4Sm90ELb0ELb0ELb0ELb0ELb0ELb0ELb0ELb1ELb1ELb0ELb0ELb0EEENS1_21CollectiveEpilogueFwdINS6_IJSA_SA_SA_EEES9_SD_SF_Li256ELb0ELb0ELb0ELb0EEENS1_29StaticPersistentTileSchedulerILb0EEEEEEEEEvNT_6ParamsE --------------------------
	.section	.nv.info._ZN7cutlass13device_kernelIN5flash11enable_sm90INS1_16FlashAttnFwdSm90INS1_25CollectiveMainloopFwdSm90ILi2EN4cute5tupleIJNS5_1CILi1EEES8_S8_EEENS6_IJNS7_ILi128EEESA_NS7_ILi192EEEEEELi128ENS_6half_tEfNS_4arch4Sm90ELb0ELb0ELb0ELb0ELb0ELb0ELb0ELb1ELb1ELb0ELb0ELb0EEENS1_21CollectiveEpilogueFwdINS6_IJSA_SA_SA_EEES9_SD_SF_Li256ELb0ELb0ELb0ELb0EEENS1_29StaticPersistentTileSchedulerILb0EEEEEEEEEvNT_6ParamsE,"",@"SHT_CUDA_INFO"
	.sectionflags	@""
	.align	4


	//----- nvinfo : EIATTR_CUDA_API_VERSION
	.align		4
        /*0000*/ 	.byte	0x04, 0x37
        /*0002*/ 	.short	(.L_85 - .L_84)
.L_84:
        /*0004*/ 	.word	0x00000082


	//----- nvinfo : EIATTR_KPARAM_INFO
	.align		4
.L_85:
        /*0008*/ 	.byte	0x04, 0x17
        /*000a*/ 	.short	(.L_87 - .L_86)
.L_86:
        /*000c*/ 	.word	0x00000000
        /*0010*/ 	.short	0x0000
        /*0012*/ 	.short	0x0070
        /*0014*/ 	.byte	0x00, 0xf0, 0x01, 0x2e


	//----- nvinfo : EIATTR_SPARSE_MMA_MASK
	.align		4
.L_87:
        /*0018*/ 	.byte	0x03, 0x50
        /*001a*/ 	.short	0x0000


	//----- nvinfo : EIATTR_MAXREG_COUNT
	.align		4
        /*001c*/ 	.byte	0x03, 0x1b
        /*001e*/ 	.short	0x00a8


	//----- nvinfo : EIATTR_NUM_BARRIERS
	.align		4
        /*0020*/ 	.byte	0x02, 0x4c
        /*0022*/ 	.byte	0x09
	.zero		1


	//----- nvinfo : EIATTR_EXTERNS
	.align		4
        /*0024*/ 	.byte	0x04, 0x0f
        /*0026*/ 	.short	(.L_89 - .L_88)


	//   ....[0]....
	.align		4
.L_88:
        /*0028*/ 	.word	index@(__assertfail)


	//----- nvinfo : EIATTR_ANNOTATIONS
	.align		4
.L_89:
        /*002c*/ 	.byte	0x04, 0x55
        /*002e*/ 	.short	(.L_91 - .L_90)


	//   ....[0]....
.L_90:
        /*0030*/ 	.word	0x00000001
        /*0034*/ 	.byte	0x40, 0x09, 0x00, 0x00, 0x01, 0x00, 0x00, 0x00, 0x00, 0x0a, 0x00, 0x00, 0x01, 0x00, 0x00, 0x00
        /* <DEDUP_REMOVED lines=12> */
        /*0104*/ 	.byte	0x60, 0x9f, 0x00, 0x00, 0x01, 0x00, 0x00, 0x00, 0x00, 0xa1, 0x00, 0x00


	//----- nvinfo : EIATTR_MERCURY_ISA_VERSION
	.align		4
.L_91:
        /*0110*/ 	.byte	0x03, 0x5f
        /*0112*/ 	.short	0x0101


	//----- nvinfo : EIATTR_INT_WARP_WIDE_INSTR_OFFSETS
	.align		4
        /*0114*/ 	.byte	0x04, 0x31
        /*0116*/ 	.short	(.L_93 - .L_92)


	//   ....[0]....
.L_92:
        /*0118*/ 	.word	0x00000180


	//   ....[1]....
        /*011c*/ 	.word	0x000001b0


	//   ....[2]....
        /*0120*/ 	.word	0x00000240


	//   ....[3]....
        /*0124*/ 	.word	0x00007a10


	//   ....[4]....
        /*0128*/ 	.word	0x00007a40


	//   ....[5]....
        /*012c*/ 	.word	0x00007b10


	//   ....[6]....
        /*0130*/ 	.word	0x00007be0


	//----- nvinfo : EIATTR_COOP_GROUP_MASK_REGIDS
	.align		4
.L_93:
        /*0134*/ 	.byte	0x04, 0x29
        /*0136*/ 	.short	(.L_95 - .L_94)


	//   ....[0]....
.L_94:
        /*0138*/ 	.word	0xffffffff


	//   ....[1]....
        /*013c*/ 	.word	0xffffffff


	//   ....[2]....
        /*0140*/ 	.word	0xffffffff


	//   ....[3]....
        /*0144*/ 	.word	0xffffffff


	//   ....[4]....
        /*0148*/ 	.word	0xffffffff


	//   ....[5]....
        /*014c*/ 	.word	0xffffffff


	//   ....[6]....
        /*0150*/ 	.word	0xffffffff


	//   ....[7]....
        /*0154*/ 	.word	0xffffffff


	//   ....[8]....
        /*0158*/ 	.word	0xffffffff


	//   ....[9]....
        /*015c*/ 	.word	0xffffffff


	//   ....[10]....
        /*0160*/ 	.word	0xffffffff


	//   ....[11]....
        /*0164*/ 	.word	0xffffffff


	//   ....[12]....
        /*0168*/ 	.word	0xffffffff


	//   ....[13]....
        /*016c*/ 	.word	0xffffffff


	//   ....[14]....
        /*0170*/ 	.word	0xffffffff


	//   ....[15]....
        /*0174*/ 	.word	0xffffffff


	//   ....[16]....
        /*0178*/ 	.word	0xffffffff


	//   ....[17]....
        /*017c*/ 	.word	0xffffffff


	//   ....[18]....
        /*0180*/ 	.word	0xffffffff


	//   ....[19]....
        /*0184*/ 	.word	0xffffffff


	//   ....[20]....
        /*0188*/ 	.word	0xffffffff


	//   ....[21]....
        /*018c*/ 	.word	0xffffffff


	//   ....[22]....
        /*0190*/ 	.word	0xffffffff


	//   ....[23]....
        /*0194*/ 	.word	0x0500000f


	//   ....[24]....
        /*0198*/ 	.word	0x0500000f


	//----- nvinfo : EIATTR_COOP_GROUP_INSTR_OFFSETS
	.align		4
.L_95:
        /*019c*/ 	.byte	0x04, 0x28
        /*019e*/ 	.short	(.L_97 - .L_96)


	//   ....[0]....
.L_96:
        /*01a0*/ 	.word	0x00000060


	//   ....[1]....
        /*01a4*/ 	.word	0x00000190


	//   ....[2]....
        /*01a8*/ 	.word	0x00000250


	//   ....[3]....
        /*01ac*/ 	.word	0x000003c0


	//   ....[4]....
        /*01b0*/ 	.word	0x00000520


	//   ....[5]....
        /*01b4*/ 	.word	0x00000640


	//   ....[6]....
        /*01b8*/ 	.word	0x000007a0


	//   ....[7]....
        /*01bc*/ 	.word	0x00000d30


	//   ....[8]....
        /*01c0*/ 	.word	0x00002230


	//   ....[9]....
        /*01c4*/ 	.word	0x00002320


	//   ....[10]....
        /*01c8*/ 	.word	0x00002610


	//   ....[11]....
        /*01cc*/ 	.word	0x000027e0


	//   ....[12]....
        /*01d0*/ 	.word	0x00004510


	//   ....[13]....
        /*01d4*/ 	.word	0x00004530


	//   ....[14]....
        /*01d8*/ 	.word	0x00004a10


	//   ....[15]....
        /*01dc*/ 	.word	0x00004ad0


	//   ....[16]....
        /*01e0*/ 	.word	0x00005df0


	//   ....[17]....
        /*01e4*/ 	.word	0x00005e30


	//   ....[18]....
        /*01e8*/ 	.word	0x00005fd0


	//   ....[19]....
        /*01ec*/ 	.word	0x00006000


	//   ....[20]....
        /*01f0*/ 	.word	0x00006f10


	//   ....[21]....
        /*01f4*/ 	.word	0x000071c0


	//   ....[22]....
        /*01f8*/ 	.word	0x0000a080


	//   ....[23]....
        /*01fc*/ 	.word	0x0000a560


	//   ....[24]....
        /*0200*/ 	.word	0x0000aa00


	//----- nvinfo : EIATTR_REG_RECONFIG
	.align		4
.L_97:
        /*0204*/ 	.byte	0x01, 0x54
	.zero		2


	//----- nvinfo : EIATTR_SYSCALL_OFFSETS
	.align		4
        /*0208*/ 	.byte	0x04, 0x46
        /*020a*/ 	.short	(.L_99 - .L_98)


	//   ....[0]....
.L_98:
        /*020c*/ 	.word	0x00001090


	//   ....[1]....
        /*0210*/ 	.word	0x00007620


	//   ....[2]....
        /*0214*/ 	.word	0x00007760


	//   ....[3]....
        /*0218*/ 	.word	0x00007860


	//----- nvinfo : EIATTR_MBARRIER_INSTR_OFFSETS
	.align		4
.L_99:
        /*021c*/ 	.byte	0x04, 0x39
        /*021e*/ 	.short	(.L_101 - .L_100)


	//   ....[0]....
.L_100:
        /*0220*/ 	.word	0x00000270
        /*0224*/ 	.word	0x000000ff
        /*0228*/ 	.word	0x00034800
        /*022c*/ 	.short	0x0100
        /*022e*/ 	.byte	0x06
	.zero		1


	//   ....[1]....
        /*0230*/ 	.word	0x00000280
        /*0234*/ 	.word	0x000000ff
        /*0238*/ 	.word	0x00034820
        /*023c*/ 	.short	0x0100
        /*023e*/ 	.byte	0x06
	.zero		1


	//   ....[2]....
        /*0240*/ 	.word	0x00000370
        /*0244*/ 	.word	0x000000ff
        /*0248*/ 	.word	0x00034830
        /*024c*/ 	.short	0x0100
        /*024e*/ 	.byte	0x08
	.zero		1


	//   ....[3]....
        /*0250*/ 	.word	0x00000380
        /*0254*/ 	.word	0x000000ff
        /*0258*/ 	.word	0x00034840
        /*025c*/ 	.short	0x0100
        /*025e*/ 	.byte	0x08
	.zero		1


	//   ....[4]....
        /*0260*/ 	.word	0x00000390
        /*0264*/ 	.word	0x000000ff
        /*0268*/ 	.word	0x00034838
        /*026c*/ 	.short	0x0100
        /*026e*/ 	.byte	0x08
	.zero		1


	//   ....[5]....
        /*0270*/ 	.word	0x000003a0
        /*0274*/ 	.word	0x000000ff
        /*0278*/ 	.word	0x00034848
        /*027c*/ 	.short	0x0100
        /*027e*/ 	.byte	0x08
	.zero		1


	//   ....[6]....
        /*0280*/ 	.word	0x000004d0
        /*0284*/ 	.word	0x000000ff
        /*0288*/ 	.word	0x00034850
        /*028c*/ 	.short	0x0100
        /*028e*/ 	.byte	0x08
	.zero		1


	//   ....[7]....
        /*0290*/ 	.word	0x000004e0
        /*0294*/ 	.word	0x000000ff
        /*0298*/ 	.word	0x00034860
        /*029c*/ 	.short	0x0100
        /*029e*/ 	.byte	0x08
	.zero		1


	//   ....[8]....
        /*02a0*/ 	.word	0x000004f0
        /*02a4*/ 	.word	0x000000ff
        /*02a8*/ 	.word	0x00034858
        /*02ac*/ 	.short	0x0100
        /*02ae*/ 	.byte	0x08
	.zero		1


	//   ....[9]....
        /*02b0*/ 	.word	0x00000500
        /*02b4*/ 	.word	0x000000ff
        /*02b8*/ 	.word	0x00034868
        /*02bc*/ 	.short	0x0100
        /*02be*/ 	.byte	0x08
	.zero		1


	//   ....[10]....
        /*02c0*/ 	.word	0x000005f0
        /*02c4*/ 	.word	0x000000ff
        /*02c8*/ 	.word	0x00034870
        /*02cc*/ 	.short	0x0100
        /*02ce*/ 	.byte	0x06
	.zero		1


	//   ....[11]....
        /*02d0*/ 	.word	0x00000600
        /*02d4*/ 	.word	0x000000ff
        /*02d8*/ 	.word	0x00034880
        /*02dc*/ 	.short	0x0100
        /*02de*/ 	.byte	0x06
	.zero		1


	//   ....[12]....
        /*02e0*/ 	.word	0x00000610
        /*02e4*/ 	.word	0x000000ff
        /*02e8*/ 	.word	0x00034878
        /*02ec*/ 	.short	0x0100
        /*02ee*/ 	.byte	0x06
	.zero		1


	//   ....[13]....
        /*02f0*/ 	.word	0x00000620
        /*02f4*/ 	.word	0x000000ff
        /*02f8*/ 	.word	0x00034888
        /*02fc*/ 	.short	0x0100
        /*02fe*/ 	.byte	0x06
	.zero		1


	//   ....[14]....
        /*0300*/ 	.word	0x00000750
        /*0304*/ 	.word	0x000000ff
        /*0308*/ 	.word	0x00034890
        /*030c*/ 	.short	0x0100
        /*030e*/ 	.byte	0x08
	.zero		1


	//   ....[15]....
        /*0310*/ 	.word	0x00000760
        /*0314*/ 	.word	0x000000ff
        /*0318*/ 	.word	0x000348a0
        /*031c*/ 	.short	0x0100
        /*031e*/ 	.byte	0x08
	.zero		1


	//   ....[16]....
        /*0320*/ 	.word	0x00000770
        /*0324*/ 	.word	0x000000ff
        /*0328*/ 	.word	0x00034898
        /*032c*/ 	.short	0x0100
        /*032e*/ 	.byte	0x08
	.zero		1


	//   ....[17]....
        /*0330*/ 	.word	0x00000780
        /*0334*/ 	.word	0x000000ff
        /*0338*/ 	.word	0x000348a8
        /*033c*/ 	.short	0x0100
        /*033e*/ 	.byte	0x08
	.zero		1


	//   ....[18]....
        /*0340*/ 	.word	0x000008b0
        /*0344*/ 	.word	0x000000ff
        /*0348*/ 	.word	0x000348b0
        /*034c*/ 	.short	0x0100
        /*034e*/ 	.byte	0x08
	.zero		1


	//   ....[19]....
        /*0350*/ 	.word	0x000008c0
        /*0354*/ 	.word	0x000000ff
        /*0358*/ 	.word	0x000348c0
        /*035c*/ 	.short	0x0100
        /*035e*/ 	.byte	0x08
	.zero		1


	//   ....[20]....
        /*0360*/ 	.word	0x000008d0
        /*0364*/ 	.word	0x000000ff
        /*0368*/ 	.word	0x000348b8
        /*036c*/ 	.short	0x0100
        /*036e*/ 	.byte	0x08
	.zero		1


	//   ....[21]....
        /*0370*/ 	.word	0x000008e0
        /*0374*/ 	.word	0x000000ff
        /*0378*/ 	.word	0x000348c8
        /*037c*/ 	.short	0x0100
        /*037e*/ 	.byte	0x08
	.zero		1


	//   ....[22]....
        /*0380*/ 	.word	0x000010d0
        /*0384*/ 	.word	0x000000ff
        /*0388*/ 	.word	0x00034800
        /*038c*/ 	.short	0x010a
        /*038e*/ 	.byte	0x3c
	.zero		1


	//   ....[23]....
        /*0390*/ 	.word	0x00001150
        /*0394*/ 	.word	0x00000003
        /*0398*/ 	.word	0x00034830
        /*039c*/ 	.short	0x010a
        /*039e*/ 	.byte	0x3f
	.zero		1


	//   ....[24]....
        /*03a0*/ 	.word	0x000011d0
        /*03a4*/ 	.word	0x00000003
        /*03a8*/ 	.word	0x00034830
        /*03ac*/ 	.short	0x010a
        /*03ae*/ 	.byte	0x3f
	.zero		1


	//   ....[25]....
        /*03b0*/ 	.word	0x00002770
        /*03b4*/ 	.word	0x00000003
        /*03b8*/ 	.word	0x00000000
        /*03bc*/ 	.short	0x0101
        /*03be*/ 	.byte	0x3f
	.zero		1


	//   ....[26]....
        /*03c0*/ 	.word	0x000038c0
        /*03c4*/ 	.word	0x000000ff
        /*03c8*/ 	.word	0x00034830
        /*03cc*/ 	.short	0x010a
        /*03ce*/ 	.byte	0x06
	.zero		1


	//   ....[27]....
        /*03d0*/ 	.word	0x00003900
        /*03d4*/ 	.word	0x000000ff
        /*03d8*/ 	.word	0x00034830
        /*03dc*/ 	.short	0x010a
        /*03de*/ 	.byte	0x06
	.zero		1


	//   ....[28]....
        /*03e0*/ 	.word	0x000041c0
        /*03e4*/ 	.word	0x000000ff
        /*03e8*/ 	.word	0x00034850
        /*03ec*/ 	.short	0x010a
        /*03ee*/ 	.byte	0x07
	.zero		1


	//   ....[29]....
        /*03f0*/ 	.word	0x00004200
        /*03f4*/ 	.word	0x000000ff
        /*03f8*/ 	.word	0x00034850
        /*03fc*/ 	.short	0x010a
        /*03fe*/ 	.byte	0x07
	.zero		1


	//   ....[30]....
        /*0400*/ 	.word	0x00005320
        /*0404*/ 	.word	0x0000001b
        /*0408*/ 	.word	0x00000000
        /*040c*/ 	.short	0x0101
        /*040e*/ 	.byte	0x3f
	.zero		1


	//   ....[31]....
        /*0410*/ 	.word	0x00005390
        /*0414*/ 	.word	0x0000001b
        /*0418*/ 	.word	0x00000000
        /*041c*/ 	.short	0x0101
        /*041e*/ 	.byte	0x3f
	.zero		1


	//   ....[32]....
        /*0420*/ 	.word	0x00005d60
        /*0424*/ 	.word	0x000000ff
        /*0428*/ 	.word	0x00034850
        /*042c*/ 	.short	0x010a
        /*042e*/ 	.byte	0x07
	.zero		1


	//   ....[33]....
        /*0430*/ 	.word	0x00005da0
        /*0434*/ 	.word	0x000000ff
        /*0438*/ 	.word	0x00034850
        /*043c*/ 	.short	0x010a
        /*043e*/ 	.byte	0x07
	.zero		1


	//   ....[34]....
        /*0440*/ 	.word	0x00006750
        /*0444*/ 	.word	0x00000007
        /*0448*/ 	.word	0x00000000
        /*044c*/ 	.short	0x0101
        /*044e*/ 	.byte	0x3f
	.zero		1


	//   ....[35]....
        /*0450*/ 	.word	0x000070c0
        /*0454*/ 	.word	0x000000ff
        /*0458*/ 	.word	0x00000000
        /*045c*/ 	.short	0x0101
        /*045e*/ 	.byte	0x06
	.zero		1


	//   ....[36]....
        /*0460*/ 	.word	0x00007f20
        /*0464*/ 	.word	0x00000006
        /*0468*/ 	.word	0x00034840
        /*046c*/ 	.short	0x010a
        /*046e*/ 	.byte	0x3f
	.zero		1


	//   ....[37]....
        /*0470*/ 	.word	0x00008480
        /*0474*/ 	.word	0x00000009
        /*0478*/ 	.word	0x00034820
        /*047c*/ 	.short	0x010a
        /*047e*/ 	.byte	0x3f
	.zero		1


	//   ....[38]....
        /*0480*/ 	.word	0x00008760
        /*0484*/ 	.word	0x00000002
        /*0488*/ 	.word	0x00034840
        /*048c*/ 	.short	0x010a
        /*048e*/ 	.byte	0x3f
	.zero		1


	//   ....[39]....
        /*0490*/ 	.word	0x00008a20
        /*0494*/ 	.word	0x00000002
        /*0498*/ 	.word	0x00000060
        /*049c*/ 	.short	0x010a
        /*049e*/ 	.byte	0x3f
	.zero		1


	//   ....[40]....
        /*04a0*/ 	.word	0x00008f60
        /*04a4*/ 	.word	0x00000002
        /*04a8*/ 	.word	0x00034840
        /*04ac*/ 	.short	0x010a
        /*04ae*/ 	.byte	0x3f
	.zero		1


	//   ....[41]....
        /*04b0*/ 	.word	0x00009220
        /*04b4*/ 	.word	0x00000002
        /*04b8*/ 	.word	0x00000060
        /*04bc*/ 	.short	0x010a
        /*04be*/ 	.byte	0x3f
	.zero		1


	//   ....[42]....
        /*04c0*/ 	.word	0x00009680
        /*04c4*/ 	.word	0x00000002
        /*04c8*/ 	.word	0x00034840
        /*04cc*/ 	.short	0x010a
        /*04ce*/ 	.byte	0x3f
	.zero		1


	//   ....[43]....
        /*04d0*/ 	.word	0x00009960
        /*04d4*/ 	.word	0x00000002
        /*04d8*/ 	.word	0x00000060
        /*04dc*/ 	.short	0x010a
        /*04de*/ 	.byte	0x3f
	.zero		1


	//   ....[44]....
        /*04e0*/ 	.word	0x00009c90
        /*04e4*/ 	.word	0x00000003
        /*04e8*/ 	.word	0x00034860
        /*04ec*/ 	.short	0x010a
        /*04ee*/ 	.byte	0x3f
	.zero		1


	//   ....[45]....
        /*04f0*/ 	.word	0x0000a000
        /*04f4*/ 	.word	0x00000000
        /*04f8*/ 	.word	0x00034820
        /*04fc*/ 	.short	0x010a
        /*04fe*/ 	.byte	0x3f
	.zero		1


	//   ....[46]....
        /*0500*/ 	.word	0x0000a1a0
        /*0504*/ 	.word	0x00000006
        /*0508*/ 	.word	0x00000000
        /*050c*/ 	.short	0x010a
        /*050e*/ 	.byte	0x3f
	.zero		1


	//   ....[47]....
        /*0510*/ 	.word	0x0000a210
        /*0514*/ 	.word	0x00000003
        /*0518*/ 	.word	0x00000000
        /*051c*/ 	.short	0x010a
        /*051e*/ 	.byte	0x3f
	.zero		1


	//   ....[48]....
        /*0520*/ 	.word	0x0000a270
        /*0524*/ 	.word	0x00000010
        /*0528*/ 	.word	0x00000000
        /*052c*/ 	.short	0x010a
        /*052e*/ 	.byte	0x3f
	.zero		1


	//   ....[49]....
        /*0530*/ 	.word	0x0000a2a0
        /*0534*/ 	.word	0x00000003
        /*0538*/ 	.word	0x00000000
        /*053c*/ 	.short	0x010a
        /*053e*/ 	.byte	0x3f
	.zero		1


	//   ....[50]....
        /*0540*/ 	.word	0x0000a310
        /*0544*/ 	.word	0x00000003
        /*0548*/ 	.word	0x00034800
        /*054c*/ 	.short	0x010a
        /*054e*/ 	.byte	0x3f
	.zero		1


	//   ....[51]....
        /*0550*/ 	.word	0x0000a360
        /*0554*/ 	.word	0x00000003
        /*0558*/ 	.word	0x00034830
        /*055c*/ 	.short	0x010a
        /*055e*/ 	.byte	0x3f
	.zero		1


	//   ....[52]....
        /*0560*/ 	.word	0x0000a3c0
        /*0564*/ 	.word	0x00000009
        /*0568*/ 	.word	0x00034830
        /*056c*/ 	.short	0x010a
        /*056e*/ 	.byte	0x3f
	.zero		1


	//   ....[53]....
        /*0570*/ 	.word	0x0000a420
        /*0574*/ 	.word	0x00000007
        /*0578*/ 	.word	0x00034850
        /*057c*/ 	.short	0x010a
        /*057e*/ 	.byte	0x3f
	.zero		1


	//   ....[54]....
        /*0580*/ 	.word	0x0000a480
        /*0584*/ 	.word	0x00000005
        /*0588*/ 	.word	0x00034850
        /*058c*/ 	.short	0x010a
        /*058e*/ 	.byte	0x3f
	.zero		1


	//   ....[55]....
        /*0590*/ 	.word	0x0000a620
        /*0594*/ 	.word	0x00000006
        /*0598*/ 	.word	0x00034840
        /*059c*/ 	.short	0x010a
        /*059e*/ 	.byte	0x3f
	.zero		1


	//   ....[56]....
        /*05a0*/ 	.word	0x0000a6a0
        /*05a4*/ 	.word	0x00000007
        /*05a8*/ 	.word	0x00034820
        /*05ac*/ 	.short	0x010a
        /*05ae*/ 	.byte	0x3f
	.zero		1


	//   ....[57]....
        /*05b0*/ 	.word	0x0000a6f0
        /*05b4*/ 	.word	0x00000002
        /*05b8*/ 	.word	0x00034840
        /*05bc*/ 	.short	0x010a
        /*05be*/ 	.byte	0x3f
	.zero		1


	//   ....[58]....
        /*05c0*/ 	.word	0x0000a740
        /*05c4*/ 	.word	0x00000002
        /*05c8*/ 	.word	0x00000060
        /*05cc*/ 	.short	0x010a
        /*05ce*/ 	.byte	0x3f
	.zero		1


	//   ....[59]....
        /*05d0*/ 	.word	0x0000a790
        /*05d4*/ 	.word	0x00000002
        /*05d8*/ 	.word	0x00034840
        /*05dc*/ 	.short	0x010a
        /*05de*/ 	.byte	0x3f
	.zero		1


	//   ....[60]....
        /*05e0*/ 	.word	0x0000a7e0
        /*05e4*/ 	.word	0x00000002
        /*05e8*/ 	.word	0x00000060
        /*05ec*/ 	.short	0x010a
        /*05ee*/ 	.byte	0x3f
	.zero		1


	//   ....[61]....
        /*05f0*/ 	.word	0x0000a830
        /*05f4*/ 	.word	0x00000002
        /*05f8*/ 	.word	0x00034840
        /*05fc*/ 	.short	0x010a
        /*05fe*/ 	.byte	0x3f
	.zero		1


	//   ....[62]....
        /*0600*/ 	.word	0x0000a880
        /*0604*/ 	.word	0x00000002
        /*0608*/ 	.word	0x00000060
        /*060c*/ 	.short	0x010a
        /*060e*/ 	.byte	0x3f
	.zero		1


	//   ....[63]....
        /*0610*/ 	.word	0x0000a8d0
        /*0614*/ 	.word	0x00000003
        /*0618*/ 	.word	0x00034860
        /*061c*/ 	.short	0x010a
        /*061e*/ 	.byte	0x3f
	.zero		1


	//   ....[64]....
        /*0620*/ 	.word	0x0000a920
        /*0624*/ 	.word	0x00000000
        /*0628*/ 	.word	0x00034820
        /*062c*/ 	.short	0x010a
        /*062e*/ 	.byte	0x3f
	.zero		1


	//   ....[65]....
        /*0630*/ 	.word	0x0000aac0
        /*0634*/ 	.word	0x00000006
        /*0638*/ 	.word	0x00000000
        /*063c*/ 	.short	0x010a
        /*063e*/ 	.byte	0x3f
	.zero		1


	//   ....[66]....
        /*0640*/ 	.word	0x0000ab10
        /*0644*/ 	.word	0x00000003
        /*0648*/ 	.word	0x00000000
        /*064c*/ 	.short	0x010a
        /*064e*/ 	.byte	0x3f
	.zero		1


	//   ....[67]....
        /*0650*/ 	.word	0x0000ab60
        /*0654*/ 	.word	0x00000010
        /*0658*/ 	.word	0x00000000
        /*065c*/ 	.short	0x010a
        /*065e*/ 	.byte	0x3f
	.zero		1


	//----- nvinfo : EIATTR_NUM_MBARRIERS
	.align		4
.L_101:
        /*0660*/ 	.byte	0x03, 0x38
        /*0662*/ 	.short	0x0016


	//----- nvinfo : EIATTR_EXIT_INSTR_OFFSETS
	.align		4
        /*0664*/ 	.byte	0x04, 0x1c
        /*0666*/ 	.short	(.L_103 - .L_102)


	//   ....[0]....
.L_102:
        /*0668*/ 	.word	0x000009f0


	//   ....[1]....
        /*066c*/ 	.word	0x00007180


	//   ....[2]....
        /*0670*/ 	.word	0x000071e0


	//   ....[3]....
        /*0674*/ 	.word	0x0000a2f0


	//----- nvinfo : EIATTR_MAX_THREADS
	.align		4
.L_103:
        /*0678*/ 	.byte	0x04, 0x05
        /*067a*/ 	.short	(.L_105 - .L_104)
.L_104:
        /*067c*/ 	.word	0x00000180
        /*0680*/ 	.word	0x00000001
        /*0684*/ 	.word	0x00000001


	//----- nvinfo : EIATTR_CRS_STACK_SIZE
	.align		4
.L_105:
        /*0688*/ 	.byte	0x04, 0x1e
        /*068a*/ 	.short	(.L_107 - .L_106)
.L_106:
        /*068c*/ 	.word	0x00000000


	//----- nvinfo : EIATTR_CBANK_PARAM_SIZE
	.align		4
.L_107:
        /*0690*/ 	.byte	0x03, 0x19
        /*0692*/ 	.short	0x0bf0


	//----- nvinfo : EIATTR_PARAM_CBANK
	.align		4
        /*0694*/ 	.byte	0x04, 0x0a
        /*0696*/ 	.short	(.L_109 - .L_108)
	.align		4
.L_108:
        /*0698*/ 	.word	index@(.nv.constant0._ZN7cutlass13device_kernelIN5flash11enable_sm90INS1_16FlashAttnFwdSm90INS1_25CollectiveMainloopFwdSm90ILi2EN4cute5tupleIJNS5_1CILi1EEES8_S8_EEENS6_IJNS7_ILi128EEESA_NS7_ILi192EEEEEELi128ENS_6half_tEfNS_4arch4Sm90ELb0ELb0ELb0ELb0ELb0ELb0ELb0ELb1ELb1ELb0ELb0ELb0EEENS1_21CollectiveEpilogueFwdINS6_IJSA_SA_SA_EEES9_SD_SF_Li256ELb0ELb0ELb0ELb0EEENS1_29StaticPersistentTileSchedulerILb0EEEEEEEEEvNT_6ParamsE)
        /*069c*/ 	.short	0x0210
        /*069e*/ 	.short	0x0bf0


	//----- nvinfo : EIATTR_SW_WAR
	.align		4
.L_109:
        /*06a0*/ 	.byte	0x04, 0x36
        /*06a2*/ 	.short	(.L_111 - .L_110)
.L_110:
        /*06a4*/ 	.word	0x00000008
.L_111:


//--------------------- .nv.info._ZN7cutlass13device_kernelIN5flash11enable_sm90INS1_16FlashAttnFwdSm90INS1_25CollectiveMainloopFwdSm90ILi2EN4cute5tupleIJNS5_1CILi2EEENS7_ILi1EEES9_EEENS6_IJNS7_ILi128EEESB_NS7_ILi192EEEEEELi128ENS_6half_tEfNS_4arch4Sm90ELb0ELb0ELb0ELb0ELb0ELb0ELb0ELb1ELb1ELb0ELb0ELb0EEENS1_21CollectiveEpilogueFwdINS6_IJSB_SB_SB_EEESA_SE_SG_Li256ELb0ELb0ELb0ELb0EEENS1_29StaticPersistentTileSchedulerILb0EEEEEEEEEvNT_6ParamsE --------------------------
	.section	.nv.info._ZN7cutlass13device_kernelIN5flash11enable_sm90INS1_16FlashAttnFwdSm90INS1_25CollectiveMainloopFwdSm90ILi2EN4cute5tupleIJNS5_1CILi2EEENS7_ILi1EEES9_EEENS6_IJNS7_ILi128EEESB_NS7_ILi192EEEEEELi128ENS_6half_tEfNS_4arch4Sm90ELb0ELb0ELb0ELb0ELb0ELb0ELb0ELb1ELb1ELb0ELb0ELb0EEENS1_21CollectiveEpilogueFwdINS6_IJSB_SB_SB_EEESA_SE_SG_Li256ELb0ELb0ELb0ELb0EEENS1_29StaticPersistentTileSchedulerILb0EEEEEEEEEvNT_6ParamsE,"",@"SHT_CUDA_INFO"
	.sectionflags	@""
	.align	4


	//----- nvinfo : EIATTR_CUDA_API_VERSION
	.align		4
        /*0000*/ 	.byte	0x04, 0x37
        /*0002*/ 	.short	(.L_113 - .L_112)
.L_112:
        /*0004*/ 	.word	0x00000082


	//----- nvinfo : EIATTR_KPARAM_INFO
	.align		4
.L_113:
        /*0008*/ 	.byte	0x04, 0x17
        /*000a*/ 	.short	(.L_115 - .L_114)
.L_114:
        /*000c*/ 	.word	0x00000000
        /*0010*/ 	.short	0x0000
        /*0012*/ 	.short	0x0070
        /*0014*/ 	.byte	0x00, 0xf0, 0x01, 0x2e


	//----- nvinfo : EIATTR_SPARSE_MMA_MASK
	.align		4
.L_115:
        /*0018*/ 	.byte	0x03, 0x50
        /*001a*/ 	.short	0x0000


	//----- nvinfo : EIATTR_MAXREG_COUNT
	.align		4
        /*001c*/ 	.byte	0x03, 0x1b
        /*001e*/ 	.short	0x00a8


	//----- nvinfo : EIATTR_NUM_BARRIERS
	.align		4
        /*0020*/ 	.byte	0x02, 0x4c
        /*0022*/ 	.byte	0x09
	.zero		1


	//----- nvinfo : EIATTR_EXTERNS
	.align		4
        /*0024*/ 	.byte	0x04, 0x0f
        /*0026*/ 	.short	(.L_117 - .L_116)


	//   ....[0]....
	.align		4
.L_116:
        /*0028*/ 	.word	index@(__assertfail)


	//----- nvinfo : EIATTR_ANNOTATIONS
	.align		4
.L_117:
        /*002c*/ 	.byte	0x04, 0x55
        /*002e*/ 	.short	(.L_119 - .L_118)


	//   ....[0]....
.L_118:
        /* <DEDUP_REMOVED lines=19> */
        /*0154*/ 	.byte	0x40, 0xa6, 0x00, 0x00


	//----- nvinfo : EIATTR_MERCURY_ISA_VERSION
	.align		4
.L_119:
        /*0158*/ 	.byte	0x03, 0x5f
        /*015a*/ 	.short	0x0101


	//----- nvinfo : EIATTR_INT_WARP_WIDE_INSTR_OFFSETS
	.align		4
        /*015c*/ 	.byte	0x04, 0x31
        /*015e*/ 	.short	(.L_121 - .L_120)


	//   ....[0]....
.L_120:
        /*0160*/ 	.word	0x00000190


	//   ....[1]....
        /*0164*/ 	.word	0x000001d0


	//   ....[2]....
        /*0168*/ 	.word	0x00000240


	//   ....[3]....
        /*016c*/ 	.word	0x00007d00


	//   ....[4]....
        /*0170*/ 	.word	0x00007d50


	//   ....[5]....
        /*0174*/ 	.word	0x00007e30


	//   ....[6]....
        /*0178*/ 	.word	0x00007f10


	//----- nvinfo : EIATTR_COOP_GROUP_MASK_REGIDS
	.align		4
.L_121:
        /*017c*/ 	.byte	0x04, 0x29
        /*017e*/ 	.short	(.L_123 - .L_122)


	//   ....[0]....
.L_122:
        /*0180*/ 	.word	0xffffffff


	//   ....[1]....
        /*0184*/ 	.word	0xffffffff


	//   ....[2]....
        /*0188*/ 	.word	0xffffffff


	//   ....[3]....
        /*018c*/ 	.word	0xffffffff


	//   ....[4]....
        /*0190*/ 	.word	0xffffffff


	//   ....[5]....
        /*0194*/ 	.word	0xffffffff


	//   ....[6]....
        /*0198*/ 	.word	0xffffffff


	//   ....[7]....
        /*019c*/ 	.word	0xffffffff


	//   ....[8]....
        /*01a0*/ 	.word	0xffffffff


	//   ....[9]....
        /*01a4*/ 	.word	0xffffffff


	//   ....[10]....
        /*01a8*/ 	.word	0xffffffff


	//   ....[11]....
        /*01ac*/ 	.word	0xffffffff


	//   ....[12]....
        /*01b0*/ 	.word	0xffffffff


	//   ....[13]....
        /*01b4*/ 	.word	0xffffffff


	//   ....[14]....
        /*01b8*/ 	.word	0xffffffff


	//   ....[15]....
        /*01bc*/ 	.word	0xffffffff


	//   ....[16]....
        /*01c0*/ 	.word	0xffffffff


	//   ....[17]....
        /*01c4*/ 	.word	0xffffffff


	//   ....[18]....
        /*01c8*/ 	.word	0xffffffff


	//   ....[19]....
        /*01cc*/ 	.word	0xffffffff


	//   ....[20]....
        /*01d0*/ 	.word	0xffffffff


	//   ....[21]....
        /*01d4*/ 	.word	0xffffffff


	//   ....[22]....
        /*01d8*/ 	.word	0xffffffff


	//   ....[23]....
        /*01dc*/ 	.word	0xffffffff


	//   ....[24]....
        /*01e0*/ 	.word	0x0500000f


	//   ....[25]....
        /*01e4*/ 	.word	0x0500000f


	//----- nvinfo : EIATTR_COOP_GROUP_INSTR_OFFSETS
	.align		4
.L_123:
        /*01e8*/ 	.byte	0x04, 0x28
        /*01ea*/ 	.short	(.L_125 - .L_124)


	//   ....[0]....
.L_124:
        /*01ec*/ 	.word	0x00000060


	//   ....[1]....
        /*01f0*/ 	.word	0x000001a0


	//   ....[2]....
        /*01f4*/ 	.word	0x000001f0


	//   ....[3]....
        /*01f8*/ 	.word	0x00000430


	//   ....[4]....
        /*01fc*/ 	.word	0x00000660


	//   ....[5]....
        /*0200*/ 	.word	0x00000890


	//   ....[6]....
        /*0204*/ 	.word	0x00000b20


	//   ....[7]....
        /*0208*/ 	.word	0x00000e30


	//   ....[8]....
        /*020c*/ 	.word	0x000012e0


	//   ....[9]....
        /*0210*/ 	.word	0x00002610


	//   ....[10]....
        /*0214*/ 	.word	0x00002710


	//   ....[11]....
        /*0218*/ 	.word	0x00002a50


	//   ....[12]....
        /*021c*/ 	.word	0x00002c20


	//   ....[13]....
        /*0220*/ 	.word	0x00004b10


	//   ....[14]....
        /*0224*/ 	.word	0x00004b30


	//   ....[15]....
        /*0228*/ 	.word	0x00004b60


	//   ....[16]....
        /*022c*/ 	.word	0x00004b70


	//   ....[17]....
        /*0230*/ 	.word	0x00006030


	//   ....[18]....
        /*0234*/ 	.word	0x00006060


	//   ....[19]....
        /*0238*/ 	.word	0x00006110


	//   ....[20]....
        /*023c*/ 	.word	0x00006120


	//   ....[21]....
        /*0240*/ 	.word	0x00007100


	//   ....[22]....
        /*0244*/ 	.word	0x000073f0


	//   ....[23]....
        /*0248*/ 	.word	0x0000a5c0


	//   ....[24]....
        /*024c*/ 	.word	0x0000aac0


	//   ....[25]....
        /*0250*/ 	.word	0x0000af60


	//----- nvinfo : EIATTR_REG_RECONFIG
	.align		4
.L_125:
        /*0254*/ 	.byte	0x01, 0x54
	.zero		2


	//----- nvinfo : EIATTR_SYSCALL_OFFSETS
	.align		4
        /*0258*/ 	.byte	0x04, 0x46
        /*025a*/ 	.short	(.L_127 - .L_126)


	//   ....[0]....
.L_126:
        /*025c*/ 	.word	0x00001640


	//   ....[1]....
        /*0260*/ 	.word	0x00007930


	//   ....[2]....
        /*0264*/ 	.word	0x00007a70


	//   ....[3]....
        /*0268*/ 	.word	0x00007b70


	//----- nvinfo : EIATTR_MBARRIER_INSTR_OFFSETS
	.align		4
.L_127:
        /*026c*/ 	.byte	0x04, 0x39
        /*026e*/ 	.short	(.L_129 - .L_128)


	//   ....[0]....
.L_128:
        /*0270*/ 	.word	0x000002d0
        /*0274*/ 	.word	0x000000ff
        /*0278*/ 	.word	0x00034800
        /*027c*/ 	.short	0x0100
        /*027e*/ 	.byte	0x08
	.zero		1


	//   ....[1]....
        /*0280*/ 	.word	0x000002e0
        /*0284*/ 	.word	0x000000ff
        /*0288*/ 	.word	0x00034820
        /*028c*/ 	.short	0x0100
        /*028e*/ 	.byte	0x08
	.zero		1


	//   ....[2]....
        /*0290*/ 	.word	0x000003d0
        /*0294*/ 	.word	0x000000ff
        /*0298*/ 	.word	0x00034830
        /*029c*/ 	.short	0x0100
        /*029e*/ 	.byte	0x08
	.zero		1


	//   ....[3]....
        /*02a0*/ 	.word	0x000003e0
        /*02a4*/ 	.word	0x000000ff
        /*02a8*/ 	.word	0x00034840
        /*02ac*/ 	.short	0x0100
        /*02ae*/ 	.byte	0x08
	.zero		1


	//   ....[4]....
        /*02b0*/ 	.word	0x000003f0
        /*02b4*/ 	.word	0x000000ff
        /*02b8*/ 	.word	0x00034838
        /*02bc*/ 	.short	0x0100
        /*02be*/ 	.byte	0x08
	.zero		1


	//   ....[5]....
        /*02c0*/ 	.word	0x00000400
        /*02c4*/ 	.word	0x000000ff
        /*02c8*/ 	.word	0x00034848
        /*02cc*/ 	.short	0x0100
        /*02ce*/ 	.byte	0x08
	.zero		1


	//   ....[6]....
        /*02d0*/ 	.word	0x00000610
        /*02d4*/ 	.word	0x000000ff
        /*02d8*/ 	.word	0x00034850
        /*02dc*/ 	.short	0x0100
        /*02de*/ 	.byte	0x08
	.zero		1


	//   ....[7]....
        /*02e0*/ 	.word	0x00000620
        /*02e4*/ 	.word	0x000000ff
        /*02e8*/ 	.word	0x00034860
        /*02ec*/ 	.short	0x0100
        /*02ee*/ 	.byte	0x08
	.zero		1


	//   ....[8]....
        /*02f0*/ 	.word	0x00000630
        /*02f4*/ 	.word	0x000000ff
        /*02f8*/ 	.word	0x00034858
        /*02fc*/ 	.short	0x0100
        /*02fe*/ 	.byte	0x08
	.zero		1


	//   ....[9]....
        /*0300*/ 	.word	0x00000640
        /*0304*/ 	.word	0x000000ff
        /*0308*/ 	.word	0x00034868
        /*030c*/ 	.short	0x0100
        /*030e*/ 	.byte	0x08
	.zero		1


	//   ....[10]....
        /*0310*/ 	.word	0x00000840
        /*0314*/ 	.word	0x000000ff
        /*0318*/ 	.word	0x00034870
        /*031c*/ 	.short	0x0100
        /*031e*/ 	.byte	0x08
	.zero		1


	//   ....[11]....
        /*0320*/ 	.word	0x00000850
        /*0324*/ 	.word	0x000000ff
        /*0328*/ 	.word	0x00034880
        /*032c*/ 	.short	0x0100
        /*032e*/ 	.byte	0x08
	.zero		1


	//   ....[12]....
        /*0330*/ 	.word	0x00000860
        /*0334*/ 	.word	0x000000ff
        /*0338*/ 	.word	0x00034878
        /*033c*/ 	.short	0x0100
        /*033e*/ 	.byte	0x08
	.zero		1


	//   ....[13]....
        /*0340*/ 	.word	0x00000870
        /*0344*/ 	.word	0x000000ff
        /*0348*/ 	.word	0x00034888
        /*034c*/ 	.short	0x0100
        /*034e*/ 	.byte	0x08
	.zero		1


	//   ....[14]....
        /*0350*/ 	.word	0x00000ad0
        /*0354*/ 	.word	0x000000ff
        /*0358*/ 	.word	0x00034890
        /*035c*/ 	.short	0x0100
        /*035e*/ 	.byte	0x08
	.zero		1


	//   ....[15]....
        /*0360*/ 	.word	0x00000ae0
        /*0364*/ 	.word	0x000000ff
        /*0368*/ 	.word	0x000348a0
        /*036c*/ 	.short	0x0100
        /*036e*/ 	.byte	0x08
	.zero		1


	//   ....[16]....
        /*0370*/ 	.word	0x00000af0
        /*0374*/ 	.word	0x000000ff
        /*0378*/ 	.word	0x00034898
        /*037c*/ 	.short	0x0100
        /*037e*/ 	.byte	0x08
	.zero		1


	//   ....[17]....
        /*0380*/ 	.word	0x00000b00
        /*0384*/ 	.word	0x000000ff
        /*0388*/ 	.word	0x000348a8
        /*038c*/ 	.short	0x0100
        /*038e*/ 	.byte	0x08
	.zero		1


	//   ....[18]....
        /*0390*/ 	.word	0x00000d80
        /*0394*/ 	.word	0x000000ff
        /*0398*/ 	.word	0x000348b0
        /*039c*/ 	.short	0x0100
        /*039e*/ 	.byte	0x08
	.zero		1


	//   ....[19]....
        /*03a0*/ 	.word	0x00000d90
        /*03a4*/ 	.word	0x000000ff
        /*03a8*/ 	.word	0x000348c0
        /*03ac*/ 	.short	0x0100
        /*03ae*/ 	.byte	0x08
	.zero		1


	//   ....[20]....
        /*03b0*/ 	.word	0x00000da0
        /*03b4*/ 	.word	0x000000ff
        /*03b8*/ 	.word	0x000348b8
        /*03bc*/ 	.short	0x0100
        /*03be*/ 	.byte	0x08
	.zero		1


	//   ....[21]....
        /*03c0*/ 	.word	0x00000db0
        /*03c4*/ 	.word	0x000000ff
        /*03c8*/ 	.word	0x000348c8
        /*03cc*/ 	.short	0x0100
        /*03ce*/ 	.byte	0x08
	.zero		1


	//   ....[22]....
        /*03d0*/ 	.word	0x00001680
        /*03d4*/ 	.word	0x000000ff
        /*03d8*/ 	.word	0x00034800
        /*03dc*/ 	.short	0x010a
        /*03de*/ 	.byte	0x3c
	.zero		1


	//   ....[23]....
        /*03e0*/ 	.word	0x00001720
        /*03e4*/ 	.word	0x00000003
        /*03e8*/ 	.word	0x00034830
        /*03ec*/ 	.short	0x010a
        /*03ee*/ 	.byte	0x3f
	.zero		1


	//   ....[24]....
        /*03f0*/ 	.word	0x00001760
        /*03f4*/ 	.word	0x00000003
        /*03f8*/ 	.word	0x00034830
        /*03fc*/ 	.short	0x010a
        /*03fe*/ 	.byte	0x3f
	.zero		1


	//   ....[25]....
        /*0400*/ 	.word	0x000031a0
        /*0404*/ 	.word	0x00000006
        /*0408*/ 	.word	0x00000000
        /*040c*/ 	.short	0x0101
        /*040e*/ 	.byte	0x3f
	.zero		1


	//   ....[26]....
        /*0410*/ 	.word	0x00003ab0
        /*0414*/ 	.word	0x000000ff
        /*0418*/ 	.word	0x00034830
        /*041c*/ 	.short	0x010a
        /*041e*/ 	.byte	0x06
	.zero		1


	//   ....[27]....
        /*0420*/ 	.word	0x00003af0
        /*0424*/ 	.word	0x000000ff
        /*0428*/ 	.word	0x00034830
        /*042c*/ 	.short	0x010a
        /*042e*/ 	.byte	0x06
	.zero		1


	//   ....[28]....
        /*0430*/ 	.word	0x000043b0
        /*0434*/ 	.word	0x000000ff
        /*0438*/ 	.word	0x00034850
        /*043c*/ 	.short	0x010a
        /*043e*/ 	.byte	0x07
	.zero		1


	//   ....[29]....
        /*0440*/ 	.word	0x000043f0
        /*0444*/ 	.word	0x000000ff
        /*0448*/ 	.word	0x00034850
        /*044c*/ 	.short	0x010a
        /*044e*/ 	.byte	0x07
	.zero		1


	//   ....[30]....
        /*0450*/ 	.word	0x000056d0
        /*0454*/ 	.word	0x00000006
        /*0458*/ 	.word	0x00000000
        /*045c*/ 	.short	0x0101
        /*045e*/ 	.byte	0x3f
	.zero		1


	//   ....[31]....
        /*0460*/ 	.word	0x00005980
        /*0464*/ 	.word	0x0000001b
        /*0468*/ 	.word	0x00000000
        /*046c*/ 	.short	0x0101
        /*046e*/ 	.byte	0x3f
	.zero		1


	//   ....[32]....
        /*0470*/ 	.word	0x00005fa0
        /*0474*/ 	.word	0x000000ff
        /*0478*/ 	.word	0x00034850
        /*047c*/ 	.short	0x010a
        /*047e*/ 	.byte	0x05
	.zero		1


	//   ....[33]....
        /*0480*/ 	.word	0x00005fe0
        /*0484*/ 	.word	0x000000ff
        /*0488*/ 	.word	0x00034850
        /*048c*/ 	.short	0x010a
        /*048e*/ 	.byte	0x05
	.zero		1


	//   ....[34]....
        /*0490*/ 	.word	0x000065e0
        /*0494*/ 	.word	0x00000005
        /*0498*/ 	.word	0x00000000
        /*049c*/ 	.short	0x0101
        /*049e*/ 	.byte	0x3f
	.zero		1


	//   ....[35]....
        /*04a0*/ 	.word	0x000072e0
        /*04a4*/ 	.word	0x000000ff
        /*04a8*/ 	.word	0x00000000
        /*04ac*/ 	.short	0x0101
        /*04ae*/ 	.byte	0x07
	.zero		1


	//   ....[36]....
        /*04b0*/ 	.word	0x000072f0
        /*04b4*/ 	.word	0x000000ff
        /*04b8*/ 	.word	0x00000000
        /*04bc*/ 	.short	0x0101
        /*04be*/ 	.byte	0x06
	.zero		1


	//   ....[37]....
        /*04c0*/ 	.word	0x000082a0
        /*04c4*/ 	.word	0x00000005
        /*04c8*/ 	.word	0x00034840
        /*04cc*/ 	.short	0x010a
        /*04ce*/ 	.byte	0x3f
	.zero		1


	//   ....[38]....
        /*04d0*/ 	.word	0x00008860
        /*04d4*/ 	.word	0x0000000a
        /*04d8*/ 	.word	0x00034820
        /*04dc*/ 	.short	0x010a
        /*04de*/ 	.byte	0x3f
	.zero		1


	//   ....[39]....
        /*04e0*/ 	.word	0x00008b50
        /*04e4*/ 	.word	0x00000002
        /*04e8*/ 	.word	0x00034840
        /*04ec*/ 	.short	0x010a
        /*04ee*/ 	.byte	0x3f
	.zero		1


	//   ....[40]....
        /*04f0*/ 	.word	0x00008e50
        /*04f4*/ 	.word	0x00000002
        /*04f8*/ 	.word	0x00034860
        /*04fc*/ 	.short	0x010a
        /*04fe*/ 	.byte	0x3f
	.zero		1


	//   ....[41]....
        /*0500*/ 	.word	0x00009380
        /*0504*/ 	.word	0x00000002
        /*0508*/ 	.word	0x00034840
        /*050c*/ 	.short	0x010a
        /*050e*/ 	.byte	0x3f
	.zero		1


	//   ....[42]....
        /*0510*/ 	.word	0x00009680
        /*0514*/ 	.word	0x00000002
        /*0518*/ 	.word	0x00034860
        /*051c*/ 	.short	0x010a
        /*051e*/ 	.byte	0x3f
	.zero		1


	//   ....[43]....
        /*0520*/ 	.word	0x00009b20
        /*0524*/ 	.word	0x00000002
        /*0528*/ 	.word	0x00034840
        /*052c*/ 	.short	0x010a
        /*052e*/ 	.byte	0x3f
	.zero		1


	//   ....[44]....
        /*0530*/ 	.word	0x00009e20
        /*0534*/ 	.word	0x00000002
        /*0538*/ 	.word	0x00034860
        /*053c*/ 	.short	0x010a
        /*053e*/ 	.byte	0x3f
	.zero		1


	//   ....[45]....
        /*0540*/ 	.word	0x0000a160
        /*0544*/ 	.word	0x00000003
        /*0548*/ 	.word	0x00034860
        /*054c*/ 	.short	0x010a
        /*054e*/ 	.byte	0x3f
	.zero		1


	//   ....[46]....
        /*0550*/ 	.word	0x0000a540
        /*0554*/ 	.word	0x00000000
        /*0558*/ 	.word	0x00034820
        /*055c*/ 	.short	0x010a
        /*055e*/ 	.byte	0x3f
	.zero		1


	//   ....[47]....
        /*0560*/ 	.word	0x0000a700
        /*0564*/ 	.word	0x00000006
        /*0568*/ 	.word	0x00000000
        /*056c*/ 	.short	0x010a
        /*056e*/ 	.byte	0x3f
	.zero		1


	//   ....[48]....
        /*0570*/ 	.word	0x0000a770
        /*0574*/ 	.word	0x00000003
        /*0578*/ 	.word	0x00000000
        /*057c*/ 	.short	0x010a
        /*057e*/ 	.byte	0x3f
	.zero		1


	//   ....[49]....
        /*0580*/ 	.word	0x0000a7d0
        /*0584*/ 	.word	0x00000010
        /*0588*/ 	.word	0x00000000
        /*058c*/ 	.short	0x010a
        /*058e*/ 	.byte	0x3f
	.zero		1


	//   ....[50]....
        /*0590*/ 	.word	0x0000a800
        /*0594*/ 	.word	0x00000003
        /*0598*/ 	.word	0x00000000
        /*059c*/ 	.short	0x010a
        /*059e*/ 	.byte	0x3f
	.zero		1


	//   ....[51]....
        /*05a0*/ 	.word	0x0000a870
        /*05a4*/ 	.word	0x00000003
        /*05a8*/ 	.word	0x00034800
        /*05ac*/ 	.short	0x010a
        /*05ae*/ 	.byte	0x3f
	.zero		1


	//   ....[52]....
        /*05b0*/ 	.word	0x0000a8c0
        /*05b4*/ 	.word	0x00000003
        /*05b8*/ 	.word	0x00034830
        /*05bc*/ 	.short	0x010a
        /*05be*/ 	.byte	0x3f
	.zero		1


	//   ....[53]....
        /*05c0*/ 	.word	0x0000a920
        /*05c4*/ 	.word	0x00000007
        /*05c8*/ 	.word	0x00034830
        /*05cc*/ 	.short	0x010a
        /*05ce*/ 	.byte	0x3f
	.zero		1


	//   ....[54]....
        /*05d0*/ 	.word	0x0000a980
        /*05d4*/ 	.word	0x00000007
        /*05d8*/ 	.word	0x00034850
        /*05dc*/ 	.short	0x010a
        /*05de*/ 	.byte	0x3f
	.zero		1


	//   ....[55]....
        /*05e0*/ 	.word	0x0000a9e0
        /*05e4*/ 	.word	0x00000005
        /*05e8*/ 	.word	0x00034850
        /*05ec*/ 	.short	0x010a
        /*05ee*/ 	.byte	0x3f
	.zero		1


	//   ....[56]....
        /*05f0*/ 	.word	0x0000ab80
        /*05f4*/ 	.word	0x00000005
        /*05f8*/ 	.word	0x00034840
        /*05fc*/ 	.short	0x010a
        /*05fe*/ 	.byte	0x3f
	.zero		1


	//   ....[57]....
        /*0600*/ 	.word	0x0000ac00
        /*0604*/ 	.word	0x00000007
        /*0608*/ 	.word	0x00034820
        /*060c*/ 	.short	0x010a
        /*060e*/ 	.byte	0x3f
	.zero		1


	//   ....[58]....
        /*0610*/ 	.word	0x0000ac50
        /*0614*/ 	.word	0x00000002
        /*0618*/ 	.word	0x00034840
        /*061c*/ 	.short	0x010a
        /*061e*/ 	.byte	0x3f
	.zero		1


	//   ....[59]....
        /*0620*/ 	.word	0x0000aca0
        /*0624*/ 	.word	0x00000002
        /*0628*/ 	.word	0x00034860
        /*062c*/ 	.short	0x010a
        /*062e*/ 	.byte	0x3f
	.zero		1


	//   ....[60]....
        /*0630*/ 	.word	0x0000acf0
        /*0634*/ 	.word	0x00000002
        /*0638*/ 	.word	0x00034840
        /*063c*/ 	.short	0x010a
        /*063e*/ 	.byte	0x3f
	.zero		1


	//   ....[61]....
        /*0640*/ 	.word	0x0000ad40
        /*0644*/ 	.word	0x00000002
        /*0648*/ 	.word	0x00034860
        /*064c*/ 	.short	0x010a
        /*064e*/ 	.byte	0x3f
	.zero		1


	//   ....[62]....
        /*0650*/ 	.word	0x0000ad90
        /*0654*/ 	.word	0x00000002
        /*0658*/ 	.word	0x00034840
        /*065c*/ 	.short	0x010a
        /*065e*/ 	.byte	0x3f
	.zero		1


	//   ....[63]....
        /*0660*/ 	.word	0x0000ade0
        /*0664*/ 	.word	0x00000002
        /*0668*/ 	.word	0x00034860
        /*066c*/ 	.short	0x010a
        /*066e*/ 	.byte	0x3f
	.zero		1


	//   ....[64]....
        /*0670*/ 	.word	0x0000ae30
        /*0674*/ 	.word	0x00000003
        /*0678*/ 	.word	0x00034860
        /*067c*/ 	.short	0x010a
        /*067e*/ 	.byte	0x3f
	.zero		1


	//   ....[65]....
        /*0680*/ 	.word	0x0000ae80
        /*0684*/ 	.word	0x00000000
        /*0688*/ 	.word	0x00034820
        /*068c*/ 	.short	0x010a
        /*068e*/ 	.byte	0x3f
	.zero		1


	//   ....[66]....
        /*0690*/ 	.word	0x0000b020
        /*0694*/ 	.word	0x00000006
        /*0698*/ 	.word	0x00000000
        /*069c*/ 	.short	0x010a
        /*069e*/ 	.byte	0x3f
	.zero		1


	//   ....[67]....
        /*06a0*/ 	.word	0x0000b070
        /*06a4*/ 	.word	0x00000003
        /*06a8*/ 	.word	0x00000000
        /*06ac*/ 	.short	0x010a
        /*06ae*/ 	.byte	0x3f
	.zero		1


	//   ....[68]....
        /*06b0*/ 	.word	0x0000b0c0
        /*06b4*/ 	.word	0x00000010
        /*06b8*/ 	.word	0x00000000
        /*06bc*/ 	.short	0x010a
        /*06be*/ 	.byte	0x3f
	.zero		1


	//----- nvinfo : EIATTR_NUM_MBARRIERS
	.align		4
.L_129:
        /*06c0*/ 	.byte	0x03, 0x38
        /*06c2*/ 	.short	0x0016


	//----- nvinfo : EIATTR_EXIT_INSTR_OFFSETS
	.align		4
        /*06c4*/ 	.byte	0x04, 0x1c
        /*06c6*/ 	.short	(.L_131 - .L_130)


	//   ....[0]....
.L_130:
        /*06c8*/ 	.word	0x00000f70


	//   ....[1]....
        /*06cc*/ 	.word	0x000073b0


	//   ....[2]....
        /*06d0*/ 	.word	0x00007410


	//   ....[3]....
        /*06d4*/ 	.word	0x0000a850


	//----- nvinfo : EIATTR_MAX_THREADS
	.align		4
.L_131:
        /*06d8*/ 	.byte	0x04, 0x05
        /*06da*/ 	.short	(.L_133 - .L_132)
.L_132:
        /*06dc*/ 	.word	0x00000180
        /*06e0*/ 	.word	0x00000001
        /*06e4*/ 	.word	0x00000001


	//----- nvinfo : EIATTR_CRS_STACK_SIZE
	.align		4
.L_133:
        /*06e8*/ 	.byte	0x04, 0x1e
        /*06ea*/ 	.short	(.L_135 - .L_134)
.L_134:
        /*06ec*/ 	.word	0x00000000


	//----- nvinfo : EIATTR_CBANK_PARAM_SIZE
	.align		4
.L_135:
        /*06f0*/ 	.byte	0x03, 0x19
        /*06f2*/ 	.short	0x0bf0


	//----- nvinfo : EIATTR_PARAM_CBANK
	.align		4
        /*06f4*/ 	.byte	0x04, 0x0a
        /*06f6*/ 	.short	(.L_137 - .L_136)
	.align		4
.L_136:
        /*06f8*/ 	.word	index@(.nv.constant0._ZN7cutlass13device_kernelIN5flash11enable_sm90INS1_16FlashAttnFwdSm90INS1_25CollectiveMainloopFwdSm90ILi2EN4cute5tupleIJNS5_1CILi2EEENS7_ILi1EEES9_EEENS6_IJNS7_ILi128EEESB_NS7_ILi192EEEEEELi128ENS_6half_tEfNS_4arch4Sm90ELb0ELb0ELb0ELb0ELb0ELb0ELb0ELb1ELb1ELb0ELb0ELb0EEENS1_21CollectiveEpilogueFwdINS6_IJSB_SB_SB_EEESA_SE_SG_Li256ELb0ELb0ELb0ELb0EEENS1_29StaticPersistentTileSchedulerILb0EEEEEEEEEvNT_6ParamsE)
        /*06fc*/ 	.short	0x0210
        /*06fe*/ 	.short	0x0bf0


	//----- nvinfo : EIATTR_SW_WAR
	.align		4
.L_137:
        /*0700*/ 	.byte	0x04, 0x36
        /*0702*/ 	.short	(.L_139 - .L_138)
.L_138:
        /*0704*/ 	.word	0x00000008
.L_139:


//--------------------- .nv.info._ZN7cutlass13device_kernelIN5flash11enable_sm90INS1_16FlashAttnFwdSm90INS1_25CollectiveMainloopFwdSm90ILi2EN4cute5tupleIJNS5_1CILi1EEES8_S8_EEENS6_IJNS7_ILi128EEESA_NS7_ILi192EEEEEELi128ENS_6half_tEfNS_4arch4Sm90ELb0ELb0ELb0ELb1ELb0ELb0ELb0ELb1ELb1ELb0ELb0ELb0EEENS1_21CollectiveEpilogueFwdINS6_IJSA_SA_SA_EEES9_SD_SF_Li256ELb1ELb0ELb0ELb0EEENS1_36VarlenDynamicPersistentTileSchedulerILi128ELi128ELi256ELi32ELb0ELb0ELb1ELb0ELb1ELb1EEEEEEEEEvNT_6ParamsE --------------------------
	.section	.nv.info._ZN7cutlass13device_kernelIN5flash11enable_sm90INS1_16FlashAttnFwdSm90INS1_25CollectiveMainloopFwdSm90ILi2EN4cute5tupleIJNS5_1CILi1EEES8_S8_EEENS6_IJNS7_ILi128EEESA_NS7_ILi192EEEEEELi128ENS_6half_tEfNS_4arch4Sm90ELb0ELb0ELb0ELb1ELb0ELb0ELb0ELb1ELb1ELb0ELb0ELb0EEENS1_21CollectiveEpilogueFwdINS6_IJSA_SA_SA_EEES9_SD_SF_Li256ELb1ELb0ELb0ELb0EEENS1_36VarlenDynamicPersistentTileSchedulerILi128ELi128ELi256ELi32ELb0ELb0ELb1ELb0ELb1ELb1EEEEEEEEEvNT_6ParamsE,"",@"SHT_CUDA_INFO"
	.sectionflags	@""
	.align	4


	//----- nvinfo : EIATTR_CUDA_API_VERSION
	.align		4
        /*0000*/ 	.byte	0x04, 0x37
        /*0002*/ 	.short	(.L_141 - .L_140)
.L_140:
        /*0004*/ 	.word	0x00000082


	//----- nvinfo : EIATTR_KPARAM_INFO
	.align		4
.L_141:
        /*0008*/ 	.byte	0x04, 0x17
        /*000a*/ 	.short	(.L_143 - .L_142)
.L_142:
        /*000c*/ 	.word	0x00000000
        /*0010*/ 	.short	0x0000
        /*0012*/ 	.short	0x0070
        /*0014*/ 	.byte	0x00, 0xf0, 0x01, 0x28


	//----- nvinfo : EIATTR_SPARSE_MMA_MASK
	.align		4
.L_143:
        /*0018*/ 	.byte	0x03, 0x50
        /*001a*/ 	.short	0x0000


	//----- nvinfo : EIATTR_MAXREG_COUNT
	.align		4
        /*001c*/ 	.byte	0x03, 0x1b
        /*001e*/ 	.short	0x00a8


	//----- nvinfo : EIATTR_NUM_BARRIERS
	.align		4
        /*0020*/ 	.byte	0x02, 0x4c
        /*0022*/ 	.byte	0x09
	.zero		1


	//----- nvinfo : EIATTR_EXTERNS
	.align		4
        /*0024*/ 	.byte	0x04, 0x0f
        /*0026*/ 	.short	(.L_145 - .L_144)


	//   ....[0]....
	.align		4
.L_144:
        /*0028*/ 	.word	index@(__assertfail)


	//----- nvinfo : EIATTR_ANNOTATIONS
	.align		4
.L_145:
        /*002c*/ 	.byte	0x04, 0x55
        /*002e*/ 	.short	(.L_147 - .L_146)


	//   ....[0]....
.L_146:
        /* <DEDUP_REMOVED lines=39> */


	//----- nvinfo : EIATTR_MERCURY_ISA_VERSION
	.align		4
.L_147:
        /*0290*/ 	.byte	0x03, 0x5f
        /*0292*/ 	.short	0x0101


	//----- nvinfo : EIATTR_UNUSED_LOAD_BYTE_OFFSET
	.align		4
        /*0294*/ 	.byte	0x04, 0x44
        /*0296*/ 	.short	(.L_149 - .L_148)


	//   ....[0]....
.L_148:
        /*0298*/ 	.word	0x00000a40
        /*029c*/ 	.word	0x0000fff0


	//   ....[1]....
        /*02a0*/ 	.word	0x00006d90
        /*02a4*/ 	.word	0x0000fff0


	//----- nvinfo : EIATTR_INT_WARP_WIDE_INSTR_OFFSETS
	.align		4
.L_149:
        /*02a8*/ 	.byte	0x04, 0x31
        /*02aa*/ 	.short	(.L_151 - .L_150)


	//   ....[0]....
.L_150:
        /*02ac*/ 	.word	0x00000160


	//   ....[1]....
        /*02b0*/ 	.word	0x000001a0


	//   ....[2]....
        /*02b4*/ 	.word	0x00000210


	//   ....[3]....
        /*02b8*/ 	.word	0x00009d20


	//   ....[4]....
        /*02bc*/ 	.word	0x00009dc0


	//   ....[5]....
        /*02c0*/ 	.word	0x0000a250


	//   ....[6]....
        /*02c4*/ 	.word	0x0000a280


	//   ....[7]....
        /*02c8*/ 	.word	0x0000a490


	//   ....[8]....
        /*02cc*/ 	.word	0x0000a580


	//   ....[9]....
        /*02d0*/ 	.word	0x0000c900


	//   ....[10]....
        /*02d4*/ 	.word	0x0000c9a0


	//----- nvinfo : EIATTR_COOP_GROUP_MASK_REGIDS
	.align		4
.L_151:
        /*02d8*/ 	.byte	0x04, 0x29
        /*02da*/ 	.short	(.L_153 - .L_152)


	//   ....[0]....
.L_152:
        /*02dc*/ 	.word	0xffffffff


	//   ....[1]....
        /*02e0*/ 	.word	0xffffffff


	//   ....[2]....
        /*02e4*/ 	.word	0xffffffff


	//   ....[3]....
        /*02e8*/ 	.word	0xffffffff


	//   ....[4]....
        /*02ec*/ 	.word	0xffffffff


	//   ....[5]....
        /*02f0*/ 	.word	0xffffffff


	//   ....[6]....
        /*02f4*/ 	.word	0xffffffff


	//   ....[7]....
        /*02f8*/ 	.word	0xffffffff


	//   ....[8]....
        /*02fc*/ 	.word	0xffffffff


	//   ....[9]....
        /*0300*/ 	.word	0xffffffff


	//   ....[10]....
        /*0304*/ 	.word	0xffffffff


	//   ....[11]....
        /*0308*/ 	.word	0xffffffff


	//   ....[12]....
        /*030c*/ 	.word	0xffffffff


	//   ....[13]....
        /*0310*/ 	.word	0xffffffff


	//   ....[14]....
        /*0314*/ 	.word	0xffffffff


	//   ....[15]....
        /*0318*/ 	.word	0xffffffff


	//   ....[16]....
        /*031c*/ 	.word	0xffffffff


	//   ....[17]....
        /*0320*/ 	.word	0xffffffff


	//   ....[18]....
        /*0324*/ 	.word	0xffffffff


	//   ....[19]....
        /*0328*/ 	.word	0xffffffff


	//   ....[20]....
        /*032c*/ 	.word	0xffffffff


	//   ....[21]....
        /*0330*/ 	.word	0xffffffff


	//   ....[22]....
        /*0334*/ 	.word	0xffffffff


	//   ....[23]....
        /*0338*/ 	.word	0xffffffff


	//   ....[24]....
        /*033c*/ 	.word	0xffffffff


	//   ....[25]....
        /*0340*/ 	.word	0xffffffff


	//   ....[26]....
        /*0344*/ 	.word	0xffffffff


	//   ....[27]....
        /*0348*/ 	.word	0xffffffff


	//   ....[28]....
        /*034c*/ 	.word	0xffffffff


	//   ....[29]....
        /*0350*/ 	.word	0xffffffff


	//   ....[30]....
        /*0354*/ 	.word	0xffffffff


	//   ....[31]....
        /*0358*/ 	.word	0xffffffff


	//   ....[32]....
        /*035c*/ 	.word	0xffffffff


	//   ....[33]....
        /*0360*/ 	.word	0xffffffff


	//   ....[34]....
        /*0364*/ 	.word	0xffffffff


	//   ....[35]....
        /*0368*/ 	.word	0xffffffff


	//   ....[36]....
        /*036c*/ 	.word	0xffffffff


	//   ....[37]....
        /*0370*/ 	.word	0xffffffff


	//   ....[38]....
        /*0374*/ 	.word	0xffffffff


	//   ....[39]....
        /*0378*/ 	.word	0xffffffff


	//   ....[40]....
        /*037c*/ 	.word	0xffffffff


	//   ....[41]....
        /*0380*/ 	.word	0xffffffff


	//   ....[42]....
        /*0384*/ 	.word	0xffffffff


	//   ....[43]....
        /*0388*/ 	.word	0xffffffff


	//   ....[44]....
        /*038c*/ 	.word	0xffffffff


	//   ....[45]....
        /*0390*/ 	.word	0xffffffff


	//   ....[46]....
        /*0394*/ 	.word	0xffffffff


	//   ....[47]....
        /*0398*/ 	.word	0xffffffff


	//   ....[48]....
        /*039c*/ 	.word	0xffffffff


	//   ....[49]....
        /*03a0*/ 	.word	0xffffffff


	//   ....[50]....
        /*03a4*/ 	.word	0xffffffff


	//   ....[51]....
        /*03a8*/ 	.word	0xffffffff


	//   ....[52]....
        /*03ac*/ 	.word	0xffffffff


	//   ....[53]....
        /*03b0*/ 	.word	0xffffffff


	//   ....[54]....
        /*03b4*/ 	.word	0x0500000f


	//   ....[55]....
        /*03b8*/ 	.word	0x0500000f


	//   ....[56]....
        /*03bc*/ 	.word	0x0500000f


	//   ....[57]....
        /*03c0*/ 	.word	0x0500000f


	//   ....[58]....
        /*03c4*/ 	.word	0x0500000f


	//   ....[59]....
        /*03c8*/ 	.word	0x0500000f


	//   ....[60]....
        /*03cc*/ 	.word	0x0500000f


	//   ....[61]....
        /*03d0*/ 	.word	0x0500000f


	//   ....[62]....
        /*03d4*/ 	.word	0x0500000f


	//   ....[63]....
        /*03d8*/ 	.word	0x0500000f


	//   ....[64]....
        /*03dc*/ 	.word	0x0500000f


	//   ....[65]....
        /*03e0*/ 	.word	0x0500000f


	//   ....[66]....
        /*03e4*/ 	.word	0x0500000f


	//   ....[67]....
        /*03e8*/ 	.word	0x0500000f


	//   ....[68]....
        /*03ec*/ 	.word	0x0500000f


	//   ....[69]....
        /*03f0*/ 	.word	0x0500000f


	//   ....[70]....
        /*03f4*/ 	.word	0x0500000f


	//   ....[71]....
        /*03f8*/ 	.word	0x0500000f


	//   ....[72]....
        /*03fc*/ 	.word	0x0500000f


	//----- nvinfo : EIATTR_COOP_GROUP_INSTR_OFFSETS
	.align		4
.L_153:
        /*0400*/ 	.byte	0x04, 0x28
        /*0402*/ 	.short	(.L_155 - .L_154)


	//   ....[0]....
.L_154:
        /*0404*/ 	.word	0x00000060


	//   ....[1]....
        /*0408*/ 	.word	0x00000170


	//   ....[2]....
        /*040c*/ 	.word	0x000001c0


	//   ....[3]....
        /*0410*/ 	.word	0x000003f0


	//   ....[4]....
        /*0414*/ 	.word	0x00000550


	//   ....[5]....
        /*0418*/ 	.word	0x00000670


	//   ....[6]....
        /*041c*/ 	.word	0x000007d0


	//   ....[7]....
        /*0420*/ 	.word	0x000013b0


	//   ....[8]....
        /*0424*/ 	.word	0x000027c0


	//   ....[9]....
        /*0428*/ 	.word	0x000028c0


	//   ....[10]....
        /*042c*/ 	.word	0x00002be0


	//   ....[11]....
        /*0430*/ 	.word	0x00002d90


	//   ....[12]....
        /*0434*/ 	.word	0x00004ab0


	//   ....[13]....
        /*0438*/ 	.word	0x00004ae0


	//   ....[14]....
        /*043c*/ 	.word	0x00004fb0


	//   ....[15]....
        /*0440*/ 	.word	0x00005080


	//   ....[16]....
        /*0444*/ 	.word	0x00006390


	//   ....[17]....
        /*0448*/ 	.word	0x000063f0


	//   ....[18]....
        /*044c*/ 	.word	0x000064d0


	//   ....[19]....
        /*0450*/ 	.word	0x00006820


	//   ....[20]....
        /*0454*/ 	.word	0x00008e40


	//   ....[21]....
        /*0458*/ 	.word	0x00008fe0


	//   ....[22]....
        /*045c*/ 	.word	0x00009010


	//   ....[23]....
        /*0460*/ 	.word	0x00009050


	//   ....[24]....
        /*0464*/ 	.word	0x000090b0


	//   ....[25]....
        /*0468*/ 	.word	0x00009110


	//   ....[26]....
        /*046c*/ 	.word	0x00009150


	//   ....[27]....
        /*0470*/ 	.word	0x00009310


	//   ....[28]....
        /*0474*/ 	.word	0x00009370


	//   ....[29]....
        /*0478*/ 	.word	0x000093b0


	//   ....[30]....
        /*047c*/ 	.word	0x000093f0


	//   ....[31]....
        /*0480*/ 	.word	0x00009420


	//   ....[32]....
        /*0484*/ 	.word	0x00009450


	//   ....[33]....
        /*0488*/ 	.word	0x000094e0


	//   ....[34]....
        /*048c*/ 	.word	0x00009510


	//   ....[35]....
        /*0490*/ 	.word	0x000095a0


	//   ....[36]....
        /*0494*/ 	.word	0x0000cdc0


	//   ....[37]....
        /*0498*/ 	.word	0x0000cdd0


	//   ....[38]....
        /*049c*/ 	.word	0x0000cef0


	//   ....[39]....
        /*04a0*/ 	.word	0x0000cf50


	//   ....[40]....
        /*04a4*/ 	.word	0x0000cf90


	//   ....[41]....
        /*04a8*/ 	.word	0x0000cfd0


	//   ....[42]....
        /*04ac*/ 	.word	0x0000d000


	//   ....[43]....
        /*04b0*/ 	.word	0x0000d030


	//   ....[44]....
        /*04b4*/ 	.word	0x0000d1d0


	//   ....[45]....
        /*04b8*/ 	.word	0x0000d230


	//   ....[46]....
        /*04bc*/ 	.word	0x0000d270


	//   ....[47]....
        /*04c0*/ 	.word	0x0000d2b0


	//   ....[48]....
        /*04c4*/ 	.word	0x0000d2e0


	//   ....[49]....
        /*04c8*/ 	.word	0x0000d310


	//   ....[50]....
        /*04cc*/ 	.word	0x0000d3d0


	//   ....[51]....
        /*04d0*/ 	.word	0x0000d3f0


	//   ....[52]....
        /*04d4*/ 	.word	0x0000d460


	//   ....[53]....
        /*04d8*/ 	.word	0x0000d8b0


	//   ....[54]....
        /*04dc*/ 	.word	0x0000ddb0


	//   ....[55]....
        /*04e0*/ 	.word	0x0000e1d0


	//   ....[56]....
        /*04e4*/ 	.word	0x0000e260


	//   ....[57]....
        /*04e8*/ 	.word	0x0000e300


	//   ....[58]....
        /*04ec*/ 	.word	0x0000e3b0


	//   ....[59]....
        /*04f0*/ 	.word	0x0000e430


	//   ....[60]....
        /*04f4*/ 	.word	0x0000e4b0


	//   ....[61]....
        /*04f8*/ 	.word	0x0000e530


	//   ....[62]....
        /*04fc*/ 	.word	0x0000e5b0


	//   ....[63]....
        /*0500*/ 	.word	0x0000e640


	//   ....[64]....
        /*0504*/ 	.word	0x0000e6f0


	//   ....[65]....
        /*0508*/ 	.word	0x0000e770


	//   ....[66]....
        /*050c*/ 	.word	0x0000e7f0


	//   ....[67]....
        /*0510*/ 	.word	0x0000e870


	//   ....[68]....
        /*0514*/ 	.word	0x0000e8f0


	//   ....[69]....
        /*0518*/ 	.word	0x0000e960


	//   ....[70]....
        /*051c*/ 	.word	0x0000ea00


	//   ....[71]....
        /*0520*/ 	.word	0x0000ea90


	//   ....[72]....
        /*0524*/ 	.word	0x0000ebb0


	//----- nvinfo : EIATTR_REG_RECONFIG
	.align		4
.L_155:
        /*0528*/ 	.byte	0x01, 0x54
	.zero		2


	//----- nvinfo : EIATTR_SYSCALL_OFFSETS
	.align		4
        /*052c*/ 	.byte	0x04, 0x46
        /*052e*/ 	.short	(.L_157 - .L_156)


	//   ....[0]....
.L_156:
        /*0530*/ 	.word	0x000015a0


	//   ....[1]....
        /*0534*/ 	.word	0x00009f50


	//   ....[2]....
        /*0538*/ 	.word	0x0000a090


	//   ....[3]....
        /*053c*/ 	.word	0x0000a190


	//----- nvinfo : EIATTR_MBARRIER_INSTR_OFFSETS
	.align		4
.L_157:
        /*0540*/ 	.byte	0x04, 0x39
        /*0542*/ 	.short	(.L_159 - .L_158)


	//   ....[0]....
.L_158:
        /*0544*/ 	.word	0x000002a0
        /*0548*/ 	.word	0x000000ff
        /*054c*/ 	.word	0x00034800
        /*0550*/ 	.short	0x0100
        /*0552*/ 	.byte	0x08
	.zero		1


	//   ....[1]....
        /*0554*/ 	.word	0x000002b0
        /*0558*/ 	.word	0x000000ff
        /*055c*/ 	.word	0x00034820
        /*0560*/ 	.short	0x0100
        /*0562*/ 	.byte	0x08
	.zero		1


	//   ....[2]....
        /*0564*/ 	.word	0x000003a0
        /*0568*/ 	.word	0x000000ff
        /*056c*/ 	.word	0x00034830
        /*0570*/ 	.short	0x0100
        /*0572*/ 	.byte	0x08
	.zero		1


	//   ....[3]....
        /*0574*/ 	.word	0x000003b0
        /*0578*/ 	.word	0x000000ff
        /*057c*/ 	.word	0x00034840
        /*0580*/ 	.short	0x0100
        /*0582*/ 	.byte	0x08
	.zero		1


	//   ....[4]....
        /*0584*/ 	.word	0x000003c0
        /*0588*/ 	.word	0x000000ff
        /*058c*/ 	.word	0x00034838
        /*0590*/ 	.short	0x0100
        /*0592*/ 	.byte	0x08
	.zero		1


	//   ....[5]....
        /*0594*/ 	.word	0x000003d0
        /*0598*/ 	.word	0x000000ff
        /*059c*/ 	.word	0x00034848
        /*05a0*/ 	.short	0x0100
        /*05a2*/ 	.byte	0x08
	.zero		1


	//   ....[6]....
        /*05a4*/ 	.word	0x00000500
        /*05a8*/ 	.word	0x000000ff
        /*05ac*/ 	.word	0x00034850
        /*05b0*/ 	.short	0x0100
        /*05b2*/ 	.byte	0x08
	.zero		1


	//   ....[7]....
        /*05b4*/ 	.word	0x00000510
        /*05b8*/ 	.word	0x000000ff
        /*05bc*/ 	.word	0x00034860
        /*05c0*/ 	.short	0x0100
        /*05c2*/ 	.byte	0x08
	.zero		1


	//   ....[8]....
        /*05c4*/ 	.word	0x00000520
        /*05c8*/ 	.word	0x000000ff
        /*05cc*/ 	.word	0x00034858
        /*05d0*/ 	.short	0x0100
        /*05d2*/ 	.byte	0x08
	.zero		1


	//   ....[9]....
        /*05d4*/ 	.word	0x00000530
        /*05d8*/ 	.word	0x000000ff
        /*05dc*/ 	.word	0x00034868
        /*05e0*/ 	.short	0x0100
        /*05e2*/ 	.byte	0x08
	.zero		1


	//   ....[10]....
        /*05e4*/ 	.word	0x00000620
        /*05e8*/ 	.word	0x000000ff
        /*05ec*/ 	.word	0x00034870
        /*05f0*/ 	.short	0x0100
        /*05f2*/ 	.byte	0x06
	.zero		1


	//   ....[11]....
        /*05f4*/ 	.word	0x00000630
        /*05f8*/ 	.word	0x000000ff
        /*05fc*/ 	.word	0x00034880
        /*0600*/ 	.short	0x0100
        /*0602*/ 	.byte	0x06
	.zero		1


	//   ....[12]....
        /*0604*/ 	.word	0x00000640
        /*0608*/ 	.word	0x000000ff
        /*060c*/ 	.word	0x00034878
        /*0610*/ 	.short	0x0100
        /*0612*/ 	.byte	0x06
	.zero		1


	//   ....[13]....
        /*0614*/ 	.word	0x00000650
        /*0618*/ 	.word	0x000000ff
        /*061c*/ 	.word	0x00034888
        /*0620*/ 	.short	0x0100
        /*0622*/ 	.byte	0x06
	.zero		1


	//   ....[14]....
        /*0624*/ 	.word	0x00000780
        /*0628*/ 	.word	0x000000ff
        /*062c*/ 	.word	0x00034890
        /*0630*/ 	.short	0x0100
        /*0632*/ 	.byte	0x08
	.zero		1


	//   ....[15]....
        /*0634*/ 	.word	0x00000790
        /*0638*/ 	.word	0x000000ff
        /*063c*/ 	.word	0x000348a0
        /*0640*/ 	.short	0x0100
        /*0642*/ 	.byte	0x08
	.zero		1


	//   ....[16]....
        /*0644*/ 	.word	0x000007a0
        /*0648*/ 	.word	0x000000ff
        /*064c*/ 	.word	0x00034898
        /*0650*/ 	.short	0x0100
        /*0652*/ 	.byte	0x08
	.zero		1


	//   ....[17]....
        /*0654*/ 	.word	0x000007b0
        /*0658*/ 	.word	0x000000ff
        /*065c*/ 	.word	0x000348a8
        /*0660*/ 	.short	0x0100
        /*0662*/ 	.byte	0x08
	.zero		1


	//   ....[18]....
        /*0664*/ 	.word	0x000008e0
        /*0668*/ 	.word	0x000000ff
        /*066c*/ 	.word	0x000348b0
        /*0670*/ 	.short	0x0100
        /*0672*/ 	.byte	0x08
	.zero		1


	//   ....[19]....
        /*0674*/ 	.word	0x000008f0
        /*0678*/ 	.word	0x000000ff
        /*067c*/ 	.word	0x000348c0
        /*0680*/ 	.short	0x0100
        /*0682*/ 	.byte	0x08
	.zero		1


	//   ....[20]....
        /*0684*/ 	.word	0x00000900
        /*0688*/ 	.word	0x000000ff
        /*068c*/ 	.word	0x000348b8
        /*0690*/ 	.short	0x0100
        /*0692*/ 	.byte	0x08
	.zero		1


	//   ....[21]....
        /*0694*/ 	.word	0x00000910
        /*0698*/ 	.word	0x000000ff
        /*069c*/ 	.word	0x000348c8
        /*06a0*/ 	.short	0x0100
        /*06a2*/ 	.byte	0x08
	.zero		1


	//   ....[22]....
        /*06a4*/ 	.word	0x00001670
        /*06a8*/ 	.word	0x00000000
        /*06ac*/ 	.word	0x00034800
        /*06b0*/ 	.short	0x010a
        /*06b2*/ 	.byte	0x3f
	.zero		1


	//   ....[23]....
        /*06b4*/ 	.word	0x000016e0
        /*06b8*/ 	.word	0x00000005
        /*06bc*/ 	.word	0x00034830
        /*06c0*/ 	.short	0x010a
        /*06c2*/ 	.byte	0x3f
	.zero		1


	//   ....[24]....
        /*06c4*/ 	.word	0x00001750
        /*06c8*/ 	.word	0x00000005
        /*06cc*/ 	.word	0x00034830
        /*06d0*/ 	.short	0x010a
        /*06d2*/ 	.byte	0x3f
	.zero		1


	//   ....[25]....
        /*06d4*/ 	.word	0x00002980
        /*06d8*/ 	.word	0x00000005
        /*06dc*/ 	.word	0x00000000
        /*06e0*/ 	.short	0x0101
        /*06e2*/ 	.byte	0x3f
	.zero		1


	//   ....[26]....
        /*06e4*/ 	.word	0x00003e90
        /*06e8*/ 	.word	0x000000ff
        /*06ec*/ 	.word	0x00034830
        /*06f0*/ 	.short	0x010a
        /*06f2*/ 	.byte	0x06
	.zero		1


	//   ....[27]....
        /*06f4*/ 	.word	0x00003ed0
        /*06f8*/ 	.word	0x000000ff
        /*06fc*/ 	.word	0x00034830
        /*0700*/ 	.short	0x010a
        /*0702*/ 	.byte	0x06
	.zero		1


	//   ....[28]....
        /*0704*/ 	.word	0x00004760
        /*0708*/ 	.word	0x00000008
        /*070c*/ 	.word	0x00034850
        /*0710*/ 	.short	0x010a
        /*0712*/ 	.byte	0x3f
	.zero		1


	//   ....[29]....
        /*0714*/ 	.word	0x000047a0
        /*0718*/ 	.word	0x00000008
        /*071c*/ 	.word	0x00034850
        /*0720*/ 	.short	0x010a
        /*0722*/ 	.byte	0x3f
	.zero		1


	//   ....[30]....
        /*0724*/ 	.word	0x00005830
        /*0728*/ 	.word	0x0000001b
        /*072c*/ 	.word	0x00000000
        /*0730*/ 	.short	0x0101
        /*0732*/ 	.byte	0x3f
	.zero		1


	//   ....[31]....
        /*0734*/ 	.word	0x00005900
        /*0738*/ 	.word	0x0000001b
        /*073c*/ 	.word	0x00000000
        /*0740*/ 	.short	0x0101
        /*0742*/ 	.byte	0x3f
	.zero		1


	//   ....[32]....
        /*0744*/ 	.word	0x000062f0
        /*0748*/ 	.word	0x0000000e
        /*074c*/ 	.word	0x00034850
        /*0750*/ 	.short	0x010a
        /*0752*/ 	.byte	0x3f
	.zero		1


	//   ....[33]....
        /*0754*/ 	.word	0x00006330
        /*0758*/ 	.word	0x0000000e
        /*075c*/ 	.word	0x00034850
        /*0760*/ 	.short	0x010a
        /*0762*/ 	.byte	0x3f
	.zero		1


	//   ....[34]....
        /*0764*/ 	.word	0x00006940
        /*0768*/ 	.word	0x00000007
        /*076c*/ 	.word	0x00000000
        /*0770*/ 	.short	0x0101
        /*0772*/ 	.byte	0x3f
	.zero		1


	//   ....[35]....
        /*0774*/ 	.word	0x00007cb0
        /*0778*/ 	.word	0x00000003
        /*077c*/ 	.word	0x00000000
        /*0780*/ 	.short	0x0101
        /*0782*/ 	.byte	0x3f
	.zero		1


	//   ....[36]....
        /*0784*/ 	.word	0x0000a8f0
        /*0788*/ 	.word	0x00000008
        /*078c*/ 	.word	0x00034840
        /*0790*/ 	.short	0x010a
        /*0792*/ 	.byte	0x3f
	.zero		1


	//   ....[37]....
        /*0794*/ 	.word	0x0000aeb0
        /*0798*/ 	.word	0x00000009
        /*079c*/ 	.word	0x00034820
        /*07a0*/ 	.short	0x010a
        /*07a2*/ 	.byte	0x3f
	.zero		1


	//   ....[38]....
        /*07a4*/ 	.word	0x0000b200
        /*07a8*/ 	.word	0x00000002
        /*07ac*/ 	.word	0x00034840
        /*07b0*/ 	.short	0x010a
        /*07b2*/ 	.byte	0x3f
	.zero		1


	//   ....[39]....
        /*07b4*/ 	.word	0x0000b500
        /*07b8*/ 	.word	0x00000003
        /*07bc*/ 	.word	0x00000060
        /*07c0*/ 	.short	0x010a
        /*07c2*/ 	.byte	0x3f
	.zero		1


	//   ....[40]....
        /*07c4*/ 	.word	0x0000bae0
        /*07c8*/ 	.word	0x00000002
        /*07cc*/ 	.word	0x00034840
        /*07d0*/ 	.short	0x010a
        /*07d2*/ 	.byte	0x3f
	.zero		1


	//   ....[41]....
        /*07d4*/ 	.word	0x0000bde0
        /*07d8*/ 	.word	0x00000002
        /*07dc*/ 	.word	0x00000060
        /*07e0*/ 	.short	0x010a
        /*07e2*/ 	.byte	0x3f
	.zero		1


	//   ....[42]....
        /*07e4*/ 	.word	0x0000c2c0
        /*07e8*/ 	.word	0x00000002
        /*07ec*/ 	.word	0x00034840
        /*07f0*/ 	.short	0x010a
        /*07f2*/ 	.byte	0x3f
	.zero		1


	//   ....[43]....
        /*07f4*/ 	.word	0x0000c5d0
        /*07f8*/ 	.word	0x00000002
        /*07fc*/ 	.word	0x00000060
        /*0800*/ 	.short	0x010a
        /*0802*/ 	.byte	0x3f
	.zero		1


	//   ....[44]....
        /*0804*/ 	.word	0x0000ca60
        /*0808*/ 	.word	0x00000003
        /*080c*/ 	.word	0x00034860
        /*0810*/ 	.short	0x010a
        /*0812*/ 	.byte	0x3f
	.zero		1


	//   ....[45]....
        /*0814*/ 	.word	0x0000d830
        /*0818*/ 	.word	0x00000000
        /*081c*/ 	.word	0x00034820
        /*0820*/ 	.short	0x010a
        /*0822*/ 	.byte	0x3f
	.zero		1


	//   ....[46]....
        /*0824*/ 	.word	0x0000da10
        /*0828*/ 	.word	0x00000006
        /*082c*/ 	.word	0x00000000
        /*0830*/ 	.short	0x010a
        /*0832*/ 	.byte	0x3f
	.zero		1


	//   ....[47]....
        /*0834*/ 	.word	0x0000da80
        /*0838*/ 	.word	0x00000007
        /*083c*/ 	.word	0x00000000
        /*0840*/ 	.short	0x010a
        /*0842*/ 	.byte	0x3f
	.zero		1


	//   ....[48]....
        /*0844*/ 	.word	0x0000daf0
        /*0848*/ 	.word	0x00000004
        /*084c*/ 	.word	0x00000000
        /*0850*/ 	.short	0x010a
        /*0852*/ 	.byte	0x3f
	.zero		1


	//   ....[49]....
        /*0854*/ 	.word	0x0000db20
        /*0858*/ 	.word	0x00000003
        /*085c*/ 	.word	0x00000000
        /*0860*/ 	.short	0x010a
        /*0862*/ 	.byte	0x3f
	.zero		1


	//   ....[50]....
        /*0864*/ 	.word	0x0000db80
        /*0868*/ 	.word	0x00000000
        /*086c*/ 	.word	0x00034800
        /*0870*/ 	.short	0x010a
        /*0872*/ 	.byte	0x3f
	.zero		1


	//   ....[51]....
        /*0874*/ 	.word	0x0000dbd0
        /*0878*/ 	.word	0x00000005
        /*087c*/ 	.word	0x00034830
        /*0880*/ 	.short	0x010a
        /*0882*/ 	.byte	0x3f
	.zero		1


	//   ....[52]....
        /*0884*/ 	.word	0x0000dc30
        /*0888*/ 	.word	0x00000004
        /*088c*/ 	.word	0x00034830
        /*0890*/ 	.short	0x010a
        /*0892*/ 	.byte	0x3f
	.zero		1


	//   ....[53]....
        /*0894*/ 	.word	0x0000dc80
        /*0898*/ 	.word	0x00000008
        /*089c*/ 	.word	0x00034850
        /*08a0*/ 	.short	0x010a
        /*08a2*/ 	.byte	0x3f
	.zero		1


	//   ....[54]....
        /*08a4*/ 	.word	0x0000dcd0
        /*08a8*/ 	.word	0x0000000e
        /*08ac*/ 	.word	0x00034850
        /*08b0*/ 	.short	0x010a
        /*08b2*/ 	.byte	0x3f
	.zero		1


	//   ....[55]....
        /*08b4*/ 	.word	0x0000de70
        /*08b8*/ 	.word	0x00000008
        /*08bc*/ 	.word	0x00034840
        /*08c0*/ 	.short	0x010a
        /*08c2*/ 	.byte	0x3f
	.zero		1


	//   ....[56]....
        /*08c4*/ 	.word	0x0000def0
        /*08c8*/ 	.word	0x00000008
        /*08cc*/ 	.word	0x00034820
        /*08d0*/ 	.short	0x010a
        /*08d2*/ 	.byte	0x3f
	.zero		1


	//   ....[57]....
        /*08d4*/ 	.word	0x0000df40
        /*08d8*/ 	.word	0x00000002
        /*08dc*/ 	.word	0x00034840
        /*08e0*/ 	.short	0x010a
        /*08e2*/ 	.byte	0x3f
	.zero		1


	//   ....[58]....
        /*08e4*/ 	.word	0x0000df90
        /*08e8*/ 	.word	0x00000003
        /*08ec*/ 	.word	0x00000060
        /*08f0*/ 	.short	0x010a
        /*08f2*/ 	.byte	0x3f
	.zero		1


	//   ....[59]....
        /*08f4*/ 	.word	0x0000dfe0
        /*08f8*/ 	.word	0x00000002
        /*08fc*/ 	.word	0x00034840
        /*0900*/ 	.short	0x010a
        /*0902*/ 	.byte	0x3f
	.zero		1


	//   ....[60]....
        /*0904*/ 	.word	0x0000e030
        /*0908*/ 	.word	0x00000002
        /*090c*/ 	.word	0x00000060
        /*0910*/ 	.short	0x010a
        /*0912*/ 	.byte	0x3f
	.zero		1


	//   ....[61]....
        /*0914*/ 	.word	0x0000e080
        /*0918*/ 	.word	0x00000002
        /*091c*/ 	.word	0x00034840
        /*0920*/ 	.short	0x010a
        /*0922*/ 	.byte	0x3f
	.zero		1


	//   ....[62]....
        /*0924*/ 	.word	0x0000e0d0
        /*0928*/ 	.word	0x00000002
        /*092c*/ 	.word	0x00000060
        /*0930*/ 	.short	0x010a
        /*0932*/ 	.byte	0x3f
	.zero		1


	//   ....[63]....
        /*0934*/ 	.word	0x0000e120
        /*0938*/ 	.word	0x00000003
        /*093c*/ 	.word	0x00034860
        /*0940*/ 	.short	0x010a
        /*0942*/ 	.byte	0x3f
	.zero		1


	//   ....[64]....
        /*0944*/ 	.word	0x0000ead0
        /*0948*/ 	.word	0x00000000
        /*094c*/ 	.word	0x00034820
        /*0950*/ 	.short	0x010a
        /*0952*/ 	.byte	0x3f
	.zero		1


	//   ....[65]....
        /*0954*/ 	.word	0x0000ec70
        /*0958*/ 	.word	0x00000006
        /*095c*/ 	.word	0x00000000
        /*0960*/ 	.short	0x010a
        /*0962*/ 	.byte	0x3f
	.zero		1


	//   ....[66]....
        /*0964*/ 	.word	0x0000ecc0
        /*0968*/ 	.word	0x00000007
        /*096c*/ 	.word	0x00000000
        /*0970*/ 	.short	0x010a
        /*0972*/ 	.byte	0x3f
	.zero		1


	//   ....[67]....
        /*0974*/ 	.word	0x0000ed10
        /*0978*/ 	.word	0x00000004
        /*097c*/ 	.word	0x00000000
        /*0980*/ 	.short	0x010a
        /*0982*/ 	.byte	0x3f
	.zero		1


	//----- nvinfo : EIATTR_NUM_MBARRIERS
	.align		4
.L_159:
        /*0984*/ 	.byte	0x03, 0x38
        /*0986*/ 	.short	0x0016


	//----- nvinfo : EIATTR_EXIT_INSTR_OFFSETS
	.align		4
        /*0988*/ 	.byte	0x04, 0x1c
        /*098a*/ 	.short	(.L_161 - .L_160)


	//   ....[0]....
.L_160:
        /*098c*/ 	.word	0x00000a80


	//   ....[1]....
        /*0990*/ 	.word	0x00008e00


	//   ....[2]....
        /*0994*/ 	.word	0x00008e60


	//   ....[3]....
        /*0998*/ 	.word	0x0000db70


	//----- nvinfo : EIATTR_MAX_THREADS
	.align		4
.L_161:
        /*099c*/ 	.byte	0x04, 0x05
        /*099e*/ 	.short	(.L_163 - .L_162)
.L_162:
        /*09a0*/ 	.word	0x00000180
        /*09a4*/ 	.word	0x00000001
        /*09a8*/ 	.word	0x00000001


	//----- nvinfo : EIATTR_CRS_STACK_SIZE
	.align		4
.L_163:
        /*09ac*/ 	.byte	0x04, 0x1e
        /*09ae*/ 	.short	(.L_165 - .L_164)
.L_164:
        /*09b0*/ 	.word	0x00000000


	//----- nvinfo : EIATTR_CBANK_PARAM_SIZE
	.align		4
.L_165:
        /*09b4*/ 	.byte	0x03, 0x19
        /*09b6*/ 	.short	0x0a70


	//----- nvinfo : EIATTR_PARAM_CBANK
	.align		4
        /*09b8*/ 	.byte	0x04, 0x0a
        /*09ba*/ 	.short	(.L_167 - .L_166)
	.align		4
.L_166:
        /*09bc*/ 	.word	index@(.nv.constant0._ZN7cutlass13device_kernelIN5flash11enable_sm90INS1_16FlashAttnFwdSm90INS1_25CollectiveMainloopFwdSm90ILi2EN4cute5tupleIJNS5_1CILi1EEES8_S8_EEENS6_IJNS7_ILi128EEESA_NS7_ILi192EEEEEELi128ENS_6half_tEfNS_4arch4Sm90ELb0ELb0ELb0ELb1ELb0ELb0ELb0ELb1ELb1ELb0ELb0ELb0EEENS1_21CollectiveEpilogueFwdINS6_IJSA_SA_SA_EEES9_SD_SF_Li256ELb1ELb0ELb0ELb0EEENS1_36VarlenDynamicPersistentTileSchedulerILi128ELi128ELi256ELi32ELb0ELb0ELb1ELb0ELb1ELb1EEEEEEEEEvNT_6ParamsE)
        /*09c0*/ 	.short	0x0210
        /*09c2*/ 	.short	0x0a70


	//----- nvinfo : EIATTR_SW_WAR
	.align		4
.L_167:
        /*09c4*/ 	.byte	0x04, 0x36
        /*09c6*/ 	.short	(.L_169 - .L_168)
.L_168:
        /*09c8*/ 	.word	0x00000008
.L_169:


//--------------------- .nv.info._ZN7cutlass13device_kernelIN5flash11enable_sm90INS1_16FlashAttnFwdSm90INS1_25CollectiveMainloopFwdSm90ILi2EN4cute5tupleIJNS5_1CILi1EEES8_S8_EEENS6_IJNS7_ILi128EEESA_NS7_ILi192EEEEEELi128ENS_6half_tEfNS_4arch4Sm90ELb0ELb0ELb0ELb1ELb0ELb1ELb0ELb1ELb1ELb0ELb0ELb0EEENS1_21CollectiveEpilogueFwdINS6_IJSA_SA_SA_EEES9_SD_SF_Li256ELb1ELb0ELb0ELb0EEENS1_36VarlenDynamicPersistentTileSchedulerILi128ELi128ELi256ELi32ELb0ELb0ELb1ELb0ELb1ELb1EEEEEEEEEvNT_6ParamsE --------------------------
	.section	.nv.info._ZN7cutlass13device_kernelIN5flash11enable_sm90INS1_16FlashAttnFwdSm90INS1_25CollectiveMainloopFwdSm90ILi2EN4cute5tupleIJNS5_1CILi1EEES8_S8_EEENS6_IJNS7_ILi128EEESA_NS7_ILi192EEEEEELi128ENS_6half_tEfNS_4arch4Sm90ELb0ELb0ELb0ELb1ELb0ELb1ELb0ELb1ELb1ELb0ELb0ELb0EEENS1_21CollectiveEpilogueFwdINS6_IJSA_SA_SA_EEES9_SD_SF_Li256ELb1ELb0ELb0ELb0EEENS1_36VarlenDynamicPersistentTileSchedulerILi128ELi128ELi256ELi32ELb0ELb0ELb1ELb0ELb1ELb1EEEEEEEEEvNT_6ParamsE,"",@"SHT_CUDA_INFO"
	.sectionflags	@""
	.align	4


	//----- nvinfo : EIATTR_CUDA_API_VERSION
	.align		4
        /*0000*/ 	.byte	0x04, 0x37
        /*0002*/ 	.short	(.L_171 - .L_170)
.L_170:
        /*0004*/ 	.word	0x00000082


	//----- nvinfo : EIATTR_KPARAM_INFO
	.align		4
.L_171:
        /*0008*/ 	.byte	0x04, 0x17
        /*000a*/ 	.short	(.L_173 - .L_172)
.L_172:
        /*000c*/ 	.word	0x00000000
        /*0010*/ 	.short	0x0000
        /*0012*/ 	.short	0x0070
        /*0014*/ 	.byte	0x00, 0xf0, 0x01, 0x28


	//----- nvinfo : EIATTR_SPARSE_MMA_MASK
	.align		4
.L_173:
        /*0018*/ 	.byte	0x03, 0x50
        /*001a*/ 	.short	0x0000


	//----- nvinfo : EIATTR_MAXREG_COUNT
	.align		4
        /*001c*/ 	.byte	0x03, 0x1b
        /*001e*/ 	.short	0x00a8


	//----- nvinfo : EIATTR_NUM_BARRIERS
	.align		4
        /*0020*/ 	.byte	0x02, 0x4c
        /*0022*/ 	.byte	0x10
	.zero		1


	//----- nvinfo : EIATTR_EXTERNS
	.align		4
        /*0024*/ 	.byte	0x04, 0x0f
        /*0026*/ 	.short	(.L_175 - .L_174)


	//   ....[0]....
	.align		4
.L_174:
        /*0028*/ 	.word	index@(__assertfail)


	//----- nvinfo : EIATTR_ANNOTATIONS
	.align		4
.L_175:
        /*002c*/ 	.byte	0x04, 0x55
        /*002e*/ 	.short	(.L_177 - .L_176)


	//   ....[0]....
.L_176:
        /* <DEDUP_REMOVED lines=56> */


	//----- nvinfo : EIATTR_MERCURY_ISA_VERSION
	.align		4
.L_177:
        /*03a0*/ 	.byte	0x03, 0x5f
        /*03a2*/ 	.short	0x0101


	//----- nvinfo : EIATTR_UNUSED_LOAD_BYTE_OFFSET
	.align		4
        /*03a4*/ 	.byte	0x04, 0x44
        /*03a6*/ 	.short	(.L_179 - .L_178)


	//   ....[0]....
.L_178:
        /*03a8*/ 	.word	0x00000ab0
        /*03ac*/ 	.word	0x0000fff0


	//   ....[1]....
        /*03b0*/ 	.word	0x00015c30
        /*03b4*/ 	.word	0x0000fff0


	//----- nvinfo : EIATTR_INT_WARP_WIDE_INSTR_OFFSETS
	.align		4
.L_179:
        /*03b8*/ 	.byte	0x04, 0x31
        /*03ba*/ 	.short	(.L_181 - .L_180)


	//   ....[0]....
.L_180:
        /*03bc*/ 	.word	0x000001b0


	//   ....[1]....
        /*03c0*/ 	.word	0x000001f0


	//   ....[2]....
        /*03c4*/ 	.word	0x000002b0


	//   ....[3]....
        /*03c8*/ 	.word	0x00019820


	//   ....[4]....
        /*03cc*/ 	.word	0x000198b0


	//   ....[5]....
        /*03d0*/ 	.word	0x00019d30


	//   ....[6]....
        /*03d4*/ 	.word	0x00019d60


	//   ....[7]....
        /*03d8*/ 	.word	0x00019f70


	//   ....[8]....
        /*03dc*/ 	.word	0x0001a060


	//   ....[9]....
        /*03e0*/ 	.word	0x0001c3a0


	//   ....[10]....
        /*03e4*/ 	.word	0x0001c430


	//----- nvinfo : EIATTR_COOP_GROUP_MASK_REGIDS
	.align		4
.L_181:
        /*03e8*/ 	.byte	0x04, 0x29
        /*03ea*/ 	.short	(.L_183 - .L_182)


	//   ....[0]....
.L_182:
        /*03ec*/ 	.word	0xffffffff


	//   ....[1]....
        /*03f0*/ 	.word	0xffffffff


	//   ....[2]....
        /*03f4*/ 	.word	0xffffffff


	//   ....[3]....
        /*03f8*/ 	.word	0xffffffff


	//   ....[4]....
        /*03fc*/ 	.word	0xffffffff


	//   ....[5]....
        /*0400*/ 	.word	0xffffffff


	//   ....[6]....
        /*0404*/ 	.word	0xffffffff


	//   ....[7]....
        /*0408*/ 	.word	0xffffffff


	//   ....[8]....
        /*040c*/ 	.word	0xffffffff


	//   ....[9]....
        /*0410*/ 	.word	0xffffffff


	//   ....[10]....
        /*0414*/ 	.word	0xffffffff


	//   ....[11]....
        /*0418*/ 	.word	0xffffffff


	//   ....[12]....
        /*041c*/ 	.word	0xffffffff


	//   ....[13]....
        /*0420*/ 	.word	0xffffffff


	//   ....[14]....
        /*0424*/ 	.word	0xffffffff


	//   ....[15]....
        /*0428*/ 	.word	0xffffffff


	//   ....[16]....
        /*042c*/ 	.word	0xffffffff


	//   ....[17]....
        /*0430*/ 	.word	0xffffffff


	//   ....[18]....
        /*0434*/ 	.word	0xffffffff


	//   ....[19]....
        /*0438*/ 	.word	0xffffffff


	//   ....[20]....
        /*043c*/ 	.word	0xffffffff


	//   ....[21]....
        /*0440*/ 	.word	0xffffffff


	//   ....[22]....
        /*0444*/ 	.word	0xffffffff


	//   ....[23]....
        /*0448*/ 	.word	0xffffffff


	//   ....[24]....
        /*044c*/ 	.word	0xffffffff


	//   ....[25]....
        /*0450*/ 	.word	0xffffffff


	//   ....[26]....
        /*0454*/ 	.word	0xffffffff


	//   ....[27]....
        /*0458*/ 	.word	0xffffffff


	//   ....[28]....
        /*045c*/ 	.word	0xffffffff


	//   ....[29]....
        /*0460*/ 	.word	0xffffffff


	//   ....[30]....
        /*0464*/ 	.word	0xffffffff


	//   ....[31]....
        /*0468*/ 	.word	0xffffffff


	//   ....[32]....
        /*046c*/ 	.word	0xffffffff


	//   ....[33]....
        /*0470*/ 	.word	0xffffffff


	//   ....[34]....
        /*0474*/ 	.word	0xffffffff


	//   ....[35]....
        /*0478*/ 	.word	0xffffffff


	//   ....[36]....
        /*047c*/ 	.word	0xffffffff


	//   ....[37]....
        /*0480*/ 	.word	0xffffffff


	//   ....[38]....
        /*0484*/ 	.word	0xffffffff


	//   ....[39]....
        /*0488*/ 	.word	0xffffffff


	//   ....[40]....
        /*048c*/ 	.word	0xffffffff


	//   ....[41]....
        /*0490*/ 	.word	0xffffffff


	//   ....[42]....
        /*0494*/ 	.word	0xffffffff


	//   ....[43]....
        /*0498*/ 	.word	0xffffffff


	//   ....[44]....
        /*049c*/ 	.word	0xffffffff


	//   ....[45]....
        /*04a0*/ 	.word	0xffffffff


	//   ....[46]....
        /*04a4*/ 	.word	0xffffffff


	//   ....[47]....
        /*04a8*/ 	.word	0xffffffff


	//   ....[48]....
        /*04ac*/ 	.word	0xffffffff


	//   ....[49]....
        /*04b0*/ 	.word	0xffffffff


	//   ....[50]....
        /*04b4*/ 	.word	0xffffffff


	//   ....[51]....
        /*04b8*/ 	.word	0xffffffff


	//   ....[52]....
        /*04bc*/ 	.word	0xffffffff


	//   ....[53]....
        /*04c0*/ 	.word	0xffffffff


	//   ....[54]....
        /*04c4*/ 	.word	0x0500000f


	//   ....[55]....
        /*04c8*/ 	.word	0x0500000f


	//   ....[56]....
        /*04cc*/ 	.word	0x0500000f


	//   ....[57]....
        /*04d0*/ 	.word	0x0500000f


	//   ....[58]....
        /*04d4*/ 	.word	0x0500000f


	//   ....[59]....
        /*04d8*/ 	.word	0x0500000f


	//   ....[60]....
        /*04dc*/ 	.word	0x0500000f


	//   ....[61]....
        /*04e0*/ 	.word	0x0500000f


	//   ....[62]....
        /*04e4*/ 	.word	0x0500000f


	//   ....[63]....
        /*04e8*/ 	.word	0x0500000f


	//   ....[64]....
        /*04ec*/ 	.word	0x0500000f


	//   ....[65]....
        /*04f0*/ 	.word	0x0500000f


	//   ....[66]....
        /*04f4*/ 	.word	0x0500000f


	//   ....[67]....
        /*04f8*/ 	.word	0x0500000f


	//   ....[68]....
        /*04fc*/ 	.word	0x0500000f


	//   ....[69]....
        /*0500*/ 	.word	0x0500000f


	//   ....[70]....
        /*0504*/ 	.word	0x0500000f


	//   ....[71]....
        /*0508*/ 	.word	0x0500000f


	//   ....[72]....
        /*050c*/ 	.word	0x0500000f


	//   ....[73]....
        /*0510*/ 	.word	0x0500000f


	//   ....[74]....
        /*0514*/ 	.word	0x0500000f


	//   ....[75]....
        /*0518*/ 	.word	0x0500000f


	//   ....[76]....
        /*051c*/ 	.word	0x0500000f


	//   ....[77]....
        /*0520*/ 	.word	0x0500000f


	//   ....[78]....
        /*0524*/ 	.word	0x0500000f


	//   ....[79]....
        /*0528*/ 	.word	0x0500000f


	//   ....[80]....
        /*052c*/ 	.word	0x0500000f


	//   ....[81]....
        /*0530*/ 	.word	0x0500000f


	//----- nvinfo : EIATTR_COOP_GROUP_INSTR_OFFSETS
	.align		4
.L_183:
        /*0534*/ 	.byte	0x04, 0x28
        /*0536*/ 	.short	(.L_185 - .L_184)


	//   ....[0]....
.L_184:
        /*0538*/ 	.word	0x00000060


	//   ....[1]....
        /*053c*/ 	.word	0x000001c0


	//   ....[2]....
        /*0540*/ 	.word	0x000002c0


	//   ....[3]....
        /*0544*/ 	.word	0x00000430


	//   ....[4]....
        /*0548*/ 	.word	0x00000590


	//   ....[5]....
        /*054c*/ 	.word	0x000006b0


	//   ....[6]....
        /*0550*/ 	.word	0x00000810


	//   ....[7]....
        /*0554*/ 	.word	0x0000a340


	//   ....[8]....
        /*0558*/ 	.word	0x00011240


	//   ....[9]....
        /*055c*/ 	.word	0x00011340


	//   ....[10]....
        /*0560*/ 	.word	0x00011910


	//   ....[11]....
        /*0564*/ 	.word	0x000119b0


	//   ....[12]....
        /*0568*/ 	.word	0x00013910


	//   ....[13]....
        /*056c*/ 	.word	0x00013a00


	//   ....[14]....
        /*0570*/ 	.word	0x00014070


	//   ....[15]....
        /*0574*/ 	.word	0x00014090


	//   ....[16]....
        /*0578*/ 	.word	0x00015290


	//   ....[17]....
        /*057c*/ 	.word	0x000152d0


	//   ....[18]....
        /*0580*/ 	.word	0x000153b0


	//   ....[19]....
        /*0584*/ 	.word	0x000153d0


	//   ....[20]....
        /*0588*/ 	.word	0x000179e0


	//   ....[21]....
        /*058c*/ 	.word	0x00017b60


	//   ....[22]....
        /*0590*/ 	.word	0x00017b90


	//   ....[23]....
        /*0594*/ 	.word	0x00017bd0


	//   ....[24]....
        /*0598*/ 	.word	0x00017c30


	//   ....[25]....
        /*059c*/ 	.word	0x00017c90


	//   ....[26]....
        /*05a0*/ 	.word	0x00017cd0


	//   ....[27]....
        /*05a4*/ 	.word	0x00017e80


	//   ....[28]....
        /*05a8*/ 	.word	0x00017ee0


	//   ....[29]....
        /*05ac*/ 	.word	0x00017f20


	//   ....[30]....
        /*05b0*/ 	.word	0x00017f60


	//   ....[31]....
        /*05b4*/ 	.word	0x00017f90


	//   ....[32]....
        /*05b8*/ 	.word	0x00017fc0


	//   ....[33]....
        /*05bc*/ 	.word	0x00018050


	//   ....[34]....
        /*05c0*/ 	.word	0x00018080


	//   ....[35]....
        /*05c4*/ 	.word	0x00018110


	//   ....[36]....
        /*05c8*/ 	.word	0x0001c850


	//   ....[37]....
        /*05cc*/ 	.word	0x0001c860


	//   ....[38]....
        /*05d0*/ 	.word	0x0001c970


	//   ....[39]....
        /*05d4*/ 	.word	0x0001c9d0


	//   ....[40]....
        /*05d8*/ 	.word	0x0001ca10


	//   ....[41]....
        /*05dc*/ 	.word	0x0001ca50


	//   ....[42]....
        /*05e0*/ 	.word	0x0001ca80


	//   ....[43]....
        /*05e4*/ 	.word	0x0001cab0


	//   ....[44]....
        /*05e8*/ 	.word	0x0001cc40


	//   ....[45]....
        /*05ec*/ 	.word	0x0001cca0


	//   ....[46]....
        /*05f0*/ 	.word	0x0001cce0


	//   ....[47]....
        /*05f4*/ 	.word	0x0001cd20


	//   ....[48]....
        /*05f8*/ 	.word	0x0001cd50


	//   ....[49]....
        /*05fc*/ 	.word	0x0001cd80


	//   ....[50]....
        /*0600*/ 	.word	0x0001ce40


	//   ....[51]....
        /*0604*/ 	.word	0x0001ce60


	//   ....[52]....
        /*0608*/ 	.word	0x0001ced0


	//   ....[53]....
        /*060c*/ 	.word	0x0001d320


	//   ....[54]....
        /*0610*/ 	.word	0x0001d760


	//   ....[55]....
        /*0614*/ 	.word	0x0001d800


	//   ....[56]....
        /*0618*/ 	.word	0x0001d8a0


	//   ....[57]....
        /*061c*/ 	.word	0x0001d940


	//   ....[58]....
        /*0620*/ 	.word	0x0001da30


	//   ....[59]....
        /*0624*/ 	.word	0x0001dad0


	//   ....[60]....
        /*0628*/ 	.word	0x0001db70


	//   ....[61]....
        /*062c*/ 	.word	0x0001dc10


	//   ....[62]....
        /*0630*/ 	.word	0x0001de70


	//   ....[63]....
        /*0634*/ 	.word	0x0001e150


	//   ....[64]....
        /*0638*/ 	.word	0x0001e570


	//   ....[65]....
        /*063c*/ 	.word	0x0001e600


	//   ....[66]....
        /*0640*/ 	.word	0x0001e6a0


	//   ....[67]....
        /*0644*/ 	.word	0x0001e750


	//   ....[68]....
        /*0648*/ 	.word	0x0001e7d0


	//   ....[69]....
        /*064c*/ 	.word	0x0001e850


	//   ....[70]....
        /*0650*/ 	.word	0x0001e8d0


	//   ....[71]....
        /*0654*/ 	.word	0x0001e950


	//   ....[72]....
        /*0658*/ 	.word	0x0001e9e0


	//   ....[73]....
        /*065c*/ 	.word	0x0001ea90


	//   ....[74]....
        /*0660*/ 	.word	0x0001eb10


	//   ....[75]....
        /*0664*/ 	.word	0x0001eb90


	//   ....[76]....
        /*0668*/ 	.word	0x0001ec10


	//   ....[77]....
        /*066c*/ 	.word	0x0001ec90


	//   ....[78]....
        /*0670*/ 	.word	0x0001ed00


	//   ....[79]....
        /*0674*/ 	.word	0x0001eda0


	//   ....[80]....
        /*0678*/ 	.word	0x0001ee30


	//   ....[81]....
        /*067c*/ 	.word	0x0001ef50


	//----- nvinfo : EIATTR_REG_RECONFIG
	.align		4
.L_185:
        /*0680*/ 	.byte	0x01, 0x54
	.zero		2


	//----- nvinfo : EIATTR_SYSCALL_OFFSETS
	.align		4
        /*0684*/ 	.byte	0x04, 0x46
        /*0686*/ 	.short	(.L_187 - .L_186)


	//   ....[0]....
.L_186:
        /*0688*/ 	.word	0x000018d0


	//   ....[1]....
        /*068c*/ 	.word	0x00001a20


	//   ....[2]....
        /*0690*/ 	.word	0x0000a4d0


	//   ....[3]....
        /*0694*/ 	.word	0x0000a940


	//   ....[4]....
        /*0698*/ 	.word	0x00019a40


	//   ....[5]....
        /*069c*/ 	.word	0x00019b80


	//   ....[6]....
        /*06a0*/ 	.word	0x00019c80


	//----- nvinfo : EIATTR_MBARRIER_INSTR_OFFSETS
	.align		4
.L_187:
        /*06a4*/ 	.byte	0x04, 0x39
        /*06a6*/ 	.short	(.L_189 - .L_188)


	//   ....[0]....
.L_188:
        /*06a8*/ 	.word	0x000002e0
        /*06ac*/ 	.word	0x000000ff
        /*06b0*/ 	.word	0x00034800
        /*06b4*/ 	.short	0x0100
        /*06b6*/ 	.byte	0x08
	.zero		1


	//   ....[1]....
        /*06b8*/ 	.word	0x000002f0
        /*06bc*/ 	.word	0x000000ff
        /*06c0*/ 	.word	0x00034820
        /*06c4*/ 	.short	0x0100
        /*06c6*/ 	.byte	0x08
	.zero		1


	//   ....[2]....
        /*06c8*/ 	.word	0x000003e0
        /*06cc*/ 	.word	0x000000ff
        /*06d0*/ 	.word	0x00034830
        /*06d4*/ 	.short	0x0100
        /*06d6*/ 	.byte	0x08
	.zero		1


	//   ....[3]....
        /*06d8*/ 	.word	0x000003f0
        /*06dc*/ 	.word	0x000000ff
        /*06e0*/ 	.word	0x00034840
        /*06e4*/ 	.short	0x0100
        /*06e6*/ 	.byte	0x08
	.zero		1


	//   ....[4]....
        /*06e8*/ 	.word	0x00000400
        /*06ec*/ 	.word	0x000000ff
        /*06f0*/ 	.word	0x00034838
        /*06f4*/ 	.short	0x0100
        /*06f6*/ 	.byte	0x08
	.zero		1


	//   ....[5]....
        /*06f8*/ 	.word	0x00000410
        /*06fc*/ 	.word	0x000000ff
        /*0700*/ 	.word	0x00034848
        /*0704*/ 	.short	0x0100
        /*0706*/ 	.byte	0x08
	.zero		1


	//   ....[6]....
        /*0708*/ 	.word	0x00000540
        /*070c*/ 	.word	0x000000ff
        /*0710*/ 	.word	0x00034850
        /*0714*/ 	.short	0x0100
        /*0716*/ 	.byte	0x08
	.zero		1


	//   ....[7]....
        /*0718*/ 	.word	0x00000550
        /*071c*/ 	.word	0x000000ff
        /*0720*/ 	.word	0x00034860
        /*0724*/ 	.short	0x0100
        /*0726*/ 	.byte	0x08
	.zero		1


	//   ....[8]....
        /*0728*/ 	.word	0x00000560
        /*072c*/ 	.word	0x000000ff
        /*0730*/ 	.word	0x00034858
        /*0734*/ 	.short	0x0100
        /*0736*/ 	.byte	0x08
	.zero		1


	//   ....[9]....
        /*0738*/ 	.word	0x00000570
        /*073c*/ 	.word	0x000000ff
        /*0740*/ 	.word	0x00034868
        /*0744*/ 	.short	0x0100
        /*0746*/ 	.byte	0x08
	.zero		1


	//   ....[10]....
        /*0748*/ 	.word	0x00000660
        /*074c*/ 	.word	0x000000ff
        /*0750*/ 	.word	0x00034870
        /*0754*/ 	.short	0x0100
        /*0756*/ 	.byte	0x06
	.zero		1


	//   ....[11]....
        /*0758*/ 	.word	0x00000670
        /*075c*/ 	.word	0x000000ff
        /*0760*/ 	.word	0x00034880
        /*0764*/ 	.short	0x0100
        /*0766*/ 	.byte	0x06
	.zero		1


	//   ....[12]....
        /*0768*/ 	.word	0x00000680
        /*076c*/ 	.word	0x000000ff
        /*0770*/ 	.word	0x00034878
        /*0774*/ 	.short	0x0100
        /*0776*/ 	.byte	0x06
	.zero		1


	//   ....[13]....
        /*0778*/ 	.word	0x00000690
        /*077c*/ 	.word	0x000000ff
        /*0780*/ 	.word	0x00034888
        /*0784*/ 	.short	0x0100
        /*0786*/ 	.byte	0x06
	.zero		1


	//   ....[14]....
        /*0788*/ 	.word	0x000007c0
        /*078c*/ 	.word	0x000000ff
        /*0790*/ 	.word	0x00034890
        /*0794*/ 	.short	0x0100
        /*0796*/ 	.byte	0x08
	.zero		1


	//   ....[15]....
        /*0798*/ 	.word	0x000007d0
        /*079c*/ 	.word	0x000000ff
        /*07a0*/ 	.word	0x000348a0
        /*07a4*/ 	.short	0x0100
        /*07a6*/ 	.byte	0x08
	.zero		1


	//   ....[16]....
        /*07a8*/ 	.word	0x000007e0
        /*07ac*/ 	.word	0x000000ff
        /*07b0*/ 	.word	0x00034898
        /*07b4*/ 	.short	0x0100
        /*07b6*/ 	.byte	0x08
	.zero		1


	//   ....[17]....
        /*07b8*/ 	.word	0x000007f0
        /*07bc*/ 	.word	0x000000ff
        /*07c0*/ 	.word	0x000348a8
        /*07c4*/ 	.short	0x0100
        /*07c6*/ 	.byte	0x08
	.zero		1


	//   ....[18]....
        /*07c8*/ 	.word	0x00000920
        /*07cc*/ 	.word	0x000000ff
        /*07d0*/ 	.word	0x000348b0
        /*07d4*/ 	.short	0x0100
        /*07d6*/ 	.byte	0x08
	.zero		1


	//   ....[19]....
        /*07d8*/ 	.word	0x00000930
        /*07dc*/ 	.word	0x000000ff
        /*07e0*/ 	.word	0x000348c0
        /*07e4*/ 	.short	0x0100
        /*07e6*/ 	.byte	0x08
	.zero		1


	//   ....[20]....
        /*07e8*/ 	.word	0x00000940
        /*07ec*/ 	.word	0x000000ff
        /*07f0*/ 	.word	0x000348b8
        /*07f4*/ 	.short	0x0100
        /*07f6*/ 	.byte	0x08
	.zero		1


	//   ....[21]....
        /*07f8*/ 	.word	0x00000950
        /*07fc*/ 	.word	0x000000ff
        /*0800*/ 	.word	0x000348c8
        /*0804*/ 	.short	0x0100
        /*0806*/ 	.byte	0x08
	.zero		1


	//   ....[22]....
        /*0808*/ 	.word	0x00003510
        /*080c*/ 	.word	0x00000003
        /*0810*/ 	.word	0x00034890
        /*0814*/ 	.short	0x010a
        /*0816*/ 	.byte	0x3f
	.zero		1


	//   ....[23]....
        /*0818*/ 	.word	0x00006770
        /*081c*/ 	.word	0x00000003
        /*0820*/ 	.word	0x00034890
        /*0824*/ 	.short	0x010a
        /*0826*/ 	.byte	0x3f
	.zero		1


	//   ....[24]....
        /*0828*/ 	.word	0x00009730
        /*082c*/ 	.word	0x00000003
        /*0830*/ 	.word	0x00034890
        /*0834*/ 	.short	0x010a
        /*0836*/ 	.byte	0x3f
	.zero		1


	//   ....[25]....
        /*0838*/ 	.word	0x00009b00
        /*083c*/ 	.word	0x0000002c
        /*0840*/ 	.word	0x00000000
        /*0844*/ 	.short	0x0101
        /*0846*/ 	.byte	0x3f
	.zero		1


	//   ....[26]....
        /*0848*/ 	.word	0x00009b40
        /*084c*/ 	.word	0x00000003
        /*0850*/ 	.word	0x000348b0
        /*0854*/ 	.short	0x010a
        /*0856*/ 	.byte	0x3f
	.zero		1


	//   ....[27]....
        /*0858*/ 	.word	0x00009ff0
        /*085c*/ 	.word	0x00000003
        /*0860*/ 	.word	0x00000000
        /*0864*/ 	.short	0x0101
        /*0866*/ 	.byte	0x3f
	.zero		1


	//   ....[28]....
        /*0868*/ 	.word	0x0000a550
        /*086c*/ 	.word	0x00000002
        /*0870*/ 	.word	0x00034800
        /*0874*/ 	.short	0x010a
        /*0876*/ 	.byte	0x3f
	.zero		1


	//   ....[29]....
        /*0878*/ 	.word	0x0000a5a0
        /*087c*/ 	.word	0x00000002
        /*0880*/ 	.word	0x00034800
        /*0884*/ 	.short	0x010a
        /*0886*/ 	.byte	0x3f
	.zero		1


	//   ....[30]....
        /*0888*/ 	.word	0x0000b190
        /*088c*/ 	.word	0x00000002
        /*0890*/ 	.word	0x00034800
        /*0894*/ 	.short	0x010a
        /*0896*/ 	.byte	0x3f
	.zero		1


	//   ....[31]....
        /*0898*/ 	.word	0x0000d9d0
        /*089c*/ 	.word	0x00000002
        /*08a0*/ 	.word	0x00034800
        /*08a4*/ 	.short	0x010a
        /*08a6*/ 	.byte	0x3f
	.zero		1


	//   ....[32]....
        /*08a8*/ 	.word	0x0000fe70
        /*08ac*/ 	.word	0x00000004
        /*08b0*/ 	.word	0x00034830
        /*08b4*/ 	.short	0x010a
        /*08b6*/ 	.byte	0x3f
	.zero		1


	//   ....[33]....
        /*08b8*/ 	.word	0x0000fef0
        /*08bc*/ 	.word	0x00000004
        /*08c0*/ 	.word	0x00034830
        /*08c4*/ 	.short	0x010a
        /*08c6*/ 	.byte	0x3f
	.zero		1


	//   ....[34]....
        /*08c8*/ 	.word	0x000113d0
        /*08cc*/ 	.word	0x00000004
        /*08d0*/ 	.word	0x00000000
        /*08d4*/ 	.short	0x0101
        /*08d6*/ 	.byte	0x3f
	.zero		1


	//   ....[35]....
        /*08d8*/ 	.word	0x00012900
        /*08dc*/ 	.word	0x00000015
        /*08e0*/ 	.word	0x00034830
        /*08e4*/ 	.short	0x010a
        /*08e6*/ 	.byte	0x3f
	.zero		1


	//   ....[36]....
        /*08e8*/ 	.word	0x00012970
        /*08ec*/ 	.word	0x00000015
        /*08f0*/ 	.word	0x00034830
        /*08f4*/ 	.short	0x010a
        /*08f6*/ 	.byte	0x3f
	.zero		1


	//   ....[37]....
        /*08f8*/ 	.word	0x000134f0
        /*08fc*/ 	.word	0x000000ca
        /*0900*/ 	.word	0x00034850
        /*0904*/ 	.short	0x010a
        /*0906*/ 	.byte	0x3f
	.zero		1


	//   ....[38]....
        /*0908*/ 	.word	0x00013540
        /*090c*/ 	.word	0x000000ca
        /*0910*/ 	.word	0x00034850
        /*0914*/ 	.short	0x010a
        /*0916*/ 	.byte	0x3f
	.zero		1


	//   ....[39]....
        /*0918*/ 	.word	0x00014c70
        /*091c*/ 	.word	0x00000015
        /*0920*/ 	.word	0x00000000
        /*0924*/ 	.short	0x0101
        /*0926*/ 	.byte	0x3f
	.zero		1


	//   ....[40]....
        /*0928*/ 	.word	0x00014cc0
        /*092c*/ 	.word	0x000000ca
        /*0930*/ 	.word	0x00000000
        /*0934*/ 	.short	0x0101
        /*0936*/ 	.byte	0x3f
	.zero		1


	//   ....[41]....
        /*0938*/ 	.word	0x00015170
        /*093c*/ 	.word	0x0000000d
        /*0940*/ 	.word	0x00034850
        /*0944*/ 	.short	0x010a
        /*0946*/ 	.byte	0x3f
	.zero		1


	//   ....[42]....
        /*0948*/ 	.word	0x00015210
        /*094c*/ 	.word	0x0000000d
        /*0950*/ 	.word	0x00034850
        /*0954*/ 	.short	0x010a
        /*0956*/ 	.byte	0x3f
	.zero		1


	//   ....[43]....
        /*0958*/ 	.word	0x000157b0
        /*095c*/ 	.word	0x0000000a
        /*0960*/ 	.word	0x00000000
        /*0964*/ 	.short	0x0101
        /*0966*/ 	.byte	0x3f
	.zero		1


	//   ....[44]....
        /*0968*/ 	.word	0x00016a10
        /*096c*/ 	.word	0x00000000
        /*0970*/ 	.word	0x00000000
        /*0974*/ 	.short	0x0101
        /*0976*/ 	.byte	0x3f
	.zero		1


	//   ....[45]....
        /*0978*/ 	.word	0x00018b30
        /*097c*/ 	.word	0x00000005
        /*0980*/ 	.word	0x00034820
        /*0984*/ 	.short	0x010a
        /*0986*/ 	.byte	0x3f
	.zero		1


	//   ....[46]....
        /*0988*/ 	.word	0x00018bc0
        /*098c*/ 	.word	0x00000006
        /*0990*/ 	.word	0x000348a0
        /*0994*/ 	.short	0x010a
        /*0996*/ 	.byte	0x3f
	.zero		1


	//   ....[47]....
        /*0998*/ 	.word	0x00018e50
        /*099c*/ 	.word	0x00000006
        /*09a0*/ 	.word	0x000348c0
        /*09a4*/ 	.short	0x010a
        /*09a6*/ 	.byte	0x3f
	.zero		1


	//   ....[48]....
        /*09a8*/ 	.word	0x00019210
        /*09ac*/ 	.word	0x00000007
        /*09b0*/ 	.word	0x000348a0
        /*09b4*/ 	.short	0x010a
        /*09b6*/ 	.byte	0x3f
	.zero		1


	//   ....[49]....
        /*09b8*/ 	.word	0x00019480
        /*09bc*/ 	.word	0x00000007
        /*09c0*/ 	.word	0x000348c0
        /*09c4*/ 	.short	0x010a
        /*09c6*/ 	.byte	0x3f
	.zero		1


	//   ....[50]....
        /*09c8*/ 	.word	0x0001a3c0
        /*09cc*/ 	.word	0x00000006
        /*09d0*/ 	.word	0x00034840
        /*09d4*/ 	.short	0x010a
        /*09d6*/ 	.byte	0x3f
	.zero		1


	//   ....[51]....
        /*09d8*/ 	.word	0x0001a980
        /*09dc*/ 	.word	0x00000007
        /*09e0*/ 	.word	0x00034820
        /*09e4*/ 	.short	0x010a
        /*09e6*/ 	.byte	0x3f
	.zero		1


	//   ....[52]....
        /*09e8*/ 	.word	0x0001acd0
        /*09ec*/ 	.word	0x00000008
        /*09f0*/ 	.word	0x00034840
        /*09f4*/ 	.short	0x010a
        /*09f6*/ 	.byte	0x3f
	.zero		1


	//   ....[53]....
        /*09f8*/ 	.word	0x0001afd0
        /*09fc*/ 	.word	0x00000009
        /*0a00*/ 	.word	0x00000060
        /*0a04*/ 	.short	0x010a
        /*0a06*/ 	.byte	0x3f
	.zero		1


	//   ....[54]....
        /*0a08*/ 	.word	0x0001b5a0
        /*0a0c*/ 	.word	0x00000002
        /*0a10*/ 	.word	0x00034840
        /*0a14*/ 	.short	0x010a
        /*0a16*/ 	.byte	0x3f
	.zero		1


	//   ....[55]....
        /*0a18*/ 	.word	0x0001b8a0
        /*0a1c*/ 	.word	0x00000003
        /*0a20*/ 	.word	0x00000060
        /*0a24*/ 	.short	0x010a
        /*0a26*/ 	.byte	0x3f
	.zero		1


	//   ....[56]....
        /*0a28*/ 	.word	0x0001bd70
        /*0a2c*/ 	.word	0x00000002
        /*0a30*/ 	.word	0x00034840
        /*0a34*/ 	.short	0x010a
        /*0a36*/ 	.byte	0x3f
	.zero		1


	//   ....[57]....
        /*0a38*/ 	.word	0x0001c080
        /*0a3c*/ 	.word	0x00000002
        /*0a40*/ 	.word	0x00000060
        /*0a44*/ 	.short	0x010a
        /*0a46*/ 	.byte	0x3f
	.zero		1


	//   ....[58]....
        /*0a48*/ 	.word	0x0001c4f0
        /*0a4c*/ 	.word	0x00000003
        /*0a50*/ 	.word	0x00034860
        /*0a54*/ 	.short	0x010a
        /*0a56*/ 	.byte	0x3f
	.zero		1


	//   ....[59]....
        /*0a58*/ 	.word	0x0001d2a0
        /*0a5c*/ 	.word	0x00000000
        /*0a60*/ 	.word	0x00034820
        /*0a64*/ 	.short	0x010a
        /*0a66*/ 	.byte	0x3f
	.zero		1


	//   ....[60]....
        /*0a68*/ 	.word	0x0001d450
        /*0a6c*/ 	.word	0x00000006
        /*0a70*/ 	.word	0x00000000
        /*0a74*/ 	.short	0x010a
        /*0a76*/ 	.byte	0x3f
	.zero		1


	//   ....[61]....
        /*0a78*/ 	.word	0x0001d4c0
        /*0a7c*/ 	.word	0x00000007
        /*0a80*/ 	.word	0x00000000
        /*0a84*/ 	.short	0x010a
        /*0a86*/ 	.byte	0x3f
	.zero		1


	//   ....[62]....
        /*0a88*/ 	.word	0x0001d530
        /*0a8c*/ 	.word	0x00000004
        /*0a90*/ 	.word	0x00000000
        /*0a94*/ 	.short	0x010a
        /*0a96*/ 	.byte	0x3f
	.zero		1


	//   ....[63]....
        /*0a98*/ 	.word	0x0001d560
        /*0a9c*/ 	.word	0x00000003
        /*0aa0*/ 	.word	0x00000000
        /*0aa4*/ 	.short	0x010a
        /*0aa6*/ 	.byte	0x3f
	.zero		1


	//   ....[64]....
        /*0aa8*/ 	.word	0x0001d5c0
        /*0aac*/ 	.word	0x00000003
        /*0ab0*/ 	.word	0x00034890
        /*0ab4*/ 	.short	0x010a
        /*0ab6*/ 	.byte	0x3f
	.zero		1


	//   ....[65]....
        /*0ab8*/ 	.word	0x0001d610
        /*0abc*/ 	.word	0x00000003
        /*0ac0*/ 	.word	0x00034890
        /*0ac4*/ 	.short	0x010a
        /*0ac6*/ 	.byte	0x3f
	.zero		1


	//   ....[66]....
        /*0ac8*/ 	.word	0x0001d660
        /*0acc*/ 	.word	0x00000003
        /*0ad0*/ 	.word	0x00034890
        /*0ad4*/ 	.short	0x010a
        /*0ad6*/ 	.byte	0x3f
	.zero		1


	//   ....[67]....
        /*0ad8*/ 	.word	0x0001d6b0
        /*0adc*/ 	.word	0x00000003
        /*0ae0*/ 	.word	0x000348b0
        /*0ae4*/ 	.short	0x010a
        /*0ae6*/ 	.byte	0x3f
	.zero		1


	//   ....[68]....
        /*0ae8*/ 	.word	0x0001d980
        /*0aec*/ 	.word	0x00000002
        /*0af0*/ 	.word	0x00034800
        /*0af4*/ 	.short	0x010a
        /*0af6*/ 	.byte	0x3f
	.zero		1


	//   ....[69]....
        /*0af8*/ 	.word	0x0001dc50
        /*0afc*/ 	.word	0x00000002
        /*0b00*/ 	.word	0x00034800
        /*0b04*/ 	.short	0x010a
        /*0b06*/ 	.byte	0x3f
	.zero		1


	//   ....[70]....
        /*0b08*/ 	.word	0x0001dca0
        /*0b0c*/ 	.word	0x00000004
        /*0b10*/ 	.word	0x00034830
        /*0b14*/ 	.short	0x010a
        /*0b16*/ 	.byte	0x3f
	.zero		1


	//   ....[71]....
        /*0b18*/ 	.word	0x0001dcf0
        /*0b1c*/ 	.word	0x00000015
        /*0b20*/ 	.word	0x00034830
        /*0b24*/ 	.short	0x010a
        /*0b26*/ 	.byte	0x3f
	.zero		1


	//   ....[72]....
        /*0b28*/ 	.word	0x0001dd40
        /*0b2c*/ 	.word	0x000000ca
        /*0b30*/ 	.word	0x00034850
        /*0b34*/ 	.short	0x010a
        /*0b36*/ 	.byte	0x3f
	.zero		1


	//   ....[73]....
        /*0b38*/ 	.word	0x0001dd90
        /*0b3c*/ 	.word	0x0000000d
        /*0b40*/ 	.word	0x00034850
        /*0b44*/ 	.short	0x010a
        /*0b46*/ 	.byte	0x3f
	.zero		1


	//   ....[74]....
        /*0b48*/ 	.word	0x0001df30
        /*0b4c*/ 	.word	0x00000005
        /*0b50*/ 	.word	0x00034820
        /*0b54*/ 	.short	0x010a
        /*0b56*/ 	.byte	0x3f
	.zero		1


	//   ....[75]....
        /*0b58*/ 	.word	0x0001df80
        /*0b5c*/ 	.word	0x00000006
        /*0b60*/ 	.word	0x000348a0
        /*0b64*/ 	.short	0x010a
        /*0b66*/ 	.byte	0x3f
	.zero		1


	//   ....[76]....
        /*0b68*/ 	.word	0x0001dfd0
        /*0b6c*/ 	.word	0x00000006
        /*0b70*/ 	.word	0x000348c0
        /*0b74*/ 	.short	0x010a
        /*0b76*/ 	.byte	0x3f
	.zero		1


	//   ....[77]....
        /*0b78*/ 	.word	0x0001e020
        /*0b7c*/ 	.word	0x00000007
        /*0b80*/ 	.word	0x000348a0
        /*0b84*/ 	.short	0x010a
        /*0b86*/ 	.byte	0x3f
	.zero		1


	//   ....[78]....
        /*0b88*/ 	.word	0x0001e070
        /*0b8c*/ 	.word	0x00000007
        /*0b90*/ 	.word	0x000348c0
        /*0b94*/ 	.short	0x010a
        /*0b96*/ 	.byte	0x3f
	.zero		1


	//   ....[79]....
        /*0b98*/ 	.word	0x0001e210
        /*0b9c*/ 	.word	0x00000006
        /*0ba0*/ 	.word	0x00034840
        /*0ba4*/ 	.short	0x010a
        /*0ba6*/ 	.byte	0x3f
	.zero		1


	//   ....[80]....
        /*0ba8*/ 	.word	0x0001e290
        /*0bac*/ 	.word	0x00000006
        /*0bb0*/ 	.word	0x00034820
        /*0bb4*/ 	.short	0x010a
        /*0bb6*/ 	.byte	0x3f
	.zero		1


	//   ....[81]....
        /*0bb8*/ 	.word	0x0001e2e0
        /*0bbc*/ 	.word	0x00000008
        /*0bc0*/ 	.word	0x00034840
        /*0bc4*/ 	.short	0x010a
        /*0bc6*/ 	.byte	0x3f
	.zero		1


	//   ....[82]....
        /*0bc8*/ 	.word	0x0001e330
        /*0bcc*/ 	.word	0x00000009
        /*0bd0*/ 	.word	0x00000060
        /*0bd4*/ 	.short	0x010a
        /*0bd6*/ 	.byte	0x3f
	.zero		1


	//   ....[83]....
        /*0bd8*/ 	.word	0x0001e380
        /*0bdc*/ 	.word	0x00000002
        /*0be0*/ 	.word	0x00034840
        /*0be4*/ 	.short	0x010a
        /*0be6*/ 	.byte	0x3f
	.zero		1


	//   ....[84]....
        /*0be8*/ 	.word	0x0001e3d0
        /*0bec*/ 	.word	0x00000003
        /*0bf0*/ 	.word	0x00000060
        /*0bf4*/ 	.short	0x010a
        /*0bf6*/ 	.byte	0x3f
	.zero		1


	//   ....[85]....
        /*0bf8*/ 	.word	0x0001e420
        /*0bfc*/ 	.word	0x00000002
        /*0c00*/ 	.word	0x00034840
        /*0c04*/ 	.short	0x010a
        /*0c06*/ 	.byte	0x3f
	.zero		1


	//   ....[86]....
        /*0c08*/ 	.word	0x0001e470
        /*0c0c*/ 	.word	0x00000002
        /*0c10*/ 	.word	0x00000060
        /*0c14*/ 	.short	0x010a
        /*0c16*/ 	.byte	0x3f
	.zero		1


	//   ....[87]....
        /*0c18*/ 	.word	0x0001e4c0
        /*0c1c*/ 	.word	0x00000003
        /*0c20*/ 	.word	0x00034860
        /*0c24*/ 	.short	0x010a
        /*0c26*/ 	.byte	0x3f
	.zero		1


	//   ....[88]....
        /*0c28*/ 	.word	0x0001ee70
        /*0c2c*/ 	.word	0x00000000
        /*0c30*/ 	.word	0x00034820
        /*0c34*/ 	.short	0x010a
        /*0c36*/ 	.byte	0x3f
	.zero		1


	//   ....[89]....
        /*0c38*/ 	.word	0x0001f010
        /*0c3c*/ 	.word	0x00000006
        /*0c40*/ 	.word	0x00000000
        /*0c44*/ 	.short	0x010a
        /*0c46*/ 	.byte	0x3f
	.zero		1


	//   ....[90]....
        /*0c48*/ 	.word	0x0001f060
        /*0c4c*/ 	.word	0x00000007
        /*0c50*/ 	.word	0x00000000
        /*0c54*/ 	.short	0x010a
        /*0c56*/ 	.byte	0x3f
	.zero		1


	//   ....[91]....
        /*0c58*/ 	.word	0x0001f0b0
        /*0c5c*/ 	.word	0x00000004
        /*0c60*/ 	.word	0x00000000
        /*0c64*/ 	.short	0x010a
        /*0c66*/ 	.byte	0x3f
	.zero		1


	//----- nvinfo : EIATTR_NUM_MBARRIERS
	.align		4
.L_189:
        /*0c68*/ 	.byte	0x03, 0x38
        /*0c6a*/ 	.short	0x0016


	//----- nvinfo : EIATTR_EXIT_INSTR_OFFSETS
	.align		4
        /*0c6c*/ 	.byte	0x04, 0x1c
        /*0c6e*/ 	.short	(.L_191 - .L_190)


	//   ....[0]....
.L_190:
        /*0c70*/ 	.word	0x0001d5b0


	//----- nvinfo : EIATTR_MAX_THREADS
	.align		4
.L_191:
        /*0c74*/ 	.byte	0x04, 0x05
        /*0c76*/ 	.short	(.L_193 - .L_192)
.L_192:
        /*0c78*/ 	.word	0x00000180
        /*0c7c*/ 	.word	0x00000001
        /*0c80*/ 	.word	0x00000001


	//----- nvinfo : EIATTR_CRS_STACK_SIZE
	.align		4
.L_193:
        /*0c84*/ 	.byte	0x04, 0x1e
        /*0c86*/ 	.short	(.L_195 - .L_194)
.L_194:
        /*0c88*/ 	.word	0x00000000


	//----- nvinfo : EIATTR_CBANK_PARAM_SIZE
	.align		4
.L_195:
        /*0c8c*/ 	.byte	0x03, 0x19
        /*0c8e*/ 	.short	0x0a70


	//----- nvinfo : EIATTR_PARAM_CBANK
	.align		4
        /*0c90*/ 	.byte	0x04, 0x0a
        /*0c92*/ 	.short	(.L_197 - .L_196)
	.align		4
.L_196:
        /*0c94*/ 	.word	index@(.nv.constant0._ZN7cutlass13device_kernelIN5flash11enable_sm90INS1_16FlashAttnFwdSm90INS1_25CollectiveMainloopFwdSm90ILi2EN4cute5tupleIJNS5_1CILi1EEES8_S8_EEENS6_IJNS7_ILi128EEESA_NS7_ILi192EEEEEELi128ENS_6half_tEfNS_4arch4Sm90ELb0ELb0ELb0ELb1ELb0ELb1ELb0ELb1ELb1ELb0ELb0ELb0EEENS1_21CollectiveEpilogueFwdINS6_IJSA_SA_SA_EEES9_SD_SF_Li256ELb1ELb0ELb0ELb0EEENS1_36VarlenDynamicPersistentTileSchedulerILi128ELi128ELi256ELi32ELb0ELb0ELb1ELb0ELb1ELb1EEEEEEEEEvNT_6ParamsE)
        /*0c98*/ 	.short	0x0210
        /*0c9a*/ 	.short	0x0a70


	//----- nvinfo : EIATTR_SW_WAR
	.align		4
.L_197:
        /*0c9c*/ 	.byte	0x04, 0x36
        /*0c9e*/ 	.short	(.L_199 - .L_198)
.L_198:
        /*0ca0*/ 	.word	0x00000008
.L_199:


//--------------------- .nv.info._ZN7cutlass13device_kernelIN5flash11enable_sm90INS1_16FlashAttnFwdSm90INS1_25CollectiveMainloopFwdSm90ILi2EN4cute5tupleIJNS5_1CILi1EEES8_S8_EEENS6_IJNS7_ILi128EEENS7_ILi96EEENS7_ILi192EEEEEELi128ENS_6half_tEfNS_4arch4Sm90ELb0ELb1ELb0ELb0ELb0ELb0ELb0ELb1ELb1ELb0ELb0ELb0EEENS1_21CollectiveEpilogueFwdINS6_IJSA_SA_SB_EEES9_SE_SG_Li256ELb0ELb0ELb0ELb0EEENS1_30DynamicPersistentTileSchedulerILi256ELi32ELb0ELb0ELb1EEEEEEEEEvNT_6ParamsE --------------------------
	.section	.nv.info._ZN7cutlass13device_kernelIN5flash11enable_sm90INS1_16FlashAttnFwdSm90INS1_25CollectiveMainloopFwdSm90ILi2EN4cute5tupleIJNS5_1CILi1EEES8_S8_EEENS6_IJNS7_ILi128EEENS7_ILi96EEENS7_ILi192EEEEEELi128ENS_6half_tEfNS_4arch4Sm90ELb0ELb1ELb0ELb0ELb0ELb0ELb0ELb1ELb1ELb0ELb0ELb0EEENS1_21CollectiveEpilogueFwdINS6_IJSA_SA_SB_EEES9_SE_SG_Li256ELb0ELb0ELb0ELb0EEENS1_30DynamicPersistentTileSchedulerILi256ELi32ELb0ELb0ELb1EEEEEEEEEvNT_6ParamsE,"",@"SHT_CUDA_INFO"
	.sectionflags	@""
	.align	4


	//----- nvinfo : EIATTR_CUDA_API_VERSION
	.align		4
        /*0000*/ 	.byte	0x04, 0x37
        /*0002*/ 	.short	(.L_201 - .L_200)
.L_200:
        /*0004*/ 	.word	0x00000082


	//----- nvinfo : EIATTR_KPARAM_INFO
	.align		4
.L_201:
        /*0008*/ 	.byte	0x04, 0x17
        /*000a*/ 	.short	(.L_203 - .L_202)
.L_202:
        /*000c*/ 	.word	0x00000000
        /*0010*/ 	.short	0x0000
        /*0012*/ 	.short	0x0070
        /*0014*/ 	.byte	0x00, 0xf0, 0x01, 0x2e


	//----- nvinfo : EIATTR_SPARSE_MMA_MASK
	.align		4
.L_203:
        /*0018*/ 	.byte	0x03, 0x50
        /*001a*/ 	.short	0x0000


	//----- nvinfo : EIATTR_MAXREG_COUNT
	.align		4
        /*001c*/ 	.byte	0x03, 0x1b
        /*001e*/ 	.short	0x00a8


	//----- nvinfo : EIATTR_NUM_BARRIERS
	.align		4
        /*0020*/ 	.byte	0x02, 0x4c
        /*0022*/ 	.byte	0x09
	.zero		1


	//----- nvinfo : EIATTR_EXTERNS
	.align		4
        /*0024*/ 	.byte	0x04, 0x0f
        /*0026*/ 	.short	(.L_205 - .L_204)


	//   ....[0]....
	.align		4
.L_204:
        /*0028*/ 	.word	index@(__assertfail)


	//----- nvinfo : EIATTR_ANNOTATIONS
	.align		4
.L_205:
        /*002c*/ 	.byte	0x04, 0x55
        /*002e*/ 	.short	(.L_207 - .L_206)


	//   ....[0]....
.L_206:
        /*0030*/ 	.word	0x00000001
        /*0034*/ 	.byte	0x80, 0x09, 0x00, 0x00, 0x01, 0x00, 0x00, 0x00, 0x50, 0x0a, 0x00, 0x00, 0x01, 0x00, 0x00, 0x00
        /*0044*/ 	.byte	0x20, 0x0e, 0x01, 0x00


	//----- nvinfo : EIATTR_MERCURY_ISA_VERSION
	.align		4
.L_207:
        /*0048*/ 	.byte	0x03, 0x5f
        /*004a*/ 	.short	0x0101


	//----- nvinfo : EIATTR_INT_WARP_WIDE_INSTR_OFFSETS
	.align		4
        /*004c*/ 	.byte	0x04, 0x31
        /*004e*/ 	.short	(.L_209 - .L_208)


	//   ....[0]....
.L_208:
        /*0050*/ 	.word	0x00000190


	//   ....[1]....
        /*0054*/ 	.word	0x000001c0


	//   ....[2]....
        /*0058*/ 	.word	0x000001d0


	//   ....[3]....
        /*005c*/ 	.word	0x0000e520


	//   ....[4]....
        /*0060*/ 	.word	0x0000e5b0


	//   ....[5]....
        /*0064*/ 	.word	0x0000eb20


	//   ....[6]....
        /*0068*/ 	.word	0x00010830


	//   ....[7]....
        /*006c*/ 	.word	0x000108c0


	//----- nvinfo : EIATTR_COOP_GROUP_MASK_REGIDS
	.align		4
.L_209:
        /*0070*/ 	.byte	0x04, 0x29
        /*0072*/ 	.short	(.L_211 - .L_210)


	//   ....[0]....
.L_210:
        /*0074*/ 	.word	0xffffffff


	//   ....[1]....
        /*0078*/ 	.word	0xffffffff


	//   ....[2]....
        /*007c*/ 	.word	0xffffffff


	//   ....[3]....
        /*0080*/ 	.word	0xffffffff


	//   ....[4]....
        /*0084*/ 	.word	0xffffffff


	//   ....[5]....
        /*0088*/ 	.word	0xffffffff


	//   ....[6]....
        /*008c*/ 	.word	0xffffffff


	//   ....[7]....
        /*0090*/ 	.word	0xffffffff


	//   ....[8]....
        /*0094*/ 	.word	0xffffffff


	//   ....[9]....
        /*0098*/ 	.word	0xffffffff


	//   ....[10]....
        /*009c*/ 	.word	0xffffffff


	//   ....[11]....
        /*00a0*/ 	.word	0xffffffff


	//   ....[12]....
        /*00a4*/ 	.word	0xffffffff


	//   ....[13]....
        /*00a8*/ 	.word	0xffffffff


	//   ....[14]....
        /*00ac*/ 	.word	0xffffffff


	//   ....[15]....
        /*00b0*/ 	.word	0xffffffff


	//   ....[16]....
        /*00b4*/ 	.word	0xffffffff


	//   ....[17]....
        /*00b8*/ 	.word	0xffffffff


	//   ....[18]....
        /*00bc*/ 	.word	0xffffffff


	//   ....[19]....
        /*00c0*/ 	.word	0xffffffff


	//   ....[20]....
        /*00c4*/ 	.word	0xffffffff


	//   ....[21]....
        /*00c8*/ 	.word	0xffffffff


	//   ....[22]....
        /*00cc*/ 	.word	0xffffffff


	//   ....[23]....
        /*00d0*/ 	.word	0xffffffff


	//   ....[24]....
        /*00d4*/ 	.word	0xffffffff


	//   ....[25]....
        /*00d8*/ 	.word	0xffffffff


	//   ....[26]....
        /*00dc*/ 	.word	0xffffffff


	//   ....[27]....
        /*00e0*/ 	.word	0xffffffff


	//   ....[28]....
        /*00e4*/ 	.word	0xffffffff


	//   ....[29]....
        /*00e8*/ 	.word	0xffffffff


	//   ....[30]....
        /*00ec*/ 	.word	0xffffffff


	//   ....[31]....
        /*00f0*/ 	.word	0xffffffff


	//   ....[32]....
        /*00f4*/ 	.word	0x0500000f


	//   ....[33]....
        /*00f8*/ 	.word	0x0500000f


	//----- nvinfo : EIATTR_COOP_GROUP_INSTR_OFFSETS
	.align		4
.L_211:
        /*00fc*/ 	.byte	0x04, 0x28
        /*00fe*/ 	.short	(.L_213 - .L_212)


	//   ....[0]....
.L_212:
        /*0100*/ 	.word	0x00000060


	//   ....[1]....
        /*0104*/ 	.word	0x000001a0


	//   ....[2]....
        /*0108*/ 	.word	0x000001f0


	//   ....[3]....
        /*010c*/ 	.word	0x000003e0


	//   ....[4]....
        /*0110*/ 	.word	0x00000540


	//   ....[5]....
        /*0114*/ 	.word	0x00000660


	//   ....[6]....
        /*0118*/ 	.word	0x000007c0


	//   ....[7]....
        /*011c*/ 	.word	0x000016f0


	//   ....[8]....
        /*0120*/ 	.word	0x00003080


	//   ....[9]....
        /*0124*/ 	.word	0x00003190


	//   ....[10]....
        /*0128*/ 	.word	0x000036d0


	//   ....[11]....
        /*012c*/ 	.word	0x00003790


	//   ....[12]....
        /*0130*/ 	.word	0x00006260


	//   ....[13]....
        /*0134*/ 	.word	0x00006300


	//   ....[14]....
        /*0138*/ 	.word	0x00006740


	//   ....[15]....
        /*013c*/ 	.word	0x000067a0


	//   ....[16]....
        /*0140*/ 	.word	0x00007fa0


	//   ....[17]....
        /*0144*/ 	.word	0x00007fc0


	//   ....[18]....
        /*0148*/ 	.word	0x000085c0


	//   ....[19]....
        /*014c*/ 	.word	0x00008630


	//   ....[20]....
        /*0150*/ 	.word	0x0000abe0


	//   ....[21]....
        /*0154*/ 	.word	0x0000ae30


	//   ....[22]....
        /*0158*/ 	.word	0x0000b300


	//   ....[23]....
        /*015c*/ 	.word	0x0000b390


	//   ....[24]....
        /*0160*/ 	.word	0x0000c180


	//   ....[25]....
        /*0164*/ 	.word	0x0000c1b0


	//   ....[26]....
        /*0168*/ 	.word	0x0000c2b0


	//   ....[27]....
        /*016c*/ 	.word	0x0000c2d0


	//   ....[28]....
        /*0170*/ 	.word	0x0000d0a0


	//   ....[29]....
        /*0174*/ 	.word	0x0000dc70


	//   ....[30]....
        /*0178*/ 	.word	0x00010bf0


	//   ....[31]....
        /*017c*/ 	.word	0x00010dc0


	//   ....[32]....
        /*0180*/ 	.word	0x00011410


	//   ....[33]....
        /*0184*/ 	.word	0x000117f0


	//----- nvinfo : EIATTR_REG_RECONFIG
	.align		4
.L_213:
        /*0188*/ 	.byte	0x01, 0x54
	.zero		2


	//----- nvinfo : EIATTR_SYSCALL_OFFSETS
	.align		4
        /*018c*/ 	.byte	0x04, 0x46
        /*018e*/ 	.short	(.L_215 - .L_214)


	//   ....[0]....
.L_214:
        /*0190*/ 	.word	0x000018a0


	//   ....[1]....
        /*0194*/ 	.word	0x0000e740


	//   ....[2]....
        /*0198*/ 	.word	0x0000e880


	//   ....[3]....
        /*019c*/ 	.word	0x0000e970


	//----- nvinfo : EIATTR_MBARRIER_INSTR_OFFSETS
	.align		4
.L_215:
        /*01a0*/ 	.byte	0x04, 0x39
        /*01a2*/ 	.short	(.L_217 - .L_216)


	//   ....[0]....
.L_216:
        /*01a4*/ 	.word	0x00000290
        /*01a8*/ 	.word	0x000000ff
        /*01ac*/ 	.word	0x0002a800
        /*01b0*/ 	.short	0x0100
        /*01b2*/ 	.byte	0x06
	.zero		1


	//   ....[1]....
        /*01b4*/ 	.word	0x000002a0
        /*01b8*/ 	.word	0x000000ff
        /*01bc*/ 	.word	0x0002a820
        /*01c0*/ 	.short	0x0100
        /*01c2*/ 	.byte	0x06
	.zero		1


	//   ....[2]....
        /*01c4*/ 	.word	0x00000390
        /*01c8*/ 	.word	0x000000ff
        /*01cc*/ 	.word	0x0002a830
        /*01d0*/ 	.short	0x0100
        /*01d2*/ 	.byte	0x08
	.zero		1


	//   ....[3]....
        /*01d4*/ 	.word	0x000003a0
        /*01d8*/ 	.word	0x000000ff
        /*01dc*/ 	.word	0x0002a840
        /*01e0*/ 	.short	0x0100
        /*01e2*/ 	.byte	0x08
	.zero		1


	//   ....[4]....
        /*01e4*/ 	.word	0x000003b0
        /*01e8*/ 	.word	0x000000ff
        /*01ec*/ 	.word	0x0002a838
        /*01f0*/ 	.short	0x0100
        /*01f2*/ 	.byte	0x08
	.zero		1


	//   ....[5]....
        /*01f4*/ 	.word	0x000003c0
        /*01f8*/ 	.word	0x000000ff
        /*01fc*/ 	.word	0x0002a848
        /*0200*/ 	.short	0x0100
        /*0202*/ 	.byte	0x08
	.zero		1


	//   ....[6]....
        /*0204*/ 	.word	0x000004f0
        /*0208*/ 	.word	0x000000ff
        /*020c*/ 	.word	0x0002a850
        /*0210*/ 	.short	0x0100
        /*0212*/ 	.byte	0x08
	.zero		1


	//   ....[7]....
        /*0214*/ 	.word	0x00000500
        /*0218*/ 	.word	0x000000ff
        /*021c*/ 	.word	0x0002a860
        /*0220*/ 	.short	0x0100
        /*0222*/ 	.byte	0x08
	.zero		1


	//   ....[8]....
        /*0224*/ 	.word	0x00000510
        /*0228*/ 	.word	0x000000ff
        /*022c*/ 	.word	0x0002a858
        /*0230*/ 	.short	0x0100
        /*0232*/ 	.byte	0x08
	.zero		1


	//   ....[9]....
        /*0234*/ 	.word	0x00000520
        /*0238*/ 	.word	0x000000ff
        /*023c*/ 	.word	0x0002a868
        /*0240*/ 	.short	0x0100
        /*0242*/ 	.byte	0x08
	.zero		1


	//   ....[10]....
        /*0244*/ 	.word	0x00000610
        /*0248*/ 	.word	0x000000ff
        /*024c*/ 	.word	0x0002a870
        /*0250*/ 	.short	0x0100
        /*0252*/ 	.byte	0x06
	.zero		1


	//   ....[11]....
        /*0254*/ 	.word	0x00000620
        /*0258*/ 	.word	0x000000ff
        /*025c*/ 	.word	0x0002a880
        /*0260*/ 	.short	0x0100
        /*0262*/ 	.byte	0x06
	.zero		1


	//   ....[12]....
        /*0264*/ 	.word	0x00000630
        /*0268*/ 	.word	0x000000ff
        /*026c*/ 	.word	0x0002a878
        /*0270*/ 	.short	0x0100
        /*0272*/ 	.byte	0x06
	.zero		1


	//   ....[13]....
        /*0274*/ 	.word	0x00000640
        /*0278*/ 	.word	0x000000ff
        /*027c*/ 	.word	0x0002a888
        /*0280*/ 	.short	0x0100
        /*0282*/ 	.byte	0x06
	.zero		1


	//   ....[14]....
        /*0284*/ 	.word	0x00000770
        /*0288*/ 	.word	0x000000ff
        /*028c*/ 	.word	0x0002a890
        /*0290*/ 	.short	0x0100
        /*0292*/ 	.byte	0x08
	.zero		1


	//   ....[15]....
        /*0294*/ 	.word	0x00000780
        /*0298*/ 	.word	0x000000ff
        /*029c*/ 	.word	0x0002a8a0
        /*02a0*/ 	.short	0x0100
        /*02a2*/ 	.byte	0x08
	.zero		1


	//   ....[16]....
        /*02a4*/ 	.word	0x00000790
        /*02a8*/ 	.word	0x000000ff
        /*02ac*/ 	.word	0x0002a898
        /*02b0*/ 	.short	0x0100
        /*02b2*/ 	.byte	0x08
	.zero		1


	//   ....[17]....
        /*02b4*/ 	.word	0x000007a0
        /*02b8*/ 	.word	0x000000ff
        /*02bc*/ 	.word	0x0002a8a8
        /*02c0*/ 	.short	0x0100
        /*02c2*/ 	.byte	0x08
	.zero		1


	//   ....[18]....
        /*02c4*/ 	.word	0x000008d0
        /*02c8*/ 	.word	0x000000ff
        /*02cc*/ 	.word	0x0002a8b0
        /*02d0*/ 	.short	0x0100
        /*02d2*/ 	.byte	0x08
	.zero		1


	//   ....[19]....
        /*02d4*/ 	.word	0x000008e0
        /*02d8*/ 	.word	0x000000ff
        /*02dc*/ 	.word	0x0002a8c0
        /*02e0*/ 	.short	0x0100
        /*02e2*/ 	.byte	0x08
	.zero		1


	//   ....[20]....
        /*02e4*/ 	.word	0x000008f0
        /*02e8*/ 	.word	0x000000ff
        /*02ec*/ 	.word	0x0002a8b8
        /*02f0*/ 	.short	0x0100
        /*02f2*/ 	.byte	0x08
	.zero		1


	//   ....[21]....
        /*02f4*/ 	.word	0x00000900
        /*02f8*/ 	.word	0x000000ff
        /*02fc*/ 	.word	0x0002a8c8
        /*0300*/ 	.short	0x0100
        /*0302*/ 	.byte	0x08
	.zero		1


	//   ....[22]....
        /*0304*/ 	.word	0x00001910
        /*0308*/ 	.word	0x000000ff
        /*030c*/ 	.word	0x0002a800
        /*0310*/ 	.short	0x010a
        /*0312*/ 	.byte	0x25
	.zero		1


	//   ....[23]....
        /*0314*/ 	.word	0x000019a0
        /*0318*/ 	.word	0x00000003
        /*031c*/ 	.word	0x0002a830
        /*0320*/ 	.short	0x010a
        /*0322*/ 	.byte	0x3f
	.zero		1


	//   ....[24]....
        /*0324*/ 	.word	0x00001a20
        /*0328*/ 	.word	0x00000003
        /*032c*/ 	.word	0x0002a830
        /*0330*/ 	.short	0x010a
        /*0332*/ 	.byte	0x3f
	.zero		1


	//   ....[25]....
        /*0334*/ 	.word	0x000021b0
        /*0338*/ 	.word	0x00000002
        /*033c*/ 	.word	0x00000000
        /*0340*/ 	.short	0x0101
        /*0342*/ 	.byte	0x3f
	.zero		1


	//   ....[26]....
        /*0344*/ 	.word	0x000044c0
        /*0348*/ 	.word	0x000000ff
        /*034c*/ 	.word	0x0002a830
        /*0350*/ 	.short	0x010a
        /*0352*/ 	.byte	0x26
	.zero		1


	//   ....[27]....
        /*0354*/ 	.word	0x00004500
        /*0358*/ 	.word	0x000000ff
        /*035c*/ 	.word	0x0002a830
        /*0360*/ 	.short	0x010a
        /*0362*/ 	.byte	0x26
	.zero		1


	//   ....[28]....
        /*0364*/ 	.word	0x00004da0
        /*0368*/ 	.word	0x000000ff
        /*036c*/ 	.word	0x0002a850
        /*0370*/ 	.short	0x010a
        /*0372*/ 	.byte	0x06
	.zero		1


	//   ....[29]....
        /*0374*/ 	.word	0x00004de0
        /*0378*/ 	.word	0x000000ff
        /*037c*/ 	.word	0x0002a850
        /*0380*/ 	.short	0x010a
        /*0382*/ 	.byte	0x06
	.zero		1


	//   ....[30]....
        /*0384*/ 	.word	0x00005100
        /*0388*/ 	.word	0x00000000
        /*038c*/ 	.word	0x00000000
        /*0390*/ 	.short	0x0101
        /*0392*/ 	.byte	0x3f
	.zero		1


	//   ....[31]....
        /*0394*/ 	.word	0x00006cd0
        /*0398*/ 	.word	0x0000005b
        /*039c*/ 	.word	0x00000000
        /*03a0*/ 	.short	0x0101
        /*03a2*/ 	.byte	0x3f
	.zero		1


	//   ....[32]....
        /*03a4*/ 	.word	0x000073c0
        /*03a8*/ 	.word	0x000000ff
        /*03ac*/ 	.word	0x0002a830
        /*03b0*/ 	.short	0x010a
        /*03b2*/ 	.byte	0x06
	.zero		1


	//   ....[33]....
        /*03b4*/ 	.word	0x00007400
        /*03b8*/ 	.word	0x000000ff
        /*03bc*/ 	.word	0x0002a830
        /*03c0*/ 	.short	0x010a
        /*03c2*/ 	.byte	0x06
	.zero		1


	//   ....[34]....
        /*03c4*/ 	.word	0x00007ca0
        /*03c8*/ 	.word	0x000000ff
        /*03cc*/ 	.word	0x0002a850
        /*03d0*/ 	.short	0x010a
        /*03d2*/ 	.byte	0x0b
	.zero		1


	//   ....[35]....
        /*03d4*/ 	.word	0x00007ce0
        /*03d8*/ 	.word	0x000000ff
        /*03dc*/ 	.word	0x0002a850
        /*03e0*/ 	.short	0x010a
        /*03e2*/ 	.byte	0x0b
	.zero		1


	//   ....[36]....
        /*03e4*/ 	.word	0x00008b60
        /*03e8*/ 	.word	0x0000005a
        /*03ec*/ 	.word	0x00000000
        /*03f0*/ 	.short	0x0101
        /*03f2*/ 	.byte	0x3f
	.zero		1


	//   ....[37]....
        /*03f4*/ 	.word	0x00008c20
        /*03f8*/ 	.word	0x0000005a
        /*03fc*/ 	.word	0x00000000
        /*0400*/ 	.short	0x0101
        /*0402*/ 	.byte	0x3f
	.zero		1


	//   ....[38]....
        /*0404*/ 	.word	0x00009050
        /*0408*/ 	.word	0x000000ff
        /*040c*/ 	.word	0x0002a830
        /*0410*/ 	.short	0x010a
        /*0412*/ 	.byte	0x06
	.zero		1


	//   ....[39]....
        /*0414*/ 	.word	0x00009090
        /*0418*/ 	.word	0x000000ff
        /*041c*/ 	.word	0x0002a830
        /*0420*/ 	.short	0x010a
        /*0422*/ 	.byte	0x06
	.zero		1


	//   ....[40]....
        /*0424*/ 	.word	0x00009930
        /*0428*/ 	.word	0x000000ff
        /*042c*/ 	.word	0x0002a850
        /*0430*/ 	.short	0x010a
        /*0432*/ 	.byte	0x0a
	.zero		1


	//   ....[41]....
        /*0434*/ 	.word	0x00009970
        /*0438*/ 	.word	0x000000ff
        /*043c*/ 	.word	0x0002a850
        /*0440*/ 	.short	0x010a
        /*0442*/ 	.byte	0x0a
	.zero		1


	//   ....[42]....
        /*0444*/ 	.word	0x00009ca0
        /*0448*/ 	.word	0x00000000
        /*044c*/ 	.word	0x00000000
        /*0450*/ 	.short	0x0101
        /*0452*/ 	.byte	0x3f
	.zero		1


	//   ....[43]....
        /*0454*/ 	.word	0x0000b8f0
        /*0458*/ 	.word	0x0000005b
        /*045c*/ 	.word	0x00000000
        /*0460*/ 	.short	0x0101
        /*0462*/ 	.byte	0x3f
	.zero		1


	//   ....[44]....
        /*0464*/ 	.word	0x0000c0f0
        /*0468*/ 	.word	0x000000ff
        /*046c*/ 	.word	0x0002a850
        /*0470*/ 	.short	0x010a
        /*0472*/ 	.byte	0x05
	.zero		1


	//   ....[45]....
        /*0474*/ 	.word	0x0000c130
        /*0478*/ 	.word	0x000000ff
        /*047c*/ 	.word	0x0002a850
        /*0480*/ 	.short	0x010a
        /*0482*/ 	.byte	0x05
	.zero		1


	//   ....[46]....
        /*0484*/ 	.word	0x0000c5f0
        /*0488*/ 	.word	0x00000008
        /*048c*/ 	.word	0x00000000
        /*0490*/ 	.short	0x0101
        /*0492*/ 	.byte	0x3f
	.zero		1


	//   ....[47]....
        /*0494*/ 	.word	0x0000d370
        /*0498*/ 	.word	0x000000ff
        /*049c*/ 	.word	0x00000000
        /*04a0*/ 	.short	0x0101
        /*04a2*/ 	.byte	0x05
	.zero		1


	//   ....[48]....
        /*04a4*/ 	.word	0x0000edf0
        /*04a8*/ 	.word	0x00000008
        /*04ac*/ 	.word	0x0002a840
        /*04b0*/ 	.short	0x010a
        /*04b2*/ 	.byte	0x3f
	.zero		1


	//   ....[49]....
        /*04b4*/ 	.word	0x0000f280
        /*04b8*/ 	.word	0x000000ff
        /*04bc*/ 	.word	0x0002a820
        /*04c0*/ 	.short	0x010a
        /*04c2*/ 	.byte	0x26
	.zero		1


	//   ....[50]....
        /*04c4*/ 	.word	0x0000f560
        /*04c8*/ 	.word	0x00000003
        /*04cc*/ 	.word	0x0002a840
        /*04d0*/ 	.short	0x010a
        /*04d2*/ 	.byte	0x3f
	.zero		1


	//   ....[51]....
        /*04d4*/ 	.word	0x0000f7d0
        /*04d8*/ 	.word	0x00000002
        /*04dc*/ 	.word	0x00000060
        /*04e0*/ 	.short	0x010a
        /*04e2*/ 	.byte	0x3f
	.zero		1


	//   ....[52]....
        /*04e4*/ 	.word	0x0000fca0
        /*04e8*/ 	.word	0x00000003
        /*04ec*/ 	.word	0x0002a840
        /*04f0*/ 	.short	0x010a
        /*04f2*/ 	.byte	0x3f
	.zero		1


	//   ....[53]....
        /*04f4*/ 	.word	0x0000ff10
        /*04f8*/ 	.word	0x00000002
        /*04fc*/ 	.word	0x00000060
        /*0500*/ 	.short	0x010a
        /*0502*/ 	.byte	0x3f
	.zero		1


	//   ....[54]....
        /*0504*/ 	.word	0x00010300
        /*0508*/ 	.word	0x00000002
        /*050c*/ 	.word	0x0002a840
        /*0510*/ 	.short	0x010a
        /*0512*/ 	.byte	0x3f
	.zero		1


	//   ....[55]....
        /*0514*/ 	.word	0x000105a0
        /*0518*/ 	.word	0x00000002
        /*051c*/ 	.word	0x00000060
        /*0520*/ 	.short	0x010a
        /*0522*/ 	.byte	0x3f
	.zero		1


	//   ....[56]....
        /*0524*/ 	.word	0x00010960
        /*0528*/ 	.word	0x00000003
        /*052c*/ 	.word	0x0002a860
        /*0530*/ 	.short	0x010a
        /*0532*/ 	.byte	0x3f
	.zero		1


	//   ....[57]....
        /*0534*/ 	.word	0x00010d70
        /*0538*/ 	.word	0x00000007
        /*053c*/ 	.word	0x0002a820
        /*0540*/ 	.short	0x010a
        /*0542*/ 	.byte	0x3f
	.zero		1


	//   ....[58]....
        /*0544*/ 	.word	0x00010ee0
        /*0548*/ 	.word	0x00000005
        /*054c*/ 	.word	0x00000000
        /*0550*/ 	.short	0x010a
        /*0552*/ 	.byte	0x3f
	.zero		1


	//   ....[59]....
        /*0554*/ 	.word	0x00010f50
        /*0558*/ 	.word	0x00000003
        /*055c*/ 	.word	0x00000000
        /*0560*/ 	.short	0x010a
        /*0562*/ 	.byte	0x3f
	.zero		1


	//   ....[60]....
        /*0564*/ 	.word	0x00010fb0
        /*0568*/ 	.word	0x00000005
        /*056c*/ 	.word	0x00000000
        /*0570*/ 	.short	0x010a
        /*0572*/ 	.byte	0x3f
	.zero		1


	//   ....[61]....
        /*0574*/ 	.word	0x00010fe0
        /*0578*/ 	.word	0x00000003
        /*057c*/ 	.word	0x00000000
        /*0580*/ 	.short	0x010a
        /*0582*/ 	.byte	0x3f
	.zero		1


	//   ....[62]....
        /*0584*/ 	.word	0x00011050
        /*0588*/ 	.word	0x00000003
        /*058c*/ 	.word	0x0002a800
        /*0590*/ 	.short	0x010a
        /*0592*/ 	.byte	0x3f
	.zero		1


	//   ....[63]....
        /*0594*/ 	.word	0x000110a0
        /*0598*/ 	.word	0x00000003
        /*059c*/ 	.word	0x0002a830
        /*05a0*/ 	.short	0x010a
        /*05a2*/ 	.byte	0x3f
	.zero		1


	//   ....[64]....
        /*05a4*/ 	.word	0x00011100
        /*05a8*/ 	.word	0x00000059
        /*05ac*/ 	.word	0x0002a830
        /*05b0*/ 	.short	0x010a
        /*05b2*/ 	.byte	0x3f
	.zero		1


	//   ....[65]....
        /*05b4*/ 	.word	0x00011160
        /*05b8*/ 	.word	0x000000af
        /*05bc*/ 	.word	0x0002a850
        /*05c0*/ 	.short	0x010a
        /*05c2*/ 	.byte	0x3f
	.zero		1


	//   ....[66]....
        /*05c4*/ 	.word	0x000111c0
        /*05c8*/ 	.word	0x0000000c
        /*05cc*/ 	.word	0x0002a830
        /*05d0*/ 	.short	0x010a
        /*05d2*/ 	.byte	0x3f
	.zero		1


	//   ....[67]....
        /*05d4*/ 	.word	0x00011220
        /*05d8*/ 	.word	0x00000003
        /*05dc*/ 	.word	0x0002a850
        /*05e0*/ 	.short	0x010a
        /*05e2*/ 	.byte	0x3f
	.zero		1


	//   ....[68]....
        /*05e4*/ 	.word	0x00011280
        /*05e8*/ 	.word	0x0000000c
        /*05ec*/ 	.word	0x0002a830
        /*05f0*/ 	.short	0x010a
        /*05f2*/ 	.byte	0x3f
	.zero		1


	//   ....[69]....
        /*05f4*/ 	.word	0x000112e0
        /*05f8*/ 	.word	0x00000003
        /*05fc*/ 	.word	0x0002a850
        /*0600*/ 	.short	0x010a
        /*0602*/ 	.byte	0x3f
	.zero		1


	//   ....[70]....
        /*0604*/ 	.word	0x00011340
        /*0608*/ 	.word	0x00000005
        /*060c*/ 	.word	0x0002a850
        /*0610*/ 	.short	0x010a
        /*0612*/ 	.byte	0x3f
	.zero		1


	//   ....[71]....
        /*0614*/ 	.word	0x000114c0
        /*0618*/ 	.word	0x00000008
        /*061c*/ 	.word	0x0002a840
        /*0620*/ 	.short	0x010a
        /*0622*/ 	.byte	0x3f
	.zero		1


	//   ....[72]....
        /*0624*/ 	.word	0x00011520
        /*0628*/ 	.word	0x00000008
        /*062c*/ 	.word	0x0002a820
        /*0630*/ 	.short	0x010a
        /*0632*/ 	.byte	0x3f
	.zero		1


	//   ....[73]....
        /*0634*/ 	.word	0x00011570
        /*0638*/ 	.word	0x00000003
        /*063c*/ 	.word	0x0002a840
        /*0640*/ 	.short	0x010a
        /*0642*/ 	.byte	0x3f
	.zero		1


	//   ....[74]....
        /*0644*/ 	.word	0x000115c0
        /*0648*/ 	.word	0x00000002
        /*064c*/ 	.word	0x00000060
        /*0650*/ 	.short	0x010a
        /*0652*/ 	.byte	0x3f
	.zero		1


	//   ....[75]....
        /*0654*/ 	.word	0x00011610
        /*0658*/ 	.word	0x00000003
        /*065c*/ 	.word	0x0002a840
        /*0660*/ 	.short	0x010a
        /*0662*/ 	.byte	0x3f
	.zero		1


	//   ....[76]....
        /*0664*/ 	.word	0x00011660
        /*0668*/ 	.word	0x00000002
        /*066c*/ 	.word	0x00000060
        /*0670*/ 	.short	0x010a
        /*0672*/ 	.byte	0x3f
	.zero		1


	//   ....[77]....
        /*0674*/ 	.word	0x000116b0
        /*0678*/ 	.word	0x00000002
        /*067c*/ 	.word	0x0002a840
        /*0680*/ 	.short	0x010a
        /*0682*/ 	.byte	0x3f
	.zero		1


	//   ....[78]....
        /*0684*/ 	.word	0x00011700
        /*0688*/ 	.word	0x00000002
        /*068c*/ 	.word	0x00000060
        /*0690*/ 	.short	0x010a
        /*0692*/ 	.byte	0x3f
	.zero		1


	//   ....[79]....
        /*0694*/ 	.word	0x00011750
        /*0698*/ 	.word	0x00000003
        /*069c*/ 	.word	0x0002a860
        /*06a0*/ 	.short	0x010a
        /*06a2*/ 	.byte	0x3f
	.zero		1


	//   ....[80]....
        /*06a4*/ 	.word	0x00011830
        /*06a8*/ 	.word	0x00000007
        /*06ac*/ 	.word	0x0002a820
        /*06b0*/ 	.short	0x010a
        /*06b2*/ 	.byte	0x3f
	.zero		1


	//   ....[81]....
        /*06b4*/ 	.word	0x00011880
        /*06b8*/ 	.word	0x00000005
        /*06bc*/ 	.word	0x00000000
        /*06c0*/ 	.short	0x010a
        /*06c2*/ 	.byte	0x3f
	.zero		1


	//   ....[82]....
        /*06c4*/ 	.word	0x000118d0
        /*06c8*/ 	.word	0x00000003
        /*06cc*/ 	.word	0x00000000
        /*06d0*/ 	.short	0x010a
        /*06d2*/ 	.byte	0x3f
	.zero		1


	//   ....[83]....
        /*06d4*/ 	.word	0x00011920
        /*06d8*/ 	.word	0x00000005
        /*06dc*/ 	.word	0x00000000
        /*06e0*/ 	.short	0x010a
        /*06e2*/ 	.byte	0x3f
	.zero		1


	//----- nvinfo : EIATTR_NUM_MBARRIERS
	.align		4
.L_217:
        /*06e4*/ 	.byte	0x03, 0x38
        /*06e6*/ 	.short	0x0016


	//----- nvinfo : EIATTR_EXIT_INSTR_OFFSETS
	.align		4
        /*06e8*/ 	.byte	0x04, 0x1c
        /*06ea*/ 	.short	(.L_219 - .L_218)


	//   ....[0]....
.L_218:
        /*06ec*/ 	.word	0x00000a40


	//   ....[1]....
        /*06f0*/ 	.word	0x0000dc30


	//   ....[2]....
        /*06f4*/ 	.word	0x0000dc90


	//   ....[3]....
        /*06f8*/ 	.word	0x00010de0


	//   ....[4]....
        /*06fc*/ 	.word	0x00011030


	//----- nvinfo : EIATTR_MAX_THREADS
	.align		4
.L_219:
        /*0700*/ 	.byte	0x04, 0x05
        /*0702*/ 	.short	(.L_221 - .L_220)
.L_220:
        /*0704*/ 	.word	0x00000180
        /*0708*/ 	.word	0x00000001
        /*070c*/ 	.word	0x00000001


	//----- nvinfo : EIATTR_CRS_STACK_SIZE
	.align		4
.L_221:
        /*0710*/ 	.byte	0x04, 0x1e
        /*0712*/ 	.short	(.L_223 - .L_222)
.L_222:
        /*0714*/ 	.word	0x00000000


	//----- nvinfo : EIATTR_CBANK_PARAM_SIZE
	.align		4
.L_223:
        /*0718*/ 	.byte	0x03, 0x19
        /*071a*/ 	.short	0x0bf0


	//----- nvinfo : EIATTR_PARAM_CBANK
	.align		4
        /*071c*/ 	.byte	0x04, 0x0a
        /*071e*/ 	.short	(.L_225 - .L_224)
	.align		4
.L_224:
        /*0720*/ 	.word	index@(.nv.constant0._ZN7cutlass13device_kernelIN5flash11enable_sm90INS1_16FlashAttnFwdSm90INS1_25CollectiveMainloopFwdSm90ILi2EN4cute5tupleIJNS5_1CILi1EEES8_S8_EEENS6_IJNS7_ILi128EEENS7_ILi96EEENS7_ILi192EEEEEELi128ENS_6half_tEfNS_4arch4Sm90ELb0ELb1ELb0ELb0ELb0ELb0ELb0ELb1ELb1ELb0ELb0ELb0EEENS1_21CollectiveEpilogueFwdINS6_IJSA_SA_SB_EEES9_SE_SG_Li256ELb0ELb0ELb0ELb0EEENS1_30DynamicPersistentTileSchedulerILi256ELi32ELb0ELb0ELb1EEEEEEEEEvNT_6ParamsE)
        /*0724*/ 	.short	0x0210
        /*0726*/ 	.short	0x0bf0


	//----- nvinfo : EIATTR_SW_WAR
	.align		4
.L_225:
        /*0728*/ 	.byte	0x04, 0x36
        /*072a*/ 	.short	(.L_227 - .L_226)
.L_226:
        /*072c*/ 	.word	0x00000008
.L_227:


//--------------------- .nv.info._ZN7cutlass13device_kernelIN5flash11enable_sm90INS1_16FlashAttnFwdSm90INS1_25CollectiveMainloopFwdSm90ILi2EN4cute5tupleIJNS5_1CILi1EEES8_S8_EEENS6_IJNS7_ILi128EEENS7_ILi96EEENS7_ILi192EEEEEELi128ENS_6half_tEfNS_4arch4Sm90ELb0ELb1ELb0ELb1ELb0ELb0ELb0ELb1ELb1ELb0ELb0ELb0EEENS1_21CollectiveEpilogueFwdINS6_IJSA_SA_SB_EEES9_SE_SG_Li256ELb1ELb0ELb0ELb0EEENS1_36VarlenDynamicPersistentTileSchedulerILi128ELi96ELi256ELi32ELb0ELb0ELb1ELb1ELb0ELb1EEEEEEEEEvNT_6ParamsE --------------------------
	.section	.nv.info._ZN7cutlass13device_kernelIN5flash11enable_sm90INS1_16FlashAttnFwdSm90INS1_25CollectiveMainloopFwdSm90ILi2EN4cute5tupleIJNS5_1CILi1EEES8_S8_EEENS6_IJNS7_ILi128EEENS7_ILi96EEENS7_ILi192EEEEEELi128ENS_6half_tEfNS_4arch4Sm90ELb0ELb1ELb0ELb1ELb0ELb0ELb0ELb1ELb1ELb0ELb0ELb0EEENS1_21CollectiveEpilogueFwdINS6_IJSA_SA_SB_EEES9_SE_SG_Li256ELb1ELb0ELb0ELb0EEENS1_36VarlenDynamicPersistentTileSchedulerILi128ELi96ELi256ELi32ELb0ELb0ELb1ELb1ELb0ELb1EEEEEEEEEvNT_6ParamsE,"",@"SHT_CUDA_INFO"
	.sectionflags	@""
	.align	4


	//----- nvinfo : EIATTR_CUDA_API_VERSION
	.align		4
        /*0000*/ 	.byte	0x04, 0x37
        /*0002*/ 	.short	(.L_229 - .L_228)
.L_228:
        /*0004*/ 	.word	0x00000082


	//----- nvinfo : EIATTR_KPARAM_INFO
	.align		4
.L_229:
        /*0008*/ 	.byte	0x04, 0x17
        /*000a*/ 	.short	(.L_231 - .L_230)
.L_230:
        /*000c*/ 	.word	0x00000000
        /*0010*/ 	.short	0x0000
        /*0012*/ 	.short	0x0070
        /*0014*/ 	.byte	0x00, 0xf0, 0x01, 0x28


	//----- nvinfo : EIATTR_SPARSE_MMA_MASK
	.align		4
.L_231:
        /*0018*/ 	.byte	0x03, 0x50
        /*001a*/ 	.short	0x0000


	//----- nvinfo : EIATTR_MAXREG_COUNT
	.align		4
        /*001c*/ 	.byte	0x03, 0x1b
        /*001e*/ 	.short	0x00a8


	//----- nvinfo : EIATTR_NUM_BARRIERS
	.align		4
        /*0020*/ 	.byte	0x02, 0x4c
        /*0022*/ 	.byte	0x09
	.zero		1


	//----- nvinfo : EIATTR_EXTERNS
	.align		4
        /*0024*/ 	.byte	0x04, 0x0f
        /*0026*/ 	.short	(.L_233 - .L_232)


	//   ....[0]....
	.align		4
.L_232:
        /*0028*/ 	.word	index@(__assertfail)


	//----- nvinfo : EIATTR_ANNOTATIONS
	.align		4
.L_233:
        /*002c*/ 	.byte	0x04, 0x55
        /*002e*/ 	.short	(.L_235 - .L_234)


	//   ....[0]....
.L_234:
        /* <DEDUP_REMOVED lines=34> */


	//----- nvinfo : EIATTR_MERCURY_ISA_VERSION
	.align		4
.L_235:
        /*0240*/ 	.byte	0x03, 0x5f
        /*0242*/ 	.short	0x0101


	//----- nvinfo : EIATTR_UNUSED_LOAD_BYTE_OFFSET
	.align		4
        /*0244*/ 	.byte	0x04, 0x44
        /*0246*/ 	.short	(.L_237 - .L_236)


	//   ....[0]....
.L_236:
        /*0248*/ 	.word	0x00000a20
        /*024c*/ 	.word	0x0000fff0


	//   ....[1]....
        /*0250*/ 	.word	0x0000c930
        /*0254*/ 	.word	0x0000fff0


	//----- nvinfo : EIATTR_INT_WARP_WIDE_INSTR_OFFSETS
	.align		4
.L_237:
        /*0258*/ 	.byte	0x04, 0x31
        /*025a*/ 	.short	(.L_239 - .L_238)


	//   ....[0]....
.L_238:
        /*025c*/ 	.word	0x00000150


	//   ....[1]....
        /*0260*/ 	.word	0x00000190


	//   ....[2]....
        /*0264*/ 	.word	0x00000250


	//   ....[3]....
        /*0268*/ 	.word	0x0000fb30


	//   ....[4]....
        /*026c*/ 	.word	0x0000fbc0


	//   ....[5]....
        /*0270*/ 	.word	0x000100c0


	//   ....[6]....
        /*0274*/ 	.word	0x00010140


	//   ....[7]....
        /*0278*/ 	.word	0x00010250


	//   ....[8]....
        /*027c*/ 	.word	0x00010340


	//   ....[9]....
        /*0280*/ 	.word	0x00012660


	//   ....[10]....
        /*0284*/ 	.word	0x000126f0


	//----- nvinfo : EIATTR_COOP_GROUP_MASK_REGIDS
	.align		4
.L_239:
        /*0288*/ 	.byte	0x04, 0x29
        /*028a*/ 	.short	(.L_241 - .L_240)


	//   ....[0]....
.L_240:
        /*028c*/ 	.word	0xffffffff


	//   ....[1]....
        /*0290*/ 	.word	0xffffffff


	//   ....[2]....
        /*0294*/ 	.word	0xffffffff


	//   ....[3]....
        /*0298*/ 	.word	0xffffffff


	//   ....[4]....
        /*029c*/ 	.word	0xffffffff


	//   ....[5]....
        /*02a0*/ 	.word	0xffffffff


	//   ....[6]....
        /*02a4*/ 	.word	0xffffffff


	//   ....[7]....
        /*02a8*/ 	.word	0xffffffff


	//   ....[8]....
        /*02ac*/ 	.word	0xffffffff


	//   ....[9]....
        /*02b0*/ 	.word	0xffffffff


	//   ....[10]....
        /*02b4*/ 	.word	0xffffffff


	//   ....[11]....
        /*02b8*/ 	.word	0xffffffff


	//   ....[12]....
        /*02bc*/ 	.word	0xffffffff


	//   ....[13]....
        /*02c0*/ 	.word	0xffffffff


	//   ....[14]....
        /*02c4*/ 	.word	0xffffffff


	//   ....[15]....
        /*02c8*/ 	.word	0xffffffff


	//   ....[16]....
        /*02cc*/ 	.word	0xffffffff


	//   ....[17]....
        /*02d0*/ 	.word	0xffffffff


	//   ....[18]....
        /*02d4*/ 	.word	0xffffffff


	//   ....[19]....
        /*02d8*/ 	.word	0xffffffff


	//   ....[20]....
        /*02dc*/ 	.word	0xffffffff


	//   ....[21]....
        /*02e0*/ 	.word	0xffffffff


	//   ....[22]....
        /*02e4*/ 	.word	0xffffffff


	//   ....[23]....
        /*02e8*/ 	.word	0xffffffff


	//   ....[24]....
        /*02ec*/ 	.word	0xffffffff


	//   ....[25]....
        /*02f0*/ 	.word	0xffffffff


	//   ....[26]....
        /*02f4*/ 	.word	0xffffffff


	//   ....[27]....
        /*02f8*/ 	.word	0xffffffff


	//   ....[28]....
        /*02fc*/ 	.word	0xffffffff


	//   ....[29]....
        /*0300*/ 	.word	0xffffffff


	//   ....[30]....
        /*0304*/ 	.word	0xffffffff


	//   ....[31]....
        /*0308*/ 	.word	0xffffffff


	//   ....[32]....
        /*030c*/ 	.word	0xffffffff


	//   ....[33]....
        /*0310*/ 	.word	0xffffffff


	//   ....[34]....
        /*0314*/ 	.word	0xffffffff


	//   ....[35]....
        /*0318*/ 	.word	0xffffffff


	//   ....[36]....
        /*031c*/ 	.word	0xffffffff


	//   ....[37]....
        /*0320*/ 	.word	0xffffffff


	//   ....[38]....
        /*0324*/ 	.word	0xffffffff


	//   ....[39]....
        /*0328*/ 	.word	0xffffffff


	//   ....[40]....
        /*032c*/ 	.word	0xffffffff


	//   ....[41]....
        /*0330*/ 	.word	0xffffffff


	//   ....[42]....
        /*0334*/ 	.word	0xffffffff


	//   ....[43]....
        /*0338*/ 	.word	0xffffffff


	//   ....[44]....
        /*033c*/ 	.word	0xffffffff


	//   ....[45]....
        /*0340*/ 	.word	0xffffffff


	//   ....[46]....
        /*0344*/ 	.word	0xffffffff


	//   ....[47]....
        /*0348*/ 	.word	0xffffffff


	//   ....[48]....
        /*034c*/ 	.word	0xffffffff


	//   ....[49]....
        /*0350*/ 	.word	0xffffffff


	//   ....[50]....
        /*0354*/ 	.word	0xffffffff


	//   ....[51]....
        /*0358*/ 	.word	0xffffffff


	//   ....[52]....
        /*035c*/ 	.word	0xffffffff


	//   ....[53]....
        /*0360*/ 	.word	0xffffffff


	//   ....[54]....
        /*0364*/ 	.word	0xffffffff


	//   ....[55]....
        /*0368*/ 	.word	0xffffffff


	//   ....[56]....
        /*036c*/ 	.word	0xffffffff


	//   ....[57]....
        /*0370*/ 	.word	0xffffffff


	//   ....[58]....
        /*0374*/ 	.word	0xffffffff


	//   ....[59]....
        /*0378*/ 	.word	0xffffffff


	//   ....[60]....
        /*037c*/ 	.word	0xffffffff


	//   ....[61]....
        /*0380*/ 	.word	0xffffffff


	//   ....[62]....
        /*0384*/ 	.word	0x0500000f


	//   ....[63]....
        /*0388*/ 	.word	0x0500000f


	//   ....[64]....
        /*038c*/ 	.word	0x0500000f


	//   ....[65]....
        /*0390*/ 	.word	0x0500000f


	//   ....[66]....
        /*0394*/ 	.word	0x0500000f


	//   ....[67]....
        /*0398*/ 	.word	0x0500000f


	//   ....[68]....
        /*039c*/ 	.word	0x0500000f


	//   ....[69]....
        /*03a0*/ 	.word	0x0500000f


	//   ....[70]....
        /*03a4*/ 	.word	0x0500000f


	//   ....[71]....
        /*03a8*/ 	.word	0x0500000f


	//   ....[72]....
        /*03ac*/ 	.word	0x0500000f


	//   ....[73]....
        /*03b0*/ 	.word	0x0500000f


	//   ....[74]....
        /*03b4*/ 	.word	0x0500000f


	//   ....[75]....
        /*03b8*/ 	.word	0x0500000f


	//   ....[76]....
        /*03bc*/ 	.word	0x0500000f


	//   ....[77]....
        /*03c0*/ 	.word	0x0500000f


	//   ....[78]....
        /*03c4*/ 	.word	0x0500000f


	//   ....[79]....
        /*03c8*/ 	.word	0x0500000f


	//   ....[80]....
        /*03cc*/ 	.word	0x0500000f


	//----- nvinfo : EIATTR_COOP_GROUP_INSTR_OFFSETS
	.align		4
.L_241:
        /*03d0*/ 	.byte	0x04, 0x28
        /*03d2*/ 	.short	(.L_243 - .L_242)


	//   ....[0]....
.L_242:
        /*03d4*/ 	.word	0x00000060


	//   ....[1]....
        /*03d8*/ 	.word	0x00000160


	//   ....[2]....
        /*03dc*/ 	.word	0x00000260


	//   ....[3]....
        /*03e0*/ 	.word	0x000003d0


	//   ....[4]....
        /*03e4*/ 	.word	0x00000530


	//   ....[5]....
        /*03e8*/ 	.word	0x00000650


	//   ....[6]....
        /*03ec*/ 	.word	0x000007b0


	//   ....[7]....
        /*03f0*/ 	.word	0x00001670


	//   ....[8]....
        /*03f4*/ 	.word	0x00002f80


	//   ....[9]....
        /*03f8*/ 	.word	0x00003090


	//   ....[10]....
        /*03fc*/ 	.word	0x000035e0


	//   ....[11]....
        /*0400*/ 	.word	0x00003680


	//   ....[12]....
        /*0404*/ 	.word	0x000061c0


	//   ....[13]....
        /*0408*/ 	.word	0x00006260


	//   ....[14]....
        /*040c*/ 	.word	0x00006640


	//   ....[15]....
        /*0410*/ 	.word	0x000066a0


	//   ....[16]....
        /*0414*/ 	.word	0x00007ec0


	//   ....[17]....
        /*0418*/ 	.word	0x00007ee0


	//   ....[18]....
        /*041c*/ 	.word	0x000080f0


	//   ....[19]....
        /*0420*/ 	.word	0x00008110


	//   ....[20]....
        /*0424*/ 	.word	0x0000aaf0


	//   ....[21]....
        /*0428*/ 	.word	0x0000ac10


	//   ....[22]....
        /*042c*/ 	.word	0x0000b1e0


	//   ....[23]....
        /*0430*/ 	.word	0x0000b240


	//   ....[24]....
        /*0434*/ 	.word	0x0000c090


	//   ....[25]....
        /*0438*/ 	.word	0x0000c0c0


	//   ....[26]....
        /*043c*/ 	.word	0x0000c1b0


	//   ....[27]....
        /*0440*/ 	.word	0x0000c1c0


	//   ....[28]....
        /*0444*/ 	.word	0x0000e6b0


	//   ....[29]....
        /*0448*/ 	.word	0x0000e840


	//   ....[30]....
        /*044c*/ 	.word	0x0000e870


	//   ....[31]....
        /*0450*/ 	.word	0x0000e8a0


	//   ....[32]....
        /*0454*/ 	.word	0x0000e8e0


	//   ....[33]....
        /*0458*/ 	.word	0x0000e930


	//   ....[34]....
        /*045c*/ 	.word	0x0000e990


	//   ....[35]....
        /*0460*/ 	.word	0x0000eb70


	//   ....[36]....
        /*0464*/ 	.word	0x0000ebd0


	//   ....[37]....
        /*0468*/ 	.word	0x0000ec10


	//   ....[38]....
        /*046c*/ 	.word	0x0000ec50


	//   ....[39]....
        /*0470*/ 	.word	0x0000ec80


	//   ....[40]....
        /*0474*/ 	.word	0x0000ecb0


	//   ....[41]....
        /*0478*/ 	.word	0x0000ed40


	//   ....[42]....
        /*047c*/ 	.word	0x0000eda0


	//   ....[43]....
        /*0480*/ 	.word	0x0000ee30


	//   ....[44]....
        /*0484*/ 	.word	0x00012b00


	//   ....[45]....
        /*0488*/ 	.word	0x00012b10


	//   ....[46]....
        /*048c*/ 	.word	0x00012c20


	//   ....[47]....
        /*0490*/ 	.word	0x00012c80


	//   ....[48]....
        /*0494*/ 	.word	0x00012cc0


	//   ....[49]....
        /*0498*/ 	.word	0x00012d00


	//   ....[50]....
        /*049c*/ 	.word	0x00012d30


	//   ....[51]....
        /*04a0*/ 	.word	0x00012d60


	//   ....[52]....
        /*04a4*/ 	.word	0x00012ef0


	//   ....[53]....
        /*04a8*/ 	.word	0x00012f50


	//   ....[54]....
        /*04ac*/ 	.word	0x00012f90


	//   ....[55]....
        /*04b0*/ 	.word	0x00012fd0


	//   ....[56]....
        /*04b4*/ 	.word	0x00013000


	//   ....[57]....
        /*04b8*/ 	.word	0x00013030


	//   ....[58]....
        /*04bc*/ 	.word	0x000130f0


	//   ....[59]....
        /*04c0*/ 	.word	0x00013110


	//   ....[60]....
        /*04c4*/ 	.word	0x00013180


	//   ....[61]....
        /*04c8*/ 	.word	0x00013810


	//   ....[62]....
        /*04cc*/ 	.word	0x00013ea0


	//   ....[63]....
        /*04d0*/ 	.word	0x000142c0


	//   ....[64]....
        /*04d4*/ 	.word	0x00014350


	//   ....[65]....
        /*04d8*/ 	.word	0x000143f0


	//   ....[66]....
        /*04dc*/ 	.word	0x000144a0


	//   ....[67]....
        /*04e0*/ 	.word	0x00014520


	//   ....[68]....
        /*04e4*/ 	.word	0x000145a0


	//   ....[69]....
        /*04e8*/ 	.word	0x00014620


	//   ....[70]....
        /*04ec*/ 	.word	0x000146a0


	//   ....[71]....
        /*04f0*/ 	.word	0x00014730


	//   ....[72]....
        /*04f4*/ 	.word	0x000147e0


	//   ....[73]....
        /*04f8*/ 	.word	0x00014860


	//   ....[74]....
        /*04fc*/ 	.word	0x000148e0


	//   ....[75]....
        /*0500*/ 	.word	0x00014960


	//   ....[76]....
        /*0504*/ 	.word	0x000149e0


	//   ....[77]....
        /*0508*/ 	.word	0x00014a50


	//   ....[78]....
        /*050c*/ 	.word	0x00014af0


	//   ....[79]....
        /*0510*/ 	.word	0x00014b80


	//   ....[80]....
        /*0514*/ 	.word	0x00014cb0


	//----- nvinfo : EIATTR_REG_RECONFIG
	.align		4
.L_243:
        /*0518*/ 	.byte	0x01, 0x54
	.zero		2


	//----- nvinfo : EIATTR_SYSCALL_OFFSETS
	.align		4
        /*051c*/ 	.byte	0x04, 0x46
        /*051e*/ 	.short	(.L_245 - .L_244)


	//   ....[0]....
.L_244:
        /*0520*/ 	.word	0x00001850


	//   ....[1]....
        /*0524*/ 	.word	0x0000fd50


	//   ....[2]....
        /*0528*/ 	.word	0x0000fe90


	//   ....[3]....
        /*052c*/ 	.word	0x0000ff90


	//----- nvinfo : EIATTR_MBARRIER_INSTR_OFFSETS
	.align		4
.L_245:
        /*0530*/ 	.byte	0x04, 0x39
        /*0532*/ 	.short	(.L_247 - .L_246)


	//   ....[0]....
.L_246:
        /*0534*/ 	.word	0x00000280
        /*0538*/ 	.word	0x000000ff
        /*053c*/ 	.word	0x0002a800
        /*0540*/ 	.short	0x0100
        /*0542*/ 	.byte	0x08
	.zero		1


	//   ....[1]....
        /*0544*/ 	.word	0x00000290
        /*0548*/ 	.word	0x000000ff
        /*054c*/ 	.word	0x0002a820
        /*0550*/ 	.short	0x0100
        /*0552*/ 	.byte	0x08
	.zero		1


	//   ....[2]....
        /*0554*/ 	.word	0x00000380
        /*0558*/ 	.word	0x000000ff
        /*055c*/ 	.word	0x0002a830
        /*0560*/ 	.short	0x0100
        /*0562*/ 	.byte	0x08
	.zero		1


	//   ....[3]....
        /*0564*/ 	.word	0x00000390
        /*0568*/ 	.word	0x000000ff
        /*056c*/ 	.word	0x0002a840
        /*0570*/ 	.short	0x0100
        /*0572*/ 	.byte	0x08
	.zero		1


	//   ....[4]....
        /*0574*/ 	.word	0x000003a0
        /*0578*/ 	.word	0x000000ff
        /*057c*/ 	.word	0x0002a838
        /*0580*/ 	.short	0x0100
        /*0582*/ 	.byte	0x08
	.zero		1


	//   ....[5]....
        /*0584*/ 	.word	0x000003b0
        /*0588*/ 	.word	0x000000ff
        /*058c*/ 	.word	0x0002a848
        /*0590*/ 	.short	0x0100
        /*0592*/ 	.byte	0x08
	.zero		1


	//   ....[6]....
        /*0594*/ 	.word	0x000004e0
        /*0598*/ 	.word	0x000000ff
        /*059c*/ 	.word	0x0002a850
        /*05a0*/ 	.short	0x0100
        /*05a2*/ 	.byte	0x08
	.zero		1


	//   ....[7]....
        /*05a4*/ 	.word	0x000004f0
        /*05a8*/ 	.word	0x000000ff
        /*05ac*/ 	.word	0x0002a860
        /*05b0*/ 	.short	0x0100
        /*05b2*/ 	.byte	0x08
	.zero		1


	//   ....[8]....
        /*05b4*/ 	.word	0x00000500
        /*05b8*/ 	.word	0x000000ff
        /*05bc*/ 	.word	0x0002a858
        /*05c0*/ 	.short	0x0100
        /*05c2*/ 	.byte	0x08
	.zero		1


	//   ....[9]....
        /*05c4*/ 	.word	0x00000510
        /*05c8*/ 	.word	0x000000ff
        /*05cc*/ 	.word	0x0002a868
        /*05d0*/ 	.short	0x0100
        /*05d2*/ 	.byte	0x08
	.zero		1


	//   ....[10]....
        /*05d4*/ 	.word	0x00000600
        /*05d8*/ 	.word	0x000000ff
        /*05dc*/ 	.word	0x0002a870
        /*05e0*/ 	.short	0x0100
        /*05e2*/ 	.byte	0x06
	.zero		1


	//   ....[11]....
        /*05e4*/ 	.word	0x00000610
        /*05e8*/ 	.word	0x000000ff
        /*05ec*/ 	.word	0x0002a880
        /*05f0*/ 	.short	0x0100
        /*05f2*/ 	.byte	0x06
	.zero		1


	//   ....[12]....
        /*05f4*/ 	.word	0x00000620
        /*05f8*/ 	.word	0x000000ff
        /*05fc*/ 	.word	0x0002a878
        /*0600*/ 	.short	0x0100
        /*0602*/ 	.byte	0x06
	.zero		1


	//   ....[13]....
        /*0604*/ 	.word	0x00000630
        /*0608*/ 	.word	0x000000ff
        /*060c*/ 	.word	0x0002a888
        /*0610*/ 	.short	0x0100
        /*0612*/ 	.byte	0x06
	.zero		1


	//   ....[14]....
        /*0614*/ 	.word	0x00000760
        /*0618*/ 	.word	0x000000ff
        /*061c*/ 	.word	0x0002a890
        /*0620*/ 	.short	0x0100
        /*0622*/ 	.byte	0x08
	.zero		1


	//   ....[15]....
        /*0624*/ 	.word	0x00000770
        /*0628*/ 	.word	0x000000ff
        /*062c*/ 	.word	0x0002a8a0
        /*0630*/ 	.short	0x0100
        /*0632*/ 	.byte	0x08
	.zero		1


	//   ....[16]....
        /*0634*/ 	.word	0x00000780
        /*0638*/ 	.word	0x000000ff
        /*063c*/ 	.word	0x0002a898
        /*0640*/ 	.short	0x0100
        /*0642*/ 	.byte	0x08
	.zero		1


	//   ....[17]....
        /*0644*/ 	.word	0x00000790
        /*0648*/ 	.word	0x000000ff
        /*064c*/ 	.word	0x0002a8a8
        /*0650*/ 	.short	0x0100
        /*0652*/ 	.byte	0x08
	.zero		1


	//   ....[18]....
        /*0654*/ 	.word	0x000008c0
        /*0658*/ 	.word	0x000000ff
        /*065c*/ 	.word	0x0002a8b0
        /*0660*/ 	.short	0x0100
        /*0662*/ 	.byte	0x08
	.zero		1


	//   ....[19]....
        /*0664*/ 	.word	0x000008d0
        /*0668*/ 	.word	0x000000ff
        /*066c*/ 	.word	0x0002a8c0
        /*0670*/ 	.short	0x0100
        /*0672*/ 	.byte	0x08
	.zero		1


	//   ....[20]....
        /*0674*/ 	.word	0x000008e0
        /*0678*/ 	.word	0x000000ff
        /*067c*/ 	.word	0x0002a8b8
        /*0680*/ 	.short	0x0100
        /*0682*/ 	.byte	0x08
	.zero		1


	//   ....[21]....
        /*0684*/ 	.word	0x000008f0
        /*0688*/ 	.word	0x000000ff
        /*068c*/ 	.word	0x0002a8c8
        /*0690*/ 	.short	0x0100
        /*0692*/ 	.byte	0x08
	.zero		1


	//   ....[22]....
        /*0694*/ 	.word	0x000018b0
        /*0698*/ 	.word	0x000000ff
        /*069c*/ 	.word	0x0002a800
        /*06a0*/ 	.short	0x010a
        /*06a2*/ 	.byte	0x26
	.zero		1


	//   ....[23]....
        /*06a4*/ 	.word	0x00001930
        /*06a8*/ 	.word	0x00000003
        /*06ac*/ 	.word	0x0002a830
        /*06b0*/ 	.short	0x010a
        /*06b2*/ 	.byte	0x3f
	.zero		1


	//   ....[24]....
        /*06b4*/ 	.word	0x000019d0
        /*06b8*/ 	.word	0x00000003
        /*06bc*/ 	.word	0x0002a830
        /*06c0*/ 	.short	0x010a
        /*06c2*/ 	.byte	0x3f
	.zero		1


	//   ....[25]....
        /*06c4*/ 	.word	0x000020e0
        /*06c8*/ 	.word	0x00000000
        /*06cc*/ 	.word	0x00000000
        /*06d0*/ 	.short	0x0101
        /*06d2*/ 	.byte	0x3f
	.zero		1


	//   ....[26]....
        /*06d4*/ 	.word	0x00004400
        /*06d8*/ 	.word	0x000000ff
        /*06dc*/ 	.word	0x0002a830
        /*06e0*/ 	.short	0x010a
        /*06e2*/ 	.byte	0x05
	.zero		1


	//   ....[27]....
        /*06e4*/ 	.word	0x00004440
        /*06e8*/ 	.word	0x000000ff
        /*06ec*/ 	.word	0x0002a830
        /*06f0*/ 	.short	0x010a
        /*06f2*/ 	.byte	0x05
	.zero		1


	//   ....[28]....
        /*06f4*/ 	.word	0x00004cc0
        /*06f8*/ 	.word	0x000000ff
        /*06fc*/ 	.word	0x0002a850
        /*0700*/ 	.short	0x010a
        /*0702*/ 	.byte	0x0b
	.zero		1


	//   ....[29]....
        /*0704*/ 	.word	0x00004d00
        /*0708*/ 	.word	0x000000ff
        /*070c*/ 	.word	0x0002a850
        /*0710*/ 	.short	0x010a
        /*0712*/ 	.byte	0x0b
	.zero		1


	//   ....[30]....
        /*0714*/ 	.word	0x00005060
        /*0718*/ 	.word	0x00000000
        /*071c*/ 	.word	0x00000000
        /*0720*/ 	.short	0x0101
        /*0722*/ 	.byte	0x3f
	.zero		1


	//   ....[31]....
        /*0724*/ 	.word	0x00006c80
        /*0728*/ 	.word	0x0000005b
        /*072c*/ 	.word	0x00000000
        /*0730*/ 	.short	0x0101
        /*0732*/ 	.byte	0x3f
	.zero		1


	//   ....[32]....
        /*0734*/ 	.word	0x00007330
        /*0738*/ 	.word	0x000000ff
        /*073c*/ 	.word	0x0002a830
        /*0740*/ 	.short	0x010a
        /*0742*/ 	.byte	0x05
	.zero		1


	//   ....[33]....
        /*0744*/ 	.word	0x00007370
        /*0748*/ 	.word	0x000000ff
        /*074c*/ 	.word	0x0002a830
        /*0750*/ 	.short	0x010a
        /*0752*/ 	.byte	0x05
	.zero		1


	//   ....[34]....
        /*0754*/ 	.word	0x00007bf0
        /*0758*/ 	.word	0x000000ff
        /*075c*/ 	.word	0x0002a850
        /*0760*/ 	.short	0x010a
        /*0762*/ 	.byte	0x0a
	.zero		1


	//   ....[35]....
        /*0764*/ 	.word	0x00007c30
        /*0768*/ 	.word	0x000000ff
        /*076c*/ 	.word	0x0002a850
        /*0770*/ 	.short	0x010a
        /*0772*/ 	.byte	0x0a
	.zero		1


	//   ....[36]....
        /*0774*/ 	.word	0x00008d70
        /*0778*/ 	.word	0x0000000e
        /*077c*/ 	.word	0x00000000
        /*0780*/ 	.short	0x0101
        /*0782*/ 	.byte	0x3f
	.zero		1


	//   ....[37]....
        /*0784*/ 	.word	0x00008de0
        /*0788*/ 	.word	0x0000000e
        /*078c*/ 	.word	0x00000000
        /*0790*/ 	.short	0x0101
        /*0792*/ 	.byte	0x3f
	.zero		1


	//   ....[38]....
        /*0794*/ 	.word	0x00008f90
        /*0798*/ 	.word	0x000000ff
        /*079c*/ 	.word	0x0002a830
        /*07a0*/ 	.short	0x010a
        /*07a2*/ 	.byte	0x05
	.zero		1


	//   ....[39]....
        /*07a4*/ 	.word	0x00008fd0
        /*07a8*/ 	.word	0x000000ff
        /*07ac*/ 	.word	0x0002a830
        /*07b0*/ 	.short	0x010a
        /*07b2*/ 	.byte	0x05
	.zero		1


	//   ....[40]....
        /*07b4*/ 	.word	0x00009850
        /*07b8*/ 	.word	0x000000ff
        /*07bc*/ 	.word	0x0002a850
        /*07c0*/ 	.short	0x010a
        /*07c2*/ 	.byte	0x0a
	.zero		1


	//   ....[41]....
        /*07c4*/ 	.word	0x00009890
        /*07c8*/ 	.word	0x000000ff
        /*07cc*/ 	.word	0x0002a850
        /*07d0*/ 	.short	0x010a
        /*07d2*/ 	.byte	0x0a
	.zero		1


	//   ....[42]....
        /*07d4*/ 	.word	0x00009be0
        /*07d8*/ 	.word	0x00000000
        /*07dc*/ 	.word	0x00000000
        /*07e0*/ 	.short	0x0101
        /*07e2*/ 	.byte	0x3f
	.zero		1


	//   ....[43]....
        /*07e4*/ 	.word	0x0000b690
        /*07e8*/ 	.word	0x0000005b
        /*07ec*/ 	.word	0x00000000
        /*07f0*/ 	.short	0x0101
        /*07f2*/ 	.byte	0x3f
	.zero		1


	//   ....[44]....
        /*07f4*/ 	.word	0x0000c000
        /*07f8*/ 	.word	0x000000ff
        /*07fc*/ 	.word	0x0002a850
        /*0800*/ 	.short	0x010a
        /*0802*/ 	.byte	0x05
	.zero		1


	//   ....[45]....
        /*0804*/ 	.word	0x0000c040
        /*0808*/ 	.word	0x000000ff
        /*080c*/ 	.word	0x0002a850
        /*0810*/ 	.short	0x010a
        /*0812*/ 	.byte	0x05
	.zero		1


	//   ....[46]....
        /*0814*/ 	.word	0x0000c4f0
        /*0818*/ 	.word	0x00000007
        /*081c*/ 	.word	0x00000000
        /*0820*/ 	.short	0x0101
        /*0822*/ 	.byte	0x3f
	.zero		1


	//   ....[47]....
        /*0824*/ 	.word	0x0000d6f0
        /*0828*/ 	.word	0x00000003
        /*082c*/ 	.word	0x00000000
        /*0830*/ 	.short	0x0101
        /*0832*/ 	.byte	0x3f
	.zero		1


	//   ....[48]....
        /*0834*/ 	.word	0x00010680
        /*0838*/ 	.word	0x00000009
        /*083c*/ 	.word	0x0002a840
        /*0840*/ 	.short	0x010a
        /*0842*/ 	.byte	0x3f
	.zero		1


	//   ....[49]....
        /*0844*/ 	.word	0x00010c30
        /*0848*/ 	.word	0x0000000a
        /*084c*/ 	.word	0x0002a820
        /*0850*/ 	.short	0x010a
        /*0852*/ 	.byte	0x3f
	.zero		1


	//   ....[50]....
        /*0854*/ 	.word	0x00010f70
        /*0858*/ 	.word	0x00000002
        /*085c*/ 	.word	0x0002a840
        /*0860*/ 	.short	0x010a
        /*0862*/ 	.byte	0x3f
	.zero		1


	//   ....[51]....
        /*0864*/ 	.word	0x00011270
        /*0868*/ 	.word	0x00000003
        /*086c*/ 	.word	0x00000060
        /*0870*/ 	.short	0x010a
        /*0872*/ 	.byte	0x3f
	.zero		1


	//   ....[52]....
        /*0874*/ 	.word	0x00011860
        /*0878*/ 	.word	0x00000002
        /*087c*/ 	.word	0x0002a840
        /*0880*/ 	.short	0x010a
        /*0882*/ 	.byte	0x3f
	.zero		1


	//   ....[53]....
        /*0884*/ 	.word	0x00011b60
        /*0888*/ 	.word	0x00000003
        /*088c*/ 	.word	0x00000060
        /*0890*/ 	.short	0x010a
        /*0892*/ 	.byte	0x3f
	.zero		1


	//   ....[54]....
        /*0894*/ 	.word	0x00012030
        /*0898*/ 	.word	0x00000002
        /*089c*/ 	.word	0x0002a840
        /*08a0*/ 	.short	0x010a
        /*08a2*/ 	.byte	0x3f
	.zero		1


	//   ....[55]....
        /*08a4*/ 	.word	0x00012340
        /*08a8*/ 	.word	0x00000002
        /*08ac*/ 	.word	0x00000060
        /*08b0*/ 	.short	0x010a
        /*08b2*/ 	.byte	0x3f
	.zero		1


	//   ....[56]....
        /*08b4*/ 	.word	0x000127b0
        /*08b8*/ 	.word	0x00000003
        /*08bc*/ 	.word	0x0002a860
        /*08c0*/ 	.short	0x010a
        /*08c2*/ 	.byte	0x3f
	.zero		1


	//   ....[57]....
        /*08c4*/ 	.word	0x00013790
        /*08c8*/ 	.word	0x00000000
        /*08cc*/ 	.word	0x0002a820
        /*08d0*/ 	.short	0x010a
        /*08d2*/ 	.byte	0x3f
	.zero		1


	//   ....[58]....
        /*08d4*/ 	.word	0x00013950
        /*08d8*/ 	.word	0x00000006
        /*08dc*/ 	.word	0x00000000
        /*08e0*/ 	.short	0x010a
        /*08e2*/ 	.byte	0x3f
	.zero		1


	//   ....[59]....
        /*08e4*/ 	.word	0x000139c0
        /*08e8*/ 	.word	0x00000007
        /*08ec*/ 	.word	0x00000000
        /*08f0*/ 	.short	0x010a
        /*08f2*/ 	.byte	0x3f
	.zero		1


	//   ....[60]....
        /*08f4*/ 	.word	0x00013a30
        /*08f8*/ 	.word	0x00000004
        /*08fc*/ 	.word	0x00000000
        /*0900*/ 	.short	0x010a
        /*0902*/ 	.byte	0x3f
	.zero		1


	//   ....[61]....
        /*0904*/ 	.word	0x00013a60
        /*0908*/ 	.word	0x00000003
        /*090c*/ 	.word	0x00000000
        /*0910*/ 	.short	0x010a
        /*0912*/ 	.byte	0x3f
	.zero		1


	//   ....[62]....
        /*0914*/ 	.word	0x00013ad0
        /*0918*/ 	.word	0x00000003
        /*091c*/ 	.word	0x0002a800
        /*0920*/ 	.short	0x010a
        /*0922*/ 	.byte	0x3f
	.zero		1


	//   ....[63]....
        /*0924*/ 	.word	0x00013b20
        /*0928*/ 	.word	0x00000003
        /*092c*/ 	.word	0x0002a830
        /*0930*/ 	.short	0x010a
        /*0932*/ 	.byte	0x3f
	.zero		1


	//   ....[64]....
        /*0934*/ 	.word	0x00013b80
        /*0938*/ 	.word	0x00000059
        /*093c*/ 	.word	0x0002a830
        /*0940*/ 	.short	0x010a
        /*0942*/ 	.byte	0x3f
	.zero		1


	//   ....[65]....
        /*0944*/ 	.word	0x00013be0
        /*0948*/ 	.word	0x000000af
        /*094c*/ 	.word	0x0002a850
        /*0950*/ 	.short	0x010a
        /*0952*/ 	.byte	0x3f
	.zero		1


	//   ....[66]....
        /*0954*/ 	.word	0x00013c40
        /*0958*/ 	.word	0x0000000a
        /*095c*/ 	.word	0x0002a830
        /*0960*/ 	.short	0x010a
        /*0962*/ 	.byte	0x3f
	.zero		1


	//   ....[67]....
        /*0964*/ 	.word	0x00013ca0
        /*0968*/ 	.word	0x00000003
        /*096c*/ 	.word	0x0002a850
        /*0970*/ 	.short	0x010a
        /*0972*/ 	.byte	0x3f
	.zero		1


	//   ....[68]....
        /*0974*/ 	.word	0x00013d00
        /*0978*/ 	.word	0x0000000a
        /*097c*/ 	.word	0x0002a830
        /*0980*/ 	.short	0x010a
        /*0982*/ 	.byte	0x3f
	.zero		1


	//   ....[69]....
        /*0984*/ 	.word	0x00013d60
        /*0988*/ 	.word	0x00000003
        /*098c*/ 	.word	0x0002a850
        /*0990*/ 	.short	0x010a
        /*0992*/ 	.byte	0x3f
	.zero		1


	//   ....[70]....
        /*0994*/ 	.word	0x00013dc0
        /*0998*/ 	.word	0x00000007
        /*099c*/ 	.word	0x0002a850
        /*09a0*/ 	.short	0x010a
        /*09a2*/ 	.byte	0x3f
	.zero		1


	//   ....[71]....
        /*09a4*/ 	.word	0x00013f60
        /*09a8*/ 	.word	0x00000009
        /*09ac*/ 	.word	0x0002a840
        /*09b0*/ 	.short	0x010a
        /*09b2*/ 	.byte	0x3f
	.zero		1


	//   ....[72]....
        /*09b4*/ 	.word	0x00013fe0
        /*09b8*/ 	.word	0x00000008
        /*09bc*/ 	.word	0x0002a820
        /*09c0*/ 	.short	0x010a
        /*09c2*/ 	.byte	0x3f
	.zero		1


	//   ....[73]....
        /*09c4*/ 	.word	0x00014030
        /*09c8*/ 	.word	0x00000002
        /*09cc*/ 	.word	0x0002a840
        /*09d0*/ 	.short	0x010a
        /*09d2*/ 	.byte	0x3f
	.zero		1


	//   ....[74]....
        /*09d4*/ 	.word	0x00014080
        /*09d8*/ 	.word	0x00000003
        /*09dc*/ 	.word	0x00000060
        /*09e0*/ 	.short	0x010a
        /*09e2*/ 	.byte	0x3f
	.zero		1


	//   ....[75]....
        /*09e4*/ 	.word	0x000140d0
        /*09e8*/ 	.word	0x00000002
        /*09ec*/ 	.word	0x0002a840
        /*09f0*/ 	.short	0x010a
        /*09f2*/ 	.byte	0x3f
	.zero		1


	//   ....[76]....
        /*09f4*/ 	.word	0x00014120
        /*09f8*/ 	.word	0x00000003
        /*09fc*/ 	.word	0x00000060
        /*0a00*/ 	.short	0x010a
        /*0a02*/ 	.byte	0x3f
	.zero		1


	//   ....[77]....
        /*0a04*/ 	.word	0x00014170
        /*0a08*/ 	.word	0x00000002
        /*0a0c*/ 	.word	0x0002a840
        /*0a10*/ 	.short	0x010a
        /*0a12*/ 	.byte	0x3f
	.zero		1


	//   ....[78]....
        /*0a14*/ 	.word	0x000141c0
        /*0a18*/ 	.word	0x00000002
        /*0a1c*/ 	.word	0x00000060
        /*0a20*/ 	.short	0x010a
        /*0a22*/ 	.byte	0x3f
	.zero		1


	//   ....[79]....
        /*0a24*/ 	.word	0x00014210
        /*0a28*/ 	.word	0x00000003
        /*0a2c*/ 	.word	0x0002a860
        /*0a30*/ 	.short	0x010a
        /*0a32*/ 	.byte	0x3f
	.zero		1


	//   ....[80]....
        /*0a34*/ 	.word	0x00014bd0
        /*0a38*/ 	.word	0x00000000
        /*0a3c*/ 	.word	0x0002a820
        /*0a40*/ 	.short	0x010a
        /*0a42*/ 	.byte	0x3f
	.zero		1


	//   ....[81]....
        /*0a44*/ 	.word	0x00014d70
        /*0a48*/ 	.word	0x00000006
        /*0a4c*/ 	.word	0x00000000
        /*0a50*/ 	.short	0x010a
        /*0a52*/ 	.byte	0x3f
	.zero		1


	//   ....[82]....
        /*0a54*/ 	.word	0x00014dc0
        /*0a58*/ 	.word	0x00000007
        /*0a5c*/ 	.word	0x00000000
        /*0a60*/ 	.short	0x010a
        /*0a62*/ 	.byte	0x3f
	.zero		1


	//   ....[83]....
        /*0a64*/ 	.word	0x00014e10
        /*0a68*/ 	.word	0x00000004
        /*0a6c*/ 	.word	0x00000000
        /*0a70*/ 	.short	0x010a
        /*0a72*/ 	.byte	0x3f
	.zero		1


	//----- nvinfo : EIATTR_NUM_MBARRIERS
	.align		4
.L_247:
        /*0a74*/ 	.byte	0x03, 0x38
        /*0a76*/ 	.short	0x0016


	//----- nvinfo : EIATTR_EXIT_INSTR_OFFSETS
	.align		4
        /*0a78*/ 	.byte	0x04, 0x1c
        /*0a7a*/ 	.short	(.L_249 - .L_248)


	//   ....[0]....
.L_248:
        /*0a7c*/ 	.word	0x00000a60


	//   ....[1]....
        /*0a80*/ 	.word	0x0000e670


	//   ....[2]....
        /*0a84*/ 	.word	0x0000e6d0


	//   ....[3]....
        /*0a88*/ 	.word	0x00013ab0


	//----- nvinfo : EIATTR_MAX_THREADS
	.align		4
.L_249:
        /*0a8c*/ 	.byte	0x04, 0x05
        /*0a8e*/ 	.short	(.L_251 - .L_250)
.L_250:
        /*0a90*/ 	.word	0x00000180
        /*0a94*/ 	.word	0x00000001
        /*0a98*/ 	.word	0x00000001


	//----- nvinfo : EIATTR_CRS_STACK_SIZE
	.align		4
.L_251:
        /*0a9c*/ 	.byte	0x04, 0x1e
        /*0a9e*/ 	.short	(.L_253 - .L_252)
.L_252:
        /*0aa0*/ 	.word	0x00000000


	//----- nvinfo : EIATTR_CBANK_PARAM_SIZE
	.align		4
.L_253:
        /*0aa4*/ 	.byte	0x03, 0x19
        /*0aa6*/ 	.short	0x0a70


	//----- nvinfo : EIATTR_PARAM_CBANK
	.align		4
        /*0aa8*/ 	.byte	0x04, 0x0a
        /*0aaa*/ 	.short	(.L_255 - .L_254)
	.align		4
.L_254:
        /*0aac*/ 	.word	index@(.nv.constant0._ZN7cutlass13device_kernelIN5flash11enable_sm90INS1_16FlashAttnFwdSm90INS1_25CollectiveMainloopFwdSm90ILi2EN4cute5tupleIJNS5_1CILi1EEES8_S8_EEENS6_IJNS7_ILi128EEENS7_ILi96EEENS7_ILi192EEEEEELi128ENS_6half_tEfNS_4arch4Sm90ELb0ELb1ELb0ELb1ELb0ELb0ELb0ELb1ELb1ELb0ELb0ELb0EEENS1_21CollectiveEpilogueFwdINS6_IJSA_SA_SB_EEES9_SE_SG_Li256ELb1ELb0ELb0ELb0EEENS1_36VarlenDynamicPersistentTileSchedulerILi128ELi96ELi256ELi32ELb0ELb0ELb1ELb1ELb0ELb1EEEEEEEEEvNT_6ParamsE)
        /*0ab0*/ 	.short	0x0210
        /*0ab2*/ 	.short	0x0a70


	//----- nvinfo : EIATTR_SW_WAR
	.align		4
.L_255:
        /*0ab4*/ 	.byte	0x04, 0x36
        /*0ab6*/ 	.short	(.L_257 - .L_256)
.L_256:
        /*0ab8*/ 	.word	0x00000008
.L_257:


//--------------------- .nv.info._ZN7cutlass13device_kernelIN5flash11enable_sm90INS1_16FlashAttnFwdSm90INS1_25CollectiveMainloopFwdSm90ILi2EN4cute5tupleIJNS5_1CILi1EEES8_S8_EEENS6_IJNS7_ILi128EEENS7_ILi96EEENS7_ILi192EEEEEELi128ENS_6half_tEfNS_4arch4Sm90ELb0ELb1ELb0ELb1ELb0ELb1ELb0ELb1ELb1ELb0ELb0ELb0EEENS1_21CollectiveEpilogueFwdINS6_IJSA_SA_SB_EEES9_SE_SG_Li256ELb1ELb0ELb0ELb0EEENS1_36VarlenDynamicPersistentTileSchedulerILi128ELi96ELi256ELi32ELb0ELb0ELb1ELb1ELb0ELb1EEEEEEEEEvNT_6ParamsE --------------------------
	.section	.nv.info._ZN7cutlass13device_kernelIN5flash11enable_sm90INS1_16FlashAttnFwdSm90INS1_25CollectiveMainloopFwdSm90ILi2EN4cute5tupleIJNS5_1CILi1EEES8_S8_EEENS6_IJNS7_ILi128EEENS7_ILi96EEENS7_ILi192EEEEEELi128ENS_6half_tEfNS_4arch4Sm90ELb0ELb1ELb0ELb1ELb0ELb1ELb0ELb1ELb1ELb0ELb0ELb0EEENS1_21CollectiveEpilogueFwdINS6_IJSA_SA_SB_EEES9_SE_SG_Li256ELb1ELb0ELb0ELb0EEENS1_36VarlenDynamicPersistentTileSchedulerILi128ELi96ELi256ELi32ELb0ELb0ELb1ELb1ELb0ELb1EEEEEEEEEvNT_6ParamsE,"",@"SHT_CUDA_INFO"
	.sectionflags	@""
	.align	4


	//----- nvinfo : EIATTR_CUDA_API_VERSION
	.align		4
        /*0000*/ 	.byte	0x04, 0x37
        /*0002*/ 	.short	(.L_259 - .L_258)
.L_258:
        /*0004*/ 	.word	0x00000082


	//----- nvinfo : EIATTR_KPARAM_INFO
	.align		4
.L_259:
        /*0008*/ 	.byte	0x04, 0x17
        /*000a*/ 	.short	(.L_261 - .L_260)
.L_260:
        /*000c*/ 	.word	0x00000000
        /*0010*/ 	.short	0x0000
        /*0012*/ 	.short	0x0070
        /*0014*/ 	.byte	0x00, 0xf0, 0x01, 0x28


	//----- nvinfo : EIATTR_SPARSE_MMA_MASK
	.align		4
.L_261:
        /*0018*/ 	.byte	0x03, 0x50
        /*001a*/ 	.short	0x0000


	//----- nvinfo : EIATTR_MAXREG_COUNT
	.align		4
        /*001c*/ 	.byte	0x03, 0x1b
        /*001e*/ 	.short	0x00a8


	//----- nvinfo : EIATTR_NUM_BARRIERS
	.align		4
        /*0020*/ 	.byte	0x02, 0x4c
        /*0022*/ 	.byte	0x10
	.zero		1


	//----- nvinfo : EIATTR_EXTERNS
	.align		4
        /*0024*/ 	.byte	0x04, 0x0f
        /*0026*/ 	.short	(.L_263 - .L_262)


	//   ....[0]....
	.align		4
.L_262:
        /*0028*/ 	.word	index@(__assertfail)


	//----- nvinfo : EIATTR_ANNOTATIONS
	.align		4
.L_263:
        /*002c*/ 	.byte	0x04, 0x55
        /*002e*/ 	.short	(.L_265 - .L_264)


	//   ....[0]....
.L_264:
        /* <DEDUP_REMOVED lines=62> */


	//----- nvinfo : EIATTR_MERCURY_ISA_VERSION
	.align		4
.L_265:
        /*03f8*/ 	.byte	0x03, 0x5f
        /*03fa*/ 	.short	0x0101


	//----- nvinfo : EIATTR_UNUSED_LOAD_BYTE_OFFSET
	.align		4
        /*03fc*/ 	.byte	0x04, 0x44
        /*03fe*/ 	.short	(.L_267 - .L_266)


	//   ....[0]....
.L_266:
        /*0400*/ 	.word	0x00000ab0
        /*0404*/ 	.word	0x0000fff0


	//   ....[1]....
        /*0408*/ 	.word	0x0001dd80
        /*040c*/ 	.word	0x0000fff0


	//----- nvinfo : EIATTR_INT_WARP_WIDE_INSTR_OFFSETS
	.align		4
.L_267:
        /*0410*/ 	.byte	0x04, 0x31
        /*0412*/ 	.short	(.L_269 - .L_268)


	//   ....[0]....
.L_268:
        /*0414*/ 	.word	0x000001c0


	//   ....[1]....
        /*0418*/ 	.word	0x00000200


	//   ....[2]....
        /*041c*/ 	.word	0x00000270


	//   ....[3]....
        /*0420*/ 	.word	0x000223c0


	//   ....[4]....
        /*0424*/ 	.word	0x00022460


	//   ....[5]....
        /*0428*/ 	.word	0x00022960


	//   ....[6]....
        /*042c*/ 	.word	0x000229a0


	//   ....[7]....
        /*0430*/ 	.word	0x00022b00


	//   ....[8]....
        /*0434*/ 	.word	0x00022bf0


	//   ....[9]....
        /*0438*/ 	.word	0x00024f40


	//   ....[10]....
        /*043c*/ 	.word	0x00024fe0


	//----- nvinfo : EIATTR_COOP_GROUP_MASK_REGIDS
	.align		4
.L_269:
        /*0440*/ 	.byte	0x04, 0x29
        /*0442*/ 	.short	(.L_271 - .L_270)


	//   ....[0]....
.L_270:
        /*0444*/ 	.word	0xffffffff


	//   ....[1]....
        /*0448*/ 	.word	0xffffffff


	//   ....[2]....
        /*044c*/ 	.word	0xffffffff


	//   ....[3]....
        /*0450*/ 	.word	0xffffffff


	//   ....[4]....
        /*0454*/ 	.word	0xffffffff


	//   ....[5]....
        /*0458*/ 	.word	0xffffffff


	//   ....[6]....
        /*045c*/ 	.word	0xffffffff


	//   ....[7]....
        /*0460*/ 	.word	0xffffffff


	//   ....[8]....
        /*0464*/ 	.word	0xffffffff


	//   ....[9]....
        /*0468*/ 	.word	0xffffffff


	//   ....[10]....
        /*046c*/ 	.word	0xffffffff


	//   ....[11]....
        /*0470*/ 	.word	0xffffffff


	//   ....[12]....
        /*0474*/ 	.word	0xffffffff


	//   ....[13]....
        /*0478*/ 	.word	0xffffffff


	//   ....[14]....
        /*047c*/ 	.word	0xffffffff


	//   ....[15]....
        /*0480*/ 	.word	0xffffffff


	//   ....[16]....
        /*0484*/ 	.word	0xffffffff


	//   ....[17]....
        /*0488*/ 	.word	0xffffffff


	//   ....[18]....
        /*048c*/ 	.word	0xffffffff


	//   ....[19]....
        /*0490*/ 	.word	0xffffffff


	//   ....[20]....
        /*0494*/ 	.word	0xffffffff


	//   ....[21]....
        /*0498*/ 	.word	0xffffffff


	//   ....[22]....
        /*049c*/ 	.word	0xffffffff


	//   ....[23]....
        /*04a0*/ 	.word	0xffffffff


	//   ....[24]....
        /*04a4*/ 	.word	0xffffffff


	//   ....[25]....
        /*04a8*/ 	.word	0xffffffff


	//   ....[26]....
        /*04ac*/ 	.word	0xffffffff


	//   ....[27]....
        /*04b0*/ 	.word	0xffffffff


	//   ....[28]....
        /*04b4*/ 	.word	0xffffffff


	//   ....[29]....
        /*04b8*/ 	.word	0xffffffff


	//   ....[30]....
        /*04bc*/ 	.word	0xffffffff


	//   ....[31]....
        /*04c0*/ 	.word	0xffffffff


	//   ....[32]....
        /*04c4*/ 	.word	0xffffffff


	//   ....[33]....
        /*04c8*/ 	.word	0xffffffff


	//   ....[34]....
        /*04cc*/ 	.word	0xffffffff


	//   ....[35]....
        /*04d0*/ 	.word	0xffffffff


	//   ....[36]....
        /*04d4*/ 	.word	0xffffffff


	//   ....[37]....
        /*04d8*/ 	.word	0xffffffff


	//   ....[38]....
        /*04dc*/ 	.word	0xffffffff


	//   ....[39]....
        /*04e0*/ 	.word	0xffffffff


	//   ....[40]....
        /*04e4*/ 	.word	0xffffffff


	//   ....[41]....
        /*04e8*/ 	.word	0xffffffff


	//   ....[42]....
        /*04ec*/ 	.word	0xffffffff


	//   ....[43]....
        /*04f0*/ 	.word	0xffffffff


	//   ....[44]....
        /*04f4*/ 	.word	0xffffffff


	//   ....[45]....
        /*04f8*/ 	.word	0xffffffff


	//   ....[46]....
        /*04fc*/ 	.word	0xffffffff


	//   ....[47]....
        /*0500*/ 	.word	0xffffffff


	//   ....[48]....
        /*0504*/ 	.word	0xffffffff


	//   ....[49]....
        /*0508*/ 	.word	0xffffffff


	//   ....[50]....
        /*050c*/ 	.word	0xffffffff


	//   ....[51]....
        /*0510*/ 	.word	0xffffffff


	//   ....[52]....
        /*0514*/ 	.word	0xffffffff


	//   ....[53]....
        /*0518*/ 	.word	0xffffffff


	//   ....[54]....
        /*051c*/ 	.word	0xffffffff


	//   ....[55]....
        /*0520*/ 	.word	0xffffffff


	//   ....[56]....
        /*0524*/ 	.word	0xffffffff


	//   ....[57]....
        /*0528*/ 	.word	0xffffffff


	//   ....[58]....
        /*052c*/ 	.word	0xffffffff


	//   ....[59]....
        /*0530*/ 	.word	0xffffffff


	//   ....[60]....
        /*0534*/ 	.word	0xffffffff


	//   ....[61]....
        /*0538*/ 	.word	0xffffffff


	//   ....[62]....
        /*053c*/ 	.word	0x0500000f


	//   ....[63]....
        /*0540*/ 	.word	0x0500000f


	//   ....[64]....
        /*0544*/ 	.word	0x0500000f


	//   ....[65]....
        /*0548*/ 	.word	0x0500000f


	//   ....[66]....
        /*054c*/ 	.word	0x0500000f


	//   ....[67]....
        /*0550*/ 	.word	0x0500000f


	//   ....[68]....
        /*0554*/ 	.word	0x0500000f


	//   ....[69]....
        /*0558*/ 	.word	0x0500000f


	//   ....[70]....
        /*055c*/ 	.word	0x0500000f


	//   ....[71]....
        /*0560*/ 	.word	0x0500000f


	//   ....[72]....
        /*0564*/ 	.word	0x0500000f


	//   ....[73]....
        /*0568*/ 	.word	0x0500000f


	//   ....[74]....
        /*056c*/ 	.word	0x0500000f


	//   ....[75]....
        /*0570*/ 	.word	0x0500000f


	//   ....[76]....
        /*0574*/ 	.word	0x0500000f


	//   ....[77]....
        /*0578*/ 	.word	0x0500000f


	//   ....[78]....
        /*057c*/ 	.word	0x0500000f


	//   ....[79]....
        /*0580*/ 	.word	0x0500000f


	//   ....[80]....
        /*0584*/ 	.word	0x0500000f


	//   ....[81]....
        /*0588*/ 	.word	0x0500000f


	//   ....[82]....
        /*058c*/ 	.word	0x0500000f


	//   ....[83]....
        /*0590*/ 	.word	0x0500000f


	//   ....[84]....
        /*0594*/ 	.word	0x0500000f


	//   ....[85]....
        /*0598*/ 	.word	0x0500000f


	//   ....[86]....
        /*059c*/ 	.word	0x0500000f


	//   ....[87]....
        /*05a0*/ 	.word	0x0500000f


	//   ....[88]....
        /*05a4*/ 	.word	0x0500000f


	//   ....[89]....
        /*05a8*/ 	.word	0x0500000f


	//   ....[90]....
        /*05ac*/ 	.word	0x0500000f


	//   ....[91]....
        /*05b0*/ 	.word	0x0500000f


	//   ....[92]....
        /*05b4*/ 	.word	0x0500000f


	//   ....[93]....
        /*05b8*/ 	.word	0x0500000f


	//   ....[94]....
        /*05bc*/ 	.word	0x0500000f


	//   ....[95]....
        /*05c0*/ 	.word	0x0500000f


	//   ....[96]....
        /*05c4*/ 	.word	0x0500000f


	//   ....[97]....
        /*05c8*/ 	.word	0x0500000f


	//----- nvinfo : EIATTR_COOP_GROUP_INSTR_OFFSETS
	.align		4
.L_271:
        /*05cc*/ 	.byte	0x04, 0x28
        /*05ce*/ 	.short	(.L_273 - .L_272)


	//   ....[0]....
.L_272:
        /*05d0*/ 	.word	0x00000060


	//   ....[1]....
        /*05d4*/ 	.word	0x000001d0


	//   ....[2]....
        /*05d8*/ 	.word	0x00000220


	//   ....[3]....
        /*05dc*/ 	.word	0x00000450


	//   ....[4]....
        /*05e0*/ 	.word	0x000005b0


	//   ....[5]....
        /*05e4*/ 	.word	0x000006d0


	//   ....[6]....
        /*05e8*/ 	.word	0x00000830


	//   ....[7]....
        /*05ec*/ 	.word	0x0000add0


	//   ....[8]....
        /*05f0*/ 	.word	0x000136b0


	//   ....[9]....
        /*05f4*/ 	.word	0x000137b0


	//   ....[10]....
        /*05f8*/ 	.word	0x00013dc0


	//   ....[11]....
        /*05fc*/ 	.word	0x00013e20


	//   ....[12]....
        /*0600*/ 	.word	0x00016b20


	//   ....[13]....
        /*0604*/ 	.word	0x00016c40


	//   ....[14]....
        /*0608*/ 	.word	0x00017240


	//   ....[15]....
        /*060c*/ 	.word	0x000172d0


	//   ....[16]....
        /*0610*/ 	.word	0x00018e90


	//   ....[17]....
        /*0614*/ 	.word	0x00018f10


	//   ....[18]....
        /*0618*/ 	.word	0x00019230


	//   ....[19]....
        /*061c*/ 	.word	0x00019320


	//   ....[20]....
        /*0620*/ 	.word	0x0001be70


	//   ....[21]....
        /*0624*/ 	.word	0x0001bf80


	//   ....[22]....
        /*0628*/ 	.word	0x0001c560


	//   ....[23]....
        /*062c*/ 	.word	0x0001c5f0


	//   ....[24]....
        /*0630*/ 	.word	0x0001d4c0


	//   ....[25]....
        /*0634*/ 	.word	0x0001d6f0


	//   ....[26]....
        /*0638*/ 	.word	0x0001d7c0


	//   ....[27]....
        /*063c*/ 	.word	0x0001d7f0


	//   ....[28]....
        /*0640*/ 	.word	0x0001fc50


	//   ....[29]....
        /*0644*/ 	.word	0x0001fde0


	//   ....[30]....
        /*0648*/ 	.word	0x0001fe10


	//   ....[31]....
        /*064c*/ 	.word	0x0001fe50


	//   ....[32]....
        /*0650*/ 	.word	0x0001feb0


	//   ....[33]....
        /*0654*/ 	.word	0x0001ff10


	//   ....[34]....
        /*0658*/ 	.word	0x0001ff60


	//   ....[35]....
        /*065c*/ 	.word	0x00020120


	//   ....[36]....
        /*0660*/ 	.word	0x00020180


	//   ....[37]....
        /*0664*/ 	.word	0x000201c0


	//   ....[38]....
        /*0668*/ 	.word	0x00020200


	//   ....[39]....
        /*066c*/ 	.word	0x00020230


	//   ....[40]....
        /*0670*/ 	.word	0x00020260


	//   ....[41]....
        /*0674*/ 	.word	0x00020300


	//   ....[42]....
        /*0678*/ 	.word	0x00020360


	//   ....[43]....
        /*067c*/ 	.word	0x000203f0


	//   ....[44]....
        /*0680*/ 	.word	0x000253f0


	//   ....[45]....
        /*0684*/ 	.word	0x00025400


	//   ....[46]....
        /*0688*/ 	.word	0x00025520


	//   ....[47]....
        /*068c*/ 	.word	0x00025580


	//   ....[48]....
        /*0690*/ 	.word	0x000255c0


	//   ....[49]....
        /*0694*/ 	.word	0x00025600


	//   ....[50]....
        /*0698*/ 	.word	0x00025630


	//   ....[51]....
        /*069c*/ 	.word	0x00025660


	//   ....[52]....
        /*06a0*/ 	.word	0x00025800


	//   ....[53]....
        /*06a4*/ 	.word	0x00025860


	//   ....[54]....
        /*06a8*/ 	.word	0x000258a0


	//   ....[55]....
        /*06ac*/ 	.word	0x000258e0


	//   ....[56]....
        /*06b0*/ 	.word	0x00025910


	//   ....[57]....
        /*06b4*/ 	.word	0x00025940


	//   ....[58]....
        /*06b8*/ 	.word	0x00025a00


	//   ....[59]....
        /*06bc*/ 	.word	0x00025a20


	//   ....[60]....
        /*06c0*/ 	.word	0x00025a90


	//   ....[61]....
        /*06c4*/ 	.word	0x00026130


	//   ....[62]....
        /*06c8*/ 	.word	0x00026570


	//   ....[63]....
        /*06cc*/ 	.word	0x00026610


	//   ....[64]....
        /*06d0*/ 	.word	0x000266b0


	//   ....[65]....
        /*06d4*/ 	.word	0x00026750


	//   ....[66]....
        /*06d8*/ 	.word	0x000267f0


	//   ....[67]....
        /*06dc*/ 	.word	0x00026890


	//   ....[68]....
        /*06e0*/ 	.word	0x00026930


	//   ....[69]....
        /*06e4*/ 	.word	0x000269d0


	//   ....[70]....
        /*06e8*/ 	.word	0x00026ac0


	//   ....[71]....
        /*06ec*/ 	.word	0x00026b60


	//   ....[72]....
        /*06f0*/ 	.word	0x00026c00


	//   ....[73]....
        /*06f4*/ 	.word	0x00026ca0


	//   ....[74]....
        /*06f8*/ 	.word	0x00026d40


	//   ....[75]....
        /*06fc*/ 	.word	0x00026de0


	//   ....[76]....
        /*0700*/ 	.word	0x00026e80


	//   ....[77]....
        /*0704*/ 	.word	0x00026f20


	//   ....[78]....
        /*0708*/ 	.word	0x000272c0


	//   ....[79]....
        /*070c*/ 	.word	0x000275a0


	//   ....[80]....
        /*0710*/ 	.word	0x000279c0


	//   ....[81]....
        /*0714*/ 	.word	0x00027a50


	//   ....[82]....
        /*0718*/ 	.word	0x00027af0


	//   ....[83]....
        /*071c*/ 	.word	0x00027ba0


	//   ....[84]....
        /*0720*/ 	.word	0x00027c20


	//   ....[85]....
        /*0724*/ 	.word	0x00027ca0


	//   ....[86]....
        /*0728*/ 	.word	0x00027d20


	//   ....[87]....
        /*072c*/ 	.word	0x00027da0


	//   ....[88]....
        /*0730*/ 	.word	0x00027e30


	//   ....[89]....
        /*0734*/ 	.word	0x00027ee0


	//   ....[90]....
        /*0738*/ 	.word	0x00027f60


	//   ....[91]....
        /*073c*/ 	.word	0x00027fe0


	//   ....[92]....
        /*0740*/ 	.word	0x00028060


	//   ....[93]....
        /*0744*/ 	.word	0x000280e0


	//   ....[94]....
        /*0748*/ 	.word	0x00028150


	//   ....[95]....
        /*074c*/ 	.word	0x000281f0


	//   ....[96]....
        /*0750*/ 	.word	0x00028280


	//   ....[97]....
        /*0754*/ 	.word	0x000283b0


	//----- nvinfo : EIATTR_REG_RECONFIG
	.align		4
.L_273:
        /*0758*/ 	.byte	0x01, 0x54
	.zero		2


	//----- nvinfo : EIATTR_SYSCALL_OFFSETS
	.align		4
        /*075c*/ 	.byte	0x04, 0x46
        /*075e*/ 	.short	(.L_275 - .L_274)


	//   ....[0]....
.L_274:
        /*0760*/ 	.word	0x00001c50


	//   ....[1]....
        /*0764*/ 	.word	0x00001da0


	//   ....[2]....
        /*0768*/ 	.word	0x0000af70


	//   ....[3]....
        /*076c*/ 	.word	0x0000b410


	//   ....[4]....
        /*0770*/ 	.word	0x000225f0


	//   ....[5]....
        /*0774*/ 	.word	0x00022730


	//   ....[6]....
        /*0778*/ 	.word	0x00022830


	//----- nvinfo : EIATTR_MBARRIER_INSTR_OFFSETS
	.align		4
.L_275:
        /*077c*/ 	.byte	0x04, 0x39
        /*077e*/ 	.short	(.L_277 - .L_276)


	//   ....[0]....
.L_276:
        /*0780*/ 	.word	0x00000300
        /*0784*/ 	.word	0x000000ff
        /*0788*/ 	.word	0x0002a800
        /*078c*/ 	.short	0x0100
        /*078e*/ 	.byte	0x08
	.zero		1


	//   ....[1]....
        /*0790*/ 	.word	0x00000310
        /*0794*/ 	.word	0x000000ff
        /*0798*/ 	.word	0x0002a820
        /*079c*/ 	.short	0x0100
        /*079e*/ 	.byte	0x08
	.zero		1


	//   ....[2]....
        /*07a0*/ 	.word	0x00000400
        /*07a4*/ 	.word	0x000000ff
        /*07a8*/ 	.word	0x0002a830
        /*07ac*/ 	.short	0x0100
        /*07ae*/ 	.byte	0x08
	.zero		1


	//   ....[3]....
        /*07b0*/ 	.word	0x00000410
        /*07b4*/ 	.word	0x000000ff
        /*07b8*/ 	.word	0x0002a840
        /*07bc*/ 	.short	0x0100
        /*07be*/ 	.byte	0x08
	.zero		1


	//   ....[4]....
        /*07c0*/ 	.word	0x00000420
        /*07c4*/ 	.word	0x000000ff
        /*07c8*/ 	.word	0x0002a838
        /*07cc*/ 	.short	0x0100
        /*07ce*/ 	.byte	0x08
	.zero		1


	//   ....[5]....
        /*07d0*/ 	.word	0x00000430
        /*07d4*/ 	.word	0x000000ff
        /*07d8*/ 	.word	0x0002a848
        /*07dc*/ 	.short	0x0100
        /*07de*/ 	.byte	0x08
	.zero		1


	//   ....[6]....
        /*07e0*/ 	.word	0x00000560
        /*07e4*/ 	.word	0x000000ff
        /*07e8*/ 	.word	0x0002a850
        /*07ec*/ 	.short	0x0100
        /*07ee*/ 	.byte	0x08
	.zero		1


	//   ....[7]....
        /*07f0*/ 	.word	0x00000570
        /*07f4*/ 	.word	0x000000ff
        /*07f8*/ 	.word	0x0002a860
        /*07fc*/ 	.short	0x0100
        /*07fe*/ 	.byte	0x08
	.zero		1


	//   ....[8]....
        /*0800*/ 	.word	0x00000580
        /*0804*/ 	.word	0x000000ff
        /*0808*/ 	.word	0x0002a858
        /*080c*/ 	.short	0x0100
        /*080e*/ 	.byte	0x08
	.zero		1


	//   ....[9]....
        /*0810*/ 	.word	0x00000590
        /*0814*/ 	.word	0x000000ff
        /*0818*/ 	.word	0x0002a868
        /*081c*/ 	.short	0x0100
        /*081e*/ 	.byte	0x08
	.zero		1


	//   ....[10]....
        /*0820*/ 	.word	0x00000680
        /*0824*/ 	.word	0x000000ff
        /*0828*/ 	.word	0x0002a870
        /*082c*/ 	.short	0x0100
        /*082e*/ 	.byte	0x06
	.zero		1


	//   ....[11]....
        /*0830*/ 	.word	0x00000690
        /*0834*/ 	.word	0x000000ff
        /*0838*/ 	.word	0x0002a880
        /*083c*/ 	.short	0x0100
        /*083e*/ 	.byte	0x06
	.zero		1


	//   ....[12]....
        /*0840*/ 	.word	0x000006a0
        /*0844*/ 	.word	0x000000ff
        /*0848*/ 	.word	0x0002a878
        /*084c*/ 	.short	0x0100
        /*084e*/ 	.byte	0x06
	.zero		1


	//   ....[13]....
        /*0850*/ 	.word	0x000006b0
        /*0854*/ 	.word	0x000000ff
        /*0858*/ 	.word	0x0002a888
        /*085c*/ 	.short	0x0100
        /*085e*/ 	.byte	0x06
	.zero		1


	//   ....[14]....
        /*0860*/ 	.word	0x000007e0
        /*0864*/ 	.word	0x000000ff
        /*0868*/ 	.word	0x0002a890
        /*086c*/ 	.short	0x0100
        /*086e*/ 	.byte	0x08
	.zero		1


	//   ....[15]....
        /*0870*/ 	.word	0x000007f0
        /*0874*/ 	.word	0x000000ff
        /*0878*/ 	.word	0x0002a8a0
        /*087c*/ 	.short	0x0100
        /*087e*/ 	.byte	0x08
	.zero		1


	//   ....[16]....
        /*0880*/ 	.word	0x00000800
        /*0884*/ 	.word	0x000000ff
        /*0888*/ 	.word	0x0002a898
        /*088c*/ 	.short	0x0100
        /*088e*/ 	.byte	0x08
	.zero		1


	//   ....[17]....
        /*0890*/ 	.word	0x00000810
        /*0894*/ 	.word	0x000000ff
        /*0898*/ 	.word	0x0002a8a8
        /*089c*/ 	.short	0x0100
        /*089e*/ 	.byte	0x08
	.zero		1


	//   ....[18]....
        /*08a0*/ 	.word	0x00000940
        /*08a4*/ 	.word	0x000000ff
        /*08a8*/ 	.word	0x0002a8b0
        /*08ac*/ 	.short	0x0100
        /*08ae*/ 	.byte	0x08
	.zero		1


	//   ....[19]....
        /*08b0*/ 	.word	0x00000950
        /*08b4*/ 	.word	0x000000ff
        /*08b8*/ 	.word	0x0002a8c0
        /*08bc*/ 	.short	0x0100
        /*08be*/ 	.byte	0x08
	.zero		1


	//   ....[20]....
        /*08c0*/ 	.word	0x00000960
        /*08c4*/ 	.word	0x000000ff
        /*08c8*/ 	.word	0x0002a8b8
        /*08cc*/ 	.short	0x0100
        /*08ce*/ 	.byte	0x08
	.zero		1


	//   ....[21]....
        /*08d0*/ 	.word	0x00000970
        /*08d4*/ 	.word	0x000000ff
        /*08d8*/ 	.word	0x0002a8c8
        /*08dc*/ 	.short	0x0100
        /*08de*/ 	.byte	0x08
	.zero		1


	//   ....[22]....
        /*08e0*/ 	.word	0x00003a00
        /*08e4*/ 	.word	0x00000004
        /*08e8*/ 	.word	0x0002a890
        /*08ec*/ 	.short	0x010a
        /*08ee*/ 	.byte	0x3f
	.zero		1


	//   ....[23]....
        /*08f0*/ 	.word	0x00006de0
        /*08f4*/ 	.word	0x00000004
        /*08f8*/ 	.word	0x0002a890
        /*08fc*/ 	.short	0x010a
        /*08fe*/ 	.byte	0x3f
	.zero		1


	//   ....[24]....
        /*0900*/ 	.word	0x00009e50
        /*0904*/ 	.word	0x00000004
        /*0908*/ 	.word	0x0002a890
        /*090c*/ 	.short	0x010a
        /*090e*/ 	.byte	0x3f
	.zero		1


	//   ....[25]....
        /*0910*/ 	.word	0x0000a240
        /*0914*/ 	.word	0x00000020
        /*0918*/ 	.word	0x00000000
        /*091c*/ 	.short	0x0101
        /*091e*/ 	.byte	0x3f
	.zero		1


	//   ....[26]....
        /*0920*/ 	.word	0x0000a280
        /*0924*/ 	.word	0x00000004
        /*0928*/ 	.word	0x0002a8b0
        /*092c*/ 	.short	0x010a
        /*092e*/ 	.byte	0x3f
	.zero		1


	//   ....[27]....
        /*0930*/ 	.word	0x0000a750
        /*0934*/ 	.word	0x00000004
        /*0938*/ 	.word	0x00000000
        /*093c*/ 	.short	0x0101
        /*093e*/ 	.byte	0x3f
	.zero		1


	//   ....[28]....
        /*0940*/ 	.word	0x0000aff0
        /*0944*/ 	.word	0x00000012
        /*0948*/ 	.word	0x0002a800
        /*094c*/ 	.short	0x010a
        /*094e*/ 	.byte	0x3f
	.zero		1


	//   ....[29]....
        /*0950*/ 	.word	0x0000b040
        /*0954*/ 	.word	0x00000012
        /*0958*/ 	.word	0x0002a800
        /*095c*/ 	.short	0x010a
        /*095e*/ 	.byte	0x3f
	.zero		1


	//   ....[30]....
        /*0960*/ 	.word	0x0000c3f0
        /*0964*/ 	.word	0x00000012
        /*0968*/ 	.word	0x0002a800
        /*096c*/ 	.short	0x010a
        /*096e*/ 	.byte	0x3f
	.zero		1


	//   ....[31]....
        /*0970*/ 	.word	0x0000f580
        /*0974*/ 	.word	0x00000012
        /*0978*/ 	.word	0x0002a800
        /*097c*/ 	.short	0x010a
        /*097e*/ 	.byte	0x3f
	.zero		1


	//   ....[32]....
        /*0980*/ 	.word	0x00011d90
        /*0984*/ 	.word	0x00000003
        /*0988*/ 	.word	0x0002a830
        /*098c*/ 	.short	0x010a
        /*098e*/ 	.byte	0x3f
	.zero		1


	//   ....[33]....
        /*0990*/ 	.word	0x00011e00
        /*0994*/ 	.word	0x00000003
        /*0998*/ 	.word	0x0002a830
        /*099c*/ 	.short	0x010a
        /*099e*/ 	.byte	0x3f
	.zero		1


	//   ....[34]....
        /*09a0*/ 	.word	0x00012800
        /*09a4*/ 	.word	0x00000000
        /*09a8*/ 	.word	0x00000000
        /*09ac*/ 	.short	0x0101
        /*09ae*/ 	.byte	0x3f
	.zero		1


	//   ....[35]....
        /*09b0*/ 	.word	0x00014c10
        /*09b4*/ 	.word	0x00000007
        /*09b8*/ 	.word	0x0002a830
        /*09bc*/ 	.short	0x010a
        /*09be*/ 	.byte	0x3f
	.zero		1


	//   ....[36]....
        /*09c0*/ 	.word	0x00014c80
        /*09c4*/ 	.word	0x00000007
        /*09c8*/ 	.word	0x0002a830
        /*09cc*/ 	.short	0x010a
        /*09ce*/ 	.byte	0x3f
	.zero		1


	//   ....[37]....
        /*09d0*/ 	.word	0x00015800
        /*09d4*/ 	.word	0x0000000e
        /*09d8*/ 	.word	0x0002a850
        /*09dc*/ 	.short	0x010a
        /*09de*/ 	.byte	0x3f
	.zero		1


	//   ....[38]....
        /*09e0*/ 	.word	0x000158a0
        /*09e4*/ 	.word	0x0000000e
        /*09e8*/ 	.word	0x0002a850
        /*09ec*/ 	.short	0x010a
        /*09ee*/ 	.byte	0x3f
	.zero		1


	//   ....[39]....
        /*09f0*/ 	.word	0x00015c30
        /*09f4*/ 	.word	0x00000007
        /*09f8*/ 	.word	0x00000000
        /*09fc*/ 	.short	0x0101
        /*09fe*/ 	.byte	0x3f
	.zero		1


	//   ....[40]....
        /*0a00*/ 	.word	0x00017300
        /*0a04*/ 	.word	0x00000063
        /*0a08*/ 	.word	0x00000000
        /*0a0c*/ 	.short	0x0101
        /*0a0e*/ 	.byte	0x3f
	.zero		1


	//   ....[41]....
        /*0a10*/ 	.word	0x00017f30
        /*0a14*/ 	.word	0x00000003
        /*0a18*/ 	.word	0x0002a830
        /*0a1c*/ 	.short	0x010a
        /*0a1e*/ 	.byte	0x3f
	.zero		1


	//   ....[42]....
        /*0a20*/ 	.word	0x00017fa0
        /*0a24*/ 	.word	0x00000003
        /*0a28*/ 	.word	0x0002a830
        /*0a2c*/ 	.short	0x010a
        /*0a2e*/ 	.byte	0x3f
	.zero		1


	//   ....[43]....
        /*0a30*/ 	.word	0x00018b20
        /*0a34*/ 	.word	0x000000aa
        /*0a38*/ 	.word	0x0002a850
        /*0a3c*/ 	.short	0x010a
        /*0a3e*/ 	.byte	0x3f
	.zero		1


	//   ....[44]....
        /*0a40*/ 	.word	0x00018b70
        /*0a44*/ 	.word	0x000000aa
        /*0a48*/ 	.word	0x0002a850
        /*0a4c*/ 	.short	0x010a
        /*0a4e*/ 	.byte	0x3f
	.zero		1


	//   ....[45]....
        /*0a50*/ 	.word	0x000199e0
        /*0a54*/ 	.word	0x0000005b
        /*0a58*/ 	.word	0x00000000
        /*0a5c*/ 	.short	0x0101
        /*0a5e*/ 	.byte	0x3f
	.zero		1


	//   ....[46]....
        /*0a60*/ 	.word	0x00019a50
        /*0a64*/ 	.word	0x000000aa
        /*0a68*/ 	.word	0x00000000
        /*0a6c*/ 	.short	0x0101
        /*0a6e*/ 	.byte	0x3f
	.zero		1


	//   ....[47]....
        /*0a70*/ 	.word	0x00019f40
        /*0a74*/ 	.word	0x00000004
        /*0a78*/ 	.word	0x0002a830
        /*0a7c*/ 	.short	0x010a
        /*0a7e*/ 	.byte	0x3f
	.zero		1


	//   ....[48]....
        /*0a80*/ 	.word	0x00019fb0
        /*0a84*/ 	.word	0x00000004
        /*0a88*/ 	.word	0x0002a830
        /*0a8c*/ 	.short	0x010a
        /*0a8e*/ 	.byte	0x3f
	.zero		1


	//   ....[49]....
        /*0a90*/ 	.word	0x0001ab30
        /*0a94*/ 	.word	0x0000000c
        /*0a98*/ 	.word	0x0002a850
        /*0a9c*/ 	.short	0x010a
        /*0a9e*/ 	.byte	0x3f
	.zero		1


	//   ....[50]....
        /*0aa0*/ 	.word	0x0001abd0
        /*0aa4*/ 	.word	0x0000000c
        /*0aa8*/ 	.word	0x0002a850
        /*0aac*/ 	.short	0x010a
        /*0aae*/ 	.byte	0x3f
	.zero		1


	//   ....[51]....
        /*0ab0*/ 	.word	0x0001af70
        /*0ab4*/ 	.word	0x00000004
        /*0ab8*/ 	.word	0x00000000
        /*0abc*/ 	.short	0x0101
        /*0abe*/ 	.byte	0x3f
	.zero		1


	//   ....[52]....
        /*0ac0*/ 	.word	0x0001c630
        /*0ac4*/ 	.word	0x0000006f
        /*0ac8*/ 	.word	0x00000000
        /*0acc*/ 	.short	0x0101
        /*0ace*/ 	.byte	0x3f
	.zero		1


	//   ....[53]....
        /*0ad0*/ 	.word	0x0001d3a0
        /*0ad4*/ 	.word	0x0000000d
        /*0ad8*/ 	.word	0x0002a850
        /*0adc*/ 	.short	0x010a
        /*0ade*/ 	.byte	0x3f
	.zero		1


	//   ....[54]....
        /*0ae0*/ 	.word	0x0001d440
        /*0ae4*/ 	.word	0x0000000d
        /*0ae8*/ 	.word	0x0002a850
        /*0aec*/ 	.short	0x010a
        /*0aee*/ 	.byte	0x3f
	.zero		1


	//   ....[55]....
        /*0af0*/ 	.word	0x0001d910
        /*0af4*/ 	.word	0x0000000b
        /*0af8*/ 	.word	0x00000000
        /*0afc*/ 	.short	0x0101
        /*0afe*/ 	.byte	0x3f
	.zero		1


	//   ....[56]....
        /*0b00*/ 	.word	0x0001eba0
        /*0b04*/ 	.word	0x00000000
        /*0b08*/ 	.word	0x00000000
        /*0b0c*/ 	.short	0x0101
        /*0b0e*/ 	.byte	0x3f
	.zero		1


	//   ....[57]....
        /*0b10*/ 	.word	0x00021420
        /*0b14*/ 	.word	0x00000008
        /*0b18*/ 	.word	0x0002a820
        /*0b1c*/ 	.short	0x010a
        /*0b1e*/ 	.byte	0x3f
	.zero		1


	//   ....[58]....
        /*0b20*/ 	.word	0x000214b0
        /*0b24*/ 	.word	0x00000009
        /*0b28*/ 	.word	0x0002a8a0
        /*0b2c*/ 	.short	0x010a
        /*0b2e*/ 	.byte	0x3f
	.zero		1


	//   ....[59]....
        /*0b30*/ 	.word	0x00021740
        /*0b34*/ 	.word	0x00000009
        /*0b38*/ 	.word	0x0002a8c0
        /*0b3c*/ 	.short	0x010a
        /*0b3e*/ 	.byte	0x3f
	.zero		1


	//   ....[60]....
        /*0b40*/ 	.word	0x00021a80
        /*0b44*/ 	.word	0x00000009
        /*0b48*/ 	.word	0x0002a8a0
        /*0b4c*/ 	.short	0x010a
        /*0b4e*/ 	.byte	0x3f
	.zero		1


	//   ....[61]....
        /*0b50*/ 	.word	0x00021d00
        /*0b54*/ 	.word	0x00000009
        /*0b58*/ 	.word	0x0002a8c0
        /*0b5c*/ 	.short	0x010a
        /*0b5e*/ 	.byte	0x3f
	.zero		1


	//   ....[62]....
        /*0b60*/ 	.word	0x00022f30
        /*0b64*/ 	.word	0x00000007
        /*0b68*/ 	.word	0x0002a840
        /*0b6c*/ 	.short	0x010a
        /*0b6e*/ 	.byte	0x3f
	.zero		1


	//   ....[63]....
        /*0b70*/ 	.word	0x000234e0
        /*0b74*/ 	.word	0x0000000a
        /*0b78*/ 	.word	0x0002a820
        /*0b7c*/ 	.short	0x010a
        /*0b7e*/ 	.byte	0x3f
	.zero		1


	//   ....[64]....
        /*0b80*/ 	.word	0x00023830
        /*0b84*/ 	.word	0x00000003
        /*0b88*/ 	.word	0x0002a840
        /*0b8c*/ 	.short	0x010a
        /*0b8e*/ 	.byte	0x3f
	.zero		1


	//   ....[65]....
        /*0b90*/ 	.word	0x00023b30
        /*0b94*/ 	.word	0x00000008
        /*0b98*/ 	.word	0x00000060
        /*0b9c*/ 	.short	0x010a
        /*0b9e*/ 	.byte	0x3f
	.zero		1


	//   ....[66]....
        /*0ba0*/ 	.word	0x00024130
        /*0ba4*/ 	.word	0x00000002
        /*0ba8*/ 	.word	0x0002a840
        /*0bac*/ 	.short	0x010a
        /*0bae*/ 	.byte	0x3f
	.zero		1


	//   ....[67]....
        /*0bb0*/ 	.word	0x00024430
        /*0bb4*/ 	.word	0x00000003
        /*0bb8*/ 	.word	0x00000060
        /*0bbc*/ 	.short	0x010a
        /*0bbe*/ 	.byte	0x3f
	.zero		1


	//   ....[68]....
        /*0bc0*/ 	.word	0x00024910
        /*0bc4*/ 	.word	0x00000002
        /*0bc8*/ 	.word	0x0002a840
        /*0bcc*/ 	.short	0x010a
        /*0bce*/ 	.byte	0x3f
	.zero		1


	//   ....[69]....
        /*0bd0*/ 	.word	0x00024c20
        /*0bd4*/ 	.word	0x00000002
        /*0bd8*/ 	.word	0x00000060
        /*0bdc*/ 	.short	0x010a
        /*0bde*/ 	.byte	0x3f
	.zero		1


	//   ....[70]....
        /*0be0*/ 	.word	0x000250a0
        /*0be4*/ 	.word	0x00000003
        /*0be8*/ 	.word	0x0002a860
        /*0bec*/ 	.short	0x010a
        /*0bee*/ 	.byte	0x3f
	.zero		1


	//   ....[71]....
        /*0bf0*/ 	.word	0x000260b0
        /*0bf4*/ 	.word	0x00000000
        /*0bf8*/ 	.word	0x0002a820
        /*0bfc*/ 	.short	0x010a
        /*0bfe*/ 	.byte	0x3f
	.zero		1


	//   ....[72]....
        /*0c00*/ 	.word	0x00026260
        /*0c04*/ 	.word	0x00000006
        /*0c08*/ 	.word	0x00000000
        /*0c0c*/ 	.short	0x010a
        /*0c0e*/ 	.byte	0x3f
	.zero		1


	//   ....[73]....
        /*0c10*/ 	.word	0x000262d0
        /*0c14*/ 	.word	0x00000007
        /*0c18*/ 	.word	0x00000000
        /*0c1c*/ 	.short	0x010a
        /*0c1e*/ 	.byte	0x3f
	.zero		1


	//   ....[74]....
        /*0c20*/ 	.word	0x00026340
        /*0c24*/ 	.word	0x00000004
        /*0c28*/ 	.word	0x00000000
        /*0c2c*/ 	.short	0x010a
        /*0c2e*/ 	.byte	0x3f
	.zero		1


	//   ....[75]....
        /*0c30*/ 	.word	0x00026370
        /*0c34*/ 	.word	0x00000003
        /*0c38*/ 	.word	0x00000000
        /*0c3c*/ 	.short	0x010a
        /*0c3e*/ 	.byte	0x3f
	.zero		1


	//   ....[76]....
        /*0c40*/ 	.word	0x000263d0
        /*0c44*/ 	.word	0x00000004
        /*0c48*/ 	.word	0x0002a890
        /*0c4c*/ 	.short	0x010a
        /*0c4e*/ 	.byte	0x3f
	.zero		1


	//   ....[77]....
        /*0c50*/ 	.word	0x00026420
        /*0c54*/ 	.word	0x00000004
        /*0c58*/ 	.word	0x0002a890
        /*0c5c*/ 	.short	0x010a
        /*0c5e*/ 	.byte	0x3f
	.zero		1


	//   ....[78]....
        /*0c60*/ 	.word	0x00026470
        /*0c64*/ 	.word	0x00000004
        /*0c68*/ 	.word	0x0002a890
        /*0c6c*/ 	.short	0x010a
        /*0c6e*/ 	.byte	0x3f
	.zero		1


	//   ....[79]....
        /*0c70*/ 	.word	0x000264c0
        /*0c74*/ 	.word	0x00000004
        /*0c78*/ 	.word	0x0002a8b0
        /*0c7c*/ 	.short	0x010a
        /*0c7e*/ 	.byte	0x3f
	.zero		1


	//   ....[80]....
        /*0c80*/ 	.word	0x00026a10
        /*0c84*/ 	.word	0x00000012
        /*0c88*/ 	.word	0x0002a800
        /*0c8c*/ 	.short	0x010a
        /*0c8e*/ 	.byte	0x3f
	.zero		1


	//   ....[81]....
        /*0c90*/ 	.word	0x00026f60
        /*0c94*/ 	.word	0x00000012
        /*0c98*/ 	.word	0x0002a800
        /*0c9c*/ 	.short	0x010a
        /*0c9e*/ 	.byte	0x3f
	.zero		1


	//   ....[82]....
        /*0ca0*/ 	.word	0x00026fb0
        /*0ca4*/ 	.word	0x00000003
        /*0ca8*/ 	.word	0x0002a830
        /*0cac*/ 	.short	0x010a
        /*0cae*/ 	.byte	0x3f
	.zero		1


	//   ....[83]....
        /*0cb0*/ 	.word	0x00027000
        /*0cb4*/ 	.word	0x00000007
        /*0cb8*/ 	.word	0x0002a830
        /*0cbc*/ 	.short	0x010a
        /*0cbe*/ 	.byte	0x3f
	.zero		1


	//   ....[84]....
        /*0cc0*/ 	.word	0x00027050
        /*0cc4*/ 	.word	0x0000000e
        /*0cc8*/ 	.word	0x0002a850
        /*0ccc*/ 	.short	0x010a
        /*0cce*/ 	.byte	0x3f
	.zero		1


	//   ....[85]....
        /*0cd0*/ 	.word	0x000270a0
        /*0cd4*/ 	.word	0x00000003
        /*0cd8*/ 	.word	0x0002a830
        /*0cdc*/ 	.short	0x010a
        /*0cde*/ 	.byte	0x3f
	.zero		1


	//   ....[86]....
        /*0ce0*/ 	.word	0x000270f0
        /*0ce4*/ 	.word	0x000000aa
        /*0ce8*/ 	.word	0x0002a850
        /*0cec*/ 	.short	0x010a
        /*0cee*/ 	.byte	0x3f
	.zero		1


	//   ....[87]....
        /*0cf0*/ 	.word	0x00027140
        /*0cf4*/ 	.word	0x00000004
        /*0cf8*/ 	.word	0x0002a830
        /*0cfc*/ 	.short	0x010a
        /*0cfe*/ 	.byte	0x3f
	.zero		1


	//   ....[88]....
        /*0d00*/ 	.word	0x00027190
        /*0d04*/ 	.word	0x0000000c
        /*0d08*/ 	.word	0x0002a850
        /*0d0c*/ 	.short	0x010a
        /*0d0e*/ 	.byte	0x3f
	.zero		1


	//   ....[89]....
        /*0d10*/ 	.word	0x000271e0
        /*0d14*/ 	.word	0x0000000d
        /*0d18*/ 	.word	0x0002a850
        /*0d1c*/ 	.short	0x010a
        /*0d1e*/ 	.byte	0x3f
	.zero		1


	//   ....[90]....
        /*0d20*/ 	.word	0x00027380
        /*0d24*/ 	.word	0x00000008
        /*0d28*/ 	.word	0x0002a820
        /*0d2c*/ 	.short	0x010a
        /*0d2e*/ 	.byte	0x3f
	.zero		1


	//   ....[91]....
        /*0d30*/ 	.word	0x000273d0
        /*0d34*/ 	.word	0x00000009
        /*0d38*/ 	.word	0x0002a8a0
        /*0d3c*/ 	.short	0x010a
        /*0d3e*/ 	.byte	0x3f
	.zero		1


	//   ....[92]....
        /*0d40*/ 	.word	0x00027420
        /*0d44*/ 	.word	0x00000009
        /*0d48*/ 	.word	0x0002a8c0
        /*0d4c*/ 	.short	0x010a
        /*0d4e*/ 	.byte	0x3f
	.zero		1


	//   ....[93]....
        /*0d50*/ 	.word	0x00027470
        /*0d54*/ 	.word	0x00000009
        /*0d58*/ 	.word	0x0002a8a0
        /*0d5c*/ 	.short	0x010a
        /*0d5e*/ 	.byte	0x3f
	.zero		1


	//   ....[94]....
        /*0d60*/ 	.word	0x000274c0
        /*0d64*/ 	.word	0x00000009
        /*0d68*/ 	.word	0x0002a8c0
        /*0d6c*/ 	.short	0x010a
        /*0d6e*/ 	.byte	0x3f
	.zero		1


	//   ....[95]....
        /*0d70*/ 	.word	0x00027660
        /*0d74*/ 	.word	0x00000007
        /*0d78*/ 	.word	0x0002a840
        /*0d7c*/ 	.short	0x010a
        /*0d7e*/ 	.byte	0x3f
	.zero		1


	//   ....[96]....
        /*0d80*/ 	.word	0x000276e0
        /*0d84*/ 	.word	0x00000003
        /*0d88*/ 	.word	0x0002a820
        /*0d8c*/ 	.short	0x010a
        /*0d8e*/ 	.byte	0x3f
	.zero		1


	//   ....[97]....
        /*0d90*/ 	.word	0x00027730
        /*0d94*/ 	.word	0x00000003
        /*0d98*/ 	.word	0x0002a840
        /*0d9c*/ 	.short	0x010a
        /*0d9e*/ 	.byte	0x3f
	.zero		1


	//   ....[98]....
        /*0da0*/ 	.word	0x00027780
        /*0da4*/ 	.word	0x00000008
        /*0da8*/ 	.word	0x00000060
        /*0dac*/ 	.short	0x010a
        /*0dae*/ 	.byte	0x3f
	.zero		1


	//   ....[99]....
        /*0db0*/ 	.word	0x000277d0
        /*0db4*/ 	.word	0x00000002
        /*0db8*/ 	.word	0x0002a840
        /*0dbc*/ 	.short	0x010a
        /*0dbe*/ 	.byte	0x3f
	.zero		1


	//   ....[100]....
        /*0dc0*/ 	.word	0x00027820
        /*0dc4*/ 	.word	0x00000003
        /*0dc8*/ 	.word	0x00000060
        /*0dcc*/ 	.short	0x010a
        /*0dce*/ 	.byte	0x3f
	.zero		1


	//   ....[101]....
        /*0dd0*/ 	.word	0x00027870
        /*0dd4*/ 	.word	0x00000002
        /*0dd8*/ 	.word	0x0002a840
        /*0ddc*/ 	.short	0x010a
        /*0dde*/ 	.byte	0x3f
	.zero		1


	//   ....[102]....
        /*0de0*/ 	.word	0x000278c0
        /*0de4*/ 	.word	0x00000002
        /*0de8*/ 	.word	0x00000060
        /*0dec*/ 	.short	0x010a
        /*0dee*/ 	.byte	0x3f
	.zero		1


	//   ....[103]....
        /*0df0*/ 	.word	0x00027910
        /*0df4*/ 	.word	0x00000003
        /*0df8*/ 	.word	0x0002a860
        /*0dfc*/ 	.short	0x010a
        /*0dfe*/ 	.byte	0x3f
	.zero		1


	//   ....[104]....
        /*0e00*/ 	.word	0x000282d0
        /*0e04*/ 	.word	0x00000000
        /*0e08*/ 	.word	0x0002a820
        /*0e0c*/ 	.short	0x010a
        /*0e0e*/ 	.byte	0x3f
	.zero		1


	//   ....[105]....
        /*0e10*/ 	.word	0x00028470
        /*0e14*/ 	.word	0x00000006
        /*0e18*/ 	.word	0x00000000
        /*0e1c*/ 	.short	0x010a
        /*0e1e*/ 	.byte	0x3f
	.zero		1


	//   ....[106]....
        /*0e20*/ 	.word	0x000284c0
        /*0e24*/ 	.word	0x00000007
        /*0e28*/ 	.word	0x00000000
        /*0e2c*/ 	.short	0x010a
        /*0e2e*/ 	.byte	0x3f
	.zero		1


	//   ....[107]....
        /*0e30*/ 	.word	0x00028510
        /*0e34*/ 	.word	0x00000004
        /*0e38*/ 	.word	0x00000000
        /*0e3c*/ 	.short	0x010a
        /*0e3e*/ 	.byte	0x3f
	.zero		1


	//----- nvinfo : EIATTR_NUM_MBARRIERS
	.align		4
.L_277:
        /*0e40*/ 	.byte	0x03, 0x38
        /*0e42*/ 	.short	0x0016


	//----- nvinfo : EIATTR_EXIT_INSTR_OFFSETS
	.align		4
        /*0e44*/ 	.byte	0x04, 0x1c
        /*0e46*/ 	.short	(.L_279 - .L_278)


	//   ....[0]....
.L_278:
        /*0e48*/ 	.word	0x000263c0


	//----- nvinfo : EIATTR_MAX_THREADS
	.align		4
.L_279:
        /*0e4c*/ 	.byte	0x04, 0x05
        /*0e4e*/ 	.short	(.L_281 - .L_280)
.L_280:
        /*0e50*/ 	.word	0x00000180
        /*0e54*/ 	.word	0x00000001
        /*0e58*/ 	.word	0x00000001


	//----- nvinfo : EIATTR_CRS_STACK_SIZE
	.align		4
.L_281:
        /*0e5c*/ 	.byte	0x04, 0x1e
        /*0e5e*/ 	.short	(.L_283 - .L_282)
.L_282:
        /*0e60*/ 	.word	0x00000000


	//----- nvinfo : EIATTR_CBANK_PARAM_SIZE
	.align		4
.L_283:
        /*0e64*/ 	.byte	0x03, 0x19
        /*0e66*/ 	.short	0x0a70


	//----- nvinfo : EIATTR_PARAM_CBANK
	.align		4
        /*0e68*/ 	.byte	0x04, 0x0a
        /*0e6a*/ 	.short	(.L_285 - .L_284)
	.align		4
.L_284:
        /*0e6c*/ 	.word	index@(.nv.constant0._ZN7cutlass13device_kernelIN5flash11enable_sm90INS1_16FlashAttnFwdSm90INS1_25CollectiveMainloopFwdSm90ILi2EN4cute5tupleIJNS5_1CILi1EEES8_S8_EEENS6_IJNS7_ILi128EEENS7_ILi96EEENS7_ILi192EEEEEELi128ENS_6half_tEfNS_4arch4Sm90ELb0ELb1ELb0ELb1ELb0ELb1ELb0ELb1ELb1ELb0ELb0ELb0EEENS1_21CollectiveEpilogueFwdINS6_IJSA_SA_SB_EEES9_SE_SG_Li256ELb1ELb0ELb0ELb0EEENS1_36VarlenDynamicPersistentTileSchedulerILi128ELi96ELi256ELi32ELb0ELb0ELb1ELb1ELb0ELb1EEEEEEEEEvNT_6ParamsE)
        /*0e70*/ 	.short	0x0210
        /*0e72*/ 	.short	0x0a70


	//----- nvinfo : EIATTR_SW_WAR
	.align		4
.L_285:
        /*0e74*/ 	.byte	0x04, 0x36
        /*0e76*/ 	.short	(.L_287 - .L_286)
.L_286:
        /*0e78*/ 	.word	0x00000008
.L_287:


//--------------------- .nv.info._ZN7cutlass13device_kernelIN5flash11enable_sm90INS1_16FlashAttnFwdSm90INS1_25CollectiveMainloopFwdSm90ILi2EN4cute5tupleIJNS5_1CILi1EEES8_S8_EEENS6_IJNS7_ILi128EEESA_NS7_ILi192EEEEEELi128ENS_6half_tEfNS_4arch4Sm90ELb1ELb0ELb0ELb0ELb0ELb0ELb0ELb1ELb1ELb0ELb0ELb0EEENS1_21CollectiveEpilogueFwdINS6_IJSA_SA_SA_EEES9_SD_SF_Li256ELb0ELb0ELb0ELb0EEENS1_30DynamicPersistentTileSchedulerILi256ELi32ELb0ELb0ELb1EEEEEEEEEvNT_6ParamsE --------------------------
	.section	.nv.info._ZN7cutlass13device_kernelIN5flash11enable_sm90INS1_16FlashAttnFwdSm90INS1_25CollectiveMainloopFwdSm90ILi2EN4cute5tupleIJNS5_1CILi1EEES8_S8_EEENS6_IJNS7_ILi128EEESA_NS7_ILi192EEEEEELi128ENS_6half_tEfNS_4arch4Sm90ELb1ELb0ELb0ELb0ELb0ELb0ELb0ELb1ELb1ELb0ELb0ELb0EEENS1_21CollectiveEpilogueFwdINS6_IJSA_SA_SA_EEES9_SD_SF_Li256ELb0ELb0ELb0ELb0EEENS1_30DynamicPersistentTileSchedulerILi256ELi32ELb0ELb0ELb1EEEEEEEEEvNT_6ParamsE,"",@"SHT_CUDA_INFO"
	.sectionflags	@""
	.align	4


	//----- nvinfo : EIATTR_CUDA_API_VERSION
	.align		4
        /*0000*/ 	.byte	0x04, 0x37
        /*0002*/ 	.short	(.L_289 - .L_288)
.L_288:
        /*0004*/ 	.word	0x00000082


	//----- nvinfo : EIATTR_KPARAM_INFO
	.align		4
.L_289:
        /*0008*/ 	.byte	0x04, 0x17
        /*000a*/ 	.short	(.L_291 - .L_290)
.L_290:
        /*000c*/ 	.word	0x00000000
        /*0010*/ 	.short	0x0000
        /*0012*/ 	.short	0x0070
        /*0014*/ 	.byte	0x00, 0xf0, 0x01, 0x2e


	//----- nvinfo : EIATTR_SPARSE_MMA_MASK
	.align		4
.L_291:
        /*0018*/ 	.byte	0x03, 0x50
        /*001a*/ 	.short	0x0000


	//----- nvinfo : EIATTR_MAXREG_COUNT
	.align		4
        /*001c*/ 	.byte	0x03, 0x1b
        /*001e*/ 	.short	0x00a8


	//----- nvinfo : EIATTR_NUM_BARRIERS
	.align		4
        /*0020*/ 	.byte	0x02, 0x4c
        /*0022*/ 	.byte	0x09
	.zero		1


	//----- nvinfo : EIATTR_EXTERNS
	.align		4
        /*0024*/ 	.byte	0x04, 0x0f
        /*0026*/ 	.short	(.L_293 - .L_292)


	//   ....[0]....
	.align		4
.L_292:
        /*0028*/ 	.word	index@(__assertfail)


	//----- nvinfo : EIATTR_ANNOTATIONS
	.align		4
.L_293:
        /*002c*/ 	.byte	0x04, 0x55
        /*002e*/ 	.short	(.L_295 - .L_294)


	//   ....[0]....
.L_294:
        /*0030*/ 	.word	0x00000001
        /*0034*/ 	.byte	0x80, 0x09, 0x00, 0x00, 0x01, 0x00, 0x00, 0x00, 0x50, 0x0a, 0x00, 0x00, 0x01, 0x00, 0x00, 0x00
        /*0044*/ 	.byte	0xe0, 0xd9, 0x00, 0x00


	//----- nvinfo : EIATTR_MERCURY_ISA_VERSION
	.align		4
.L_295:
        /*0048*/ 	.byte	0x03, 0x5f
        /*004a*/ 	.short	0x0101


	//----- nvinfo : EIATTR_INT_WARP_WIDE_INSTR_OFFSETS
	.align		4
        /*004c*/ 	.byte	0x04, 0x31
        /*004e*/ 	.short	(.L_297 - .L_296)


	//   ....[0]....
.L_296:
        /*0050*/ 	.word	0x00000190


	//   ....[1]....
        /*0054*/ 	.word	0x000001c0


	//   ....[2]....
        /*0058*/ 	.word	0x000001d0


	//   ....[3]....
        /*005c*/ 	.word	0x0000b230


	//   ....[4]....
        /*0060*/ 	.word	0x0000b2c0


	//   ....[5]....
        /*0064*/ 	.word	0x0000b810


	//   ....[6]....
        /*0068*/ 	.word	0x0000d430


	//   ....[7]....
        /*006c*/ 	.word	0x0000d4c0


	//----- nvinfo : EIATTR_COOP_GROUP_MASK_REGIDS
	.align		4
.L_297:
        /*0070*/ 	.byte	0x04, 0x29
        /*0072*/ 	.short	(.L_299 - .L_298)


	//   ....[0]....
.L_298:
        /*0074*/ 	.word	0xffffffff


	//   ....[1]....
        /*0078*/ 	.word	0xffffffff


	//   ....[2]....
        /*007c*/ 	.word	0xffffffff


	//   ....[3]....
        /*0080*/ 	.word	0xffffffff


	//   ....[4]....
        /*0084*/ 	.word	0xffffffff


	//   ....[5]....
        /*0088*/ 	.word	0xffffffff


	//   ....[6]....
        /*008c*/ 	.word	0xffffffff


	//   ....[7]....
        /*0090*/ 	.word	0xffffffff


	//   ....[8]....
        /*0094*/ 	.word	0xffffffff


	//   ....[9]....
        /*0098*/ 	.word	0xffffffff


	//   ....[10]....
        /*009c*/ 	.word	0xffffffff


	//   ....[11]....
        /*00a0*/ 	.word	0xffffffff


	//   ....[12]....
        /*00a4*/ 	.word	0xffffffff


	//   ....[13]....
        /*00a8*/ 	.word	0xffffffff


	//   ....[14]....
        /*00ac*/ 	.word	0xffffffff


	//   ....[15]....
        /*00b0*/ 	.word	0xffffffff


	//   ....[16]....
        /*00b4*/ 	.word	0xffffffff


	//   ....[17]....
        /*00b8*/ 	.word	0xffffffff


	//   ....[18]....
        /*00bc*/ 	.word	0xffffffff


	//   ....[19]....
        /*00c0*/ 	.word	0xffffffff


	//   ....[20]....
        /*00c4*/ 	.word	0xffffffff


	//   ....[21]....
        /*00c8*/ 	.word	0xffffffff


	//   ....[22]....
        /*00cc*/ 	.word	0xffffffff


	//   ....[23]....
        /*00d0*/ 	.word	0xffffffff


	//   ....[24]....
        /*00d4*/ 	.word	0xffffffff


	//   ....[25]....
        /*00d8*/ 	.word	0xffffffff


	//   ....[26]....
        /*00dc*/ 	.word	0xffffffff


	//   ....[27]....
        /*00e0*/ 	.word	0xffffffff


	//   ....[28]....
        /*00e4*/ 	.word	0x0500000f


	//   ....[29]....
        /*00e8*/ 	.word	0x0500000f


	//----- nvinfo : EIATTR_COOP_GROUP_INSTR_OFFSETS
	.align		4
.L_299:
        /*00ec*/ 	.byte	0x04, 0x28
        /*00ee*/ 	.short	(.L_301 - .L_300)


	//   ....[0]....
.L_300:
        /*00f0*/ 	.word	0x00000060


	//   ....[1]....
        /*00f4*/ 	.word	0x000001a0


	//   ....[2]....
        /*00f8*/ 	.word	0x000001f0


	//   ....[3]....
        /*00fc*/ 	.word	0x000003e0


	//   ....[4]....
        /*0100*/ 	.word	0x00000540


	//   ....[5]....
        /*0104*/ 	.word	0x00000660


	//   ....[6]....
        /*0108*/ 	.word	0x000007c0


	//   ....[7]....
        /*010c*/ 	.word	0x00001430


	//   ....[8]....
        /*0110*/ 	.word	0x00002830


	//   ....[9]....
        /*0114*/ 	.word	0x00002880


	//   ....[10]....
        /*0118*/ 	.word	0x00003320


	//   ....[11]....
        /*011c*/ 	.word	0x00003380


	//   ....[12]....
        /*0120*/ 	.word	0x000053a0


	//   ....[13]....
        /*0124*/ 	.word	0x00005420


	//   ....[14]....
        /*0128*/ 	.word	0x00005eb0


	//   ....[15]....
        /*012c*/ 	.word	0x00005f10


	//   ....[16]....
        /*0130*/ 	.word	0x00007800


	//   ....[17]....
        /*0134*/ 	.word	0x00007830


	//   ....[18]....
        /*0138*/ 	.word	0x00007ac0


	//   ....[19]....
        /*013c*/ 	.word	0x00007c20


	//   ....[20]....
        /*0140*/ 	.word	0x00009110


	//   ....[21]....
        /*0144*/ 	.word	0x00009150


	//   ....[22]....
        /*0148*/ 	.word	0x00009240


	//   ....[23]....
        /*014c*/ 	.word	0x00009260


	//   ....[24]....
        /*0150*/ 	.word	0x0000a210


	//   ....[25]....
        /*0154*/ 	.word	0x0000acc0


	//   ....[26]....
        /*0158*/ 	.word	0x0000d7d0


	//   ....[27]....
        /*015c*/ 	.word	0x0000d980


	//   ....[28]....
        /*0160*/ 	.word	0x0000df10


	//   ....[29]....
        /*0164*/ 	.word	0x0000e2f0


	//----- nvinfo : EIATTR_REG_RECONFIG
	.align		4
.L_301:
        /*0168*/ 	.byte	0x01, 0x54
	.zero		2


	//----- nvinfo : EIATTR_SYSCALL_OFFSETS
	.align		4
        /*016c*/ 	.byte	0x04, 0x46
        /*016e*/ 	.short	(.L_303 - .L_302)


	//   ....[0]....
.L_302:
        /*0170*/ 	.word	0x000015e0


	//   ....[1]....
        /*0174*/ 	.word	0x0000b450


	//   ....[2]....
        /*0178*/ 	.word	0x0000b590


	//   ....[3]....
        /*017c*/ 	.word	0x0000b690


	//----- nvinfo : EIATTR_MBARRIER_INSTR_OFFSETS
	.align		4
.L_303:
        /*0180*/ 	.byte	0x04, 0x39
        /*0182*/ 	.short	(.L_305 - .L_304)


	//   ....[0]....
.L_304:
        /*0184*/ 	.word	0x00000290
        /*0188*/ 	.word	0x000000ff
        /*018c*/ 	.word	0x00034800
        /*0190*/ 	.short	0x0100
        /*0192*/ 	.byte	0x06
	.zero		1


	//   ....[1]....
        /*0194*/ 	.word	0x000002a0
        /*0198*/ 	.word	0x000000ff
        /*019c*/ 	.word	0x00034820
        /*01a0*/ 	.short	0x0100
        /*01a2*/ 	.byte	0x06
	.zero		1


	//   ....[2]....
        /*01a4*/ 	.word	0x00000390
        /*01a8*/ 	.word	0x000000ff
        /*01ac*/ 	.word	0x00034830
        /*01b0*/ 	.short	0x0100
        /*01b2*/ 	.byte	0x08
	.zero		1


	//   ....[3]....
        /*01b4*/ 	.word	0x000003a0
        /*01b8*/ 	.word	0x000000ff
        /*01bc*/ 	.word	0x00034840
        /*01c0*/ 	.short	0x0100
        /*01c2*/ 	.byte	0x08
	.zero		1


	//   ....[4]....
        /*01c4*/ 	.word	0x000003b0
        /*01c8*/ 	.word	0x000000ff
        /*01cc*/ 	.word	0x00034838
        /*01d0*/ 	.short	0x0100
        /*01d2*/ 	.byte	0x08
	.zero		1


	//   ....[5]....
        /*01d4*/ 	.word	0x000003c0
        /*01d8*/ 	.word	0x000000ff
        /*01dc*/ 	.word	0x00034848
        /*01e0*/ 	.short	0x0100
        /*01e2*/ 	.byte	0x08
	.zero		1


	//   ....[6]....
        /*01e4*/ 	.word	0x000004f0
        /*01e8*/ 	.word	0x000000ff
        /*01ec*/ 	.word	0x00034850
        /*01f0*/ 	.short	0x0100
        /*01f2*/ 	.byte	0x08
	.zero		1


	//   ....[7]....
        /*01f4*/ 	.word	0x00000500
        /*01f8*/ 	.word	0x000000ff
        /*01fc*/ 	.word	0x00034860
        /*0200*/ 	.short	0x0100
        /*0202*/ 	.byte	0x08
	.zero		1


	//   ....[8]....
        /*0204*/ 	.word	0x00000510
        /*0208*/ 	.word	0x000000ff
        /*020c*/ 	.word	0x00034858
        /*0210*/ 	.short	0x0100
        /*0212*/ 	.byte	0x08
	.zero		1


	//   ....[9]....
        /*0214*/ 	.word	0x00000520
        /*0218*/ 	.word	0x000000ff
        /*021c*/ 	.word	0x00034868
        /*0220*/ 	.short	0x0100
        /*0222*/ 	.byte	0x08
	.zero		1


	//   ....[10]....
        /*0224*/ 	.word	0x00000610
        /*0228*/ 	.word	0x000000ff
        /*022c*/ 	.word	0x00034870
        /*0230*/ 	.short	0x0100
        /*0232*/ 	.byte	0x06
	.zero		1


	//   ....[11]....
        /*0234*/ 	.word	0x00000620
        /*0238*/ 	.word	0x000000ff
        /*023c*/ 	.word	0x00034880
        /*0240*/ 	.short	0x0100
        /*0242*/ 	.byte	0x06
	.zero		1


	//   ....[12]....
        /*0244*/ 	.word	0x00000630
        /*0248*/ 	.word	0x000000ff
        /*024c*/ 	.word	0x00034878
        /*0250*/ 	.short	0x0100
        /*0252*/ 	.byte	0x06
	.zero		1


	//   ....[13]....
        /*0254*/ 	.word	0x00000640
        /*0258*/ 	.word	0x000000ff
        /*025c*/ 	.word	0x00034888
        /*0260*/ 	.short	0x0100
        /*0262*/ 	.byte	0x06
	.zero		1


	//   ....[14]....
        /*0264*/ 	.word	0x00000770
        /*0268*/ 	.word	0x000000ff
        /*026c*/ 	.word	0x00034890
        /*0270*/ 	.short	0x0100
        /*0272*/ 	.byte	0x08
	.zero		1


	//   ....[15]....
        /*0274*/ 	.word	0x00000780
        /*0278*/ 	.word	0x000000ff
        /*027c*/ 	.word	0x000348a0
        /*0280*/ 	.short	0x0100
        /*0282*/ 	.byte	0x08
	.zero		1


	//   ....[16]....
        /*0284*/ 	.word	0x00000790
        /*0288*/ 	.word	0x000000ff
        /*028c*/ 	.word	0x00034898
        /*0290*/ 	.short	0x0100
        /*0292*/ 	.byte	0x08
	.zero		1


	//   ....[17]....
        /*0294*/ 	.word	0x000007a0
        /*0298*/ 	.word	0x000000ff
        /*029c*/ 	.word	0x000348a8
        /*02a0*/ 	.short	0x0100
        /*02a2*/ 	.byte	0x08
	.zero		1


	//   ....[18]....
        /*02a4*/ 	.word	0x000008d0
        /*02a8*/ 	.word	0x000000ff
        /*02ac*/ 	.word	0x000348b0
        /*02b0*/ 	.short	0x0100
        /*02b2*/ 	.byte	0x08
	.zero		1


	//   ....[19]....
        /*02b4*/ 	.word	0x000008e0
        /*02b8*/ 	.word	0x000000ff
        /*02bc*/ 	.word	0x000348c0
        /*02c0*/ 	.short	0x0100
        /*02c2*/ 	.byte	0x08
	.zero		1


	//   ....[20]....
        /*02c4*/ 	.word	0x000008f0
        /*02c8*/ 	.word	0x000000ff
        /*02cc*/ 	.word	0x000348b8
        /*02d0*/ 	.short	0x0100
        /*02d2*/ 	.byte	0x08
	.zero		1


	//   ....[21]....
        /*02d4*/ 	.word	0x00000900
        /*02d8*/ 	.word	0x000000ff
        /*02dc*/ 	.word	0x000348c8
        /*02e0*/ 	.short	0x0100
        /*02e2*/ 	.byte	0x08
	.zero		1


	//   ....[22]....
        /*02e4*/ 	.word	0x00001680
        /*02e8*/ 	.word	0x000000ff
        /*02ec*/ 	.word	0x00034800
        /*02f0*/ 	.short	0x010a
        /*02f2*/ 	.byte	0x25
	.zero		1


	//   ....[23]....
        /*02f4*/ 	.word	0x00001700
        /*02f8*/ 	.word	0x00000002
        /*02fc*/ 	.word	0x00034830
        /*0300*/ 	.short	0x010a
        /*0302*/ 	.byte	0x3f
	.zero		1


	//   ....[24]....
        /*0304*/ 	.word	0x00001770
        /*0308*/ 	.word	0x00000002
        /*030c*/ 	.word	0x00034830
        /*0310*/ 	.short	0x010a
        /*0312*/ 	.byte	0x3f
	.zero		1


	//   ....[25]....
        /*0314*/ 	.word	0x000021f0
        /*0318*/ 	.word	0x00000002
        /*031c*/ 	.word	0x00000000
        /*0320*/ 	.short	0x0101
        /*0322*/ 	.byte	0x3f
	.zero		1


	//   ....[26]....
        /*0324*/ 	.word	0x00004170
        /*0328*/ 	.word	0x000000ff
        /*032c*/ 	.word	0x00034830
        /*0330*/ 	.short	0x010a
        /*0332*/ 	.byte	0x07
	.zero		1


	//   ....[27]....
        /*0334*/ 	.word	0x000041b0
        /*0338*/ 	.word	0x000000ff
        /*033c*/ 	.word	0x00034830
        /*0340*/ 	.short	0x010a
        /*0342*/ 	.byte	0x07
	.zero		1


	//   ....[28]....
        /*0344*/ 	.word	0x00004a50
        /*0348*/ 	.word	0x000000ff
        /*034c*/ 	.word	0x00034850
        /*0350*/ 	.short	0x010a
        /*0352*/ 	.byte	0x05
	.zero		1


	//   ....[29]....
        /*0354*/ 	.word	0x00004a90
        /*0358*/ 	.word	0x000000ff
        /*035c*/ 	.word	0x00034850
        /*0360*/ 	.short	0x010a
        /*0362*/ 	.byte	0x05
	.zero		1


	//   ....[30]....
        /*0364*/ 	.word	0x00006880
        /*0368*/ 	.word	0x00000005
        /*036c*/ 	.word	0x00000000
        /*0370*/ 	.short	0x0101
        /*0372*/ 	.byte	0x3f
	.zero		1


	//   ....[31]....
        /*0374*/ 	.word	0x000068d0
        /*0378*/ 	.word	0x00000036
        /*037c*/ 	.word	0x00000000
        /*0380*/ 	.short	0x0101
        /*0382*/ 	.byte	0x3f
	.zero		1


	//   ....[32]....
        /*0384*/ 	.word	0x00006be0
        /*0388*/ 	.word	0x000000ff
        /*038c*/ 	.word	0x00034830
        /*0390*/ 	.short	0x010a
        /*0392*/ 	.byte	0x05
	.zero		1


	//   ....[33]....
        /*0394*/ 	.word	0x00006c20
        /*0398*/ 	.word	0x000000ff
        /*039c*/ 	.word	0x00034830
        /*03a0*/ 	.short	0x010a
        /*03a2*/ 	.byte	0x05
	.zero		1


	//   ....[34]....
        /*03a4*/ 	.word	0x000074c0
        /*03a8*/ 	.word	0x000000ff
        /*03ac*/ 	.word	0x00034850
        /*03b0*/ 	.short	0x010a
        /*03b2*/ 	.byte	0x05
	.zero		1


	//   ....[35]....
        /*03b4*/ 	.word	0x00007500
        /*03b8*/ 	.word	0x000000ff
        /*03bc*/ 	.word	0x00034850
        /*03c0*/ 	.short	0x010a
        /*03c2*/ 	.byte	0x05
	.zero		1


	//   ....[36]....
        /*03c4*/ 	.word	0x000087b0
        /*03c8*/ 	.word	0x0000001b
        /*03cc*/ 	.word	0x00000000
        /*03d0*/ 	.short	0x0101
        /*03d2*/ 	.byte	0x3f
	.zero		1


	//   ....[37]....
        /*03d4*/ 	.word	0x00008840
        /*03d8*/ 	.word	0x0000001f
        /*03dc*/ 	.word	0x00000000
        /*03e0*/ 	.short	0x0101
        /*03e2*/ 	.byte	0x3f
	.zero		1


	//   ....[38]....
        /*03e4*/ 	.word	0x00009080
        /*03e8*/ 	.word	0x000000ff
        /*03ec*/ 	.word	0x00034850
        /*03f0*/ 	.short	0x010a
        /*03f2*/ 	.byte	0x05
	.zero		1


	//   ....[39]....
        /*03f4*/ 	.word	0x000090c0
        /*03f8*/ 	.word	0x000000ff
        /*03fc*/ 	.word	0x00034850
        /*0400*/ 	.short	0x010a
        /*0402*/ 	.byte	0x05
	.zero		1


	//   ....[40]....
        /*0404*/ 	.word	0x00009600
        /*0408*/ 	.word	0x00000000
        /*040c*/ 	.word	0x00000000
        /*0410*/ 	.short	0x0101
        /*0412*/ 	.byte	0x3f
	.zero		1


	//   ....[41]....
        /*0414*/ 	.word	0x0000a3b0
        /*0418*/ 	.word	0x000000ff
        /*041c*/ 	.word	0x00000000
        /*0420*/ 	.short	0x0101
        /*0422*/ 	.byte	0x05
	.zero		1


	//   ....[42]....
        /*0424*/ 	.word	0x0000baf0
        /*0428*/ 	.word	0x00000008
        /*042c*/ 	.word	0x00034840
        /*0430*/ 	.short	0x010a
        /*0432*/ 	.byte	0x3f
	.zero		1


	//   ....[43]....
        /*0434*/ 	.word	0x0000bf60
        /*0438*/ 	.word	0x000000ff
        /*043c*/ 	.word	0x00034820
        /*0440*/ 	.short	0x010a
        /*0442*/ 	.byte	0x26
	.zero		1


	//   ....[44]....
        /*0444*/ 	.word	0x0000c250
        /*0448*/ 	.word	0x00000003
        /*044c*/ 	.word	0x00034840
        /*0450*/ 	.short	0x010a
        /*0452*/ 	.byte	0x3f
	.zero		1


	//   ....[45]....
        /*0454*/ 	.word	0x0000c4a0
        /*0458*/ 	.word	0x00000002
        /*045c*/ 	.word	0x00000060
        /*0460*/ 	.short	0x010a
        /*0462*/ 	.byte	0x3f
	.zero		1


	//   ....[46]....
        /*0464*/ 	.word	0x0000c930
        /*0468*/ 	.word	0x00000003
        /*046c*/ 	.word	0x00034840
        /*0470*/ 	.short	0x010a
        /*0472*/ 	.byte	0x3f
	.zero		1


	//   ....[47]....
        /*0474*/ 	.word	0x0000cb80
        /*0478*/ 	.word	0x00000002
        /*047c*/ 	.word	0x00000060
        /*0480*/ 	.short	0x010a
        /*0482*/ 	.byte	0x3f
	.zero		1


	//   ....[48]....
        /*0484*/ 	.word	0x0000cf70
        /*0488*/ 	.word	0x00000002
        /*048c*/ 	.word	0x00034840
        /*0490*/ 	.short	0x010a
        /*0492*/ 	.byte	0x3f
	.zero		1


	//   ....[49]....
        /*0494*/ 	.word	0x0000d1c0
        /*0498*/ 	.word	0x00000002
        /*049c*/ 	.word	0x00000060
        /*04a0*/ 	.short	0x010a
        /*04a2*/ 	.byte	0x3f
	.zero		1


	//   ....[50]....
        /*04a4*/ 	.word	0x0000d560
        /*04a8*/ 	.word	0x00000003
        /*04ac*/ 	.word	0x00034860
        /*04b0*/ 	.short	0x010a
        /*04b2*/ 	.byte	0x3f
	.zero		1


	//   ....[51]....
        /*04b4*/ 	.word	0x0000d930
        /*04b8*/ 	.word	0x00000007
        /*04bc*/ 	.word	0x00034820
        /*04c0*/ 	.short	0x010a
        /*04c2*/ 	.byte	0x3f
	.zero		1


	//   ....[52]....
        /*04c4*/ 	.word	0x0000daa0
        /*04c8*/ 	.word	0x00000005
        /*04cc*/ 	.word	0x00000000
        /*04d0*/ 	.short	0x010a
        /*04d2*/ 	.byte	0x3f
	.zero		1


	//   ....[53]....
        /*04d4*/ 	.word	0x0000db10
        /*04d8*/ 	.word	0x00000003
        /*04dc*/ 	.word	0x00000000
        /*04e0*/ 	.short	0x010a
        /*04e2*/ 	.byte	0x3f
	.zero		1


	//   ....[54]....
        /*04e4*/ 	.word	0x0000db70
        /*04e8*/ 	.word	0x00000005
        /*04ec*/ 	.word	0x00000000
        /*04f0*/ 	.short	0x010a
        /*04f2*/ 	.byte	0x3f
	.zero		1


	//   ....[55]....
        /*04f4*/ 	.word	0x0000dba0
        /*04f8*/ 	.word	0x00000003
        /*04fc*/ 	.word	0x00000000
        /*0500*/ 	.short	0x010a
        /*0502*/ 	.byte	0x3f
	.zero		1


	//   ....[56]....
        /*0504*/ 	.word	0x0000dc10
        /*0508*/ 	.word	0x00000003
        /*050c*/ 	.word	0x00034800
        /*0510*/ 	.short	0x010a
        /*0512*/ 	.byte	0x3f
	.zero		1


	//   ....[57]....
        /*0514*/ 	.word	0x0000dc60
        /*0518*/ 	.word	0x00000002
        /*051c*/ 	.word	0x00034830
        /*0520*/ 	.short	0x010a
        /*0522*/ 	.byte	0x3f
	.zero		1


	//   ....[58]....
        /*0524*/ 	.word	0x0000dcc0
        /*0528*/ 	.word	0x00000007
        /*052c*/ 	.word	0x00034830
        /*0530*/ 	.short	0x010a
        /*0532*/ 	.byte	0x3f
	.zero		1


	//   ....[59]....
        /*0534*/ 	.word	0x0000dd20
        /*0538*/ 	.word	0x00000003
        /*053c*/ 	.word	0x00034850
        /*0540*/ 	.short	0x010a
        /*0542*/ 	.byte	0x3f
	.zero		1


	//   ....[60]....
        /*0544*/ 	.word	0x0000dd80
        /*0548*/ 	.word	0x00000007
        /*054c*/ 	.word	0x00034830
        /*0550*/ 	.short	0x010a
        /*0552*/ 	.byte	0x3f
	.zero		1


	//   ....[61]....
        /*0554*/ 	.word	0x0000dde0
        /*0558*/ 	.word	0x00000003
        /*055c*/ 	.word	0x00034850
        /*0560*/ 	.short	0x010a
        /*0562*/ 	.byte	0x3f
	.zero		1


	//   ....[62]....
        /*0564*/ 	.word	0x0000de40
        /*0568*/ 	.word	0x00000003
        /*056c*/ 	.word	0x00034850
        /*0570*/ 	.short	0x010a
        /*0572*/ 	.byte	0x3f
	.zero		1


	//   ....[63]....
        /*0574*/ 	.word	0x0000dfc0
        /*0578*/ 	.word	0x00000008
        /*057c*/ 	.word	0x00034840
        /*0580*/ 	.short	0x010a
        /*0582*/ 	.byte	0x3f
	.zero		1


	//   ....[64]....
        /*0584*/ 	.word	0x0000e020
        /*0588*/ 	.word	0x00000008
        /*058c*/ 	.word	0x00034820
        /*0590*/ 	.short	0x010a
        /*0592*/ 	.byte	0x3f
	.zero		1


	//   ....[65]....
        /*0594*/ 	.word	0x0000e070
        /*0598*/ 	.word	0x00000003
        /*059c*/ 	.word	0x00034840
        /*05a0*/ 	.short	0x010a
        /*05a2*/ 	.byte	0x3f
	.zero		1


	//   ....[66]....
        /*05a4*/ 	.word	0x0000e0c0
        /*05a8*/ 	.word	0x00000002
        /*05ac*/ 	.word	0x00000060
        /*05b0*/ 	.short	0x010a
        /*05b2*/ 	.byte	0x3f
	.zero		1


	//   ....[67]....
        /*05b4*/ 	.word	0x0000e110
        /*05b8*/ 	.word	0x00000003
        /*05bc*/ 	.word	0x00034840
        /*05c0*/ 	.short	0x010a
        /*05c2*/ 	.byte	0x3f
	.zero		1


	//   ....[68]....
        /*05c4*/ 	.word	0x0000e160
        /*05c8*/ 	.word	0x00000002
        /*05cc*/ 	.word	0x00000060
        /*05d0*/ 	.short	0x010a
        /*05d2*/ 	.byte	0x3f
	.zero		1


	//   ....[69]....
        /*05d4*/ 	.word	0x0000e1b0
        /*05d8*/ 	.word	0x00000002
        /*05dc*/ 	.word	0x00034840
        /*05e0*/ 	.short	0x010a
        /*05e2*/ 	.byte	0x3f
	.zero		1


	//   ....[70]....
        /*05e4*/ 	.word	0x0000e200
        /*05e8*/ 	.word	0x00000002
        /*05ec*/ 	.word	0x00000060
        /*05f0*/ 	.short	0x010a
        /*05f2*/ 	.byte	0x3f
	.zero		1


	//   ....[71]....
        /*05f4*/ 	.word	0x0000e250
        /*05f8*/ 	.word	0x00000003
        /*05fc*/ 	.word	0x00034860
        /*0600*/ 	.short	0x010a
        /*0602*/ 	.byte	0x3f
	.zero		1


	//   ....[72]....
        /*0604*/ 	.word	0x0000e330
        /*0608*/ 	.word	0x00000007
        /*060c*/ 	.word	0x00034820
        /*0610*/ 	.short	0x010a
        /*0612*/ 	.byte	0x3f
	.zero		1


	//   ....[73]....
        /*0614*/ 	.word	0x0000e380
        /*0618*/ 	.word	0x00000005
        /*061c*/ 	.word	0x00000000
        /*0620*/ 	.short	0x010a
        /*0622*/ 	.byte	0x3f
	.zero		1


	//   ....[74]....
        /*0624*/ 	.word	0x0000e3d0
        /*0628*/ 	.word	0x00000003
        /*062c*/ 	.word	0x00000000
        /*0630*/ 	.short	0x010a
        /*0632*/ 	.byte	0x3f
	.zero		1


	//   ....[75]....
        /*0634*/ 	.word	0x0000e420
        /*0638*/ 	.word	0x00000005
        /*063c*/ 	.word	0x00000000
        /*0640*/ 	.short	0x010a
        /*0642*/ 	.byte	0x3f
	.zero		1


	//----- nvinfo : EIATTR_NUM_MBARRIERS
	.align		4
.L_305:
        /*0644*/ 	.byte	0x03, 0x38
        /*0646*/ 	.short	0x0016


	//----- nvinfo : EIATTR_EXIT_INSTR_OFFSETS
	.align		4
        /*0648*/ 	.byte	0x04, 0x1c
        /*064a*/ 	.short	(.L_307 - .L_306)


	//   ....[0]....
.L_306:
        /*064c*/ 	.word	0x00000a40


	//   ....[1]....
        /*0650*/ 	.word	0x0000ac80


	//   ....[2]....
        /*0654*/ 	.word	0x0000ace0


	//   ....[3]....
        /*0658*/ 	.word	0x0000d9a0


	//   ....[4]....
        /*065c*/ 	.word	0x0000dbf0


	//----- nvinfo : EIATTR_MAX_THREADS
	.align		4
.L_307:
        /*0660*/ 	.byte	0x04, 0x05
        /*0662*/ 	.short	(.L_309 - .L_308)
.L_308:
        /*0664*/ 	.word	0x00000180
        /*0668*/ 	.word	0x00000001
        /*066c*/ 	.word	0x00000001


	//----- nvinfo : EIATTR_CRS_STACK_SIZE
	.align		4
.L_309:
        /*0670*/ 	.byte	0x04, 0x1e
        /*0672*/ 	.short	(.L_311 - .L_310)
.L_310:
        /*0674*/ 	.word	0x00000000


	//----- nvinfo : EIATTR_CBANK_PARAM_SIZE
	.align		4
.L_311:
        /*0678*/ 	.byte	0x03, 0x19
        /*067a*/ 	.short	0x0bf0


	//----- nvinfo : EIATTR_PARAM_CBANK
	.align		4
        /*067c*/ 	.byte	0x04, 0x0a
        /*067e*/ 	.short	(.L_313 - .L_312)
	.align		4
.L_312:
        /*0680*/ 	.word	index@(.nv.constant0._ZN7cutlass13device_kernelIN5flash11enable_sm90INS1_16FlashAttnFwdSm90INS1_25CollectiveMainloopFwdSm90ILi2EN4cute5tupleIJNS5_1CILi1EEES8_S8_EEENS6_IJNS7_ILi128EEESA_NS7_ILi192EEEEEELi128ENS_6half_tEfNS_4arch4Sm90ELb1ELb0ELb0ELb0ELb0ELb0ELb0ELb1ELb1ELb0ELb0ELb0EEENS1_21CollectiveEpilogueFwdINS6_IJSA_SA_SA_EEES9_SD_SF_Li256ELb0ELb0ELb0ELb0EEENS1_30DynamicPersistentTileSchedulerILi256ELi32ELb0ELb0ELb1EEEEEEEEEvNT_6ParamsE)
        /*0684*/ 	.short	0x0210
        /*0686*/ 	.short	0x0bf0


	//----- nvinfo : EIATTR_SW_WAR
	.align		4
.L_313:
        /*0688*/ 	.byte	0x04, 0x36
        /*068a*/ 	.short	(.L_315 - .L_314)
.L_314:
        /*068c*/ 	.word	0x00000008
.L_315:


//--------------------- .nv.info._ZN7cutlass13device_kernelIN5flash11enable_sm90INS1_16FlashAttnFwdSm90INS1_25CollectiveMainloopFwdSm90ILi2EN4cute5tupleIJNS5_1CILi1EEES8_S8_EEENS6_IJNS7_ILi128EEESA_NS7_ILi192EEEEEELi128ENS_6half_tEfNS_4arch4Sm90ELb1ELb0ELb0ELb1ELb0ELb0ELb0ELb1ELb1ELb0ELb0ELb0EEENS1_21CollectiveEpilogueFwdINS6_IJSA_SA_SA_EEES9_SD_SF_Li256ELb1ELb0ELb0ELb0EEENS1_36VarlenDynamicPersistentTileSchedulerILi128ELi128ELi256ELi32ELb0ELb0ELb1ELb1ELb1ELb1EEEEEEEEEvNT_6ParamsE --------------------------
	.section	.nv.info._ZN7cutlass13device_kernelIN5flash11enable_sm90INS1_16FlashAttnFwdSm90INS1_25CollectiveMainloopFwdSm90ILi2EN4cute5tupleIJNS5_1CILi1EEES8_S8_EEENS6_IJNS7_ILi128EEESA_NS7_ILi192EEEEEELi128ENS_6half_tEfNS_4arch4Sm90ELb1ELb0ELb0ELb1ELb0ELb0ELb0ELb1ELb1ELb0ELb0ELb0EEENS1_21CollectiveEpilogueFwdINS6_IJSA_SA_SA_EEES9_SD_SF_Li256ELb1ELb0ELb0ELb0EEENS1_36VarlenDynamicPersistentTileSchedulerILi128ELi128ELi256ELi32ELb0ELb0ELb1ELb1ELb1ELb1EEEEEEEEEvNT_6ParamsE,"",@"SHT_CUDA_INFO"
	.sectionflags	@""
	.align	4


	//----- nvinfo : EIATTR_CUDA_API_VERSION
	.align		4
        /*0000*/ 	.byte	0x04, 0x37
        /*0002*/ 	.short	(.L_317 - .L_316)
.L_316:
        /*0004*/ 	.word	0x00000082


	//----- nvinfo : EIATTR_KPARAM_INFO
	.align		4
.L_317:
        /*0008*/ 	.byte	0x04, 0x17
        /*000a*/ 	.short	(.L_319 - .L_318)
.L_318:
        /*000c*/ 	.word	0x00000000
        /*0010*/ 	.short	0x0000
        /*0012*/ 	.short	0x0070
        /*0014*/ 	.byte	0x00, 0xf0, 0x01, 0x28


	//----- nvinfo : EIATTR_SPARSE_MMA_MASK
	.align		4
.L_319:
        /*0018*/ 	.byte	0x03, 0x50
        /*001a*/ 	.short	0x0000


	//----- nvinfo : EIATTR_MAXREG_COUNT
	.align		4
        /*001c*/ 	.byte	0x03, 0x1b
        /*001e*/ 	.short	0x00a8


	//----- nvinfo : EIATTR_NUM_BARRIERS
	.align		4
        /*0020*/ 	.byte	0x02, 0x4c
        /*0022*/ 	.byte	0x09
	.zero		1


	//----- nvinfo : EIATTR_EXTERNS
	.align		4
        /*0024*/ 	.byte	0x04, 0x0f
        /*0026*/ 	.short	(.L_321 - .L_320)


	//   ....[0]....
	.align		4
.L_320:
        /*0028*/ 	.word	index@(__assertfail)


	//----- nvinfo : EIATTR_ANNOTATIONS
	.align		4
.L_321:
        /*002c*/ 	.byte	0x04, 0x55
        /*002e*/ 	.short	(.L_323 - .L_322)


	//   ....[0]....
.L_322:
        /* <DEDUP_REMOVED lines=33> */


	//----- nvinfo : EIATTR_MERCURY_ISA_VERSION
	.align		4
.L_323:
        /*0230*/ 	.byte	0x03, 0x5f
        /*0232*/ 	.short	0x0101


	//----- nvinfo : EIATTR_UNUSED_LOAD_BYTE_OFFSET
	.align		4
        /*0234*/ 	.byte	0x04, 0x44
        /*0236*/ 	.short	(.L_325 - .L_324)


	//   ....[0]....
.L_324:
        /*0238*/ 	.word	0x00000a40
        /*023c*/ 	.word	0x0000fff0


	//   ....[1]....
        /*0240*/ 	.word	0x00009cf0
        /*0244*/ 	.word	0x0000fff0


	//----- nvinfo : EIATTR_INT_WARP_WIDE_INSTR_OFFSETS
	.align		4
.L_325:
        /*0248*/ 	.byte	0x04, 0x31
        /*024a*/ 	.short	(.L_327 - .L_326)


	//   ....[0]....
.L_326:
        /*024c*/ 	.word	0x00000160


	//   ....[1]....
        /*0250*/ 	.word	0x000001a0


	//   ....[2]....
        /*0254*/ 	.word	0x00000210


	//   ....[3]....
        /*0258*/ 	.word	0x0000d120


	//   ....[4]....
        /*025c*/ 	.word	0x0000d1c0


	//   ....[5]....
        /*0260*/ 	.word	0x0000d650


	//   ....[6]....
        /*0264*/ 	.word	0x0000d680


	//   ....[7]....
        /*0268*/ 	.word	0x0000d890


	//   ....[8]....
        /*026c*/ 	.word	0x0000d980


	//   ....[9]....
        /*0270*/ 	.word	0x0000fc80


	//   ....[10]....
        /*0274*/ 	.word	0x0000fd20


	//----- nvinfo : EIATTR_COOP_GROUP_MASK_REGIDS
	.align		4
.L_327:
        /*0278*/ 	.byte	0x04, 0x29
        /*027a*/ 	.short	(.L_329 - .L_328)


	//   ....[0]....
.L_328:
        /*027c*/ 	.word	0xffffffff


	//   ....[1]....
        /*0280*/ 	.word	0xffffffff


	//   ....[2]....
        /*0284*/ 	.word	0xffffffff


	//   ....[3]....
        /*0288*/ 	.word	0xffffffff


	//   ....[4]....
        /*028c*/ 	.word	0xffffffff


	//   ....[5]....
        /*0290*/ 	.word	0xffffffff


	//   ....[6]....
        /*0294*/ 	.word	0xffffffff


	//   ....[7]....
        /*0298*/ 	.word	0xffffffff


	//   ....[8]....
        /*029c*/ 	.word	0xffffffff


	//   ....[9]....
        /*02a0*/ 	.word	0xffffffff


	//   ....[10]....
        /*02a4*/ 	.word	0xffffffff


	//   ....[11]....
        /*02a8*/ 	.word	0xffffffff


	//   ....[12]....
        /*02ac*/ 	.word	0xffffffff


	//   ....[13]....
        /*02b0*/ 	.word	0xffffffff


	//   ....[14]....
        /*02b4*/ 	.word	0xffffffff


	//   ....[15]....
        /*02b8*/ 	.word	0xffffffff


	//   ....[16]....
        /*02bc*/ 	.word	0xffffffff


	//   ....[17]....
        /*02c0*/ 	.word	0xffffffff


	//   ....[18]....
        /*02c4*/ 	.word	0xffffffff


	//   ....[19]....
        /*02c8*/ 	.word	0xffffffff


	//   ....[20]....
        /*02cc*/ 	.word	0xffffffff


	//   ....[21]....
        /*02d0*/ 	.word	0xffffffff


	//   ....[22]....
        /*02d4*/ 	.word	0xffffffff


	//   ....[23]....
        /*02d8*/ 	.word	0xffffffff


	//   ....[24]....
        /*02dc*/ 	.word	0xffffffff


	//   ....[25]....
        /*02e0*/ 	.word	0xffffffff


	//   ....[26]....
        /*02e4*/ 	.word	0xffffffff


	//   ....[27]....
        /*02e8*/ 	.word	0xffffffff


	//   ....[28]....
        /*02ec*/ 	.word	0xffffffff


	//   ....[29]....
        /*02f0*/ 	.word	0xffffffff


	//   ....[30]....
        /*02f4*/ 	.word	0xffffffff


	//   ....[31]....
        /*02f8*/ 	.word	0xffffffff


	//   ....[32]....
        /*02fc*/ 	.word	0xffffffff


	//   ....[33]....
        /*0300*/ 	.word	0xffffffff


	//   ....[34]....
        /*0304*/ 	.word	0xffffffff


	//   ....[35]....
        /*0308*/ 	.word	0xffffffff


	//   ....[36]....
        /*030c*/ 	.word	0xffffffff


	//   ....[37]....
        /*0310*/ 	.word	0xffffffff


	//   ....[38]....
        /*0314*/ 	.word	0xffffffff


	//   ....[39]....
        /*0318*/ 	.word	0xffffffff


	//   ....[40]....
        /*031c*/ 	.word	0xffffffff


	//   ....[41]....
        /*0320*/ 	.word	0xffffffff


	//   ....[42]....
        /*0324*/ 	.word	0xffffffff


	//   ....[43]....
        /*0328*/ 	.word	0xffffffff


	//   ....[44]....
        /*032c*/ 	.word	0xffffffff


	//   ....[45]....
        /*0330*/ 	.word	0xffffffff


	//   ....[46]....
        /*0334*/ 	.word	0xffffffff


	//   ....[47]....
        /*0338*/ 	.word	0xffffffff


	//   ....[48]....
        /*033c*/ 	.word	0xffffffff


	//   ....[49]....
        /*0340*/ 	.word	0xffffffff


	//   ....[50]....
        /*0344*/ 	.word	0xffffffff


	//   ....[51]....
        /*0348*/ 	.word	0xffffffff


	//   ....[52]....
        /*034c*/ 	.word	0xffffffff


	//   ....[53]....
        /*0350*/ 	.word	0xffffffff


	//   ....[54]....
        /*0354*/ 	.word	0xffffffff


	//   ....[55]....
        /*0358*/ 	.word	0xffffffff


	//   ....[56]....
        /*035c*/ 	.word	0xffffffff


	//   ....[57]....
        /*0360*/ 	.word	0xffffffff


	//   ....[58]....
        /*0364*/ 	.word	0x0500000f


	//   ....[59]....
        /*0368*/ 	.word	0x0500000f


	//   ....[60]....
        /*036c*/ 	.word	0x0500000f


	//   ....[61]....
        /*0370*/ 	.word	0x0500000f


	//   ....[62]....
        /*0374*/ 	.word	0x0500000f


	//   ....[63]....
        /*0378*/ 	.word	0x0500000f


	//   ....[64]....
        /*037c*/ 	.word	0x0500000f


	//   ....[65]....
        /*0380*/ 	.word	0x0500000f


	//   ....[66]....
        /*0384*/ 	.word	0x0500000f


	//   ....[67]....
        /*0388*/ 	.word	0x0500000f


	//   ....[68]....
        /*038c*/ 	.word	0x0500000f


	//   ....[69]....
        /*0390*/ 	.word	0x0500000f


	//   ....[70]....
        /*0394*/ 	.word	0x0500000f


	//   ....[71]....
        /*0398*/ 	.word	0x0500000f


	//   ....[72]....
        /*039c*/ 	.word	0x0500000f


	//   ....[73]....
        /*03a0*/ 	.word	0x0500000f


	//   ....[74]....
        /*03a4*/ 	.word	0x0500000f


	//   ....[75]....
        /*03a8*/ 	.word	0x0500000f


	//   ....[76]....
        /*03ac*/ 	.word	0x0500000f


	//----- nvinfo : EIATTR_COOP_GROUP_INSTR_OFFSETS
	.align		4
.L_329:
        /*03b0*/ 	.byte	0x04, 0x28
        /*03b2*/ 	.short	(.L_331 - .L_330)


	//   ....[0]....
.L_330:
        /*03b4*/ 	.word	0x00000060


	//   ....[1]....
        /*03b8*/ 	.word	0x00000170


	//   ....[2]....
        /*03bc*/ 	.word	0x000001c0


	//   ....[3]....
        /*03c0*/ 	.word	0x000003f0


	//   ....[4]....
        /*03c4*/ 	.word	0x00000550


	//   ....[5]....
        /*03c8*/ 	.word	0x00000670


	//   ....[6]....
        /*03cc*/ 	.word	0x000007d0


	//   ....[7]....
        /*03d0*/ 	.word	0x00001670


	//   ....[8]....
        /*03d4*/ 	.word	0x00002aa0


	//   ....[9]....
        /*03d8*/ 	.word	0x00002ad0


	//   ....[10]....
        /*03dc*/ 	.word	0x00003500


	//   ....[11]....
        /*03e0*/ 	.word	0x00003560


	//   ....[12]....
        /*03e4*/ 	.word	0x000055b0


	//   ....[13]....
        /*03e8*/ 	.word	0x00005650


	//   ....[14]....
        /*03ec*/ 	.word	0x000060b0


	//   ....[15]....
        /*03f0*/ 	.word	0x00006120


	//   ....[16]....
        /*03f4*/ 	.word	0x00007a90


	//   ....[17]....
        /*03f8*/ 	.word	0x00007ac0


	//   ....[18]....
        /*03fc*/ 	.word	0x00007d50


	//   ....[19]....
        /*0400*/ 	.word	0x00007eb0


	//   ....[20]....
        /*0404*/ 	.word	0x000093a0


	//   ....[21]....
        /*0408*/ 	.word	0x000093e0


	//   ....[22]....
        /*040c*/ 	.word	0x000094d0


	//   ....[23]....
        /*0410*/ 	.word	0x000094f0


	//   ....[24]....
        /*0414*/ 	.word	0x0000bec0


	//   ....[25]....
        /*0418*/ 	.word	0x0000c050


	//   ....[26]....
        /*041c*/ 	.word	0x0000c080


	//   ....[27]....
        /*0420*/ 	.word	0x0000c0c0


	//   ....[28]....
        /*0424*/ 	.word	0x0000c130


	//   ....[29]....
        /*0428*/ 	.word	0x0000c190


	//   ....[30]....
        /*042c*/ 	.word	0x0000c1d0


	//   ....[31]....
        /*0430*/ 	.word	0x0000c380


	//   ....[32]....
        /*0434*/ 	.word	0x0000c3e0


	//   ....[33]....
        /*0438*/ 	.word	0x0000c420


	//   ....[34]....
        /*043c*/ 	.word	0x0000c460


	//   ....[35]....
        /*0440*/ 	.word	0x0000c490


	//   ....[36]....
        /*0444*/ 	.word	0x0000c4c0


	//   ....[37]....
        /*0448*/ 	.word	0x0000c560


	//   ....[38]....
        /*044c*/ 	.word	0x0000c5c0


	//   ....[39]....
        /*0450*/ 	.word	0x0000c650


	//   ....[40]....
        /*0454*/ 	.word	0x00010130


	//   ....[41]....
        /*0458*/ 	.word	0x00010140


	//   ....[42]....
        /*045c*/ 	.word	0x00010260


	//   ....[43]....
        /*0460*/ 	.word	0x000102c0


	//   ....[44]....
        /*0464*/ 	.word	0x00010300


	//   ....[45]....
        /*0468*/ 	.word	0x00010340


	//   ....[46]....
        /*046c*/ 	.word	0x00010370


	//   ....[47]....
        /*0470*/ 	.word	0x000103a0


	//   ....[48]....
        /*0474*/ 	.word	0x00010540


	//   ....[49]....
        /*0478*/ 	.word	0x000105a0


	//   ....[50]....
        /*047c*/ 	.word	0x000105e0


	//   ....[51]....
        /*0480*/ 	.word	0x00010620


	//   ....[52]....
        /*0484*/ 	.word	0x00010650


	//   ....[53]....
        /*0488*/ 	.word	0x00010680


	//   ....[54]....
        /*048c*/ 	.word	0x00010740


	//   ....[55]....
        /*0490*/ 	.word	0x00010760


	//   ....[56]....
        /*0494*/ 	.word	0x000107d0


	//   ....[57]....
        /*0498*/ 	.word	0x00010e70


	//   ....[58]....
        /*049c*/ 	.word	0x00011460


	//   ....[59]....
        /*04a0*/ 	.word	0x00011880


	//   ....[60]....
        /*04a4*/ 	.word	0x00011910


	//   ....[61]....
        /*04a8*/ 	.word	0x000119b0


	//   ....[62]....
        /*04ac*/ 	.word	0x00011a60


	//   ....[63]....
        /*04b0*/ 	.word	0x00011ae0


	//   ....[64]....
        /*04b4*/ 	.word	0x00011b60


	//   ....[65]....
        /*04b8*/ 	.word	0x00011be0


	//   ....[66]....
        /*04bc*/ 	.word	0x00011c60


	//   ....[67]....
        /*04c0*/ 	.word	0x00011cf0


	//   ....[68]....
        /*04c4*/ 	.word	0x00011da0


	//   ....[69]....
        /*04c8*/ 	.word	0x00011e20


	//   ....[70]....
        /*04cc*/ 	.word	0x00011ea0


	//   ....[71]....
        /*04d0*/ 	.word	0x00011f20


	//   ....[72]....
        /*04d4*/ 	.word	0x00011fa0


	//   ....[73]....
        /*04d8*/ 	.word	0x00012010


	//   ....[74]....
        /*04dc*/ 	.word	0x000120b0


	//   ....[75]....
        /*04e0*/ 	.word	0x00012140


	//   ....[76]....
        /*04e4*/ 	.word	0x00012270


	//----- nvinfo : EIATTR_REG_RECONFIG
	.align		4
.L_331:
        /*04e8*/ 	.byte	0x01, 0x54
	.zero		2


	//----- nvinfo : EIATTR_SYSCALL_OFFSETS
	.align		4
        /*04ec*/ 	.byte	0x04, 0x46
        /*04ee*/ 	.short	(.L_333 - .L_332)


	//   ....[0]....
.L_332:
        /*04f0*/ 	.word	0x00001850


	//   ....[1]....
        /*04f4*/ 	.word	0x0000d350


	//   ....[2]....
        /*04f8*/ 	.word	0x0000d490


	//   ....[3]....
        /*04fc*/ 	.word	0x0000d590


	//----- nvinfo : EIATTR_MBARRIER_INSTR_OFFSETS
	.align		4
.L_333:
        /*0500*/ 	.byte	0x04, 0x39
        /*0502*/ 	.short	(.L_335 - .L_334)


	//   ....[0]....
.L_334:
        /*0504*/ 	.word	0x000002a0
        /*0508*/ 	.word	0x000000ff
        /*050c*/ 	.word	0x00034800
        /*0510*/ 	.short	0x0100
        /*0512*/ 	.byte	0x08
	.zero		1


	//   ....[1]....
        /*0514*/ 	.word	0x000002b0
        /*0518*/ 	.word	0x000000ff
        /*051c*/ 	.word	0x00034820
        /*0520*/ 	.short	0x0100
        /*0522*/ 	.byte	0x08
	.zero		1


	//   ....[2]....
        /*0524*/ 	.word	0x000003a0
        /*0528*/ 	.word	0x000000ff
        /*052c*/ 	.word	0x00034830
        /*0530*/ 	.short	0x0100
        /*0532*/ 	.byte	0x08
	.zero		1


	//   ....[3]....
        /*0534*/ 	.word	0x000003b0
        /*0538*/ 	.word	0x000000ff
        /*053c*/ 	.word	0x00034840
        /*0540*/ 	.short	0x0100
        /*0542*/ 	.byte	0x08
	.zero		1


	//   ....[4]....
        /*0544*/ 	.word	0x000003c0
        /*0548*/ 	.word	0x000000ff
        /*054c*/ 	.word	0x00034838
        /*0550*/ 	.short	0x0100
        /*0552*/ 	.byte	0x08
	.zero		1


	//   ....[5]....
        /*0554*/ 	.word	0x000003d0
        /*0558*/ 	.word	0x000000ff
        /*055c*/ 	.word	0x00034848
        /*0560*/ 	.short	0x0100
        /*0562*/ 	.byte	0x08
	.zero		1


	//   ....[6]....
        /*0564*/ 	.word	0x00000500
        /*0568*/ 	.word	0x000000ff
        /*056c*/ 	.word	0x00034850
        /*0570*/ 	.short	0x0100
        /*0572*/ 	.byte	0x08
	.zero		1


	//   ....[7]....
        /*0574*/ 	.word	0x00000510
        /*0578*/ 	.word	0x000000ff
        /*057c*/ 	.word	0x00034860
        /*0580*/ 	.short	0x0100
        /*0582*/ 	.byte	0x08
	.zero		1


	//   ....[8]....
        /*0584*/ 	.word	0x00000520
        /*0588*/ 	.word	0x000000ff
        /*058c*/ 	.word	0x00034858
        /*0590*/ 	.short	0x0100
        /*0592*/ 	.byte	0x08
	.zero		1


	//   ....[9]....
        /*0594*/ 	.word	0x00000530
        /*0598*/ 	.word	0x000000ff
        /*059c*/ 	.word	0x00034868
        /*05a0*/ 	.short	0x0100
        /*05a2*/ 	.byte	0x08
	.zero		1


	//   ....[10]....
        /*05a4*/ 	.word	0x00000620
        /*05a8*/ 	.word	0x000000ff
        /*05ac*/ 	.word	0x00034870
        /*05b0*/ 	.short	0x0100
        /*05b2*/ 	.byte	0x06
	.zero		1


	//   ....[11]....
        /*05b4*/ 	.word	0x00000630
        /*05b8*/ 	.word	0x000000ff
        /*05bc*/ 	.word	0x00034880
        /*05c0*/ 	.short	0x0100
        /*05c2*/ 	.byte	0x06
	.zero		1


	//   ....[12]....
        /*05c4*/ 	.word	0x00000640
        /*05c8*/ 	.word	0x000000ff
        /*05cc*/ 	.word	0x00034878
        /*05d0*/ 	.short	0x0100
        /*05d2*/ 	.byte	0x06
	.zero		1


	//   ....[13]....
        /*05d4*/ 	.word	0x00000650
        /*05d8*/ 	.word	0x000000ff
        /*05dc*/ 	.word	0x00034888
        /*05e0*/ 	.short	0x0100
        /*05e2*/ 	.byte	0x06
	.zero		1


	//   ....[14]....
        /*05e4*/ 	.word	0x00000780
        /*05e8*/ 	.word	0x000000ff
        /*05ec*/ 	.word	0x00034890
        /*05f0*/ 	.short	0x0100
        /*05f2*/ 	.byte	0x08
	.zero		1


	//   ....[15]....
        /*05f4*/ 	.word	0x00000790
        /*05f8*/ 	.word	0x000000ff
        /*05fc*/ 	.word	0x000348a0
        /*0600*/ 	.short	0x0100
        /*0602*/ 	.byte	0x08
	.zero		1


	//   ....[16]....
        /*0604*/ 	.word	0x000007a0
        /*0608*/ 	.word	0x000000ff
        /*060c*/ 	.word	0x00034898
        /*0610*/ 	.short	0x0100
        /*0612*/ 	.byte	0x08
	.zero		1


	//   ....[17]....
        /*0614*/ 	.word	0x000007b0
        /*0618*/ 	.word	0x000000ff
        /*061c*/ 	.word	0x000348a8
        /*0620*/ 	.short	0x0100
        /*0622*/ 	.byte	0x08
	.zero		1


	//   ....[18]....
        /*0624*/ 	.word	0x000008e0
        /*0628*/ 	.word	0x000000ff
        /*062c*/ 	.word	0x000348b0
        /*0630*/ 	.short	0x0100
        /*0632*/ 	.byte	0x08
	.zero		1


	//   ....[19]....
        /*0634*/ 	.word	0x000008f0
        /*0638*/ 	.word	0x000000ff
        /*063c*/ 	.word	0x000348c0
        /*0640*/ 	.short	0x0100
        /*0642*/ 	.byte	0x08
	.zero		1


	//   ....[20]....
        /*0644*/ 	.word	0x00000900
        /*0648*/ 	.word	0x000000ff
        /*064c*/ 	.word	0x000348b8
        /*0650*/ 	.short	0x0100
        /*0652*/ 	.byte	0x08
	.zero		1


	//   ....[21]....
        /*0654*/ 	.word	0x00000910
        /*0658*/ 	.word	0x000000ff
        /*065c*/ 	.word	0x000348c8
        /*0660*/ 	.short	0x0100
        /*0662*/ 	.byte	0x08
	.zero		1


	//   ....[22]....
        /*0664*/ 	.word	0x000018f0
        /*0668*/ 	.word	0x000000ff
        /*066c*/ 	.word	0x00034800
        /*0670*/ 	.short	0x010a
        /*0672*/ 	.byte	0x26
	.zero		1


	//   ....[23]....
        /*0674*/ 	.word	0x00001970
        /*0678*/ 	.word	0x00000002
        /*067c*/ 	.word	0x00034830
        /*0680*/ 	.short	0x010a
        /*0682*/ 	.byte	0x3f
	.zero		1


	//   ....[24]....
        /*0684*/ 	.word	0x000019e0
        /*0688*/ 	.word	0x00000002
        /*068c*/ 	.word	0x00034830
        /*0690*/ 	.short	0x010a
        /*0692*/ 	.byte	0x3f
	.zero		1


	//   ....[25]....
        /*0694*/ 	.word	0x00002480
        /*0698*/ 	.word	0x00000002
        /*069c*/ 	.word	0x00000000
        /*06a0*/ 	.short	0x0101
        /*06a2*/ 	.byte	0x3f
	.zero		1


	//   ....[26]....
        /*06a4*/ 	.word	0x00004360
        /*06a8*/ 	.word	0x000000ff
        /*06ac*/ 	.word	0x00034830
        /*06b0*/ 	.short	0x010a
        /*06b2*/ 	.byte	0x07
	.zero		1


	//   ....[27]....
        /*06b4*/ 	.word	0x000043a0
        /*06b8*/ 	.word	0x000000ff
        /*06bc*/ 	.word	0x00034830
        /*06c0*/ 	.short	0x010a
        /*06c2*/ 	.byte	0x07
	.zero		1


	//   ....[28]....
        /*06c4*/ 	.word	0x00004cc0
        /*06c8*/ 	.word	0x000000ff
        /*06cc*/ 	.word	0x00034850
        /*06d0*/ 	.short	0x010a
        /*06d2*/ 	.byte	0x0a
	.zero		1


	//   ....[29]....
        /*06d4*/ 	.word	0x00004d00
        /*06d8*/ 	.word	0x000000ff
        /*06dc*/ 	.word	0x00034850
        /*06e0*/ 	.short	0x010a
        /*06e2*/ 	.byte	0x0a
	.zero		1


	//   ....[30]....
        /*06e4*/ 	.word	0x00006a70
        /*06e8*/ 	.word	0x00000005
        /*06ec*/ 	.word	0x00000000
        /*06f0*/ 	.short	0x0101
        /*06f2*/ 	.byte	0x3f
	.zero		1


	//   ....[31]....
        /*06f4*/ 	.word	0x00006ad0
        /*06f8*/ 	.word	0x00000032
        /*06fc*/ 	.word	0x00000000
        /*0700*/ 	.short	0x0101
        /*0702*/ 	.byte	0x3f
	.zero		1


	//   ....[32]....
        /*0704*/ 	.word	0x00006e00
        /*0708*/ 	.word	0x000000ff
        /*070c*/ 	.word	0x00034830
        /*0710*/ 	.short	0x010a
        /*0712*/ 	.byte	0x07
	.zero		1


	//   ....[33]....
        /*0714*/ 	.word	0x00006e40
        /*0718*/ 	.word	0x000000ff
        /*071c*/ 	.word	0x00034830
        /*0720*/ 	.short	0x010a
        /*0722*/ 	.byte	0x07
	.zero		1


	//   ....[34]....
        /*0724*/ 	.word	0x00007760
        /*0728*/ 	.word	0x000000ff
        /*072c*/ 	.word	0x00034850
        /*0730*/ 	.short	0x010a
        /*0732*/ 	.byte	0x0b
	.zero		1


	//   ....[35]....
        /*0734*/ 	.word	0x000077a0
        /*0738*/ 	.word	0x000000ff
        /*073c*/ 	.word	0x00034850
        /*0740*/ 	.short	0x010a
        /*0742*/ 	.byte	0x0b
	.zero		1


	//   ....[36]....
        /*0744*/ 	.word	0x00008870
        /*0748*/ 	.word	0x0000001b
        /*074c*/ 	.word	0x00000000
        /*0750*/ 	.short	0x0101
        /*0752*/ 	.byte	0x3f
	.zero		1


	//   ....[37]....
        /*0754*/ 	.word	0x00008900
        /*0758*/ 	.word	0x0000001f
        /*075c*/ 	.word	0x00000000
        /*0760*/ 	.short	0x0101
        /*0762*/ 	.byte	0x3f
	.zero		1


	//   ....[38]....
        /*0764*/ 	.word	0x00009310
        /*0768*/ 	.word	0x000000ff
        /*076c*/ 	.word	0x00034850
        /*0770*/ 	.short	0x010a
        /*0772*/ 	.byte	0x05
	.zero		1


	//   ....[39]....
        /*0774*/ 	.word	0x00009350
        /*0778*/ 	.word	0x000000ff
        /*077c*/ 	.word	0x00034850
        /*0780*/ 	.short	0x010a
        /*0782*/ 	.byte	0x05
	.zero		1


	//   ....[40]....
        /*0784*/ 	.word	0x00009890
        /*0788*/ 	.word	0x00000000
        /*078c*/ 	.word	0x00000000
        /*0790*/ 	.short	0x0101
        /*0792*/ 	.byte	0x3f
	.zero		1


	//   ....[41]....
        /*0794*/ 	.word	0x0000acb0
        /*0798*/ 	.word	0x00000000
        /*079c*/ 	.word	0x00000000
        /*07a0*/ 	.short	0x0101
        /*07a2*/ 	.byte	0x3f
	.zero		1


	//   ....[42]....
        /*07a4*/ 	.word	0x0000dcd0
        /*07a8*/ 	.word	0x00000008
        /*07ac*/ 	.word	0x00034840
        /*07b0*/ 	.short	0x010a
        /*07b2*/ 	.byte	0x3f
	.zero		1


	//   ....[43]....
        /*07b4*/ 	.word	0x0000e280
        /*07b8*/ 	.word	0x00000009
        /*07bc*/ 	.word	0x00034820
        /*07c0*/ 	.short	0x010a
        /*07c2*/ 	.byte	0x3f
	.zero		1


	//   ....[44]....
        /*07c4*/ 	.word	0x0000e5b0
        /*07c8*/ 	.word	0x00000002
        /*07cc*/ 	.word	0x00034840
        /*07d0*/ 	.short	0x010a
        /*07d2*/ 	.byte	0x3f
	.zero		1


	//   ....[45]....
        /*07d4*/ 	.word	0x0000e8b0
        /*07d8*/ 	.word	0x00000003
        /*07dc*/ 	.word	0x00000060
        /*07e0*/ 	.short	0x010a
        /*07e2*/ 	.byte	0x3f
	.zero		1


	//   ....[46]....
        /*07e4*/ 	.word	0x0000ee80
        /*07e8*/ 	.word	0x00000002
        /*07ec*/ 	.word	0x00034840
        /*07f0*/ 	.short	0x010a
        /*07f2*/ 	.byte	0x3f
	.zero		1


	//   ....[47]....
        /*07f4*/ 	.word	0x0000f180
        /*07f8*/ 	.word	0x00000003
        /*07fc*/ 	.word	0x00000060
        /*0800*/ 	.short	0x010a
        /*0802*/ 	.byte	0x3f
	.zero		1


	//   ....[48]....
        /*0804*/ 	.word	0x0000f650
        /*0808*/ 	.word	0x00000002
        /*080c*/ 	.word	0x00034840
        /*0810*/ 	.short	0x010a
        /*0812*/ 	.byte	0x3f
	.zero		1


	//   ....[49]....
        /*0814*/ 	.word	0x0000f960
        /*0818*/ 	.word	0x00000002
        /*081c*/ 	.word	0x00000060
        /*0820*/ 	.short	0x010a
        /*0822*/ 	.byte	0x3f
	.zero		1


	//   ....[50]....
        /*0824*/ 	.word	0x0000fde0
        /*0828*/ 	.word	0x00000003
        /*082c*/ 	.word	0x00034860
        /*0830*/ 	.short	0x010a
        /*0832*/ 	.byte	0x3f
	.zero		1


	//   ....[51]....
        /*0834*/ 	.word	0x00010df0
        /*0838*/ 	.word	0x00000000
        /*083c*/ 	.word	0x00034820
        /*0840*/ 	.short	0x010a
        /*0842*/ 	.byte	0x3f
	.zero		1


	//   ....[52]....
        /*0844*/ 	.word	0x00010fd0
        /*0848*/ 	.word	0x00000006
        /*084c*/ 	.word	0x00000000
        /*0850*/ 	.short	0x010a
        /*0852*/ 	.byte	0x3f
	.zero		1


	//   ....[53]....
        /*0854*/ 	.word	0x00011040
        /*0858*/ 	.word	0x00000007
        /*085c*/ 	.word	0x00000000
        /*0860*/ 	.short	0x010a
        /*0862*/ 	.byte	0x3f
	.zero		1


	//   ....[54]....
        /*0864*/ 	.word	0x000110b0
        /*0868*/ 	.word	0x00000004
        /*086c*/ 	.word	0x00000000
        /*0870*/ 	.short	0x010a
        /*0872*/ 	.byte	0x3f
	.zero		1


	//   ....[55]....
        /*0874*/ 	.word	0x000110e0
        /*0878*/ 	.word	0x00000003
        /*087c*/ 	.word	0x00000000
        /*0880*/ 	.short	0x010a
        /*0882*/ 	.byte	0x3f
	.zero		1


	//   ....[56]....
        /*0884*/ 	.word	0x00011150
        /*0888*/ 	.word	0x00000003
        /*088c*/ 	.word	0x00034800
        /*0890*/ 	.short	0x010a
        /*0892*/ 	.byte	0x3f
	.zero		1


	//   ....[57]....
        /*0894*/ 	.word	0x000111a0
        /*0898*/ 	.word	0x00000002
        /*089c*/ 	.word	0x00034830
        /*08a0*/ 	.short	0x010a
        /*08a2*/ 	.byte	0x3f
	.zero		1


	//   ....[58]....
        /*08a4*/ 	.word	0x00011200
        /*08a8*/ 	.word	0x00000007
        /*08ac*/ 	.word	0x00034830
        /*08b0*/ 	.short	0x010a
        /*08b2*/ 	.byte	0x3f
	.zero		1


	//   ....[59]....
        /*08b4*/ 	.word	0x00011260
        /*08b8*/ 	.word	0x00000003
        /*08bc*/ 	.word	0x00034850
        /*08c0*/ 	.short	0x010a
        /*08c2*/ 	.byte	0x3f
	.zero		1


	//   ....[60]....
        /*08c4*/ 	.word	0x000112c0
        /*08c8*/ 	.word	0x00000007
        /*08cc*/ 	.word	0x00034830
        /*08d0*/ 	.short	0x010a
        /*08d2*/ 	.byte	0x3f
	.zero		1


	//   ....[61]....
        /*08d4*/ 	.word	0x00011320
        /*08d8*/ 	.word	0x00000003
        /*08dc*/ 	.word	0x00034850
        /*08e0*/ 	.short	0x010a
        /*08e2*/ 	.byte	0x3f
	.zero		1


	//   ....[62]....
        /*08e4*/ 	.word	0x00011380
        /*08e8*/ 	.word	0x00000003
        /*08ec*/ 	.word	0x00034850
        /*08f0*/ 	.short	0x010a
        /*08f2*/ 	.byte	0x3f
	.zero		1


	//   ....[63]....
        /*08f4*/ 	.word	0x00011520
        /*08f8*/ 	.word	0x00000008
        /*08fc*/ 	.word	0x00034840
        /*0900*/ 	.short	0x010a
        /*0902*/ 	.byte	0x3f
	.zero		1


	//   ....[64]....
        /*0904*/ 	.word	0x000115a0
        /*0908*/ 	.word	0x00000008
        /*090c*/ 	.word	0x00034820
        /*0910*/ 	.short	0x010a
        /*0912*/ 	.byte	0x3f
	.zero		1


	//   ....[65]....
        /*0914*/ 	.word	0x000115f0
        /*0918*/ 	.word	0x00000002
        /*091c*/ 	.word	0x00034840
        /*0920*/ 	.short	0x010a
        /*0922*/ 	.byte	0x3f
	.zero		1


	//   ....[66]....
        /*0924*/ 	.word	0x00011640
        /*0928*/ 	.word	0x00000003
        /*092c*/ 	.word	0x00000060
        /*0930*/ 	.short	0x010a
        /*0932*/ 	.byte	0x3f
	.zero		1


	//   ....[67]....
        /*0934*/ 	.word	0x00011690
        /*0938*/ 	.word	0x00000002
        /*093c*/ 	.word	0x00034840
        /*0940*/ 	.short	0x010a
        /*0942*/ 	.byte	0x3f
	.zero		1


	//   ....[68]....
        /*0944*/ 	.word	0x000116e0
        /*0948*/ 	.word	0x00000003
        /*094c*/ 	.word	0x00000060
        /*0950*/ 	.short	0x010a
        /*0952*/ 	.byte	0x3f
	.zero		1


	//   ....[69]....
        /*0954*/ 	.word	0x00011730
        /*0958*/ 	.word	0x00000002
        /*095c*/ 	.word	0x00034840
        /*0960*/ 	.short	0x010a
        /*0962*/ 	.byte	0x3f
	.zero		1


	//   ....[70]....
        /*0964*/ 	.word	0x00011780
        /*0968*/ 	.word	0x00000002
        /*096c*/ 	.word	0x00000060
        /*0970*/ 	.short	0x010a
        /*0972*/ 	.byte	0x3f
	.zero		1


	//   ....[71]....
        /*0974*/ 	.word	0x000117d0
        /*0978*/ 	.word	0x00000003
        /*097c*/ 	.word	0x00034860
        /*0980*/ 	.short	0x010a
        /*0982*/ 	.byte	0x3f
	.zero		1


	//   ....[72]....
        /*0984*/ 	.word	0x00012190
        /*0988*/ 	.word	0x00000000
        /*098c*/ 	.word	0x00034820
        /*0990*/ 	.short	0x010a
        /*0992*/ 	.byte	0x3f
	.zero		1


	//   ....[73]....
        /*0994*/ 	.word	0x00012330
        /*0998*/ 	.word	0x00000006
        /*099c*/ 	.word	0x00000000
        /*09a0*/ 	.short	0x010a
        /*09a2*/ 	.byte	0x3f
	.zero		1


	//   ....[74]....
        /*09a4*/ 	.word	0x00012380
        /*09a8*/ 	.word	0x00000007
        /*09ac*/ 	.word	0x00000000
        /*09b0*/ 	.short	0x010a
        /*09b2*/ 	.byte	0x3f
	.zero		1


	//   ....[75]....
        /*09b4*/ 	.word	0x000123d0
        /*09b8*/ 	.word	0x00000004
        /*09bc*/ 	.word	0x00000000
        /*09c0*/ 	.short	0x010a
        /*09c2*/ 	.byte	0x3f
	.zero		1


	//----- nvinfo : EIATTR_NUM_MBARRIERS
	.align		4
.L_335:
        /*09c4*/ 	.byte	0x03, 0x38
        /*09c6*/ 	.short	0x0016


	//----- nvinfo : EIATTR_EXIT_INSTR_OFFSETS
	.align		4
        /*09c8*/ 	.byte	0x04, 0x1c
        /*09ca*/ 	.short	(.L_337 - .L_336)


	//   ....[0]....
.L_336:
        /*09cc*/ 	.word	0x00000a80


	//   ....[1]....
        /*09d0*/ 	.word	0x0000be80


	//   ....[2]....
        /*09d4*/ 	.word	0x0000bee0


	//   ....[3]....
        /*09d8*/ 	.word	0x00011130


	//----- nvinfo : EIATTR_MAX_THREADS
	.align		4
.L_337:
        /*09dc*/ 	.byte	0x04, 0x05
        /*09de*/ 	.short	(.L_339 - .L_338)
.L_338:
        /*09e0*/ 	.word	0x00000180
        /*09e4*/ 	.word	0x00000001
        /*09e8*/ 	.word	0x00000001


	//----- nvinfo : EIATTR_CRS_STACK_SIZE
	.align		4
.L_339:
        /*09ec*/ 	.byte	0x04, 0x1e
        /*09ee*/ 	.short	(.L_341 - .L_340)
.L_340:
        /*09f0*/ 	.word	0x00000000


	//----- nvinfo : EIATTR_CBANK_PARAM_SIZE
	.align		4
.L_341:
        /*09f4*/ 	.byte	0x03, 0x19
        /*09f6*/ 	.short	0x0a70


	//----- nvinfo : EIATTR_PARAM_CBANK
	.align		4
        /*09f8*/ 	.byte	0x04, 0x0a
        /*09fa*/ 	.short	(.L_343 - .L_342)
	.align		4
.L_342:
        /*09fc*/ 	.word	index@(.nv.constant0._ZN7cutlass13device_kernelIN5flash11enable_sm90INS1_16FlashAttnFwdSm90INS1_25CollectiveMainloopFwdSm90ILi2EN4cute5tupleIJNS5_1CILi1EEES8_S8_EEENS6_IJNS7_ILi128EEESA_NS7_ILi192EEEEEELi128ENS_6half_tEfNS_4arch4Sm90ELb1ELb0ELb0ELb1ELb0ELb0ELb0ELb1ELb1ELb0ELb0ELb0EEENS1_21CollectiveEpilogueFwdINS6_IJSA_SA_SA_EEES9_SD_SF_Li256ELb1ELb0ELb0ELb0EEENS1_36VarlenDynamicPersistentTileSchedulerILi128ELi128ELi256ELi32ELb0ELb0ELb1ELb1ELb1ELb1EEEEEEEEEvNT_6ParamsE)
        /*0a00*/ 	.short	0x0210
        /*0a02*/ 	.short	0x0a70


	//----- nvinfo : EIATTR_SW_WAR
	.align		4
.L_343:
        /*0a04*/ 	.byte	0x04, 0x36
        /*0a06*/ 	.short	(.L_345 - .L_344)
.L_344:
        /*0a08*/ 	.word	0x00000008
.L_345:


//--------------------- .nv.info._ZN7cutlass13device_kernelIN5flash11enable_sm90INS1_16FlashAttnFwdSm90INS1_25CollectiveMainloopFwdSm90ILi2EN4cute5tupleIJNS5_1CILi1EEES8_S8_EEENS6_IJNS7_ILi128EEESA_NS7_ILi192EEEEEELi128ENS_6half_tEfNS_4arch4Sm90ELb1ELb0ELb0ELb1ELb0ELb1ELb0ELb1ELb1ELb0ELb0ELb0EEENS1_21CollectiveEpilogueFwdINS6_IJSA_SA_SA_EEES9_SD_SF_Li256ELb1ELb0ELb0ELb0EEENS1_36VarlenDynamicPersistentTileSchedulerILi128ELi128ELi256ELi32ELb0ELb0ELb1ELb1ELb1ELb1EEEEEEEEEvNT_6ParamsE --------------------------
	.section	.nv.info._ZN7cutlass13device_kernelIN5flash11enable_sm90INS1_16FlashAttnFwdSm90INS1_25CollectiveMainloopFwdSm90ILi2EN4cute5tupleIJNS5_1CILi1EEES8_S8_EEENS6_IJNS7_ILi128EEESA_NS7_ILi192EEEEEELi128ENS_6half_tEfNS_4arch4Sm90ELb1ELb0ELb0ELb1ELb0ELb1ELb0ELb1ELb1ELb0ELb0ELb0EEENS1_21CollectiveEpilogueFwdINS6_IJSA_SA_SA_EEES9_SD_SF_Li256ELb1ELb0ELb0ELb0EEENS1_36VarlenDynamicPersistentTileSchedulerILi128ELi128ELi256ELi32ELb0ELb0ELb1ELb1ELb1ELb1EEEEEEEEEvNT_6ParamsE,"",@"SHT_CUDA_INFO"
	.sectionflags	@""
	.align	4


	//----- nvinfo : EIATTR_CUDA_API_VERSION
	.align		4
        /*0000*/ 	.byte	0x04, 0x37
        /*0002*/ 	.short	(.L_347 - .L_346)
.L_346:
        /*0004*/ 	.word	0x00000082


	//----- nvinfo : EIATTR_KPARAM_INFO
	.align		4
.L_347:
        /*0008*/ 	.byte	0x04, 0x17
        /*000a*/ 	.short	(.L_349 - .L_348)
.L_348:
        /*000c*/ 	.word	0x00000000
        /*0010*/ 	.short	0x0000
        /*0012*/ 	.short	0x0070
        /*0014*/ 	.byte	0x00, 0xf0, 0x01, 0x28


	//----- nvinfo : EIATTR_SPARSE_MMA_MASK
	.align		4
.L_349:
        /*0018*/ 	.byte	0x03, 0x50
        /*001a*/ 	.short	0x0000


	//----- nvinfo : EIATTR_MAXREG_COUNT
	.align		4
        /*001c*/ 	.byte	0x03, 0x1b
        /*001e*/ 	.short	0x00a8


	//----- nvinfo : EIATTR_NUM_BARRIERS
	.align		4
        /*0020*/ 	.byte	0x02, 0x4c
        /*0022*/ 	.byte	0x10
	.zero		1


	//----- nvinfo : EIATTR_EXTERNS
	.align		4
        /*0024*/ 	.byte	0x04, 0x0f
        /*0026*/ 	.short	(.L_351 - .L_350)


	//   ....[0]....
	.align		4
.L_350:
        /*0028*/ 	.word	index@(__assertfail)


	//----- nvinfo : EIATTR_ANNOTATIONS
	.align		4
.L_351:
        /*002c*/ 	.byte	0x04, 0x55
        /*002e*/ 	.short	(.L_353 - .L_352)


	//   ....[0]....
.L_352:
        /* <DEDUP_REMOVED lines=54> */


	//----- nvinfo : EIATTR_MERCURY_ISA_VERSION
	.align		4
.L_353:
        /*0378*/ 	.byte	0x03, 0x5f
        /*037a*/ 	.short	0x0101


	//----- nvinfo : EIATTR_UNUSED_LOAD_BYTE_OFFSET
	.align		4
        /*037c*/ 	.byte	0x04, 0x44
        /*037e*/ 	.short	(.L_355 - .L_354)


	//   ....[0]....
.L_354:
        /*0380*/ 	.word	0x00000ab0
        /*0384*/ 	.word	0x0000fff0


	//   ....[1]....
        /*0388*/ 	.word	0x0001a0f0
        /*038c*/ 	.word	0x0000fff0


	//----- nvinfo : EIATTR_INT_WARP_WIDE_INSTR_OFFSETS
	.align		4
.L_355:
        /*0390*/ 	.byte	0x04, 0x31
        /*0392*/ 	.short	(.L_357 - .L_356)


	//   ....[0]....
.L_356:
        /*0394*/ 	.word	0x000001b0


	//   ....[1]....
        /*0398*/ 	.word	0x000001f0


	//   ....[2]....
        /*039c*/ 	.word	0x000002b0


	//   ....[3]....
        /*03a0*/ 	.word	0x0001e020


	//   ....[4]....
        /*03a4*/ 	.word	0x0001e0b0


	//   ....[5]....
        /*03a8*/ 	.word	0x0001e530


	//   ....[6]....
        /*03ac*/ 	.word	0x0001e560


	//   ....[7]....
        /*03b0*/ 	.word	0x0001e770


	//   ....[8]....
        /*03b4*/ 	.word	0x0001e860


	//   ....[9]....
        /*03b8*/ 	.word	0x00020af0


	//   ....[10]....
        /*03bc*/ 	.word	0x00020b80


	//----- nvinfo : EIATTR_COOP_GROUP_MASK_REGIDS
	.align		4
.L_357:
        /*03c0*/ 	.byte	0x04, 0x29
        /*03c2*/ 	.short	(.L_359 - .L_358)


	//   ....[0]....
.L_358:
        /*03c4*/ 	.word	0xffffffff


	//   ....[1]....
        /*03c8*/ 	.word	0xffffffff


	//   ....[2]....
        /*03cc*/ 	.word	0xffffffff


	//   ....[3]....
        /*03d0*/ 	.word	0xffffffff


	//   ....[4]....
        /*03d4*/ 	.word	0xffffffff


	//   ....[5]....
        /*03d8*/ 	.word	0xffffffff


	//   ....[6]....
        /*03dc*/ 	.word	0xffffffff


	//   ....[7]....
        /*03e0*/ 	.word	0xffffffff


	//   ....[8]....
        /*03e4*/ 	.word	0xffffffff


	//   ....[9]....
        /*03e8*/ 	.word	0xffffffff


	//   ....[10]....
        /*03ec*/ 	.word	0xffffffff


	//   ....[11]....
        /*03f0*/ 	.word	0xffffffff


	//   ....[12]....
        /*03f4*/ 	.word	0xffffffff


	//   ....[13]....
        /*03f8*/ 	.word	0xffffffff


	//   ....[14]....
        /*03fc*/ 	.word	0xffffffff


	//   ....[15]....
        /*0400*/ 	.word	0xffffffff


	//   ....[16]....
        /*0404*/ 	.word	0xffffffff


	//   ....[17]....
        /*0408*/ 	.word	0xffffffff


	//   ....[18]....
        /*040c*/ 	.word	0xffffffff


	//   ....[19]....
        /*0410*/ 	.word	0xffffffff


	//   ....[20]....
        /*0414*/ 	.word	0xffffffff


	//   ....[21]....
        /*0418*/ 	.word	0xffffffff


	//   ....[22]....
        /*041c*/ 	.word	0xffffffff


	//   ....[23]....
        /*0420*/ 	.word	0xffffffff


	//   ....[24]....
        /*0424*/ 	.word	0xffffffff


	//   ....[25]....
        /*0428*/ 	.word	0xffffffff


	//   ....[26]....
        /*042c*/ 	.word	0xffffffff


	//   ....[27]....
        /*0430*/ 	.word	0xffffffff


	//   ....[28]....
        /*0434*/ 	.word	0xffffffff


	//   ....[29]....
        /*0438*/ 	.word	0xffffffff


	//   ....[30]....
        /*043c*/ 	.word	0xffffffff


	//   ....[31]....
        /*0440*/ 	.word	0xffffffff


	//   ....[32]....
        /*0444*/ 	.word	0xffffffff


	//   ....[33]....
        /*0448*/ 	.word	0xffffffff


	//   ....[34]....
        /*044c*/ 	.word	0xffffffff


	//   ....[35]....
        /*0450*/ 	.word	0xffffffff


	//   ....[36]....
        /*0454*/ 	.word	0xffffffff


	//   ....[37]....
        /*0458*/ 	.word	0xffffffff


	//   ....[38]....
        /*045c*/ 	.word	0xffffffff


	//   ....[39]....
        /*0460*/ 	.word	0xffffffff


	//   ....[40]....
        /*0464*/ 	.word	0xffffffff


	//   ....[41]....
        /*0468*/ 	.word	0xffffffff


	//   ....[42]....
        /*046c*/ 	.word	0xffffffff


	//   ....[43]....
        /*0470*/ 	.word	0xffffffff


	//   ....[44]....
        /*0474*/ 	.word	0xffffffff


	//   ....[45]....
        /*0478*/ 	.word	0xffffffff


	//   ....[46]....
        /*047c*/ 	.word	0xffffffff


	//   ....[47]....
        /*0480*/ 	.word	0xffffffff


	//   ....[48]....
        /*0484*/ 	.word	0xffffffff


	//   ....[49]....
        /*0488*/ 	.word	0xffffffff


	//   ....[50]....
        /*048c*/ 	.word	0xffffffff


	//   ....[51]....
        /*0490*/ 	.word	0xffffffff


	//   ....[52]....
        /*0494*/ 	.word	0xffffffff


	//   ....[53]....
        /*0498*/ 	.word	0xffffffff


	//   ....[54]....
        /*049c*/ 	.word	0xffffffff


	//   ....[55]....
        /*04a0*/ 	.word	0xffffffff


	//   ....[56]....
        /*04a4*/ 	.word	0xffffffff


	//   ....[57]....
        /*04a8*/ 	.word	0xffffffff


	//   ....[58]....
        /*04ac*/ 	.word	0x0500000f


	//   ....[59]....
        /*04b0*/ 	.word	0x0500000f


	//   ....[60]....
        /*04b4*/ 	.word	0x0500000f


	//   ....[61]....
        /*04b8*/ 	.word	0x0500000f


	//   ....[62]....
        /*04bc*/ 	.word	0x0500000f


	//   ....[63]....
        /*04c0*/ 	.word	0x0500000f


	//   ....[64]....
        /*04c4*/ 	.word	0x0500000f


	//   ....[65]....
        /*04c8*/ 	.word	0x0500000f


	//   ....[66]....
        /*04cc*/ 	.word	0x0500000f


	//   ....[67]....
        /*04d0*/ 	.word	0x0500000f


	//   ....[68]....
        /*04d4*/ 	.word	0x0500000f


	//   ....[69]....
        /*04d8*/ 	.word	0x0500000f


	//   ....[70]....
        /*04dc*/ 	.word	0x0500000f


	//   ....[71]....
        /*04e0*/ 	.word	0x0500000f


	//   ....[72]....
        /*04e4*/ 	.word	0x0500000f


	//   ....[73]....
        /*04e8*/ 	.word	0x0500000f


	//   ....[74]....
        /*04ec*/ 	.word	0x0500000f


	//   ....[75]....
        /*04f0*/ 	.word	0x0500000f


	//   ....[76]....
        /*04f4*/ 	.word	0x0500000f


	//   ....[77]....
        /*04f8*/ 	.word	0x0500000f


	//   ....[78]....
        /*04fc*/ 	.word	0x0500000f


	//   ....[79]....
        /*0500*/ 	.word	0x0500000f


	//   ....[80]....
        /*0504*/ 	.word	0x0500000f


	//   ....[81]....
        /*0508*/ 	.word	0x0500000f


	//   ....[82]....
        /*050c*/ 	.word	0x0500000f


	//   ....[83]....
        /*0510*/ 	.word	0x0500000f


	//   ....[84]....
        /*0514*/ 	.word	0x0500000f


	//   ....[85]....
        /*0518*/ 	.word	0x0500000f


	//   ....[86]....
        /*051c*/ 	.word	0x0500000f


	//   ....[87]....
        /*0520*/ 	.word	0x0500000f


	//   ....[88]....
        /*0524*/ 	.word	0x0500000f


	//   ....[89]....
        /*0528*/ 	.word	0x0500000f


	//   ....[90]....
        /*052c*/ 	.word	0x0500000f


	//   ....[91]....
        /*0530*/ 	.word	0x0500000f


	//   ....[92]....
        /*0534*/ 	.word	0x0500000f


	//   ....[93]....
        /*0538*/ 	.word	0x0500000f


	//----- nvinfo : EIATTR_COOP_GROUP_INSTR_OFFSETS
	.align		4
.L_359:
        /*053c*/ 	.byte	0x04, 0x28
        /*053e*/ 	.short	(.L_361 - .L_360)


	//   ....[0]....
.L_360:
        /*0540*/ 	.word	0x00000060


	//   ....[1]....
        /*0544*/ 	.word	0x000001c0


	//   ....[2]....
        /*0548*/ 	.word	0x000002c0


	//   ....[3]....
        /*054c*/ 	.word	0x00000430


	//   ....[4]....
        /*0550*/ 	.word	0x00000590


	//   ....[5]....
        /*0554*/ 	.word	0x000006b0


	//   ....[6]....
        /*0558*/ 	.word	0x00000810


	//   ....[7]....
        /*055c*/ 	.word	0x0000a370


	//   ....[8]....
        /*0560*/ 	.word	0x000126b0


	//   ....[9]....
        /*0564*/ 	.word	0x00012730


	//   ....[10]....
        /*0568*/ 	.word	0x00013090


	//   ....[11]....
        /*056c*/ 	.word	0x000130f0


	//   ....[12]....
        /*0570*/ 	.word	0x00015640


	//   ....[13]....
        /*0574*/ 	.word	0x000156a0


	//   ....[14]....
        /*0578*/ 	.word	0x00015fd0


	//   ....[15]....
        /*057c*/ 	.word	0x00016000


	//   ....[16]....
        /*0580*/ 	.word	0x00017e50


	//   ....[17]....
        /*0584*/ 	.word	0x00017e80


	//   ....[18]....
        /*0588*/ 	.word	0x000183a0


	//   ....[19]....
        /*058c*/ 	.word	0x000183f0


	//   ....[20]....
        /*0590*/ 	.word	0x00019a90


	//   ....[21]....
        /*0594*/ 	.word	0x00019aa0


	//   ....[22]....
        /*0598*/ 	.word	0x00019ae0


	//   ....[23]....
        /*059c*/ 	.word	0x00019af0


	//   ....[24]....
        /*05a0*/ 	.word	0x0001beb0


	//   ....[25]....
        /*05a4*/ 	.word	0x0001c020


	//   ....[26]....
        /*05a8*/ 	.word	0x0001c050


	//   ....[27]....
        /*05ac*/ 	.word	0x0001c090


	//   ....[28]....
        /*05b0*/ 	.word	0x0001c100


	//   ....[29]....
        /*05b4*/ 	.word	0x0001c160


	//   ....[30]....
        /*05b8*/ 	.word	0x0001c1a0


	//   ....[31]....
        /*05bc*/ 	.word	0x0001c340


	//   ....[32]....
        /*05c0*/ 	.word	0x0001c3a0


	//   ....[33]....
        /*05c4*/ 	.word	0x0001c3e0


	//   ....[34]....
        /*05c8*/ 	.word	0x0001c420


	//   ....[35]....
        /*05cc*/ 	.word	0x0001c450


	//   ....[36]....
        /*05d0*/ 	.word	0x0001c480


	//   ....[37]....
        /*05d4*/ 	.word	0x0001c510


	//   ....[38]....
        /*05d8*/ 	.word	0x0001c570


	//   ....[39]....
        /*05dc*/ 	.word	0x0001c600


	//   ....[40]....
        /*05e0*/ 	.word	0x00020f90


	//   ....[41]....
        /*05e4*/ 	.word	0x00020fa0


	//   ....[42]....
        /*05e8*/ 	.word	0x000210b0


	//   ....[43]....
        /*05ec*/ 	.word	0x00021110


	//   ....[44]....
        /*05f0*/ 	.word	0x00021150


	//   ....[45]....
        /*05f4*/ 	.word	0x00021190


	//   ....[46]....
        /*05f8*/ 	.word	0x000211c0


	//   ....[47]....
        /*05fc*/ 	.word	0x000211f0


	//   ....[48]....
        /*0600*/ 	.word	0x00021380


	//   ....[49]....
        /*0604*/ 	.word	0x000213e0


	//   ....[50]....
        /*0608*/ 	.word	0x00021420


	//   ....[51]....
        /*060c*/ 	.word	0x00021460


	//   ....[52]....
        /*0610*/ 	.word	0x00021490


	//   ....[53]....
        /*0614*/ 	.word	0x000214c0


	//   ....[54]....
        /*0618*/ 	.word	0x00021580


	//   ....[55]....
        /*061c*/ 	.word	0x000215a0


	//   ....[56]....
        /*0620*/ 	.word	0x00021610


	//   ....[57]....
        /*0624*/ 	.word	0x00021ca0


	//   ....[58]....
        /*0628*/ 	.word	0x000220e0


	//   ....[59]....
        /*062c*/ 	.word	0x00022180


	//   ....[60]....
        /*0630*/ 	.word	0x00022220


	//   ....[61]....
        /*0634*/ 	.word	0x000222c0


	//   ....[62]....
        /*0638*/ 	.word	0x00022360


	//   ....[63]....
        /*063c*/ 	.word	0x00022400


	//   ....[64]....
        /*0640*/ 	.word	0x000224a0


	//   ....[65]....
        /*0644*/ 	.word	0x00022540


	//   ....[66]....
        /*0648*/ 	.word	0x00022630


	//   ....[67]....
        /*064c*/ 	.word	0x000226d0


	//   ....[68]....
        /*0650*/ 	.word	0x00022770


	//   ....[69]....
        /*0654*/ 	.word	0x00022810


	//   ....[70]....
        /*0658*/ 	.word	0x000228b0


	//   ....[71]....
        /*065c*/ 	.word	0x00022950


	//   ....[72]....
        /*0660*/ 	.word	0x000229f0


	//   ....[73]....
        /*0664*/ 	.word	0x00022a90


	//   ....[74]....
        /*0668*/ 	.word	0x00022d90


	//   ....[75]....
        /*066c*/ 	.word	0x00023070


	//   ....[76]....
        /*0670*/ 	.word	0x00023490


	//   ....[77]....
        /*0674*/ 	.word	0x00023520


	//   ....[78]....
        /*0678*/ 	.word	0x000235c0


	//   ....[79]....
        /*067c*/ 	.word	0x00023670


	//   ....[80]....
        /*0680*/ 	.word	0x000236f0


	//   ....[81]....
        /*0684*/ 	.word	0x00023770


	//   ....[82]....
        /*0688*/ 	.word	0x000237f0


	//   ....[83]....
        /*068c*/ 	.word	0x00023870


	//   ....[84]....
        /*0690*/ 	.word	0x00023900


	//   ....[85]....
        /*0694*/ 	.word	0x000239b0


	//   ....[86]....
        /*0698*/ 	.word	0x00023a30


	//   ....[87]....
        /*069c*/ 	.word	0x00023ab0


	//   ....[88]....
        /*06a0*/ 	.word	0x00023b30


	//   ....[89]....
        /*06a4*/ 	.word	0x00023bb0


	//   ....[90]....
        /*06a8*/ 	.word	0x00023c20


	//   ....[91]....
        /*06ac*/ 	.word	0x00023cc0


	//   ....[92]....
        /*06b0*/ 	.word	0x00023d50


	//   ....[93]....
        /*06b4*/ 	.word	0x00023e80


	//----- nvinfo : EIATTR_REG_RECONFIG
	.align		4
.L_361:
        /*06b8*/ 	.byte	0x01, 0x54
	.zero		2


	//----- nvinfo : EIATTR_SYSCALL_OFFSETS
	.align		4
        /*06bc*/ 	.byte	0x04, 0x46
        /*06be*/ 	.short	(.L_363 - .L_362)


	//   ....[0]....
.L_362:
        /*06c0*/ 	.word	0x00001910


	//   ....[1]....
        /*06c4*/ 	.word	0x00001a60


	//   ....[2]....
        /*06c8*/ 	.word	0x0000a500


	//   ....[3]....
        /*06cc*/ 	.word	0x0000a970


	//   ....[4]....
        /*06d0*/ 	.word	0x0001e240


	//   ....[5]....
        /*06d4*/ 	.word	0x0001e380


	//   ....[6]....
        /*06d8*/ 	.word	0x0001e480


	//----- nvinfo : EIATTR_MBARRIER_INSTR_OFFSETS
	.align		4
.L_363:
        /*06dc*/ 	.byte	0x04, 0x39
        /*06de*/ 	.short	(.L_365 - .L_364)


	//   ....[0]....
.L_364:
        /*06e0*/ 	.word	0x000002e0
        /*06e4*/ 	.word	0x000000ff
        /*06e8*/ 	.word	0x00034800
        /*06ec*/ 	.short	0x0100
        /*06ee*/ 	.byte	0x08
	.zero		1


	//   ....[1]....
        /*06f0*/ 	.word	0x000002f0
        /*06f4*/ 	.word	0x000000ff
        /*06f8*/ 	.word	0x00034820
        /*06fc*/ 	.short	0x0100
        /*06fe*/ 	.byte	0x08
	.zero		1


	//   ....[2]....
        /*0700*/ 	.word	0x000003e0
        /*0704*/ 	.word	0x000000ff
        /*0708*/ 	.word	0x00034830
        /*070c*/ 	.short	0x0100
        /*070e*/ 	.byte	0x08
	.zero		1


	//   ....[3]....
        /*0710*/ 	.word	0x000003f0
        /*0714*/ 	.word	0x000000ff
        /*0718*/ 	.word	0x00034840
        /*071c*/ 	.short	0x0100
        /*071e*/ 	.byte	0x08
	.zero		1


	//   ....[4]....
        /*0720*/ 	.word	0x00000400
        /*0724*/ 	.word	0x000000ff
        /*0728*/ 	.word	0x00034838
        /*072c*/ 	.short	0x0100
        /*072e*/ 	.byte	0x08
	.zero		1


	//   ....[5]....
        /*0730*/ 	.word	0x00000410
        /*0734*/ 	.word	0x000000ff
        /*0738*/ 	.word	0x00034848
        /*073c*/ 	.short	0x0100
        /*073e*/ 	.byte	0x08
	.zero		1


	//   ....[6]....
        /*0740*/ 	.word	0x00000540
        /*0744*/ 	.word	0x000000ff
        /*0748*/ 	.word	0x00034850
        /*074c*/ 	.short	0x0100
        /*074e*/ 	.byte	0x08
	.zero		1


	//   ....[7]....
        /*0750*/ 	.word	0x00000550
        /*0754*/ 	.word	0x000000ff
        /*0758*/ 	.word	0x00034860
        /*075c*/ 	.short	0x0100
        /*075e*/ 	.byte	0x08
	.zero		1


	//   ....[8]....
        /*0760*/ 	.word	0x00000560
        /*0764*/ 	.word	0x000000ff
        /*0768*/ 	.word	0x00034858
        /*076c*/ 	.short	0x0100
        /*076e*/ 	.byte	0x08
	.zero		1


	//   ....[9]....
        /*0770*/ 	.word	0x00000570
        /*0774*/ 	.word	0x000000ff
        /*0778*/ 	.word	0x00034868
        /*077c*/ 	.short	0x0100
        /*077e*/ 	.byte	0x08
	.zero		1


	//   ....[10]....
        /*0780*/ 	.word	0x00000660
        /*0784*/ 	.word	0x000000ff
        /*0788*/ 	.word	0x00034870
        /*078c*/ 	.short	0x0100
        /*078e*/ 	.byte	0x06
	.zero		1


	//   ....[11]....
        /*0790*/ 	.word	0x00000670
        /*0794*/ 	.word	0x000000ff
        /*0798*/ 	.word	0x00034880
        /*079c*/ 	.short	0x0100
        /*079e*/ 	.byte	0x06
	.zero		1


	//   ....[12]....
        /*07a0*/ 	.word	0x00000680
        /*07a4*/ 	.word	0x000000ff
        /*07a8*/ 	.word	0x00034878
        /*07ac*/ 	.short	0x0100
        /*07ae*/ 	.byte	0x06
	.zero		1


	//   ....[13]....
        /*07b0*/ 	.word	0x00000690
        /*07b4*/ 	.word	0x000000ff
        /*07b8*/ 	.word	0x00034888
        /*07bc*/ 	.short	0x0100
        /*07be*/ 	.byte	0x06
	.zero		1


	//   ....[14]....
        /*07c0*/ 	.word	0x000007c0
        /*07c4*/ 	.word	0x000000ff
        /*07c8*/ 	.word	0x00034890
        /*07cc*/ 	.short	0x0100
        /*07ce*/ 	.byte	0x08
	.zero		1


	//   ....[15]....
        /*07d0*/ 	.word	0x000007d0
        /*07d4*/ 	.word	0x000000ff
        /*07d8*/ 	.word	0x000348a0
        /*07dc*/ 	.short	0x0100
        /*07de*/ 	.byte	0x08
	.zero		1


	//   ....[16]....
        /*07e0*/ 	.word	0x000007e0
        /*07e4*/ 	.word	0x000000ff
        /*07e8*/ 	.word	0x00034898
        /*07ec*/ 	.short	0x0100
        /*07ee*/ 	.byte	0x08
	.zero		1


	//   ....[17]....
        /*07f0*/ 	.word	0x000007f0
        /*07f4*/ 	.word	0x000000ff
        /*07f8*/ 	.word	0x000348a8
        /*07fc*/ 	.short	0x0100
        /*07fe*/ 	.byte	0x08
	.zero		1


	//   ....[18]....
        /*0800*/ 	.word	0x00000920
        /*0804*/ 	.word	0x000000ff
        /*0808*/ 	.word	0x000348b0
        /*080c*/ 	.short	0x0100
        /*080e*/ 	.byte	0x08
	.zero		1


	//   ....[19]....
        /*0810*/ 	.word	0x00000930
        /*0814*/ 	.word	0x000000ff
        /*0818*/ 	.word	0x000348c0
        /*081c*/ 	.short	0x0100
        /*081e*/ 	.byte	0x08
	.zero		1


	//   ....[20]....
        /*0820*/ 	.word	0x00000940
        /*0824*/ 	.word	0x000000ff
        /*0828*/ 	.word	0x000348b8
        /*082c*/ 	.short	0x0100
        /*082e*/ 	.byte	0x08
	.zero		1


	//   ....[21]....
        /*0830*/ 	.word	0x00000950
        /*0834*/ 	.word	0x000000ff
        /*0838*/ 	.word	0x000348c8
        /*083c*/ 	.short	0x0100
        /*083e*/ 	.byte	0x08
	.zero		1


	//   ....[22]....
        /*0840*/ 	.word	0x00003540
        /*0844*/ 	.word	0x00000003
        /*0848*/ 	.word	0x00034890
        /*084c*/ 	.short	0x010a
        /*084e*/ 	.byte	0x3f
	.zero		1


	//   ....[23]....
        /*0850*/ 	.word	0x000067a0
        /*0854*/ 	.word	0x00000003
        /*0858*/ 	.word	0x00034890
        /*085c*/ 	.short	0x010a
        /*085e*/ 	.byte	0x3f
	.zero		1


	//   ....[24]....
        /*0860*/ 	.word	0x00009770
        /*0864*/ 	.word	0x00000003
        /*0868*/ 	.word	0x00034890
        /*086c*/ 	.short	0x010a
        /*086e*/ 	.byte	0x3f
	.zero		1


	//   ....[25]....
        /*0870*/ 	.word	0x00009b40
        /*0874*/ 	.word	0x00000024
        /*0878*/ 	.word	0x00000000
        /*087c*/ 	.short	0x0101
        /*087e*/ 	.byte	0x3f
	.zero		1


	//   ....[26]....
        /*0880*/ 	.word	0x00009b80
        /*0884*/ 	.word	0x00000003
        /*0888*/ 	.word	0x000348b0
        /*088c*/ 	.short	0x010a
        /*088e*/ 	.byte	0x3f
	.zero		1


	//   ....[27]....
        /*0890*/ 	.word	0x0000a050
        /*0894*/ 	.word	0x00000003
        /*0898*/ 	.word	0x00000000
        /*089c*/ 	.short	0x0101
        /*089e*/ 	.byte	0x3f
	.zero		1


	//   ....[28]....
        /*08a0*/ 	.word	0x0000a580
        /*08a4*/ 	.word	0x00000012
        /*08a8*/ 	.word	0x00034800
        /*08ac*/ 	.short	0x010a
        /*08ae*/ 	.byte	0x3f
	.zero		1


	//   ....[29]....
        /*08b0*/ 	.word	0x0000a5d0
        /*08b4*/ 	.word	0x00000012
        /*08b8*/ 	.word	0x00034800
        /*08bc*/ 	.short	0x010a
        /*08be*/ 	.byte	0x3f
	.zero		1


	//   ....[30]....
        /*08c0*/ 	.word	0x0000b940
        /*08c4*/ 	.word	0x00000012
        /*08c8*/ 	.word	0x00034800
        /*08cc*/ 	.short	0x010a
        /*08ce*/ 	.byte	0x3f
	.zero		1


	//   ....[31]....
        /*08d0*/ 	.word	0x0000eab0
        /*08d4*/ 	.word	0x00000012
        /*08d8*/ 	.word	0x00034800
        /*08dc*/ 	.short	0x010a
        /*08de*/ 	.byte	0x3f
	.zero		1


	//   ....[32]....
        /*08e0*/ 	.word	0x000112d0
        /*08e4*/ 	.word	0x00000002
        /*08e8*/ 	.word	0x00034830
        /*08ec*/ 	.short	0x010a
        /*08ee*/ 	.byte	0x3f
	.zero		1


	//   ....[33]....
        /*08f0*/ 	.word	0x00011350
        /*08f4*/ 	.word	0x00000002
        /*08f8*/ 	.word	0x00034830
        /*08fc*/ 	.short	0x010a
        /*08fe*/ 	.byte	0x3f
	.zero		1


	//   ....[34]....
        /*0900*/ 	.word	0x000120b0
        /*0904*/ 	.word	0x00000002
        /*0908*/ 	.word	0x00000000
        /*090c*/ 	.short	0x0101
        /*090e*/ 	.byte	0x3f
	.zero		1


	//   ....[35]....
        /*0910*/ 	.word	0x00013fa0
        /*0914*/ 	.word	0x0000000f
        /*0918*/ 	.word	0x00034830
        /*091c*/ 	.short	0x010a
        /*091e*/ 	.byte	0x3f
	.zero		1


	//   ....[36]....
        /*0920*/ 	.word	0x00014010
        /*0924*/ 	.word	0x0000000f
        /*0928*/ 	.word	0x00034830
        /*092c*/ 	.short	0x010a
        /*092e*/ 	.byte	0x3f
	.zero		1


	//   ....[37]....
        /*0930*/ 	.word	0x00014b90
        /*0934*/ 	.word	0x00000014
        /*0938*/ 	.word	0x00034850
        /*093c*/ 	.short	0x010a
        /*093e*/ 	.byte	0x3f
	.zero		1


	//   ....[38]....
        /*0940*/ 	.word	0x00014be0
        /*0944*/ 	.word	0x00000014
        /*0948*/ 	.word	0x00034850
        /*094c*/ 	.short	0x010a
        /*094e*/ 	.byte	0x3f
	.zero		1


	//   ....[39]....
        /*0950*/ 	.word	0x00016830
        /*0954*/ 	.word	0x0000000f
        /*0958*/ 	.word	0x00000000
        /*095c*/ 	.short	0x0101
        /*095e*/ 	.byte	0x3f
	.zero		1


	//   ....[40]....
        /*0960*/ 	.word	0x00016880
        /*0964*/ 	.word	0x00000021
        /*0968*/ 	.word	0x00000000
        /*096c*/ 	.short	0x0101
        /*096e*/ 	.byte	0x3f
	.zero		1


	//   ....[41]....
        /*0970*/ 	.word	0x00016db0
        /*0974*/ 	.word	0x00000000
        /*0978*/ 	.word	0x00034830
        /*097c*/ 	.short	0x010a
        /*097e*/ 	.byte	0x3f
	.zero		1


	//   ....[42]....
        /*0980*/ 	.word	0x00016e20
        /*0984*/ 	.word	0x00000000
        /*0988*/ 	.word	0x00034830
        /*098c*/ 	.short	0x010a
        /*098e*/ 	.byte	0x3f
	.zero		1


	//   ....[43]....
        /*0990*/ 	.word	0x000179a0
        /*0994*/ 	.word	0x0000000f
        /*0998*/ 	.word	0x00034850
        /*099c*/ 	.short	0x010a
        /*099e*/ 	.byte	0x3f
	.zero		1


	//   ....[44]....
        /*09a0*/ 	.word	0x000179f0
        /*09a4*/ 	.word	0x0000000f
        /*09a8*/ 	.word	0x00034850
        /*09ac*/ 	.short	0x010a
        /*09ae*/ 	.byte	0x3f
	.zero		1


	//   ....[45]....
        /*09b0*/ 	.word	0x00018b80
        /*09b4*/ 	.word	0x0000000b
        /*09b8*/ 	.word	0x00000000
        /*09bc*/ 	.short	0x0101
        /*09be*/ 	.byte	0x3f
	.zero		1


	//   ....[46]....
        /*09c0*/ 	.word	0x00018bf0
        /*09c4*/ 	.word	0x0000000f
        /*09c8*/ 	.word	0x00000000
        /*09cc*/ 	.short	0x0101
        /*09ce*/ 	.byte	0x3f
	.zero		1


	//   ....[47]....
        /*09d0*/ 	.word	0x00019630
        /*09d4*/ 	.word	0x0000000c
        /*09d8*/ 	.word	0x00034850
        /*09dc*/ 	.short	0x010a
        /*09de*/ 	.byte	0x3f
	.zero		1


	//   ....[48]....
        /*09e0*/ 	.word	0x000196d0
        /*09e4*/ 	.word	0x0000000c
        /*09e8*/ 	.word	0x00034850
        /*09ec*/ 	.short	0x010a
        /*09ee*/ 	.byte	0x3f
	.zero		1


	//   ....[49]....
        /*09f0*/ 	.word	0x00019c90
        /*09f4*/ 	.word	0x0000000b
        /*09f8*/ 	.word	0x00000000
        /*09fc*/ 	.short	0x0101
        /*09fe*/ 	.byte	0x3f
	.zero		1


	//   ....[50]....
        /*0a00*/ 	.word	0x0001aeb0
        /*0a04*/ 	.word	0x00000000
        /*0a08*/ 	.word	0x00000000
        /*0a0c*/ 	.short	0x0101
        /*0a0e*/ 	.byte	0x3f
	.zero		1


	//   ....[51]....
        /*0a10*/ 	.word	0x0001d330
        /*0a14*/ 	.word	0x00000005
        /*0a18*/ 	.word	0x00034820
        /*0a1c*/ 	.short	0x010a
        /*0a1e*/ 	.byte	0x3f
	.zero		1


	//   ....[52]....
        /*0a20*/ 	.word	0x0001d3c0
        /*0a24*/ 	.word	0x00000006
        /*0a28*/ 	.word	0x000348a0
        /*0a2c*/ 	.short	0x010a
        /*0a2e*/ 	.byte	0x3f
	.zero		1


	//   ....[53]....
        /*0a30*/ 	.word	0x0001d650
        /*0a34*/ 	.word	0x00000006
        /*0a38*/ 	.word	0x000348c0
        /*0a3c*/ 	.short	0x010a
        /*0a3e*/ 	.byte	0x3f
	.zero		1


	//   ....[54]....
        /*0a40*/ 	.word	0x0001da10
        /*0a44*/ 	.word	0x00000007
        /*0a48*/ 	.word	0x000348a0
        /*0a4c*/ 	.short	0x010a
        /*0a4e*/ 	.byte	0x3f
	.zero		1


	//   ....[55]....
        /*0a50*/ 	.word	0x0001dc80
        /*0a54*/ 	.word	0x00000007
        /*0a58*/ 	.word	0x000348c0
        /*0a5c*/ 	.short	0x010a
        /*0a5e*/ 	.byte	0x3f
	.zero		1


	//   ....[56]....
        /*0a60*/ 	.word	0x0001eb90
        /*0a64*/ 	.word	0x00000007
        /*0a68*/ 	.word	0x00034840
        /*0a6c*/ 	.short	0x010a
        /*0a6e*/ 	.byte	0x3f
	.zero		1


	//   ....[57]....
        /*0a70*/ 	.word	0x0001f140
        /*0a74*/ 	.word	0x0000000a
        /*0a78*/ 	.word	0x00034820
        /*0a7c*/ 	.short	0x010a
        /*0a7e*/ 	.byte	0x3f
	.zero		1


	//   ....[58]....
        /*0a80*/ 	.word	0x0001f450
        /*0a84*/ 	.word	0x00000007
        /*0a88*/ 	.word	0x00034840
        /*0a8c*/ 	.short	0x010a
        /*0a8e*/ 	.byte	0x3f
	.zero		1


	//   ....[59]....
        /*0a90*/ 	.word	0x0001f750
        /*0a94*/ 	.word	0x00000008
        /*0a98*/ 	.word	0x00000060
        /*0a9c*/ 	.short	0x010a
        /*0a9e*/ 	.byte	0x3f
	.zero		1


	//   ....[60]....
        /*0aa0*/ 	.word	0x0001fd10
        /*0aa4*/ 	.word	0x00000002
        /*0aa8*/ 	.word	0x00034840
        /*0aac*/ 	.short	0x010a
        /*0aae*/ 	.byte	0x3f
	.zero		1


	//   ....[61]....
        /*0ab0*/ 	.word	0x00020010
        /*0ab4*/ 	.word	0x00000003
        /*0ab8*/ 	.word	0x00000060
        /*0abc*/ 	.short	0x010a
        /*0abe*/ 	.byte	0x3f
	.zero		1


	//   ....[62]....
        /*0ac0*/ 	.word	0x000204d0
        /*0ac4*/ 	.word	0x00000002
        /*0ac8*/ 	.word	0x00034840
        /*0acc*/ 	.short	0x010a
        /*0ace*/ 	.byte	0x3f
	.zero		1


	//   ....[63]....
        /*0ad0*/ 	.word	0x000207e0
        /*0ad4*/ 	.word	0x00000002
        /*0ad8*/ 	.word	0x00000060
        /*0adc*/ 	.short	0x010a
        /*0ade*/ 	.byte	0x3f
	.zero		1


	//   ....[64]....
        /*0ae0*/ 	.word	0x00020c40
        /*0ae4*/ 	.word	0x00000003
        /*0ae8*/ 	.word	0x00034860
        /*0aec*/ 	.short	0x010a
        /*0aee*/ 	.byte	0x3f
	.zero		1


	//   ....[65]....
        /*0af0*/ 	.word	0x00021c20
        /*0af4*/ 	.word	0x00000000
        /*0af8*/ 	.word	0x00034820
        /*0afc*/ 	.short	0x010a
        /*0afe*/ 	.byte	0x3f
	.zero		1


	//   ....[66]....
        /*0b00*/ 	.word	0x00021dd0
        /*0b04*/ 	.word	0x00000006
        /*0b08*/ 	.word	0x00000000
        /*0b0c*/ 	.short	0x010a
        /*0b0e*/ 	.byte	0x3f
	.zero		1


	//   ....[67]....
        /*0b10*/ 	.word	0x00021e40
        /*0b14*/ 	.word	0x00000007
        /*0b18*/ 	.word	0x00000000
        /*0b1c*/ 	.short	0x010a
        /*0b1e*/ 	.byte	0x3f
	.zero		1


	//   ....[68]....
        /*0b20*/ 	.word	0x00021eb0
        /*0b24*/ 	.word	0x00000004
        /*0b28*/ 	.word	0x00000000
        /*0b2c*/ 	.short	0x010a
        /*0b2e*/ 	.byte	0x3f
	.zero		1


	//   ....[69]....
        /*0b30*/ 	.word	0x00021ee0
        /*0b34*/ 	.word	0x00000003
        /*0b38*/ 	.word	0x00000000
        /*0b3c*/ 	.short	0x010a
        /*0b3e*/ 	.byte	0x3f
	.zero		1


	//   ....[70]....
        /*0b40*/ 	.word	0x00021f40
        /*0b44*/ 	.word	0x00000003
        /*0b48*/ 	.word	0x00034890
        /*0b4c*/ 	.short	0x010a
        /*0b4e*/ 	.byte	0x3f
	.zero		1


	//   ....[71]....
        /*0b50*/ 	.word	0x00021f90
        /*0b54*/ 	.word	0x00000003
        /*0b58*/ 	.word	0x00034890
        /*0b5c*/ 	.short	0x010a
        /*0b5e*/ 	.byte	0x3f
	.zero		1


	//   ....[72]....
        /*0b60*/ 	.word	0x00021fe0
        /*0b64*/ 	.word	0x00000003
        /*0b68*/ 	.word	0x00034890
        /*0b6c*/ 	.short	0x010a
        /*0b6e*/ 	.byte	0x3f
	.zero		1


	//   ....[73]....
        /*0b70*/ 	.word	0x00022030
        /*0b74*/ 	.word	0x00000003
        /*0b78*/ 	.word	0x000348b0
        /*0b7c*/ 	.short	0x010a
        /*0b7e*/ 	.byte	0x3f
	.zero		1


	//   ....[74]....
        /*0b80*/ 	.word	0x00022580
        /*0b84*/ 	.word	0x00000012
        /*0b88*/ 	.word	0x00034800
        /*0b8c*/ 	.short	0x010a
        /*0b8e*/ 	.byte	0x3f
	.zero		1


	//   ....[75]....
        /*0b90*/ 	.word	0x00022ad0
        /*0b94*/ 	.word	0x00000012
        /*0b98*/ 	.word	0x00034800
        /*0b9c*/ 	.short	0x010a
        /*0b9e*/ 	.byte	0x3f
	.zero		1


	//   ....[76]....
        /*0ba0*/ 	.word	0x00022b20
        /*0ba4*/ 	.word	0x00000002
        /*0ba8*/ 	.word	0x00034830
        /*0bac*/ 	.short	0x010a
        /*0bae*/ 	.byte	0x3f
	.zero		1


	//   ....[77]....
        /*0bb0*/ 	.word	0x00022b70
        /*0bb4*/ 	.word	0x0000000f
        /*0bb8*/ 	.word	0x00034830
        /*0bbc*/ 	.short	0x010a
        /*0bbe*/ 	.byte	0x3f
	.zero		1


	//   ....[78]....
        /*0bc0*/ 	.word	0x00022bc0
        /*0bc4*/ 	.word	0x00000014
        /*0bc8*/ 	.word	0x00034850
        /*0bcc*/ 	.short	0x010a
        /*0bce*/ 	.byte	0x3f
	.zero		1


	//   ....[79]....
        /*0bd0*/ 	.word	0x00022c10
        /*0bd4*/ 	.word	0x00000000
        /*0bd8*/ 	.word	0x00034830
        /*0bdc*/ 	.short	0x010a
        /*0bde*/ 	.byte	0x3f
	.zero		1


	//   ....[80]....
        /*0be0*/ 	.word	0x00022c60
        /*0be4*/ 	.word	0x0000000f
        /*0be8*/ 	.word	0x00034850
        /*0bec*/ 	.short	0x010a
        /*0bee*/ 	.byte	0x3f
	.zero		1


	//   ....[81]....
        /*0bf0*/ 	.word	0x00022cb0
        /*0bf4*/ 	.word	0x0000000c
        /*0bf8*/ 	.word	0x00034850
        /*0bfc*/ 	.short	0x010a
        /*0bfe*/ 	.byte	0x3f
	.zero		1


	//   ....[82]....
        /*0c00*/ 	.word	0x00022e50
        /*0c04*/ 	.word	0x00000005
        /*0c08*/ 	.word	0x00034820
        /*0c0c*/ 	.short	0x010a
        /*0c0e*/ 	.byte	0x3f
	.zero		1


	//   ....[83]....
        /*0c10*/ 	.word	0x00022ea0
        /*0c14*/ 	.word	0x00000006
        /*0c18*/ 	.word	0x000348a0
        /*0c1c*/ 	.short	0x010a
        /*0c1e*/ 	.byte	0x3f
	.zero		1


	//   ....[84]....
        /*0c20*/ 	.word	0x00022ef0
        /*0c24*/ 	.word	0x00000006
        /*0c28*/ 	.word	0x000348c0
        /*0c2c*/ 	.short	0x010a
        /*0c2e*/ 	.byte	0x3f
	.zero		1


	//   ....[85]....
        /*0c30*/ 	.word	0x00022f40
        /*0c34*/ 	.word	0x00000007
        /*0c38*/ 	.word	0x000348a0
        /*0c3c*/ 	.short	0x010a
        /*0c3e*/ 	.byte	0x3f
	.zero		1


	//   ....[86]....
        /*0c40*/ 	.word	0x00022f90
        /*0c44*/ 	.word	0x00000007
        /*0c48*/ 	.word	0x000348c0
        /*0c4c*/ 	.short	0x010a
        /*0c4e*/ 	.byte	0x3f
	.zero		1


	//   ....[87]....
        /*0c50*/ 	.word	0x00023130
        /*0c54*/ 	.word	0x00000007
        /*0c58*/ 	.word	0x00034840
        /*0c5c*/ 	.short	0x010a
        /*0c5e*/ 	.byte	0x3f
	.zero		1


	//   ....[88]....
        /*0c60*/ 	.word	0x000231b0
        /*0c64*/ 	.word	0x00000003
        /*0c68*/ 	.word	0x00034820
        /*0c6c*/ 	.short	0x010a
        /*0c6e*/ 	.byte	0x3f
	.zero		1


	//   ....[89]....
        /*0c70*/ 	.word	0x00023200
        /*0c74*/ 	.word	0x00000007
        /*0c78*/ 	.word	0x00034840
        /*0c7c*/ 	.short	0x010a
        /*0c7e*/ 	.byte	0x3f
	.zero		1


	//   ....[90]....
        /*0c80*/ 	.word	0x00023250
        /*0c84*/ 	.word	0x00000008
        /*0c88*/ 	.word	0x00000060
        /*0c8c*/ 	.short	0x010a
        /*0c8e*/ 	.byte	0x3f
	.zero		1


	//   ....[91]....
        /*0c90*/ 	.word	0x000232a0
        /*0c94*/ 	.word	0x00000002
        /*0c98*/ 	.word	0x00034840
        /*0c9c*/ 	.short	0x010a
        /*0c9e*/ 	.byte	0x3f
	.zero		1


	//   ....[92]....
        /*0ca0*/ 	.word	0x000232f0
        /*0ca4*/ 	.word	0x00000003
        /*0ca8*/ 	.word	0x00000060
        /*0cac*/ 	.short	0x010a
        /*0cae*/ 	.byte	0x3f
	.zero		1


	//   ....[93]....
        /*0cb0*/ 	.word	0x00023340
        /*0cb4*/ 	.word	0x00000002
        /*0cb8*/ 	.word	0x00034840
        /*0cbc*/ 	.short	0x010a
        /*0cbe*/ 	.byte	0x3f
	.zero		1


	//   ....[94]....
        /*0cc0*/ 	.word	0x00023390
        /*0cc4*/ 	.word	0x00000002
        /*0cc8*/ 	.word	0x00000060
        /*0ccc*/ 	.short	0x010a
        /*0cce*/ 	.byte	0x3f
	.zero		1


	//   ....[95]....
        /*0cd0*/ 	.word	0x000233e0
        /*0cd4*/ 	.word	0x00000003
        /*0cd8*/ 	.word	0x00034860
        /*0cdc*/ 	.short	0x010a
        /*0cde*/ 	.byte	0x3f
	.zero		1


	//   ....[96]....
        /*0ce0*/ 	.word	0x00023da0
        /*0ce4*/ 	.word	0x00000000
        /*0ce8*/ 	.word	0x00034820
        /*0cec*/ 	.short	0x010a
        /*0cee*/ 	.byte	0x3f
	.zero		1


	//   ....[97]....
        /*0cf0*/ 	.word	0x00023f40
        /*0cf4*/ 	.word	0x00000006
        /*0cf8*/ 	.word	0x00000000
        /*0cfc*/ 	.short	0x010a
        /*0cfe*/ 	.byte	0x3f
	.zero		1


	//   ....[98]....
        /*0d00*/ 	.word	0x00023f90
        /*0d04*/ 	.word	0x00000007
        /*0d08*/ 	.word	0x00000000
        /*0d0c*/ 	.short	0x010a
        /*0d0e*/ 	.byte	0x3f
	.zero		1


	//   ....[99]....
        /*0d10*/ 	.word	0x00023fe0
        /*0d14*/ 	.word	0x00000004
        /*0d18*/ 	.word	0x00000000
        /*0d1c*/ 	.short	0x010a
        /*0d1e*/ 	.byte	0x3f
	.zero		1


	//----- nvinfo : EIATTR_NUM_MBARRIERS
	.align		4
.L_365:
        /*0d20*/ 	.byte	0x03, 0x38
        /*0d22*/ 	.short	0x0016


	//----- nvinfo : EIATTR_EXIT_INSTR_OFFSETS
	.align		4
        /*0d24*/ 	.byte	0x04, 0x1c
        /*0d26*/ 	.short	(.L_367 - .L_366)


	//   ....[0]....
.L_366:
        /*0d28*/ 	.word	0x00021f30


	//----- nvinfo : EIATTR_MAX_THREADS
	.align		4
.L_367:
        /*0d2c*/ 	.byte	0x04, 0x05
        /*0d2e*/ 	.short	(.L_369 - .L_368)
.L_368:
        /*0d30*/ 	.word	0x00000180
        /*0d34*/ 	.word	0x00000001
        /*0d38*/ 	.word	0x00000001


	//----- nvinfo : EIATTR_CRS_STACK_SIZE
	.align		4
.L_369:
        /*0d3c*/ 	.byte	0x04, 0x1e
        /*0d3e*/ 	.short	(.L_371 - .L_370)
.L_370:
        /*0d40*/ 	.word	0x00000000


	//----- nvinfo : EIATTR_CBANK_PARAM_SIZE
	.align		4
.L_371:
        /*0d44*/ 	.byte	0x03, 0x19
        /*0d46*/ 	.short	0x0a70


	//----- nvinfo : EIATTR_PARAM_CBANK
	.align		4
        /*0d48*/ 	.byte	0x04, 0x0a
        /*0d4a*/ 	.short	(.L_373 - .L_372)
	.align		4
.L_372:
        /*0d4c*/ 	.word	index@(.nv.constant0._ZN7cutlass13device_kernelIN5flash11enable_sm90INS1_16FlashAttnFwdSm90INS1_25CollectiveMainloopFwdSm90ILi2EN4cute5tupleIJNS5_1CILi1EEES8_S8_EEENS6_IJNS7_ILi128EEESA_NS7_ILi192EEEEEELi128ENS_6half_tEfNS_4arch4Sm90ELb1ELb0ELb0ELb1ELb0ELb1ELb0ELb1ELb1ELb0ELb0ELb0EEENS1_21CollectiveEpilogueFwdINS6_IJSA_SA_SA_EEES9_SD_SF_Li256ELb1ELb0ELb0ELb0EEENS1_36VarlenDynamicPersistentTileSchedulerILi128ELi128ELi256ELi32ELb0ELb0ELb1ELb1ELb1ELb1EEEEEEEEEvNT_6ParamsE)
        /*0d50*/ 	.short	0x0210
        /*0d52*/ 	.short	0x0a70


	//----- nvinfo : EIATTR_SW_WAR
	.align		4
.L_373:
        /*0d54*/ 	.byte	0x04, 0x36
        /*0d56*/ 	.short	(.L_375 - .L_374)
.L_374:
        /*0d58*/ 	.word	0x00000008
.L_375:


//--------------------- .nv.callgraph             --------------------------
	.section	.nv.callgraph,"",@"SHT_CUDA_CALLGRAPH"
	.align	4
	.sectionentsize	8
	.align		4
        /*0000*/ 	.word	0x00000000
	.align		4
        /*0004*/ 	.word	0xffffffff
	.align		4
        /*0008*/ 	.word	index@(_ZN7cutlass13device_kernelIN5flash11enable_sm90INS1_16FlashAttnFwdSm90INS1_25CollectiveMainloopFwdSm90ILi2EN4cute5tupleIJNS5_1CILi1EEES8_S8_EEENS6_IJNS7_ILi128EEESA_NS7_ILi192EEEEEELi128ENS_6half_tEfNS_4arch4Sm90ELb0ELb0ELb0ELb0ELb0ELb0ELb0ELb1ELb1ELb0ELb0ELb0EEENS1_21CollectiveEpilogueFwdINS6_IJSA_SA_SA_EEES9_SD_SF_Li256ELb0ELb0ELb0ELb0EEENS1_29StaticPersistentTileSchedulerILb0EEEEEEEEEvNT_6ParamsE)
	.align		4
        /*000c*/ 	.word	index@(__assertfail)
	.align		4
        /*0010*/ 	.word	index@(_ZN7cutlass13device_kernelIN5flash11enable_sm90INS1_16FlashAttnFwdSm90INS1_25CollectiveMainloopFwdSm90ILi2EN4cute5tupleIJNS5_1CILi2EEENS7_ILi1EEES9_EEENS6_IJNS7_ILi128EEESB_NS7_ILi192EEEEEELi128ENS_6half_tEfNS_4arch4Sm90ELb0ELb0ELb0ELb0ELb0ELb0ELb0ELb1ELb1ELb0ELb0ELb0EEENS1_21CollectiveEpilogueFwdINS6_IJSB_SB_SB_EEESA_SE_SG_Li256ELb0ELb0ELb0ELb0EEENS1_29StaticPersistentTileSchedulerILb0EEEEEEEEEvNT_6ParamsE)
	.align		4
        /*0014*/ 	.word	index@(__assertfail)
	.align		4
        /*0018*/ 	.word	index@(_ZN7cutlass13device_kernelIN5flash11enable_sm90INS1_16FlashAttnFwdSm90INS1_25CollectiveMainloopFwdSm90ILi2EN4cute5tupleIJNS5_1CILi1EEES8_S8_EEENS6_IJNS7_ILi128EEESA_NS7_ILi192EEEEEELi128ENS_6half_tEfNS_4arch4Sm90ELb0ELb0ELb0ELb1ELb0ELb0ELb0ELb1ELb1ELb0ELb0ELb0EEENS1_21CollectiveEpilogueFwdINS6_IJSA_SA_SA_EEES9_SD_SF_Li256ELb1ELb0ELb0ELb0EEENS1_36VarlenDynamicPersistentTileSchedulerILi128ELi128ELi256ELi32ELb0ELb0ELb1ELb0ELb1ELb1EEEEEEEEEvNT_6ParamsE)
	.align		4
        /*001c*/ 	.word	index@(__assertfail)
	.align		4
        /*0020*/ 	.word	index@(_ZN7cutlass13device_kernelIN5flash11enable_sm90INS1_16FlashAttnFwdSm90INS1_25CollectiveMainloopFwdSm90ILi2EN4cute5tupleIJNS5_1CILi1EEES8_S8_EEENS6_IJNS7_ILi128EEESA_NS7_ILi192EEEEEELi128ENS_6half_tEfNS_4arch4Sm90ELb0ELb0ELb0ELb1ELb0ELb1ELb0ELb1ELb1ELb0ELb0ELb0EEENS1_21CollectiveEpilogueFwdINS6_IJSA_SA_SA_EEES9_SD_SF_Li256ELb1ELb0ELb0ELb0EEENS1_36VarlenDynamicPersistentTileSchedulerILi128ELi128ELi256ELi32ELb0ELb0ELb1ELb0ELb1ELb1EEEEEEEEEvNT_6ParamsE)
	.align		4
        /*0024*/ 	.word	index@(__assertfail)
	.align		4
        /*0028*/ 	.word	index@(_ZN7cutlass13device_kernelIN5flash11enable_sm90INS1_16FlashAttnFwdSm90INS1_25CollectiveMainloopFwdSm90ILi2EN4cute5tupleIJNS5_1CILi1EEES8_S8_EEENS6_IJNS7_ILi128EEENS7_ILi96EEENS7_ILi192EEEEEELi128ENS_6half_tEfNS_4arch4Sm90ELb0ELb1ELb0ELb0ELb0ELb0ELb0ELb1ELb1ELb0ELb0ELb0EEENS1_21CollectiveEpilogueFwdINS6_IJSA_SA_SB_EEES9_SE_SG_Li256ELb0ELb0ELb0ELb0EEENS1_30DynamicPersistentTileSchedulerILi256ELi32ELb0ELb0ELb1EEEEEEEEEvNT_6ParamsE)
	.align		4
        /*002c*/ 	.word	index@(__assertfail)
	.align		4
        /*0030*/ 	.word	index@(_ZN7cutlass13device_kernelIN5flash11enable_sm90INS1_16FlashAttnFwdSm90INS1_25CollectiveMainloopFwdSm90ILi2EN4cute5tupleIJNS5_1CILi1EEES8_S8_EEENS6_IJNS7_ILi128EEENS7_ILi96EEENS7_ILi192EEEEEELi128ENS_6half_tEfNS_4arch4Sm90ELb0ELb1ELb0ELb1ELb0ELb0ELb0ELb1ELb1ELb0ELb0ELb0EEENS1_21CollectiveEpilogueFwdINS6_IJSA_SA_SB_EEES9_SE_SG_Li256ELb1ELb0ELb0ELb0EEENS1_36VarlenDynamicPersistentTileSchedulerILi128ELi96ELi256ELi32ELb0ELb0ELb1ELb1ELb0ELb1EEEEEEEEEvNT_6ParamsE)
	.align		4
        /*0034*/ 	.word	index@(__assertfail)
	.align		4
        /*0038*/ 	.word	index@(_ZN7cutlass13device_kernelIN5flash11enable_sm90INS1_16FlashAttnFwdSm90INS1_25CollectiveMainloopFwdSm90ILi2EN4cute5tupleIJNS5_1CILi1EEES8_S8_EEENS6_IJNS7_ILi128EEENS7_ILi96EEENS7_ILi192EEEEEELi128ENS_6half_tEfNS_4arch4Sm90ELb0ELb1ELb0ELb1ELb0ELb1ELb0ELb1ELb1ELb0ELb0ELb0EEENS1_21CollectiveEpilogueFwdINS6_IJSA_SA_SB_EEES9_SE_SG_Li256ELb1ELb0ELb0ELb0EEENS1_36VarlenDynamicPersistentTileSchedulerILi128ELi96ELi256ELi32ELb0ELb0ELb1ELb1ELb0ELb1EEEEEEEEEvNT_6ParamsE)
	.align		4
        /*003c*/ 	.word	index@(__assertfail)
	.align		4
        /*0040*/ 	.word	index@(_ZN7cutlass13device_kernelIN5flash11enable_sm90INS1_16FlashAttnFwdSm90INS1_25CollectiveMainloopFwdSm90ILi2EN4cute5tupleIJNS5_1CILi1EEES8_S8_EEENS6_IJNS7_ILi128EEESA_NS7_ILi192EEEEEELi128ENS_6half_tEfNS_4arch4Sm90ELb1ELb0ELb0ELb0ELb0ELb0ELb0ELb1ELb1ELb0ELb0ELb0EEENS1_21CollectiveEpilogueFwdINS6_IJSA_SA_SA_EEES9_SD_SF_Li256ELb0ELb0ELb0ELb0EEENS1_30DynamicPersistentTileSchedulerILi256ELi32ELb0ELb0ELb1EEEEEEEEEvNT_6ParamsE)
	.align		4
        /*0044*/ 	.word	index@(__assertfail)
	.align		4
        /*0048*/ 	.word	index@(_ZN7cutlass13device_kernelIN5flash11enable_sm90INS1_16FlashAttnFwdSm90INS1_25CollectiveMainloopFwdSm90ILi2EN4cute5tupleIJNS5_1CILi1EEES8_S8_EEENS6_IJNS7_ILi128EEESA_NS7_ILi192EEEEEELi128ENS_6half_tEfNS_4arch4Sm90ELb1ELb0ELb0ELb1ELb0ELb0ELb0ELb1ELb1ELb0ELb0ELb0EEENS1_21CollectiveEpilogueFwdINS6_IJSA_SA_SA_EEES9_SD_SF_Li256ELb1ELb0ELb0ELb0EEENS1_36VarlenDynamicPersistentTileSchedulerILi128ELi128ELi256ELi32ELb0ELb0ELb1ELb1ELb1ELb1EEEEEEEEEvNT_6ParamsE)
	.align		4
        /*004c*/ 	.word	index@(__assertfail)
	.align		4
        /*0050*/ 	.word	index@(_ZN7cutlass13device_kernelIN5flash11enable_sm90INS1_16FlashAttnFwdSm90INS1_25CollectiveMainloopFwdSm90ILi2EN4cute5tupleIJNS5_1CILi1EEES8_S8_EEENS6_IJNS7_ILi128EEESA_NS7_ILi192EEEEEELi128ENS_6half_tEfNS_4arch4Sm90ELb1ELb0ELb0ELb1ELb0ELb1ELb0ELb1ELb1ELb0ELb0ELb0EEENS1_21CollectiveEpilogueFwdINS6_IJSA_SA_SA_EEES9_SD_SF_Li256ELb1ELb0ELb0ELb0EEENS1_36VarlenDynamicPersistentTileSchedulerILi128ELi128ELi256ELi32ELb0ELb0ELb1ELb1ELb1ELb1EEEEEEEEEvNT_6ParamsE)
	.align		4
        /*0054*/ 	.word	index@(__assertfail)
	.align		4
        /*0058*/ 	.word	0x00000000
	.align		4
        /*005c*/ 	.word	0xfffffffe
	.align		4
        /*0060*/ 	.word	0x00000000
	.align		4
        /*0064*/ 	.word	0xfffffffd
	.align		4
        /*0068*/ 	.word	0x00000000
	.align		4
        /*006c*/ 	.word	0xfffffffc


//--------------------- .nv.constant4             --------------------------
	.section	.nv.constant4,"a",@progbits
	.align	8
	.align		8
.nv.constant4:
        /*0000*/ 	.dword	__assertfail
	.align		8
        /*0008*/ 	.dword	__unnamed_1
	.align		8
        /*0010*/ 	.dword	__unnamed_2
	.align		8
        /*0018*/ 	.dword	__unnamed_3
	.align		8
        /*0020*/ 	.dword	__unnamed_4
	.align		8
        /*0028*/ 	.dword	__unnamed_5
	.align		8
        /*0030*/ 	.dword	__unnamed_6
	.align		8
        /*0038*/ 	.dword	__unnamed_7
	.align		8
        /*0040*/ 	.dword	__unnamed_8
	.align		8
        /*0048*/ 	.dword	__unnamed_9
	.align		8
        /*0050*/ 	.dword	__unnamed_10
	.align		8
        /*0058*/ 	.dword	__unnamed_11
	.align		8
        /*0060*/ 	.dword	_ZN70_INTERNAL_48b521d0_34_flash_fwd_hdim192_128_fp16_sm90_cu_2acf44d3_29084cuda3std3__45__cpo5beginE
	.align		8
        /*0068*/ 	.dword	_ZN70_INTERNAL_48b521d0_34_flash_fwd_hdim192_128_fp16_sm90_cu_2acf44d3_29084cuda3std3__45__cpo3endE
	.align		8
        /*0070*/ 	.dword	_ZN70_INTERNAL_48b521d0_34_flash_fwd_hdim192_128_fp16_sm90_cu_2acf44d3_29084cuda3std3__45__cpo6cbeginE
	.align		8
        /*0078*/ 	.dword	_ZN70_INTERNAL_48b521d0_34_flash_fwd_hdim192_128_fp16_sm90_cu_2acf44d3_29084cuda3std3__45__cpo4cendE
	.align		8
        /*0080*/ 	.dword	_ZN70_INTERNAL_48b521d0_34_flash_fwd_hdim192_128_fp16_sm90_cu_2acf44d3_29084cuda3std3__472_GLOBAL__N__48b521d0_34_flash_fwd_hdim192_128_fp16_sm90_cu_2acf44d3_29086ignoreE
	.align		8
        /*0088*/ 	.dword	_ZN70_INTERNAL_48b521d0_34_flash_fwd_hdim192_128_fp16_sm90_cu_2acf44d3_29084cuda3std3__419piecewise_constructE
	.align		8
        /*0090*/ 	.dword	_ZN70_INTERNAL_48b521d0_34_flash_fwd_hdim192_128_fp16_sm90_cu_2acf44d3_29084cuda3std3__48in_placeE
	.align		8
        /*0098*/ 	.dword	_ZN70_INTERNAL_48b521d0_34_flash_fwd_hdim192_128_fp16_sm90_cu_2acf44d3_29084cuda3std6ranges3__45__cpo4swapE
	.align		8
        /*00a0*/ 	.dword	_ZN70_INTERNAL_48b521d0_34_flash_fwd_hdim192_128_fp16_sm90_cu_2acf44d3_29084cuda3std6ranges3__45__cpo9iter_moveE
	.align		8
        /*00a8*/ 	.dword	_ZN70_INTERNAL_48b521d0_34_flash_fwd_hdim192_128_fp16_sm90_cu_2acf44d3_29084cute7productE
	.align		8
        /*00b0*/ 	.dword	_ZN70_INTERNAL_48b521d0_34_flash_fwd_hdim192_128_fp16_sm90_cu_2acf44d3_29084cute1_E
	.align		8
        /*00b8*/ 	.dword	$str$23
	.align		8
        /*00c0*/ 	.dword	$str$24


//--------------------- .text._ZN7cutlass13device_kernelIN5flash11enable_sm90INS1_16FlashAttnFwdSm90INS1_25CollectiveMainloopFwdSm90ILi2EN4cute5tupleIJNS5_1CILi1EEES8_S8_EEENS6_IJNS7_ILi128EEESA_NS7_ILi192EEEEEELi128ENS_6half_tEfNS_4arch4Sm90ELb0ELb0ELb0ELb0ELb0ELb0ELb0ELb1ELb1ELb0ELb0ELb0EEENS1_21CollectiveEpilogueFwdINS6_IJSA_SA_SA_EEES9_SD_SF_Li256ELb0ELb0ELb0ELb0EEENS1_29StaticPersistentTileSchedulerILb0EEEEEEEEEvNT_6ParamsE --------------------------
	.section	.text._ZN7cutlass13device_kernelIN5flash11enable_sm90INS1_16FlashAttnFwdSm90INS1_25CollectiveMainloopFwdSm90ILi2EN4cute5tupleIJNS5_1CILi1EEES8_S8_EEENS6_IJNS7_ILi128EEESA_NS7_ILi192EEEEEELi128ENS_6half_tEfNS_4arch4Sm90ELb0ELb0ELb0ELb0ELb0ELb0ELb0ELb1ELb1ELb0ELb0ELb0EEENS1_21CollectiveEpilogueFwdINS6_IJSA_SA_SA_EEES9_SD_SF_Li256ELb0ELb0ELb0ELb0EEENS1_29StaticPersistentTileSchedulerILb0EEEEEEEEEvNT_6ParamsE,"ax",@progbits
	.align	128
.text._ZN7cutlass13device_kernelIN5flash11enable_sm90INS1_16FlashAttnFwdSm90INS1_25CollectiveMainloopFwdSm90ILi2EN4cute5tupleIJNS5_1CILi1EEES8_S8_EEENS6_IJNS7_ILi128EEESA_NS7_ILi192EEEEEELi128ENS_6half_tEfNS_4arch4Sm90ELb0ELb0ELb0ELb0ELb0ELb0ELb0ELb1ELb1ELb0ELb0ELb0EEENS1_21CollectiveEpilogueFwdINS6_IJSA_SA_SA_EEES9_SD_SF_Li256ELb0ELb0ELb0ELb0EEENS1_29StaticPersistentTileSchedulerILb0EEEEEEEEEvNT_6ParamsE:
        .type           _ZN7cutlass13device_kernelIN5flash11enable_sm90INS1_16FlashAttnFwdSm90INS1_25CollectiveMainloopFwdSm90ILi2EN4cute5tupleIJNS5_1CILi1EEES8_S8_EEENS6_IJNS7_ILi128EEESA_NS7_ILi192EEEEEELi128ENS_6half_tEfNS_4arch4Sm90ELb0ELb0ELb0ELb0ELb0ELb0ELb0ELb1ELb1ELb0ELb0ELb0EEENS1_21CollectiveEpilogueFwdINS6_IJSA_SA_SA_EEES9_SD_SF_Li256ELb0ELb0ELb0ELb0EEENS1_29StaticPersistentTileSchedulerILb0EEEEEEEEEvNT_6ParamsE,@function
        .size           _ZN7cutlass13device_kernelIN5flash11enable_sm90INS1_16FlashAttnFwdSm90INS1_25CollectiveMainloopFwdSm90ILi2EN4cute5tupleIJNS5_1CILi1EEES8_S8_EEENS6_IJNS7_ILi128EEESA_NS7_ILi192EEEEEELi128ENS_6half_tEfNS_4arch4Sm90ELb0ELb0ELb0ELb0ELb0ELb0ELb0ELb1ELb1ELb0ELb0ELb0EEENS1_21CollectiveEpilogueFwdINS6_IJSA_SA_SA_EEES9_SD_SF_Li256ELb0ELb0ELb0ELb0EEENS1_29StaticPersistentTileSchedulerILb0EEEEEEEEEvNT_6ParamsE,(.L_x_2655 - _ZN7cutlass13device_kernelIN5flash11enable_sm90INS1_16FlashAttnFwdSm90INS1_25CollectiveMainloopFwdSm90ILi2EN4cute5tupleIJNS5_1CILi1EEES8_S8_EEENS6_IJNS7_ILi128EEESA_NS7_ILi192EEEEEELi128ENS_6half_tEfNS_4arch4Sm90ELb0ELb0ELb0ELb0ELb0ELb0ELb0ELb1ELb1ELb0ELb0ELb0EEENS1_21CollectiveEpilogueFwdINS6_IJSA_SA_SA_EEES9_SD_SF_Li256ELb0ELb0ELb0ELb0EEENS1_29StaticPersistentTileSchedulerILb0EEEEEEEEEvNT_6ParamsE)
        .other          _ZN7cutlass13device_kernelIN5flash11enable_sm90INS1_16FlashAttnFwdSm90INS1_25CollectiveMainloopFwdSm90ILi2EN4cute5tupleIJNS5_1CILi1EEES8_S8_EEENS6_IJNS7_ILi128EEESA_NS7_ILi192EEEEEELi128ENS_6half_tEfNS_4arch4Sm90ELb0ELb0ELb0ELb0ELb0ELb0ELb0ELb1ELb1ELb0ELb0ELb0EEENS1_21CollectiveEpilogueFwdINS6_IJSA_SA_SA_EEES9_SD_SF_Li256ELb0ELb0ELb0ELb0EEENS1_29StaticPersistentTileSchedulerILb0EEEEEEEEEvNT_6ParamsE,@"STO_CUDA_ENTRY STV_DEFAULT"
_ZN7cutlass13device_kernelIN5flash11enable_sm90INS1_16FlashAttnFwdSm90INS1_25CollectiveMainloopFwdSm90ILi2EN4cute5tupleIJNS5_1CILi1EEES8_S8_EEENS6_IJNS7_ILi128EEESA_NS7_ILi192EEEEEELi128ENS_6half_tEfNS_4arch4Sm90ELb0ELb0ELb0ELb0ELb0ELb0ELb0ELb1ELb1ELb0ELb0ELb0EEENS1_21CollectiveEpilogueFwdINS6_IJSA_SA_SA_EEES9_SD_SF_Li256ELb0ELb0ELb0ELb0EEENS1_29StaticPersistentTileSchedulerILb0EEEEEEEEEvNT_6ParamsE:
[----:B------:R-:W1:Y:S02]  /*0000*/  LDC R1, c[0x0][0x28] ;  /* 0x00000a00ff017b82 */ /* 0x000e640000000800 */
[----:B-1----:R-:W-:Y:S01]  /*0010*/  VIADD R1, R1, 0xffffffe0 ;  /* 0xffffffe001017836 */ /* 0x002fe20000000000 */
[----:B------:R-:W1:Y:S01]  /*0020*/  S2R R3, SR_TID.X ;  /* 0x0000000000037919 */ /* 0x000e620000002100 */
[----:B------:R-:W-:Y:S01]  /*0030*/  ELECT P0, URZ, PT ;  /* 0x00000000003f782f */ /* 0x000fe20003800000 */
[----:B------:R-:W-:Y:S01]  /*0040*/  BSSY B0, `(.L_x_0) ;  /* 0x0000013000007945 */ /* 0x000fe20003800000 */
[----:B-1----:R-:W-:-:S05]  /*0050*/  SHF.R.U32.HI R0, RZ, 0x5, R3 ;  /* 0x00000005ff007819 */ /* 0x002fca0000011603 */
[----:B------:R-:W1:Y:S02]  /*0060*/  SHFL.IDX PT, R2, R0, RZ, 0x1f ;  /* 0x00001fff00027589 */ /* 0x000e6400000e0000 */
[----:B-1----:R-:W-:-:S13]  /*0070*/  ISETP.EQ.AND P0, PT, R2, RZ, P0 ;  /* 0x000000ff0200720c */ /* 0x002fda0000702270 */
[----:B------:R-:W-:Y:S05]  /*0080*/  @!P0 BRA `(.L_x_1) ;  /* 0x0000000000388947 */ /* 0x000fea0003800000 */
[----:B------:R-:W-:Y:S02]  /*0090*/  ULDC.64 UR4, c[0x0][0x198] ;  /* 0x0000660000047ab9 */ /* 0x000fe40000000a00 */
[----:B------:R-:W-:Y:S02]  /*00a0*/  UIADD3 UR6, UP0, UR4, 0x270, URZ ;  /* 0x0000027004067890 */ /* 0x000fe4000ff1e03f */
[----:B------:R-:W-:Y:S02]  /*00b0*/  UIADD3 UR8, UP1, UR4, 0x370, URZ ;  /* 0x0000037004087890 */ /* 0x000fe4000ff3e03f */
[----:B------:R-:W-:Y:S02]  /*00c0*/  UIADD3 UR10, UP2, UR4, 0x470, URZ ;  /* 0x00000470040a7890 */ /* 0x000fe4000ff5e03f */
[----:B------:R-:W-:Y:S02]  /*00d0*/  UIADD3 UR4, UP3, UR4, 0x9f0, URZ ;  /* 0x000009f004047890 */ /* 0x000fe4000ff7e03f */
[----:B------:R-:W-:-:S02]  /*00e0*/  UIADD3.X UR7, URZ, UR5, URZ, UP0, !UPT ;  /* 0x000000053f077290 */ /* 0x000fc400087fe43f */
[----:B------:R-:W-:Y:S02]  /*00f0*/  UIADD3.X UR9, URZ, UR5, URZ, UP1, !UPT ;  /* 0x000000053f097290 */ /* 0x000fe40008ffe43f */
[----:B------:R-:W-:Y:S02]  /*0100*/  UIADD3.X UR11, URZ, UR5, URZ, UP2, !UPT ;  /* 0x000000053f0b7290 */ /* 0x000fe400097fe43f */
[----:B------:R-:W-:-:S03]  /*0110*/  UIADD3.X UR5, URZ, UR5, URZ, UP3, !UPT ;  /* 0x000000053f057290 */ /* 0x000fc60009ffe43f */
[----:B------:R1:W-:Y:S02]  /*0120*/  UTMACCTL.PF [UR6] ;  /* 0x00000000060079b9 */ /* 0x0003e40008040000 */
[----:B------:R1:W-:Y:S02]  /*0130*/  UTMACCTL.PF [UR8] ;  /* 0x00000000080079b9 */ /* 0x0003e40008040000 */
[----:B------:R1:W-:Y:S02]  /*0140*/  UTMACCTL.PF [UR10] ;  /* 0x000000000a0079b9 */ /* 0x0003e40008040000 */
[----:B------:R1:W-:Y:S02]  /*0150*/  UTMACCTL.PF [UR4] ;  /* 0x00000000040079b9 */ /* 0x0003e40008040000 */
[----:B-1----:R-:W-:Y:S01]  /*0160*/  NOP ;  /* 0x0000000000007918 */ /* 0x002fe20000000000 */
.L_x_1:
[----:B------:R-:W-:Y:S05]  /*0170*/  BSYNC B0 ;  /* 0x0000000000007941 */ /* 0x000fea0003800000 */
.L_x_0:
[----:B------:R-:W-:Y:S01]  /*0180*/  VOTEU.ANY UP0, P0 ;  /* 0x00000000003f7886 */ /* 0x000fe20000000100 */
[----:B------:R-:W1:Y:S01]  /*0190*/  SHFL.IDX PT, R2, R0, RZ, 0x1f ;  /* 0x00001fff00027589 */ /* 0x000e6200000e0000 */
[----:B------:R-:W-:Y:S01]  /*01a0*/  UMOV UR4, 0x1 ;  /* 0x0000000100047882 */ /* 0x000fe20000000000 */
[----:B------:R-:W-:Y:S02]  /*01b0*/  VOTEU.ANY UP1, P0 ;  /* 0x00000000003f7886 */ /* 0x000fe40000020100 */
[----:B------:R-:W2:Y:S01]  /*01c0*/  @UP0 S2UR UR7, SR_CgaCtaId ;  /* 0x00000000000709c3 */ /* 0x000ea20000008800 */
[----:B------:R-:W-:Y:S01]  /*01d0*/  @UP0 UMOV UR6, 0x400 ;  /* 0x0000040000060882 */ /* 0x000fe20000000000 */
[----:B------:R-:W-:-:S04]  /*01e0*/  @UP0 UIADD3 UR4, -UR4, 0x100000, URZ ;  /* 0x0010000004040890 */ /* 0x000fc8000fffe13f */
[----:B------:R-:W-:Y:S02]  /*01f0*/  @UP0 USHF.L.U32 UR5, UR4, 0xb, URZ ;  /* 0x0000000b04050899 */ /* 0x000fe4000800063f */
[----:B------:R-:W-:Y:S01]  /*0200*/  @UP0 USHF.L.U32 UR4, UR4, 0x1, URZ ;  /* 0x0000000104040899 */ /* 0x000fe2000800063f */
[----:B-1----:R-:W-:Y:S02]  /*0210*/  ISETP.NE.AND P1, PT, R2, RZ, PT ;  /* 0x000000ff0200720c */ /* 0x002fe40003f25270 */
[----:B------:R-:W-:Y:S01]  /*0220*/  SHF.R.U32.HI R2, RZ, 0x7, R3 ;  /* 0x00000007ff027819 */ /* 0x000fe20000011603 */
[----:B--2---:R-:W-:Y:S01]  /*0230*/  @UP0 ULEA UR6, UR7, UR6, 0x18 ;  /* 0x0000000607060291 */ /* 0x004fe2000f8ec03f */
[----:B------:R-:W-:-:S04]  /*0240*/  VOTEU.ANY UP0, P0 ;  /* 0x00000000003f7886 */ /* 0x000fc80000000100 */
[----:B------:R-:W1:Y:S04]  /*0250*/  SHFL.IDX PT, R2, R2, RZ, 0x1f ;  /* 0x00001fff02027589 */ /* 0x000e6800000e0000 */
[----:B------:R-:W2:Y:S03]  /*0260*/  FENCE.VIEW.ASYNC.S ;  /* 0x00000000000073c6 */ /* 0x000ea60000000000 */
[----:B--2---:R2:W3:Y:S01]  /*0270*/  @UP0 SYNCS.EXCH.64 URZ, [UR6+0x34800], UR4 ;  /* 0x03480004063f05b2 */ /* 0x0044e20008000100 */
[----:B------:R2:W4:Y:S01]  /*0280*/  @UP1 SYNCS.EXCH.64 URZ, [UR6+0x34820], UR4 ;  /* 0x03482004063f15b2 */ /* 0x0005220008000100 */
[----:B------:R-:W-:Y:S05]  /*0290*/  @P1 BRA `(.L_x_2) ;  /* 0x0000000000481947 */ /* 0x000fea0003800000 */
[----:B--2---:R-:W2:Y:S01]  /*02a0*/  S2UR UR5, SR_CgaCtaId ;  /* 0x00000000000579c3 */ /* 0x004ea20000008800 */
[----:B------:R-:W-:Y:S01]  /*02b0*/  UMOV UR4, 0x400 ;  /* 0x0000040000047882 */ /* 0x000fe20000000000 */
[----:B------:R-:W-:Y:S01]  /*02c0*/  UMOV UR6, 0x1 ;  /* 0x0000000100067882 */ /* 0x000fe20000000000 */
[----:B------:R-:W-:Y:S01]  /*02d0*/  UMOV UR9, 0x2 ;  /* 0x0000000200097882 */ /* 0x000fe20000000000 */
[----:B------:R-:W-:-:S04]  /*02e0*/  UIADD3 UR6, -UR6, 0x100000, URZ ;  /* 0x0010000006067890 */ /* 0x000fc8000fffe13f */
[----:B------:R-:W-:Y:S02]  /*02f0*/  USHF.L.U32 UR7, UR6, 0xb, URZ ;  /* 0x0000000b06077899 */ /* 0x000fe4000800063f */
[----:B------:R-:W-:Y:S01]  /*0300*/  USHF.L.U32 UR6, UR6, 0x1, URZ ;  /* 0x0000000106067899 */ /* 0x000fe2000800063f */
[----:B------:R-:W-:Y:S01]  /*0310*/  ELECT P0, URZ, PT ;  /* 0x00000000003f782f */ /* 0x000fe20003800000 */
[----:B--2---:R-:W-:Y:S02]  /*0320*/  ULEA UR8, UR5, UR4, 0x18 ;  /* 0x0000000405087291 */ /* 0x004fe4000f8ec03f */
[----:B------:R-:W-:-:S04]  /*0330*/  UIADD3 UR4, -UR9, 0x100000, URZ ;  /* 0x0010000009047890 */ /* 0x000fc8000fffe13f */
[----:B------:R-:W-:Y:S02]  /*0340*/  USHF.L.U32 UR5, UR4, 0xb, URZ ;  /* 0x0000000b04057899 */ /* 0x000fe4000800063f */
[----:B------:R-:W-:Y:S01]  /*0350*/  USHF.L.U32 UR4, UR4, 0x1, URZ ;  /* 0x0000000104047899 */ /* 0x000fe2000800063f */
[----:B------:R-:W2:Y:S03]  /*0360*/  FENCE.VIEW.ASYNC.S ;  /* 0x00000000000073c6 */ /* 0x000ea60000000000 */
[----:B--2---:R2:W1:Y:S08]  /*0370*/  SYNCS.EXCH.64 URZ, [UR8+0x34830], UR6 ;  /* 0x03483006083f75b2 */ /* 0x0044700008000100 */
[----:B------:R2:W1:Y:S01]  /*0380*/  SYNCS.EXCH.64 URZ, [UR8+0x34840], UR4 ;  /* 0x03484004083f75b2 */ /* 0x0004620008000100 */
[----:B------:R2:W1:Y:S01]  /*0390*/  SYNCS.EXCH.64 URZ, [UR8+0x34838], UR6 ;  /* 0x03483806083f75b2 */ /* 0x0004620008000100 */
[----:B------:R2:W1:Y:S01]  /*03a0*/  SYNCS.EXCH.64 URZ, [UR8+0x34848], UR4 ;  /* 0x03484804083f75b2 */ /* 0x0004620008000100 */
[----:B------:R-:W-:Y:S01]  /*03b0*/  NOP ;  /* 0x0000000000007918 */ /* 0x000fe20000000000 */
.L_x_2:
[----:B------:R-:W5:Y:S01]  /*03c0*/  SHFL.IDX PT, R4, R0, RZ, 0x1f ;  /* 0x00001fff00047589 */ /* 0x000f6200000e0000 */
[----:B------:R-:W-:Y:S01]  /*03d0*/  NOP ;  /* 0x0000000000007918 */ /* 0x000fe20000000000 */
[----:B-----5:R-:W-:-:S13]  /*03e0*/  ISETP.NE.AND P0, PT, R4, RZ, PT ;  /* 0x000000ff0400720c */ /* 0x020fda0003f05270 */
[----:B------:R-:W-:Y:S05]  /*03f0*/  @P0 BRA `(.L_x_3) ;  /* 0x0000000000480947 */ /* 0x000fea0003800000 */
[----:B--2---:R-:W2:Y:S01]  /*0400*/  S2UR UR5, SR_CgaCtaId ;  /* 0x00000000000579c3 */ /* 0x004ea20000008800 */
[----:B------:R-:W-:Y:S01]  /*0410*/  UMOV UR4, 0x400 ;  /* 0x0000040000047882 */ /* 0x000fe20000000000 */
[----:B------:R-:W-:Y:S01]  /*0420*/  UMOV UR6, 0x1 ;  /* 0x0000000100067882 */ /* 0x000fe20000000000 */
[----:B------:R-:W-:Y:S01]  /*0430*/  UMOV UR7, 0x2 ;  /* 0x0000000200077882 */ /* 0x000fe20000000000 */
[----:B------:R-:W-:Y:S01]  /*0440*/  ELECT P0, URZ, PT ;  /* 0x00000000003f782f */ /* 0x000fe20003800000 */
[----:B--2---:R-:W-:Y:S02]  /*0450*/  ULEA UR8, UR5, UR4, 0x18 ;  /* 0x0000000405087291 */ /* 0x004fe4000f8ec03f */
[----:B------:R-:W-:-:S04]  /*0460*/  UIADD3 UR4, -UR6, 0x100000, URZ ;  /* 0x0010000006047890 */ /* 0x000fc8000fffe13f */
[----:B------:R-:W-:Y:S02]  /*0470*/  USHF.L.U32 UR5, UR4, 0xb, URZ ;  /* 0x0000000b04057899 */ /* 0x000fe4000800063f */
[----:B------:R-:W-:Y:S02]  /*0480*/  USHF.L.U32 UR4, UR4, 0x1, URZ ;  /* 0x0000000104047899 */ /* 0x000fe4000800063f */
        /* <DEDUP_REMOVED lines=9> */
.L_x_3:
[----:B------:R-:W5:Y:S01]  /*0520*/  SHFL.IDX PT, R4, R0, RZ, 0x1f ;  /* 0x00001fff00047589 */ /* 0x000f6200000e0000 */
[----:B------:R-:W-:Y:S01]  /*0530*/  NOP ;  /* 0x0000000000007918 */ /* 0x000fe20000000000 */
[----:B-----5:R-:W-:-:S13]  /*0540*/  ISETP.NE.AND P0, PT, R4, RZ, PT ;  /* 0x000000ff0400720c */ /* 0x020fda0003f05270 */
[----:B------:R-:W-:Y:S05]  /*0550*/  @P0 BRA `(.L_x_4) ;  /* 0x0000000000380947 */ /* 0x000fea0003800000 */
[----:B--2---:R-:W2:Y:S01]  /*0560*/  S2UR UR5, SR_CgaCtaId ;  /* 0x00000000000579c3 */ /* 0x004ea20000008800 */
[----:B------:R-:W-:Y:S01]  /*0570*/  UMOV UR4, 0x400 ;  /* 0x0000040000047882 */ /* 0x000fe20000000000 */
[----:B------:R-:W-:Y:S01]  /*0580*/  UMOV UR7, 0x1 ;  /* 0x0000000100077882 */ /* 0x000fe20000000000 */
[----:B------:R-:W-:Y:S01]  /*0590*/  ELECT P0, URZ, PT ;  /* 0x00000000003f782f */ /* 0x000fe20003800000 */
[----:B--2---:R-:W-:Y:S02]  /*05a0*/  ULEA UR6, UR5, UR4, 0x18 ;  /* 0x0000000405067291 */ /* 0x004fe4000f8ec03f */
[----:B------:R-:W-:-:S04]  /*05b0*/  UIADD3 UR4, -UR7, 0x100000, URZ ;  /* 0x0010000007047890 */ /* 0x000fc8000fffe13f */
[----:B------:R-:W-:Y:S02]  /*05c0*/  USHF.L.U32 UR5, UR4, 0xb, URZ ;  /* 0x0000000b04057899 */ /* 0x000fe4000800063f */
[----:B------:R-:W-:Y:S01]  /*05d0*/  USHF.L.U32 UR4, UR4, 0x1, URZ ;  /* 0x0000000104047899 */ /* 0x000fe2000800063f */
[----:B------:R-:W2:Y:S11]  /*05e0*/  FENCE.VIEW.ASYNC.S ;  /* 0x00000000000073c6 */ /* 0x000eb60000000000 */
[----:B--2---:R2:W1:Y:S01]  /*05f0*/  SYNCS.EXCH.64 URZ, [UR6+0x34870], UR4 ;  /* 0x03487004063f75b2 */ /* 0x0044620008000100 */
[----:B------:R2:W1:Y:S01]  /*0600*/  SYNCS.EXCH.64 URZ, [UR6+0x34880], UR4 ;  /* 0x03488004063f75b2 */ /* 0x0004620008000100 */
[----:B------:R2:W1:Y:S01]  /*0610*/  SYNCS.EXCH.64 URZ, [UR6+0x34878], UR4 ;  /* 0x03487804063f75b2 */ /* 0x0004620008000100 */
[----:B------:R2:W1:Y:S01]  /*0620*/  SYNCS.EXCH.64 URZ, [UR6+0x34888], UR4 ;  /* 0x03488804063f75b2 */ /* 0x0004620008000100 */
[----:B------:R-:W-:Y:S01]  /*0630*/  NOP ;  /* 0x0000000000007918 */ /* 0x000fe20000000000 */
.L_x_4:
        /* <DEDUP_REMOVED lines=22> */
.L_x_5:
        /* <DEDUP_REMOVED lines=22> */
.L_x_6:
[----:B-1----:R-:W-:Y:S01]  /*0900*/  ISETP.NE.AND P0, PT, R2, RZ, PT ;  /* 0x000000ff0200720c */ /* 0x002fe20003f05270 */
[----:B------:R-:W-:Y:S01]  /*0910*/  IMAD.MOV.U32 R2, RZ, RZ, 0x1 ;  /* 0x00000001ff027424 */ /* 0x000fe200078e00ff */
[----:B------:R-:W-:-:S04]  /*0920*/  NOP ;  /* 0x0000000000007918 */ /* 0x000fc80000000000 */
[----:B------:R-:W-:-:S05]  /*0930*/  SEL R2, R2, 0x2, !P0 ;  /* 0x0000000202027807 */ /* 0x000fca0004000000 */
[----:B------:R1:W-:Y:S01]  /*0940*/  STL [R1+0x1c], R2 ;  /* 0x00001c0201007387 */ /* 0x0003e20000100800 */
[----:B---34-:R-:W-:Y:S06]  /*0950*/  BAR.SYNC.DEFER_BLOCKING 0x0 ;  /* 0x0000000000007b1d */ /* 0x018fec0000010000 */
[----:B------:R-:W-:Y:S05]  /*0960*/  @!P0 BRA `(.L_x_7) ;  /* 0x0000006800088947 */ /* 0x000fea0003800000 */
.L_x_8:
[----:B------:R-:W-:-:S08]  /*0970*/  NOP ;  /* 0x0000000000007918 */ /* 0x000fd00000000000 */
[----:B------:R-:W3:Y:S02]  /*0980*/  USETMAXREG.TRY_ALLOC.CTAPOOL UP0, 0xf0 ;  /* 0x000000f0000079c8 */ /* 0x000ee40008000600 */
[----:B---3--:R-:W-:-:S13]  /*0990*/  PLOP3.LUT P0, PT, PT, PT, UP0, 0x80, 0x0 ;  /* 0x000000000000781c */ /* 0x008fda0003f0f008 */
[----:B------:R-:W-:Y:S05]  /*09a0*/  @!P0 BRA `(.L_x_8) ;  /* 0xfffffffc00f08947 */ /* 0x000fea000383ffff */
[----:B--2---:R-:W2:Y:S08]  /*09b0*/  S2UR UR7, SR_CTAID.X ;  /* 0x00000000000779c3 */ /* 0x004eb00000002500 */
[----:B------:R-:W-:Y:S08]  /*09c0*/  BAR.ARV 0x8, 0x120 ;  /* 0x0204800000007b1d */ /* 0x000ff00000002000 */
[----:B------:R-:W2:Y:S02]  /*09d0*/  LDC R0, c[0x0][0xda4] ;  /* 0x00036900ff007b82 */ /* 0x000ea40000000800 */
[----:B--2---:R-:W-:-:S13]  /*09e0*/  ISETP.LE.AND P0, PT, R0, UR7, PT ;  /* 0x0000000700007c0c */ /* 0x004fda000bf03270 */
[----:B------:R-:W-:Y:S05]  /*09f0*/  @P0 EXIT ;  /* 0x000000000000094d */ /* 0x000fea0003800000 */
[----:B------:R-:W2:Y:S01]  /*0a00*/  LDL.LU R8, [R1+0x1c] ;  /* 0x00001c0001087983 */ /* 0x000ea20000300800 */
[----:B------:R-:W-:Y:S01]  /*0a10*/  VIADD R0, R3, 0xffffff80 ;  /* 0xffffff8003007836 */ /* 0x000fe20000000000 */
[----:B------:R-:W3:Y:S01]  /*0a20*/  S2UR UR4, SR_CgaCtaId ;  /* 0x00000000000479c3 */ /* 0x000ee20000008800 */
[----:B------:R-:W-:Y:S01]  /*0a30*/  UMOV UR60, 0x400 ;  /* 0x00000400003c7882 */ /* 0x000fe20000000000 */
[----:B------:R-:W-:Y:S01]  /*0a40*/  IMAD.U32 R19, RZ, RZ, UR7 ;  /* 0x00000007ff137e24 */ /* 0x000fe2000f8e00ff */
[----:B------:R-:W-:Y:S01]  /*0a50*/  UMOV UR39, URZ ;  /* 0x0000003f00277c82 */ /* 0x000fe20008000000 */
[----:B------:R-:W-:Y:S01]  /*0a60*/  SHF.R.S32.HI R3, RZ, 0x1f, R0 ;  /* 0x0000001fff037819 */ /* 0x000fe20000011400 */
[----:B------:R-:W-:Y:S01]  /*0a70*/  IMAD.MOV.U32 R22, RZ, RZ, RZ ;  /* 0x000000ffff167224 */ /* 0x000fe200078e00ff */
[----:B------:R-:W-:Y:S02]  /*0a80*/  UMOV UR38, URZ ;  /* 0x0000003f00267c82 */ /* 0x000fe40008000000 */
[CC--:B-1----:R-:W-:Y:S01]  /*0a90*/  LEA.HI R2, R3.reuse, R0.reuse, RZ, 0x7 ;  /* 0x0000000003027211 */ /* 0x0c2fe200078f38ff */
[----:B------:R-:W1:Y:S01]  /*0aa0*/  S2UR UR6, SR_SWINHI ;  /* 0x00000000000679c3 */ /* 0x000e620000002f00 */
[----:B------:R-:W-:-:S02]  /*0ab0*/  LEA.HI R6, R3, R0, RZ, 0x4 ;  /* 0x0000000003067211 */ /* 0x000fc400078f20ff */
[----:B------:R-:W-:Y:S02]  /*0ac0*/  LOP3.LUT R23, R2, 0xffffff80, RZ, 0xc0, !PT ;  /* 0xffffff8002177812 */ /* 0x000fe400078ec0ff */
[----:B------:R-:W-:Y:S02]  /*0ad0*/  LOP3.LUT R7, R6, 0x3fffff0, RZ, 0xc0, !PT ;  /* 0x03fffff006077812 */ /* 0x000fe400078ec0ff */
[----:B------:R-:W-:Y:S01]  /*0ae0*/  SHF.R.S32.HI R9, RZ, 0x4, R6 ;  /* 0x00000004ff097819 */ /* 0x000fe20000011406 */
[C---:B------:R-:W-:Y:S01]  /*0af0*/  IMAD.IADD R23, R0.reuse, 0x1, -R23 ;  /* 0x0000000100177824 */ /* 0x040fe200078e0a17 */
[----:B------:R-:W-:Y:S01]  /*0b00*/  LEA.HI R186, R3, R0, RZ, 0x5 ;  /* 0x0000000003ba7211 */ /* 0x000fe200078f28ff */
[----:B------:R-:W-:Y:S01]  /*0b10*/  IMAD.IADD R7, R0, 0x1, -R7 ;  /* 0x0000000100077824 */ /* 0x000fe200078e0a07 */
[----:B------:R-:W-:Y:S02]  /*0b20*/  LEA.HI R6, R6, R9, RZ, 0x1 ;  /* 0x0000000906067211 */ /* 0x000fe400078f08ff */
[----:B------:R-:W-:-:S02]  /*0b30*/  SHF.R.S32.HI R4, RZ, 0x1f, R23 ;  /* 0x0000001fff047819 */ /* 0x000fc40000011417 */
[----:B------:R-:W-:Y:S01]  /*0b40*/  LOP3.LUT R6, R6, 0x1ffffffe, RZ, 0xc0, !PT ;  /* 0x1ffffffe06067812 */ /* 0x000fe200078ec0ff */
[----:B---3--:R-:W-:Y:S01]  /*0b50*/  ULEA UR60, UR4, UR60, 0x18 ;  /* 0x0000003c043c7291 */ /* 0x008fe2000f8ec03f */
[-C--:B------:R-:W-:Y:S02]  /*0b60*/  LEA.HI R5, R4, R23.reuse, RZ, 0x2 ;  /* 0x0000001704057211 */ /* 0x080fe400078f10ff */
[----:B------:R-:W-:Y:S01]  /*0b70*/  SHF.R.S32.HI R186, RZ, 0x5, R186 ;  /* 0x00000005ffba7819 */ /* 0x000fe200000114ba */
[----:B------:R-:W-:Y:S01]  /*0b80*/  IMAD.IADD R6, R9, 0x1, -R6 ;  /* 0x0000000109067824 */ /* 0x000fe200078e0a06 */
[--C-:B------:R-:W-:Y:S01]  /*0b90*/  SHF.R.S32.HI R0, RZ, 0x2, R5.reuse ;  /* 0x00000002ff007819 */ /* 0x100fe20000011405 */
[----:B------:R-:W-:Y:S01]  /*0ba0*/  IMAD.MOV.U32 R9, RZ, RZ, -0x2 ;  /* 0xfffffffeff097424 */ /* 0x000fe200078e00ff */
[----:B------:R-:W-:Y:S01]  /*0bb0*/  SHF.R.S32.HI R3, RZ, 0x1f, R5 ;  /* 0x0000001fff037819 */ /* 0x000fe20000011405 */
[----:B------:R-:W-:Y:S01]  /*0bc0*/  IMAD R7, R186, 0x10, R7 ;  /* 0x00000010ba077824 */ /* 0x000fe200078e0207 */
[----:B------:R-:W-:Y:S01]  /*0bd0*/  SHF.R.S32.HI R185, RZ, 0x7, R2 ;  /* 0x00000007ffb97819 */ /* 0x000fe20000011402 */
[----:B------:R-:W-:Y:S01]  /*0be0*/  UMOV UR4, UR60 ;  /* 0x0000003c00047c82 */ /* 0x000fe20008000000 */
[----:B-1----:R-:W-:Y:S01]  /*0bf0*/  UMOV UR5, UR6 ;  /* 0x0000000600057c82 */ /* 0x002fe20008000000 */
[----:B------:R-:W-:Y:S01]  /*0c00*/  LEA.HI R3, R3, R0, RZ, 0x3 ;  /* 0x0000000003037211 */ /* 0x000fe200078f18ff */
[----:B------:R-:W-:Y:S01]  /*0c10*/  IMAD R6, R7, 0x8, R6 ;  /* 0x0000000807067824 */ /* 0x000fe200078e0206 */
[----:B------:R-:W-:Y:S01]  /*0c20*/  LEA.HI R4, R4, R23, RZ, 0x5 ;  /* 0x0000001704047211 */ /* 0x000fe200078f28ff */
[----:B------:R-:W-:Y:S01]  /*0c30*/  IMAD.U32 R16, RZ, RZ, UR4 ;  /* 0x00000004ff107e24 */ /* 0x000fe2000f8e00ff */
[----:B------:R-:W-:-:S02]  /*0c40*/  LOP3.LUT R3, R3, 0xfffffff8, RZ, 0xc0, !PT ;  /* 0xfffffff803037812 */ /* 0x000fc400078ec0ff */
[----:B------:R-:W-:Y:S02]  /*0c50*/  LEA.HI R2, R2, R185, RZ, 0x1 ;  /* 0x000000b902027211 */ /* 0x000fe400078f08ff */
[----:B------:R-:W-:Y:S01]  /*0c60*/  SHF.R.S32.HI R4, RZ, 0x5, R4 ;  /* 0x00000005ff047819 */ /* 0x000fe20000011404 */
[----:B------:R-:W-:Y:S01]  /*0c70*/  IMAD.IADD R7, R0, 0x1, -R3 ;  /* 0x0000000100077824 */ /* 0x000fe200078e0a03 */
[----:B------:R-:W-:Y:S01]  /*0c80*/  LOP3.LUT R0, R5, 0x7ffffffc, RZ, 0xc0, !PT ;  /* 0x7ffffffc05007812 */ /* 0x000fe200078ec0ff */
[----:B------:R-:W-:Y:S01]  /*0c90*/  IMAD.SHL.U32 R3, R6, 0x8, RZ ;  /* 0x0000000806037824 */ /* 0x000fe200078e00ff */
[----:B------:R-:W-:Y:S01]  /*0ca0*/  LOP3.LUT R2, R2, 0x3fffffe, RZ, 0xc0, !PT ;  /* 0x03fffffe02027812 */ /* 0x000fe200078ec0ff */
[----:B------:R-:W-:Y:S01]  /*0cb0*/  IMAD R7, R4, 0x10, R7 ;  /* 0x0000001004077824 */ /* 0x000fe200078e0207 */
[----:B------:R-:W-:Y:S01]  /*0cc0*/  MOV R17, UR5 ;  /* 0x0000000500117c02 */ /* 0x000fe20008000f00 */
[----:B------:R-:W-:Y:S02]  /*0cd0*/  IMAD.IADD R0, R23, 0x1, -R0 ;  /* 0x0000000117007824 */ /* 0x000fe400078e0a00 */
[----:B------:R-:W-:-:S02]  /*0ce0*/  IMAD.IADD R2, R185, 0x1, -R2 ;  /* 0x00000001b9027824 */ /* 0x000fc400078e0a02 */
[----:B------:R-:W-:Y:S02]  /*0cf0*/  IMAD R188, R0, R9, 0x80 ;  /* 0x0000008000bc7424 */ /* 0x000fe400078e0209 */
[----:B------:R-:W-:-:S04]  /*0d00*/  IMAD.WIDE R16, R3, 0x2, R16 ;  /* 0x0000000203107825 */ /* 0x000fc800078e0210 */
[----:B------:R-:W-:Y:S01]  /*0d10*/  IMAD R187, R2, 0x40, R7 ;  /* 0x0000004002bb7824 */ /* 0x000fe200078e0207 */
[----:B--2---:R-:W-:-:S07]  /*0d20*/  LOP3.LUT R18, R8, 0x1, RZ, 0xfc, !PT ;  /* 0x0000000108127812 */ /* 0x004fce00078efcff */
.L_x_31:
[----:B-1----:R-:W1:Y:S01]  /*0d30*/  SHFL.IDX PT, R0, R185, RZ, 0x1f ;  /* 0x00001fffb9007589 */ /* 0x002e6200000e0000 */
[----:B------:R-:W2:Y:S01]  /*0d40*/  LDC R89, c[0x0][0x2e0] ;  /* 0x0000b800ff597b82 */ /* 0x000ea20000000800 */
[----:B------:R-:W-:Y:S01]  /*0d50*/  ULDC UR4, c[0x0][0xda8] ;  /* 0x00036a0000047ab9 */ /* 0x000fe20000000800 */
[----:B------:R-:W-:Y:S01]  /*0d60*/  R2UR UR13, R19 ;  /* 0x00000000130d72ca */ /* 0x000fe200000e0000 */
[----:B------:R-:W-:Y:S01]  /*0d70*/  ULDC.64 UR8, c[0x0][0x3f8] ;  /* 0x0000fe0000087ab9 */ /* 0x000fe20000000a00 */
[----:B------:R-:W-:Y:S02]  /*0d80*/  UISETP.NE.AND UP1, UPT, UR4, 0x1, UPT ;  /* 0x000000010400788c */ /* 0x000fe4000bf25270 */
[----:B------:R-:W-:Y:S01]  /*0d90*/  UISETP.NE.U32.AND UP0, UPT, UR8, URZ, UPT ;  /* 0x0000003f0800728c */ /* 0x000fe2000bf05070 */
[----:B------:R-:W-:Y:S01]  /*0da0*/  ULDC UR4, c[0x0][0xdb4] ;  /* 0x00036d0000047ab9 */ /* 0x000fe20000000800 */
[----:B------:R-:W-:Y:S02]  /*0db0*/  ULDC UR6, c[0x0][0x404] ;  /* 0x0001010000067ab9 */ /* 0x000fe40000000800 */
[----:B------:R-:W-:-:S02]  /*0dc0*/  UISETP.NE.AND.EX UP0, UPT, UR9, URZ, UPT, UP0 ;  /* 0x0000003f0900728c */ /* 0x000fc4000bf05300 */
[----:B------:R-:W-:Y:S02]  /*0dd0*/  UIADD3 UR9, UR60, 0x10400, URZ ;  /* 0x000104003c097890 */ /* 0x000fe4000fffe03f */
[----:B------:R-:W-:Y:S02]  /*0de0*/  UISETP.NE.AND UP2, UPT, UR4, 0x1, UPT ;  /* 0x000000010400788c */ /* 0x000fe4000bf45270 */
[----:B------:R-:W-:Y:S01]  /*0df0*/  USEL UR6, UR6, 0x1, UP0 ;  /* 0x0000000106067887 */ /* 0x000fe20008000000 */
[----:B------:R-:W-:Y:S01]  /*0e00*/  @UP1 ULDC UR4, c[0x0][0xdac] ;  /* 0x00036b0000041ab9 */ /* 0x000fe20000000800 */
[----:B------:R-:W-:Y:S02]  /*0e10*/  ULOP3.LUT UP3, URZ, UR9, 0x3ff, URZ, 0xc0, !UPT ;  /* 0x000003ff093f7892 */ /* 0x000fe4000f86c03f */
[----:B------:R-:W-:Y:S01]  /*0e20*/  UIMAD.WIDE.U32 UR4, UR13, UR4, URZ ;  /* 0x000000040d0472a5 */ /* 0x000fe2000f8e003f */
[----:B-1----:R-:W-:Y:S01]  /*0e30*/  R2UR UR7, R0 ;  /* 0x00000000000772ca */ /* 0x002fe200000e0000 */
[----:B------:R-:W-:Y:S01]  /*0e40*/  @UP1 ULDC UR12, c[0x0][0xdb0] ;  /* 0x00036c00000c1ab9 */ /* 0x000fe20000000800 */
[----:B------:R-:W-:Y:S01]  /*0e50*/  UMOV UR61, UR13 ;  /* 0x0000000d003d7c82 */ /* 0x000fe20008000000 */
[----:B--2---:R-:W-:Y:S01]  /*0e60*/  IMAD R89, R89, UR6, RZ ;  /* 0x0000000659597c24 */ /* 0x004fe2000f8e02ff */
[----:B------:R-:W-:Y:S01]  /*0e70*/  @UP1 USHF.R.U32.HI UR61, URZ, UR12, UR5 ;  /* 0x0000000c3f3d1299 */ /* 0x000fe20008011605 */
[----:B------:R-:W-:Y:S01]  /*0e80*/  PLOP3.LUT P0, PT, PT, PT, UP3, 0x80, 0x0 ;  /* 0x000000000000781c */ /* 0x000fe20003f0f038 */
[----:B------:R-:W-:Y:S01]  /*0e90*/  @UP2 ULDC.64 UR10, c[0x0][0xdb8] ;  /* 0x00036e00000a2ab9 */ /* 0x000fe20000000a00 */
[----:B------:R-:W-:Y:S01]  /*0ea0*/  VIADD R0, R89, 0x7f ;  /* 0x0000007f59007836 */ /* 0x000fe20000000000 */
[----:B------:R-:W-:-:S03]  /*0eb0*/  UIMAD.WIDE.U32 UR4, UR61, UR10, URZ ;  /* 0x0000000a3d0472a5 */ /* 0x000fc6000f8e003f */
[----:B------:R-:W-:Y:S01]  /*0ec0*/  UMOV UR36, UR61 ;  /* 0x0000003d00247c82 */ /* 0x000fe20008000000 */
[----:B------:R-:W-:Y:S01]  /*0ed0*/  SHF.R.S32.HI R3, RZ, 0x1f, R0 ;  /* 0x0000001fff037819 */ /* 0x000fe20000011400 */
[----:B------:R-:W-:Y:S02]  /*0ee0*/  ULEA.HI UR8, UR7, UR7, URZ, 0x1 ;  /* 0x0000000707087291 */ /* 0x000fe4000f8f083f */
[----:B------:R-:W-:Y:S01]  /*0ef0*/  UMOV UR4, UR13 ;  /* 0x0000000d00047c82 */ /* 0x000fe20008000000 */
[----:B------:R-:W-:Y:S01]  /*0f00*/  LEA.HI R3, R3, R0, RZ, 0x7 ;  /* 0x0000000003037211 */ /* 0x000fe200078f38ff */
[----:B------:R-:W-:Y:S01]  /*0f10*/  ULOP3.LUT UR8, UR8, 0x1e, URZ, 0xc0, !UPT ;  /* 0x0000001e08087892 */ /* 0x000fe2000f8ec03f */
[----:B------:R-:W-:Y:S01]  /*0f20*/  IMAD.U32 R184, RZ, RZ, UR4 ;  /* 0x00000004ffb87e24 */ /* 0x000fe2000f8e00ff */
[----:B------:R-:W-:Y:S01]  /*0f30*/  @UP2 USHF.R.U32.HI UR36, URZ, UR11, UR5 ;  /* 0x0000000b3f242299 */ /* 0x000fe20008011605 */
[----:B------:R-:W-:Y:S01]  /*0f40*/  SHF.R.S32.HI R189, RZ, 0x7, R3 ;  /* 0x00000007ffbd7819 */ /* 0x000fe20000011403 */
[----:B------:R-:W-:-:S04]  /*0f50*/  UIADD3 UR8, UR7, -UR8, URZ ;  /* 0x8000000807087290 */ /* 0x000fc8000fffe03f */
[----:B------:R-:W-:-:S04]  /*0f60*/  ULEA UR8, UR8, UR9, 0xd ;  /* 0x0000000908087291 */ /* 0x000fc8000f8e683f */
[----:B------:R-:W-:-:S04]  /*0f70*/  USHF.R.U32.HI UR8, URZ, 0x4, UR8 ;  /* 0x000000043f087899 */ /* 0x000fc80008011608 */
[----:B------:R-:W-:Y:S01]  /*0f80*/  ULOP3.LUT UR40, UR8, 0x3fff, URZ, 0xc0, !UPT ;  /* 0x00003fff08287892 */ /* 0x000fe2000f8ec03f */
[----:B------:R-:W-:Y:S11]  /*0f90*/  @!P0 BRA `(.L_x_9) ;  /* 0x0000000000408947 */ /* 0x000ff60003800000 */
[----:B------:R-:W-:Y:S01]  /*0fa0*/  MOV R0, 0x0 ;  /* 0x0000000000007802 */ /* 0x000fe20000000f00 */
[----:B------:R-:W-:Y:S01]  /*0fb0*/  ULDC.64 UR4, c[0x4][0xb8] ;  /* 0x01002e0000047ab9 */ /* 0x000fe20000000a00 */
[----:B------:R-:W-:Y:S01]  /*0fc0*/  ULDC.64 UR6, c[0x4][0x28] ;  /* 0x01000a0000067ab9 */ /* 0x000fe20000000a00 */
[----:B------:R-:W-:Y:S01]  /*0fd0*/  IMAD.U32 R4, RZ, RZ, UR4 ;  /* 0x00000004ff047e24 */ /* 0x000fe2000f8e00ff */
[----:B------:R1:W2:Y:S01]  /*0fe0*/  LDC.64 R2, c[0x4][R0] ;  /* 0x0100000000027b82 */ /* 0x0002a20000000a00 */
[----:B------:R-:W-:Y:S01]  /*0ff0*/  MOV R5, UR5 ;  /* 0x0000000500057c02 */ /* 0x000fe20008000f00 */
[----:B------:R-:W-:Y:S01]  /*1000*/  ULDC.64 UR4, c[0x4][0xc0] ;  /* 0x0100300000047ab9 */ /* 0x000fe20000000a00 */
[----:B------:R-:W-:Y:S02]  /*1010*/  IMAD.U32 R10, RZ, RZ, UR6 ;  /* 0x00000006ff0a7e24 */ /* 0x000fe4000f8e00ff */
[----:B------:R-:W-:Y:S02]  /*1020*/  IMAD.U32 R6, RZ, RZ, UR4 ;  /* 0x00000004ff067e24 */ /* 0x000fe4000f8e00ff */
[----:B------:R-:W-:-:S02]  /*1030*/  IMAD.U32 R7, RZ, RZ, UR5 ;  /* 0x00000005ff077e24 */ /* 0x000fc4000f8e00ff */
[----:B------:R-:W-:Y:S02]  /*1040*/  IMAD.U32 R11, RZ, RZ, UR7 ;  /* 0x00000007ff0b7e24 */ /* 0x000fe4000f8e00ff */
[----:B------:R-:W-:Y:S02]  /*1050*/  IMAD.MOV.U32 R8, RZ, RZ, 0x70 ;  /* 0x00000070ff087424 */ /* 0x000fe400078e00ff */
[----:B------:R-:W-:Y:S02]  /*1060*/  IMAD.MOV.U32 R12, RZ, RZ, 0x1 ;  /* 0x00000001ff0c7424 */ /* 0x000fe400078e00ff */
[----:B-1----:R-:W-:-:S07]  /*1070*/  IMAD.MOV.U32 R13, RZ, RZ, RZ ;  /* 0x000000ffff0d7224 */ /* 0x002fce00078e00ff */
[----:B------:R-:W-:-:S07]  /*1080*/  LEPC R20, `(.L_x_9) ;  /* 0x000000001014794e */ /* 0x000fce0000000000 */
[----:B--2---:R-:W-:Y:S05]  /*1090*/  CALL.ABS.NOINC R2 ;  /* 0x0000000002007343 */ /* 0x004fea0003c00000 */
.L_x_9:
[----:B------:R-:W-:Y:S02]  /*10a0*/  LOP3.LUT R0, R22, 0x1, RZ, 0xc0, !PT ;  /* 0x0000000116007812 */ /* 0x000fe400078ec0ff */
[----:B------:R-:W-:Y:S02]  /*10b0*/  ISETP.NE.AND P0, PT, R18, 0x3, PT ;  /* 0x000000031200780c */ /* 0x000fe40003f05270 */
[----:B------:R-:W-:-:S04]  /*10c0*/  SHF.L.U32 R0, R0, 0x1f, RZ ;  /* 0x0000001f00007819 */ /* 0x000fc800000006ff */
[----:B------:R-:W1:Y:S02]  /*10d0*/  SYNCS.PHASECHK.TRANS64.TRYWAIT P1, [UR60+0x34800], R0 ;  /* 0x03480000ff0075a7 */ /* 0x000e64000802017c */
[----:B-1----:R-:W-:Y:S05]  /*10e0*/  @!P1 BRA `(.L_x_10) ;  /* 0x0000009000849947 */ /* 0x002fea0003800000 */
.L_x_89:
[----:B------:R-:W-:Y:S05]  /*10f0*/  @!P0 BRA `(.L_x_11) ;  /* 0x0000000000048947 */ /* 0x000fea0003800000 */
[----:B------:R-:W-:Y:S01]  /*1100*/  BPT.TRAP 0x1 ;  /* 0x000000040000795c */ /* 0x000fe20000300000 */
.L_x_11:
[----:B-1----:R-:W-:Y:S02]  /*1110*/  IMAD.U32 R3, RZ, RZ, UR38 ;  /* 0x00000026ff037e24 */ /* 0x002fe4000f8e00ff */
[----:B------:R-:W-:-:S03]  /*1120*/  IMAD.U32 R0, RZ, RZ, UR39 ;  /* 0x00000027ff007e24 */ /* 0x000fc6000f8e00ff */
[----:B------:R-:W-:Y:S02]  /*1130*/  LEA R3, R3, UR60, 0x3 ;  /* 0x0000003c03037c11 */ /* 0x000fe4000f8e18ff */
[----:B------:R-:W-:-:S04]  /*1140*/  SHF.L.U32 R0, R0, 0x1f, RZ ;  /* 0x0000001f00007819 */ /* 0x000fc800000006ff */
[----:B------:R1:W2:Y:S01]  /*1150*/  SYNCS.PHASECHK.TRANS64.TRYWAIT P2, [R3+URZ+0x34830], R0 ;  /* 0x03483000030075a7 */ /* 0x0002a2000804017f */
[----:B------:R-:W-:Y:S05]  /*1160*/  @!P0 BRA `(.L_x_12) ;  /* 0x0000000000048947 */ /* 0x000fea0003800000 */
[----:B------:R-:W-:Y:S01]  /*1170*/  BPT.TRAP 0x1 ;  /* 0x000000040000795c */ /* 0x000fe20000300000 */
.L_x_12:
[----:B------:R-:W3:Y:S01]  /*1180*/  S2R R2, SR_TID.X ;  /* 0x0000000000027919 */ /* 0x000ee20000002100 */
[----:B------:R-:W-:Y:S01]  /*1190*/  IMAD.MOV.U32 R151, RZ, RZ, RZ ;  /* 0x000000ffff977224 */ /* 0x000fe200078e00ff */
[----:B---3--:R-:W-:-:S04]  /*11a0*/  LOP3.LUT R2, R2, 0x7f, RZ, 0xc0, !PT ;  /* 0x0000007f02027812 */ /* 0x008fc800078ec0ff */
[----:B------:R-:W-:Y:S01]  /*11b0*/  ISETP.NE.AND P1, PT, R2, RZ, PT ;  /* 0x000000ff0200720c */ /* 0x000fe20003f25270 */
[----:B--2---:R-:W-:-:S12]  /*11c0*/  @P2 BRA `(.L_x_13) ;  /* 0x0000000000082947 */ /* 0x004fd80003800000 */
[----:B------:R-:W2:Y:S02]  /*11d0*/  SYNCS.PHASECHK.TRANS64.TRYWAIT P2, [R3+URZ+0x34830], R0 ;  /* 0x03483000030075a7 */ /* 0x000ea4000804017f */
[----:B--2---:R-:W-:Y:S05]  /*11e0*/  @!P2 BRA `(.L_x_14) ;  /* 0x00000090005ca947 */ /* 0x004fea0003800000 */
.L_x_13:
[----:B------:R-:W-:Y:S05]  /*11f0*/  WARPSYNC.ALL ;  /* 0x0000000000007948 */ /* 0x000fea0003800000 */
[----:B------:R-:W-:Y:S01]  /*1200*/  UIADD3 UR4, UR60, 0x1c400, URZ ;  /* 0x0001c4003c047890 */ /* 0x000fe2000fffe03f */
[----:B------:R-:W-:Y:S01]  /*1210*/  WARPGROUP.ARRIVE ;  /* 0x00000000000079c5 */ /* 0x000fe20000000000 */
[----:B------:R-:W-:Y:S01]  /*1220*/  UMOV UR9, 0x40000040 ;  /* 0x4000004000097882 */ /* 0x000fe20000000000 */
[----:B------:R-:W-:Y:S01]  /*1230*/  UMOV UR11, 0x40000040 ;  /* 0x40000040000b7882 */ /* 0x000fe20000000000 */
[----:B------:R-:W-:Y:S01]  /*1240*/  USHF.R.U32.HI UR4, URZ, 0x4, UR4 ;  /* 0x000000043f047899 */ /* 0x000fe20008011604 */
[----:B------:R-:W-:Y:S01]  /*1250*/  IMAD.U32 R5, RZ, RZ, UR9 ;  /* 0x00000009ff057e24 */ /* 0x000fe2000f8e00ff */
[----:B------:R-:W-:Y:S01]  /*1260*/  UMOV UR57, 0x40000040 ;  /* 0x4000004000397882 */ /* 0x000fe20000000000 */
[----:B------:R-:W-:Y:S01]  /*1270*/  UMOV UR59, 0x40000040 ;  /* 0x40000040003b7882 */ /* 0x000fe20000000000 */
[----:B------:R-:W-:Y:S01]  /*1280*/  ULOP3.LUT UR4, UR4, 0x3fff, URZ, 0xc0, !UPT ;  /* 0x00003fff04047892 */ /* 0x000fe2000f8ec03f */
[----:B-12---:R-:W-:Y:S01]  /*1290*/  IMAD.IADD R0, R188, 0x1, R89 ;  /* 0x00000001bc007824 */ /* 0x006fe200078e0259 */
[----:B------:R-:W-:Y:S01]  /*12a0*/  UMOV UR53, 0x40000040 ;  /* 0x4000004000357882 */ /* 0x000fe20000000000 */
[----:B------:R-:W-:Y:S01]  /*12b0*/  UMOV UR55, 0x40000040 ;  /* 0x4000004000377882 */ /* 0x000fe20000000000 */
[----:B------:R-:W-:Y:S01]  /*12c0*/  ULOP3.LUT UR37, UR4, 0x10000, URZ, 0xfc, !UPT ;  /* 0x0001000004257892 */ /* 0x000fe2000f8efc3f */
[----:B------:R-:W-:Y:S01]  /*12d0*/  IMAD R6, R189, -0x80, R0 ;  /* 0xffffff80bd067824 */ /* 0x000fe200078e0200 */
[----:B------:R-:W-:Y:S01]  /*12e0*/  ULOP3.LUT UR4, UR40, 0x10000, URZ, 0xfc, !UPT ;  /* 0x0001000028047892 */ /* 0x000fe2000f8efc3f */
[----:B------:R-:W-:Y:S01]  /*12f0*/  P2R R88, PR, RZ, 0x2 ;  /* 0x00000002ff587803 */ /* 0x000fe20000000000 */
[----:B------:R-:W-:Y:S01]  /*1300*/  UIMAD UR5, UR38, 0xc00, UR37 ;  /* 0x00000c00260578a4 */ /* 0x000fe2000f8e0225 */
[----:B------:R-:W-:Y:S01]  /*1310*/  P2R R90, PR, RZ, 0x1 ;  /* 0x00000001ff5a7803 */ /* 0x000fe20000000000 */
[----:B------:R-:W-:Y:S01]  /*1320*/  UIADD3 UR56, UR4, 0x2, URZ ;  /* 0x0000000204387890 */ /* 0x000fe2000fffe03f */
[C---:B------:R-:W-:Y:S01]  /*1330*/  ISETP.GT.AND P4, PT, R6.reuse, RZ, PT ;  /* 0x000000ff0600720c */ /* 0x040fe20003f84270 */
[----:B------:R-:W-:Y:S01]  /*1340*/  UIADD3 UR58, UR5, 0x2, URZ ;  /* 0x00000002053a7890 */ /* 0x000fe2000fffe03f */
[C---:B------:R-:W-:Y:S01]  /*1350*/  ISETP.GT.AND P3, PT, R6.reuse, 0x1, PT ;  /* 0x000000010600780c */ /* 0x040fe20003f64270 */
[----:B------:R-:W-:Y:S01]  /*1360*/  UMOV UR8, UR4 ;  /* 0x0000000400087c82 */ /* 0x000fe20008000000 */
[----:B------:R-:W-:Y:S01]  /*1370*/  UMOV UR10, UR5 ;  /* 0x00000005000a7c82 */ /* 0x000fe20008000000 */
[----:B------:R-:W-:Y:S01]  /*1380*/  UIADD3 UR52, UR4, 0x4, URZ ;  /* 0x0000000404347890 */ /* 0x000fe2000fffe03f */
[----:B------:R-:W-:Y:S01]  /*1390*/  HGMMA.64x128x16.F32 R24, gdesc[UR8], RZ, !UPT, gsb0 ;  /* 0x01e00000081879f0 */ /* 0x000fe2000c0008ff */
[----:B------:R-:W-:Y:S01]  /*13a0*/  UIADD3 UR54, UR5, 0x4, URZ ;  /* 0x0000000405367890 */ /* 0x000fe2000fffe03f */
[----:B------:R-:W-:Y:S01]  /*13b0*/  MOV R4, UR8 ;  /* 0x0000000800047c02 */ /* 0x000fe20008000f00 */
[----:B------:R-:W-:Y:S01]  /*13c0*/  UIADD3 UR8, UR4, 0x6, URZ ;  /* 0x0000000604087890 */ /* 0x000fe2000fffe03f */
[C---:B------:R-:W-:Y:S01]  /*13d0*/  ISETP.GT.AND P2, PT, R6.reuse, 0x8, PT ;  /* 0x000000080600780c */ /* 0x040fe20003f44270 */
[----:B------:R-:W-:Y:S01]  /*13e0*/  UIADD3 UR10, UR5, 0x6, URZ ;  /* 0x00000006050a7890 */ /* 0x000fe2000fffe03f */
[C---:B------:R-:W-:Y:S01]  /*13f0*/  ISETP.GT.AND P6, PT, R6.reuse, 0x9, PT ;  /* 0x000000090600780c */ /* 0x040fe20003fc4270 */
[----:B------:R-:W-:Y:S01]  /*1400*/  UMOV UR9, 0x40000040 ;  /* 0x4000004000097882 */ /* 0x000fe20000000000 */
[----:B------:R-:W-:Y:S01]  /*1410*/  UMOV UR11, 0x40000040 ;  /* 0x40000040000b7882 */ /* 0x000fe20000000000 */
[----:B------:R-:W-:Y:S01]  /*1420*/  UIADD3 UR12, UR4, 0x400, URZ ;  /* 0x00000400040c7890 */ /* 0x000fe2000fffe03f */
[C---:B------:R-:W-:Y:S01]  /*1430*/  ISETP.GT.AND P5, PT, R6.reuse, 0x10, PT ;  /* 0x000000100600780c */ /* 0x040fe20003fa4270 */
[----:B------:R-:W-:Y:S01]  /*1440*/  UIADD3 UR14, UR5, 0x400, URZ ;  /* 0x00000400050e7890 */ /* 0x000fe2000fffe03f */
[C---:B------:R-:W-:Y:S01]  /*1450*/  ISETP.GT.AND P1, PT, R6.reuse, 0x59, PT ;  /* 0x000000590600780c */ /* 0x040fe20003f24270 */
[----:B------:R-:W-:Y:S01]  /*1460*/  UMOV UR13, 0x40000040 ;  /* 0x40000040000d7882 */ /* 0x000fe20000000000 */
[----:B------:R-:W-:Y:S01]  /*1470*/  UMOV UR15, 0x40000040 ;  /* 0x40000040000f7882 */ /* 0x000fe20000000000 */
[----:B------:R-:W-:Y:S01]  /*1480*/  UIADD3 UR16, UR4, 0x402, URZ ;  /* 0x0000040204107890 */ /* 0x000fe2000fffe03f */
[----:B------:R-:W-:Y:S01]  /*1490*/  ISETP.GT.AND P0, PT, R6, 0x60, PT ;  /* 0x000000600600780c */ /* 0x000fe20003f04270 */
[----:B------:R-:W-:Y:S01]  /*14a0*/  UIADD3 UR18, UR5, 0x402, URZ ;  /* 0x0000040205127890 */ /* 0x000fe2000fffe03f */
[--C-:B------:R-:W-:Y:S01]  /*14b0*/  IMAD.MOV.U32 R150, RZ, RZ, R151.reuse ;  /* 0x000000ffff967224 */ /* 0x100fe200078e0097 */
[----:B------:R-:W-:Y:S01]  /*14c0*/  UMOV UR17, 0x40000040 ;  /* 0x4000004000117882 */ /* 0x000fe20000000000 */
[----:B------:R-:W-:Y:S01]  /*14d0*/  UMOV UR19, 0x40000040 ;  /* 0x4000004000137882 */ /* 0x000fe20000000000 */
[----:B------:R-:W-:Y:S01]  /*14e0*/  UIADD3 UR20, UR4, 0x404, URZ ;  /* 0x0000040404147890 */ /* 0x000fe2000fffe03f */
[--C-:B------:R-:W-:Y:S01]  /*14f0*/  IMAD.MOV.U32 R148, RZ, RZ, R151.reuse ;  /* 0x000000ffff947224 */ /* 0x100fe200078e0097 */
[----:B------:R-:W-:Y:S01]  /*1500*/  UIADD3 UR22, UR5, 0x404, URZ ;  /* 0x0000040405167890 */ /* 0x000fe2000fffe03f */
[-C--:B------:R-:W-:Y:S01]  /*1510*/  MOV R146, R151.reuse ;  /* 0x0000009700927202 */ /* 0x080fe20000000f00 */
[----:B------:R-:W-:Y:S01]  /*1520*/  UMOV UR21, 0x40000040 ;  /* 0x4000004000157882 */ /* 0x000fe20000000000 */
[----:B------:R-:W-:Y:S01]  /*1530*/  UMOV UR23, 0x40000040 ;  /* 0x4000004000177882 */ /* 0x000fe20000000000 */
[----:B------:R-:W-:Y:S01]  /*1540*/  UIADD3 UR24, UR4, 0x406, URZ ;  /* 0x0000040604187890 */ /* 0x000fe2000fffe03f */
[--C-:B------:R-:W-:Y:S01]  /*1550*/  IMAD.MOV.U32 R144, RZ, RZ, R151.reuse ;  /* 0x000000ffff907224 */ /* 0x100fe200078e0097 */
[----:B------:R-:W-:Y:S01]  /*1560*/  UIADD3 UR26, UR5, 0x406, URZ ;  /* 0x00000406051a7890 */ /* 0x000fe2000fffe03f */
[--C-:B------:R-:W-:Y:S01]  /*1570*/  IMAD.MOV.U32 R142, RZ, RZ, R151.reuse ;  /* 0x000000ffff8e7224 */ /* 0x100fe200078e0097 */
        /* <DEDUP_REMOVED lines=26> */
[----:B------:R-:W-:Y:S01]  /*1720*/  ULDC UR4, c[0x0][0x988] ;  /* 0x0002620000047ab9 */ /* 0x000fe20000000800 */
[-C--:B------:R-:W-:Y:S01]  /*1730*/  MOV R124, R151.reuse ;  /* 0x00000097007c7202 */ /* 0x080fe20000000f00 */
[----:B------:R-:W-:Y:S01]  /*1740*/  IMAD.U32 R2, RZ, RZ, UR4 ;  /* 0x00000004ff027e24 */ /* 0x000fe2000f8e00ff */
[----:B------:R-:W-:Y:S01]  /*1750*/  MOV R102, R151 ;  /* 0x0000009700667202 */ /* 0x000fe20000000f00 */
[----:B------:R-:W-:-:S02]  /*1760*/  IMAD.MOV.U32 R122, RZ, RZ, R151 ;  /* 0x000000ffff7a7224 */ /* 0x000fc400078e0097 */
[--C-:B------:R-:W-:Y:S02]  /*1770*/  IMAD.MOV.U32 R120, RZ, RZ, R151.reuse ;  /* 0x000000ffff787224 */ /* 0x100fe400078e0097 */
[--C-:B------:R-:W-:Y:S02]  /*1780*/  IMAD.MOV.U32 R118, RZ, RZ, R151.reuse ;  /* 0x000000ffff767224 */ /* 0x100fe400078e0097 */
[--C-:B------:R-:W-:Y:S02]  /*1790*/  IMAD.MOV.U32 R116, RZ, RZ, R151.reuse ;  /* 0x000000ffff747224 */ /* 0x100fe400078e0097 */
[--C-:B------:R-:W-:Y:S02]  /*17a0*/  IMAD.MOV.U32 R114, RZ, RZ, R151.reuse ;  /* 0x000000ffff727224 */ /* 0x100fe400078e0097 */
[--C-:B------:R-:W-:Y:S02]  /*17b0*/  IMAD.MOV.U32 R112, RZ, RZ, R151.reuse ;  /* 0x000000ffff707224 */ /* 0x100fe400078e0097 */
        /* <DEDUP_REMOVED lines=8> */
[----:B------:R-:W-:Y:S01]  /*1840*/  IMAD.MOV.U32 R92, RZ, RZ, R151 ;  /* 0x000000ffff5c7224 */ /* 0x000fe200078e0097 */
[----:B------:R-:W-:Y:S02]  /*1850*/  WARPGROUP.DEPBAR.LE gsb0, 0x0 ;  /* 0x00008000000079c5 */ /* 0x000fe40000010000 */
[----:B------:R-:W-:-:S06]  /*1860*/  WARPGROUP.ARRIVE ;  /* 0x00000000000079c5 */ /* 0x000fcc0000000000 */
[----:B------:R-:W-:Y:S03]  /*1870*/  HGMMA.64x128x16.F32 R24, gdesc[UR56], R24, gsb0 ;  /* 0x01e00000381879f0 */ /* 0x000fe60008000818 */
[----:B------:R-:W-:Y:S02]  /*1880*/  WARPGROUP.DEPBAR.LE gsb0, 0x0 ;  /* 0x00008000000079c5 */ /* 0x000fe40000010000 */
[----:B------:R-:W-:-:S07]  /*1890*/  WARPGROUP.ARRIVE ;  /* 0x00000000000079c5 */ /* 0x000fce0000000000 */
        /* <DEDUP_REMOVED lines=29> */
[----:B------:R-:W-:Y:S02]  /*1a70*/  FSEL R9, R24, -INF , P4 ;  /* 0xff80000018097808 */ /* 0x000fe40002000000 */
[----:B------:R-:W-:Y:S02]  /*1a80*/  FSEL R8, R25, -INF , P3 ;  /* 0xff80000019087808 */ /* 0x000fe40001800000 */
[----:B------:R-:W-:Y:S02]  /*1a90*/  FSEL R91, R28, -INF , P2 ;  /* 0xff8000001c5b7808 */ /* 0x000fe40001000000 */
[----:B------:R-:W-:-:S02]  /*1aa0*/  FMNMX.FTZ R0, R9, R8, !PT ;  /* 0x0000000809007209 */ /* 0x000fc40007810000 */
[----:B------:R-:W-:Y:S02]  /*1ab0*/  FSEL R93, R29, -INF , P6 ;  /* 0xff8000001d5d7808 */ /* 0x000fe40003000000 */
[----:B------:R-:W-:Y:S02]  /*1ac0*/  FMNMX.FTZ R0, R91, R0, !PT ;  /* 0x000000005b007209 */ /* 0x000fe40007810000 */
[----:B------:R-:W-:Y:S02]  /*1ad0*/  FSEL R7, R26, -INF , P4 ;  /* 0xff8000001a077808 */ /* 0x000fe40002000000 */
[----:B------:R-:W-:Y:S02]  /*1ae0*/  ISETP.GT.AND P4, PT, R6, 0x11, PT ;  /* 0x000000110600780c */ /* 0x000fe40003f84270 */
[----:B------:R-:W-:Y:S02]  /*1af0*/  FSEL R95, R32, -INF , P5 ;  /* 0xff800000205f7808 */ /* 0x000fe40002800000 */
[----:B------:R-:W-:-:S02]  /*1b00*/  FMNMX.FTZ R0, R93, R0, !PT ;  /* 0x000000005d007209 */ /* 0x000fc40007810000 */
[----:B------:R-:W-:Y:S02]  /*1b10*/  FSEL R27, R27, -INF , P3 ;  /* 0xff8000001b1b7808 */ /* 0x000fe40001800000 */
[----:B------:R-:W-:Y:S02]  /*1b20*/  ISETP.GT.AND P3, PT, R6, 0x18, PT ;  /* 0x000000180600780c */ /* 0x000fe40003f64270 */
[----:B------:R-:W-:Y:S02]  /*1b30*/  FSEL R97, R33, -INF , P4 ;  /* 0xff80000021617808 */ /* 0x000fe40002000000 */
[----:B------:R-:W-:Y:S02]  /*1b40*/  FMNMX.FTZ R0, R95, R0, !PT ;  /* 0x000000005f007209 */ /* 0x000fe40007810000 */
[----:B------:R-:W-:Y:S02]  /*1b50*/  FSEL R11, R30, -INF , P2 ;  /* 0xff8000001e0b7808 */ /* 0x000fe40001000000 */
[----:B------:R-:W-:-:S02]  /*1b60*/  ISETP.GT.AND P2, PT, R6, 0x19, PT ;  /* 0x000000190600780c */ /* 0x000fc40003f44270 */
        /* <DEDUP_REMOVED lines=63> */
[----:B------:R-:W-:Y:S02]  /*1f60*/  FMNMX.FTZ R0, R129, R0, !PT ;  /* 0x0000000081007209 */ /* 0x000fe40007810000 */
[----:B------:R-:W-:Y:S02]  /*1f70*/  FSEL R133, R69, -INF , P1 ;  /* 0xff80000045857808 */ /* 0x000fe40000800000 */
[----:B------:R-:W-:-:S02]  /*1f80*/  FMNMX.FTZ R0, R131, R0, !PT ;  /* 0x0000000083007209 */ /* 0x000fc40007810000 */
[----:B------:R-:W-:Y:S02]  /*1f90*/  FSEL R135, R72, -INF , P0 ;  /* 0xff80000048877808 */ /* 0x000fe40000000000 */
[C---:B------:R-:W-:Y:S02]  /*1fa0*/  ISETP.GT.AND P1, PT, R6.reuse, 0x61, PT ;  /* 0x000000610600780c */ /* 0x040fe40003f24270 */
[----:B------:R-:W-:Y:S02]  /*1fb0*/  FMNMX.FTZ R0, R133, R0, !PT ;  /* 0x0000000085007209 */ /* 0x000fe40007810000 */
[----:B------:R-:W-:Y:S02]  /*1fc0*/  ISETP.GT.AND P0, PT, R6, 0x68, PT ;  /* 0x000000680600780c */ /* 0x000fe40003f04270 */
[----:B------:R-:W-:Y:S02]  /*1fd0*/  FSEL R41, R62, -INF , P6 ;  /* 0xff8000003e297808 */ /* 0x000fe40003000000 */
[----:B------:R-:W-:-:S02]  /*1fe0*/  FSEL R63, R63, -INF , P5 ;  /* 0xff8000003f3f7808 */ /* 0x000fc40002800000 */
[----:B------:R-:W-:Y:S02]  /*1ff0*/  FSEL R45, R66, -INF , P4 ;  /* 0xff800000422d7808 */ /* 0x000fe40002000000 */
[----:B------:R-:W-:Y:S02]  /*2000*/  FSEL R67, R67, -INF , P3 ;  /* 0xff80000043437808 */ /* 0x000fe40001800000 */
[----:B------:R-:W-:Y:S02]  /*2010*/  FSEL R137, R73, -INF , P1 ;  /* 0xff80000049897808 */ /* 0x000fe40000800000 */
[----:B------:R-:W-:Y:S02]  /*2020*/  P2R R26, PR, RZ, 0x2 ;  /* 0x00000002ff1a7803 */ /* 0x000fe40000000000 */
[----:B------:R-:W-:Y:S02]  /*2030*/  FMNMX.FTZ R0, R135, R0, !PT ;  /* 0x0000000087007209 */ /* 0x000fe40007810000 */
[----:B------:R-:W-:-:S02]  /*2040*/  FSEL R49, R70, -INF , P2 ;  /* 0xff80000046317808 */ /* 0x000fc40001000000 */
[----:B------:R-:W-:Y:S02]  /*2050*/  FSEL R139, R76, -INF , P0 ;  /* 0xff8000004c8b7808 */ /* 0x000fe40000000000 */
[----:B------:R-:W-:Y:S02]  /*2060*/  P2R R24, PR, RZ, 0x1 ;  /* 0x00000001ff187803 */ /* 0x000fe40000000000 */
[C---:B------:R-:W-:Y:S02]  /*2070*/  ISETP.GT.AND P2, PT, R6.reuse, 0x69, PT ;  /* 0x000000690600780c */ /* 0x040fe40003f44270 */
[C---:B------:R-:W-:Y:S02]  /*2080*/  ISETP.GT.AND P3, PT, R6.reuse, 0x70, PT ;  /* 0x000000700600780c */ /* 0x040fe40003f64270 */
[C---:B------:R-:W-:Y:S02]  /*2090*/  ISETP.GT.AND P4, PT, R6.reuse, 0x71, PT ;  /* 0x000000710600780c */ /* 0x040fe40003f84270 */
[----:B------:R-:W-:-:S02]  /*20a0*/  ISETP.GT.AND P5, PT, R6, 0x78, PT ;  /* 0x000000780600780c */ /* 0x000fc40003fa4270 */
[C---:B------:R-:W-:Y:S02]  /*20b0*/  ISETP.GT.AND P6, PT, R6.reuse, 0x79, PT ;  /* 0x000000790600780c */ /* 0x040fe40003fc4270 */
[C---:B------:R-:W-:Y:S02]  /*20c0*/  ISETP.GT.AND P0, PT, R6.reuse, 0x59, PT ;  /* 0x000000590600780c */ /* 0x040fe40003f04270 */
[----:B------:R-:W-:Y:S02]  /*20d0*/  ISETP.GT.AND P1, PT, R6, 0x60, PT ;  /* 0x000000600600780c */ /* 0x000fe40003f24270 */
[----:B------:R-:W-:Y:S02]  /*20e0*/  FMNMX.FTZ R6, R7, R27, !PT ;  /* 0x0000001b07067209 */ /* 0x000fe40007810000 */
[----:B------:R-:W-:Y:S02]  /*20f0*/  FMNMX.FTZ R0, R137, R0, !PT ;  /* 0x0000000089007209 */ /* 0x000fe40007810000 */
[----:B------:R-:W-:-:S02]  /*2100*/  FMNMX.FTZ R6, R11, R6, !PT ;  /* 0x000000060b067209 */ /* 0x000fc40007810000 */
[----:B------:R-:W-:Y:S02]  /*2110*/  FSEL R141, R77, -INF , P2 ;  /* 0xff8000004d8d7808 */ /* 0x000fe40001000000 */
[----:B------:R-:W-:Y:S02]  /*2120*/  FMNMX.FTZ R0, R139, R0, !PT ;  /* 0x000000008b007209 */ /* 0x000fe40007810000 */
[----:B------:R-:W-:Y:S02]  /*2130*/  FMNMX.FTZ R6, R31, R6, !PT ;  /* 0x000000061f067209 */ /* 0x000fe40007810000 */
[----:B------:R-:W-:Y:S02]  /*2140*/  FSEL R143, R80, -INF , P3 ;  /* 0xff800000508f7808 */ /* 0x000fe40001800000 */
        /* <DEDUP_REMOVED lines=11> */
[----:B------:R-:W-:Y:S02]  /*2200*/  FMNMX.FTZ R10, R149, R0, !PT ;  /* 0x00000000950a7209 */ /* 0x000fe40007810000 */
[----:B------:R-:W-:Y:S02]  /*2210*/  FMNMX.FTZ R6, R21, R6, !PT ;  /* 0x0000000615067209 */ /* 0x000fe40007810000 */
[----:B------:R-:W-:Y:S01]  /*2220*/  FSEL R71, R71, -INF , P0 ;  /* 0xff80000047477808 */ /* 0x000fe20000000000 */
[----:B------:R-:W1:Y:S01]  /*2230*/  SHFL.BFLY PT, R53, R10, 0x2, 0x1f ;  /* 0x0c401f000a357f89 */ /* 0x000e6200000e0000 */
[----:B------:R-:W-:-:S02]  /*2240*/  FMNMX.FTZ R6, R43, R6, !PT ;  /* 0x000000062b067209 */ /* 0x000fc40007810000 */
[----:B------:R-:W-:Y:S02]  /*2250*/  P2R R20, PR, RZ, 0x4 ;  /* 0x00000004ff147803 */ /* 0x000fe40000000000 */
[----:B------:R-:W-:Y:S02]  /*2260*/  FMNMX.FTZ R6, R25, R6, !PT ;  /* 0x0000000619067209 */ /* 0x000fe40007810000 */
[----:B------:R-:W-:Y:S02]  /*2270*/  ISETP.NE.AND P0, PT, R24, RZ, PT ;  /* 0x000000ff1800720c */ /* 0x000fe40003f05270 */
[----:B------:R-:W-:Y:S02]  /*2280*/  FMNMX.FTZ R6, R47, R6, !PT ;  /* 0x000000062f067209 */ /* 0x000fe40007810000 */
[----:B------:R-:W-:Y:S02]  /*2290*/  FSEL R57, R78, -INF , P0 ;  /* 0xff8000004e397808 */ /* 0x000fe40000000000 */
[----:B------:R-:W-:-:S02]  /*22a0*/  FMNMX.FTZ R6, R29, R6, !PT ;  /* 0x000000061d067209 */ /* 0x000fc40007810000 */
[----:B------:R-:W-:Y:S02]  /*22b0*/  FSEL R87, R87, -INF , P6 ;  /* 0xff80000057577808 */ /* 0x000fe40003000000 */
[----:B------:R-:W-:Y:S02]  /*22c0*/  FMNMX.FTZ R6, R51, R6, !PT ;  /* 0x0000000633067209 */ /* 0x000fe40007810000 */
[----:B------:R-:W-:Y:S01]  /*22d0*/  ISETP.NE.AND P0, PT, R90, RZ, PT ;  /* 0x000000ff5a00720c */ /* 0x000fe20003f05270 */
[----:B------:R-:W-:Y:S01]  /*22e0*/  IMAD.MOV.U32 R90, RZ, RZ, R151 ;  /* 0x000000ffff5a7224 */ /* 0x000fe200078e0097 */
[----:B------:R-:W-:Y:S02]  /*22f0*/  FMNMX.FTZ R6, R33, R6, !PT ;  /* 0x0000000621067209 */ /* 0x000fe40007810000 */
[----:B-1----:R-:W-:Y:S02]  /*2300*/  FMNMX.FTZ R12, R10, R53, !PT ;  /* 0x000000350a0c7209 */ /* 0x002fe40007810000 */
[----:B------:R-:W-:-:S03]  /*2310*/  FMNMX.FTZ R6, R55, R6, !PT ;  /* 0x0000000637067209 */ /* 0x000fc60007810000 */
[----:B------:R-:W1:Y:S01]  /*2320*/  SHFL.BFLY PT, R53, R12, 0x1, 0x1f ;  /* 0x0c201f000c357f89 */ /* 0x000e6200000e0000 */
[----:B------:R-:W-:-:S04]  /*2330*/  FMNMX.FTZ R6, R37, R6, !PT ;  /* 0x0000000625067209 */ /* 0x000fc80007810000 */
[----:B------:R-:W-:-:S04]  /*2340*/  FMNMX.FTZ R6, R59, R6, !PT ;  /* 0x000000063b067209 */ /* 0x000fc80007810000 */
[----:B------:R-:W-:-:S04]  /*2350*/  FMNMX.FTZ R6, R41, R6, !PT ;  /* 0x0000000629067209 */ /* 0x000fc80007810000 */
[----:B------:R-:W-:-:S04]  /*2360*/  FMNMX.FTZ R6, R63, R6, !PT ;  /* 0x000000063f067209 */ /* 0x000fc80007810000 */
[----:B------:R-:W-:-:S04]  /*2370*/  FMNMX.FTZ R6, R45, R6, !PT ;  /* 0x000000062d067209 */ /* 0x000fc80007810000 */
[----:B------:R-:W-:Y:S02]  /*2380*/  FMNMX.FTZ R6, R67, R6, !PT ;  /* 0x0000000643067209 */ /* 0x000fe40007810000 */
[----:B-1----:R-:W-:Y:S02]  /*2390*/  FMNMX.FTZ R0, R12, R53, !PT ;  /* 0x000000350c007209 */ /* 0x002fe40007810000 */
[----:B------:R-:W-:Y:S02]  /*23a0*/  FMNMX.FTZ R6, R49, R6, !PT ;  /* 0x0000000631067209 */ /* 0x000fe40007810000 */
[----:B------:R-:W-:Y:S01]  /*23b0*/  FSEL R53, R74, -INF , P1 ;  /* 0xff8000004a357808 */ /* 0x000fe20000800000 */
[----:B------:R-:W-:Y:S01]  /*23c0*/  FMUL.FTZ R14, R0, R2 ;  /* 0x00000002000e7220 */ /* 0x000fe20000410000 */
[----:B------:R-:W-:Y:S02]  /*23d0*/  ISETP.NE.AND P1, PT, R26, RZ, PT ;  /* 0x000000ff1a00720c */ /* 0x000fe40003f25270 */
[----:B------:R-:W-:-:S02]  /*23e0*/  FMNMX.FTZ R6, R71, R6, !PT ;  /* 0x0000000647067209 */ /* 0x000fc40007810000 */
[----:B------:R-:W-:Y:S02]  /*23f0*/  FSETP.NEU.FTZ.AND P2, PT, R0, -INF , PT ;  /* 0xff8000000000780b */ /* 0x000fe40003f5d000 */
[----:B------:R-:W-:Y:S02]  /*2400*/  FSEL R75, R75, -INF , P1 ;  /* 0xff8000004b4b7808 */ /* 0x000fe40000800000 */
[----:B------:R-:W-:Y:S02]  /*2410*/  FMNMX.FTZ R6, R53, R6, !PT ;  /* 0x0000000635067209 */ /* 0x000fe40007810000 */
[----:B------:R-:W-:Y:S02]  /*2420*/  FSEL R14, R14, RZ, P2 ;  /* 0x000000ff0e0e7208 */ /* 0x000fe40001000000 */
[----:B------:R-:W-:Y:S02]  /*2430*/  ISETP.NE.AND P2, PT, R20, RZ, PT ;  /* 0x000000ff1400720c */ /* 0x000fe40003f45270 */
[----:B------:R-:W-:Y:S01]  /*2440*/  FMNMX.FTZ R6, R75, R6, !PT ;  /* 0x000000064b067209 */ /* 0x000fe20007810000 */
[-CC-:B------:R-:W-:Y:S01]  /*2450*/  FFMA.FTZ R182, R91, R2.reuse, -R14.reuse ;  /* 0x000000025bb67223 */ /* 0x180fe2000001080e */
[----:B------:R-:W-:Y:S01]  /*2460*/  FSEL R91, R79, -INF , P2 ;  /* 0xff8000004f5b7808 */ /* 0x000fe20001000000 */
[--C-:B------:R-:W-:Y:S01]  /*2470*/  FFMA.FTZ R65, R93, R2, -R14.reuse ;  /* 0x000000025d417223 */ /* 0x100fe2000001080e */
        /* <DEDUP_REMOVED lines=9> */
[----:B------:R-:W-:Y:S01]  /*2510*/  MUFU.EX2 R182, R182 ;  /* 0x000000b600b67308 */ /* 0x000fe20000000800 */
[----:B------:R-:W-:Y:S01]  /*2520*/  FSEL R97, R86, -INF , P5 ;  /* 0xff80000056617808 */ /* 0x000fe20002800000 */
[--C-:B------:R-:W-:Y:S01]  /*2530*/  FFMA.FTZ R178, R99, R2, -R14.reuse ;  /* 0x0000000263b27223 */ /* 0x100fe2000001080e */
[----:B------:R-:W-:Y:S01]  /*2540*/  FMNMX.FTZ R6, R95, R6, !PT ;  /* 0x000000065f067209 */ /* 0x000fe20007810000 */
[-CC-:B------:R-:W-:Y:S01]  /*2550*/  FFMA.FTZ R73, R101, R2.reuse, -R14.reuse ;  /* 0x0000000265497223 */ /* 0x180fe2000001080e */
[-CC-:B------:R-:W-:Y:S01]  /*2560*/  FFMA.FTZ R172, R103, R2.reuse, -R14.reuse ;  /* 0x0000000267ac7223 */ /* 0x180fe2000001080e */
[--C-:B------:R-:W-:Y:S01]  /*2570*/  FFMA.FTZ R77, R105, R2, -R14.reuse ;  /* 0x00000002694d7223 */ /* 0x100fe2000001080e */
[----:B------:R-:W-:Y:S01]  /*2580*/  FMNMX.FTZ R6, R97, R6, !PT ;  /* 0x0000000661067209 */ /* 0x000fe20007810000 */
[----:B------:R-:W-:Y:S01]  /*2590*/  MUFU.EX2 R180, R180 ;  /* 0x000000b400b47308 */ /* 0x000fe20000000800 */
[-CC-:B------:R-:W-:Y:S01]  /*25a0*/  FFMA.FTZ R174, R107, R2.reuse, -R14.reuse ;  /* 0x000000026bae7223 */ /* 0x180fe2000001080e */
[--C-:B------:R-:W-:Y:S01]  /*25b0*/  FFMA.FTZ R81, R109, R2, -R14.reuse ;  /* 0x000000026d517223 */ /* 0x100fe2000001080e */
[----:B------:R-:W-:Y:S01]  /*25c0*/  FMNMX.FTZ R6, R87, R6, !PT ;  /* 0x0000000657067209 */ /* 0x000fe20007810000 */
[-CC-:B------:R-:W-:Y:S01]  /*25d0*/  FFMA.FTZ R168, R111, R2.reuse, -R14.reuse ;  /* 0x000000026fa87223 */ /* 0x180fe2000001080e */
[-CC-:B------:R-:W-:Y:S01]  /*25e0*/  FFMA.FTZ R85, R113, R2.reuse, -R14.reuse ;  /* 0x0000000271557223 */ /* 0x180fe2000001080e */
[-CC-:B------:R-:W-:Y:S01]  /*25f0*/  FFMA.FTZ R170, R115, R2.reuse, -R14.reuse ;  /* 0x0000000273aa7223 */ /* 0x180fe2000001080e */
[----:B------:R-:W-:Y:S01]  /*2600*/  ISETP.NE.AND P1, PT, R88, RZ, PT ;  /* 0x000000ff5800720c */ /* 0x000fe20003f25270 */
[----:B------:R-:W1:Y:S01]  /*2610*/  SHFL.BFLY PT, R9, R6, 0x2, 0x1f ;  /* 0x0c401f0006097f89 */ /* 0x000e6200000e0000 */
[----:B------:R-:W2:Y:S01]  /*2620*/  MUFU.EX2 R61, R61 ;  /* 0x0000003d003d7308 */ /* 0x000ea20000000800 */
[-CC-:B------:R-:W-:Y:S01]  /*2630*/  FFMA.FTZ R117, R117, R2.reuse, -R14.reuse ;  /* 0x0000000275757223 */ /* 0x180fe2000001080e */
[-CC-:B------:R-:W-:Y:S01]  /*2640*/  FFMA.FTZ R152, R119, R2.reuse, -R14.reuse ;  /* 0x0000000277987223 */ /* 0x180fe2000001080e */
[-CC-:B------:R-:W-:Y:S01]  /*2650*/  FFMA.FTZ R83, R121, R2.reuse, -R14.reuse ;  /* 0x0000000279537223 */ /* 0x180fe2000001080e */
[-CC-:B------:R-:W-:Y:S01]  /*2660*/  FFMA.FTZ R154, R123, R2.reuse, -R14.reuse ;  /* 0x000000027b9a7223 */ /* 0x180fe2000001080e */
[-CC-:B------:R-:W-:Y:S01]  /*2670*/  FFMA.FTZ R125, R125, R2.reuse, -R14.reuse ;  /* 0x000000027d7d7223 */ /* 0x180fe2000001080e */
[-CC-:B------:R-:W-:Y:S01]  /*2680*/  FFMA.FTZ R127, R127, R2.reuse, -R14.reuse ;  /* 0x000000027f7f7223 */ /* 0x180fe2000001080e */
[-CC-:B------:R-:W-:Y:S01]  /*2690*/  FFMA.FTZ R129, R129, R2.reuse, -R14.reuse ;  /* 0x0000000281817223 */ /* 0x180fe2000001080e */
[----:B------:R-:W3:Y:S01]  /*26a0*/  MUFU.EX2 R65, R65 ;  /* 0x0000004100417308 */ /* 0x000ee20000000800 */
[-CC-:B------:R-:W-:Y:S01]  /*26b0*/  FFMA.FTZ R131, R131, R2.reuse, -R14.reuse ;  /* 0x0000000283837223 */ /* 0x180fe2000001080e */
[----:B------:R-:W-:Y:S01]  /*26c0*/  FFMA.FTZ R133, R133, R2, -R14 ;  /* 0x0000000285857223 */ /* 0x000fe2000001080e */
[----:B------:R-:W-:-:S02]  /*26d0*/  @!P1 VIADD R3, R3, 0x34840 ;  /* 0x0003484003039836 */ /* 0x000fc40000000000 */
[-CC-:B------:R-:W-:Y:S01]  /*26e0*/  FFMA.FTZ R135, R135, R2.reuse, -R14.reuse ;  /* 0x0000000287877223 */ /* 0x180fe2000001080e */
[-CC-:B------:R-:W-:Y:S01]  /*26f0*/  FFMA.FTZ R137, R137, R2.reuse, -R14.reuse ;  /* 0x0000000289897223 */ /* 0x180fe2000001080e */
[-CC-:B------:R-:W-:Y:S01]  /*2700*/  FFMA.FTZ R139, R139, R2.reuse, -R14.reuse ;  /* 0x000000028b8b7223 */ /* 0x180fe2000001080e */
[-CC-:B------:R-:W-:Y:S01]  /*2710*/  FFMA.FTZ R141, R141, R2.reuse, -R14.reuse ;  /* 0x000000028d8d7223 */ /* 0x180fe2000001080e */
[----:B------:R-:W4:Y:S01]  /*2720*/  MUFU.EX2 R176, R176 ;  /* 0x000000b000b07308 */ /* 0x000f220000000800 */
[----:B------:R-:W-:Y:S01]  /*2730*/  @!P1 PRMT R3, RZ, 0x654, R3 ;  /* 0x00000654ff039816 */ /* 0x000fe20000000003 */
[-CC-:B------:R-:W-:Y:S01]  /*2740*/  FFMA.FTZ R143, R143, R2.reuse, -R14.reuse ;  /* 0x000000028f8f7223 */ /* 0x180fe2000001080e */
[-CC-:B------:R-:W-:Y:S01]  /*2750*/  FFMA.FTZ R145, R145, R2.reuse, -R14.reuse ;  /* 0x0000000291917223 */ /* 0x180fe2000001080e */
[-CC-:B------:R-:W-:Y:S01]  /*2760*/  FFMA.FTZ R147, R147, R2.reuse, -R14.reuse ;  /* 0x0000000293937223 */ /* 0x180fe2000001080e */
[----:B------:R5:W-:Y:S01]  /*2770*/  @!P1 SYNCS.ARRIVE.TRANS64.RED.A1T0 RZ, [R3+URZ], RZ ;  /* 0x000000ff03ff99a7 */ /* 0x000be2000810043f */
[----:B------:R-:W-:Y:S01]  /*2780*/  FFMA.FTZ R14, R149, R2, -R14 ;  /* 0x00000002950e7223 */ /* 0x000fe2000001080e */
[----:B-1----:R-:W-:Y:S01]  /*2790*/  FMNMX.FTZ R8, R6, R9, !PT ;  /* 0x0000000906087209 */ /* 0x002fe20007810000 */
[----:B------:R-:W1:Y:S01]  /*27a0*/  MUFU.EX2 R69, R69 ;  /* 0x0000004500457308 */ /* 0x000e620000000800 */
[--C-:B------:R-:W-:Y:S01]  /*27b0*/  IMAD.MOV.U32 R149, RZ, RZ, R151.reuse ;  /* 0x000000ffff957224 */ /* 0x100fe200078e0097 */
[----:B------:R-:W-:Y:S01]  /*27c0*/  MOV R113, R151 ;  /* 0x0000009700717202 */ /* 0x000fe20000000f00 */
[--C-:B------:R-:W-:Y:S01]  /*27d0*/  IMAD.MOV.U32 R123, RZ, RZ, R151.reuse ;  /* 0x000000ffff7b7224 */ /* 0x100fe200078e0097 */
[----:B------:R-:W2:Y:S01]  /*27e0*/  SHFL.BFLY PT, R9, R8, 0x1, 0x1f ;  /* 0x0c201f0008097f89 */ /* 0x000ea200000e0000 */
[----:B------:R-:W-:-:S02]  /*27f0*/  IMAD.MOV.U32 R121, RZ, RZ, R151 ;  /* 0x000000ffff797224 */ /* 0x000fc400078e0097 */
[--C-:B------:R-:W-:Y:S01]  /*2800*/  IMAD.MOV.U32 R119, RZ, RZ, R151.reuse ;  /* 0x000000ffff777224 */ /* 0x100fe200078e0097 */
[----:B------:R-:W-:Y:S01]  /*2810*/  MUFU.EX2 R178, R178 ;  /* 0x000000b200b27308 */ /* 0x000fe20000000800 */
[--C-:B------:R-:W-:Y:S02]  /*2820*/  IMAD.MOV.U32 R115, RZ, RZ, R151.reuse ;  /* 0x000000ffff737224 */ /* 0x100fe400078e0097 */
[--C-:B------:R-:W-:Y:S02]  /*2830*/  IMAD.MOV.U32 R111, RZ, RZ, R151.reuse ;  /* 0x000000ffff6f7224 */ /* 0x100fe400078e0097 */
[--C-:B------:R-:W-:Y:S02]  /*2840*/  IMAD.MOV.U32 R109, RZ, RZ, R151.reuse ;  /* 0x000000ffff6d7224 */ /* 0x100fe400078e0097 */
[--C-:B------:R-:W-:Y:S01]  /*2850*/  IMAD.MOV.U32 R107, RZ, RZ, R151.reuse ;  /* 0x000000ffff6b7224 */ /* 0x100fe200078e0097 */
[----:B------:R-:W-:Y:S01]  /*2860*/  MUFU.EX2 R73, R73 ;  /* 0x0000004900497308 */ /* 0x000fe20000000800 */
[----:B------:R-:W-:-:S02]  /*2870*/  IMAD.MOV.U32 R105, RZ, RZ, R151 ;  /* 0x000000ffff697224 */ /* 0x000fc400078e0097 */
[--C-:B------:R-:W-:Y:S02]  /*2880*/  IMAD.MOV.U32 R103, RZ, RZ, R151.reuse ;  /* 0x000000ffff677224 */ /* 0x100fe400078e0097 */
[--C-:B------:R-:W-:Y:S02]  /*2890*/  IMAD.MOV.U32 R101, RZ, RZ, R151.reuse ;  /* 0x000000ffff657224 */ /* 0x100fe400078e0097 */
[--C-:B------:R-:W-:Y:S01]  /*28a0*/  IMAD.MOV.U32 R99, RZ, RZ, R151.reuse ;  /* 0x000000ffff637224 */ /* 0x100fe200078e0097 */
[----:B------:R-:W-:Y:S01]  /*28b0*/  MUFU.EX2 R172, R172 ;  /* 0x000000ac00ac7308 */ /* 0x000fe20000000800 */
[----:B------:R-:W-:Y:S01]  /*28c0*/  IMAD.MOV.U32 R88, RZ, RZ, R151 ;  /* 0x000000ffff587224 */ /* 0x000fe200078e0097 */
[----:B--2---:R-:W-:-:S04]  /*28d0*/  FMNMX.FTZ R9, R8, R9, !PT ;  /* 0x0000000908097209 */ /* 0x004fc80007810000 */
[C---:B------:R-:W-:Y:S01]  /*28e0*/  FSETP.NEU.FTZ.AND P2, PT, R9.reuse, -INF , PT ;  /* 0xff8000000900780b */ /* 0x040fe20003f5d000 */
[-C--:B------:R-:W-:Y:S01]  /*28f0*/  FMUL.FTZ R6, R9, R2.reuse ;  /* 0x0000000209067220 */ /* 0x080fe20000410000 */
[----:B------:R-:W-:Y:S04]  /*2900*/  MUFU.EX2 R77, R77 ;  /* 0x0000004d004d7308 */ /* 0x000fe80000000800 */
[----:B------:R-:W-:Y:S02]  /*2910*/  FSEL R6, R6, RZ, P2 ;  /* 0x000000ff06067208 */ /* 0x000fe40001000000 */
[----:B------:R-:W-:Y:S01]  /*2920*/  ISETP.GE.AND P2, PT, R89, 0x81, PT ;  /* 0x000000815900780c */ /* 0x000fe20003f46270 */
[----:B------:R-:W-:Y:S01]  /*2930*/  IMAD.MOV.U32 R89, RZ, RZ, R151 ;  /* 0x000000ffff597224 */ /* 0x000fe200078e0097 */
[----:B------:R-:W-:Y:S01]  /*2940*/  MUFU.EX2 R174, R174 ;  /* 0x000000ae00ae7308 */ /* 0x000fe20000000800 */
[-CC-:B------:R-:W-:Y:S01]  /*2950*/  FFMA.FTZ R27, R27, R2.reuse, -R6.reuse ;  /* 0x000000021b1b7223 */ /* 0x180fe20000010806 */
[-CC-:B------:R-:W-:Y:S01]  /*2960*/  FFMA.FTZ R7, R7, R2.reuse, -R6.reuse ;  /* 0x0000000207077223 */ /* 0x180fe20000010806 */
[-CC-:B------:R-:W-:Y:S01]  /*2970*/  FFMA.FTZ R11, R11, R2.reuse, -R6.reuse ;  /* 0x000000020b0b7223 */ /* 0x180fe20000010806 */
[-CC-:B------:R-:W-:Y:S01]  /*2980*/  FFMA.FTZ R31, R31, R2.reuse, -R6.reuse ;  /* 0x000000021f1f7223 */ /* 0x180fe20000010806 */
[-CC-:B------:R-:W-:Y:S01]  /*2990*/  FFMA.FTZ R13, R13, R2.reuse, -R6.reuse ;  /* 0x000000020d0d7223 */ /* 0x180fe20000010806 */
[-CC-:B------:R-:W-:Y:S01]  /*29a0*/  FFMA.FTZ R35, R35, R2.reuse, -R6.reuse ;  /* 0x0000000223237223 */ /* 0x180fe20000010806 */
[-CC-:B------:R-:W-:Y:S01]  /*29b0*/  FFMA.FTZ R15, R15, R2.reuse, -R6.reuse ;  /* 0x000000020f0f7223 */ /* 0x180fe20000010806 */
[----:B------:R2:W-:Y:S01]  /*29c0*/  MUFU.EX2 R8, R27 ;  /* 0x0000001b00087308 */ /* 0x0005e20000000800 */
[-CC-:B------:R-:W-:Y:S01]  /*29d0*/  FFMA.FTZ R39, R39, R2.reuse, -R6.reuse ;  /* 0x0000000227277223 */ /* 0x180fe20000010806 */
[-CC-:B------:R-:W-:Y:S01]  /*29e0*/  FFMA.FTZ R21, R21, R2.reuse, -R6.reuse ;  /* 0x0000000215157223 */ /* 0x180fe20000010806 */
[-CC-:B------:R-:W-:Y:S01]  /*29f0*/  FFMA.FTZ R43, R43, R2.reuse, -R6.reuse ;  /* 0x000000022b2b7223 */ /* 0x180fe20000010806 */
[-CC-:B------:R-:W-:Y:S01]  /*2a00*/  FFMA.FTZ R25, R25, R2.reuse, -R6.reuse ;  /* 0x0000000219197223 */ /* 0x180fe20000010806 */
[-CC-:B------:R-:W-:Y:S01]  /*2a10*/  FFMA.FTZ R47, R47, R2.reuse, -R6.reuse ;  /* 0x000000022f2f7223 */ /* 0x180fe20000010806 */
[-CC-:B------:R-:W-:Y:S01]  /*2a20*/  FFMA.FTZ R29, R29, R2.reuse, -R6.reuse ;  /* 0x000000021d1d7223 */ /* 0x180fe20000010806 */
[-CC-:B------:R-:W-:Y:S01]  /*2a30*/  FFMA.FTZ R51, R51, R2.reuse, -R6.reuse ;  /* 0x0000000233337223 */ /* 0x180fe20000010806 */
[----:B------:R-:W5:Y:S01]  /*2a40*/  MUFU.EX2 R7, R7 ;  /* 0x0000000700077308 */ /* 0x000f620000000800 */
[----:B--2---:R-:W-:Y:S01]  /*2a50*/  FADD.FTZ R27, R180, R61 ;  /* 0x0000003db41b7221 */ /* 0x004fe20000010000 */
[-CC-:B------:R-:W-:Y:S01]  /*2a60*/  FFMA.FTZ R33, R33, R2.reuse, -R6.reuse ;  /* 0x0000000221217223 */ /* 0x180fe20000010806 */
[-CC-:B------:R-:W-:Y:S01]  /*2a70*/  FFMA.FTZ R55, R55, R2.reuse, -R6.reuse ;  /* 0x0000000237377223 */ /* 0x180fe20000010806 */
[-CC-:B------:R-:W-:Y:S01]  /*2a80*/  FFMA.FTZ R37, R37, R2.reuse, -R6.reuse ;  /* 0x0000000225257223 */ /* 0x180fe20000010806 */
[----:B------:R-:W-:Y:S01]  /*2a90*/  FADD.FTZ R32, R182, R27 ;  /* 0x0000001bb6207221 */ /* 0x000fe20000010000 */
[-CC-:B------:R-:W-:Y:S01]  /*2aa0*/  FFMA.FTZ R59, R59, R2.reuse, -R6.reuse ;  /* 0x000000023b3b7223 */ /* 0x180fe20000010806 */
[-C--:B------:R-:W-:Y:S01]  /*2ab0*/  FFMA.FTZ R41, R41, R2.reuse, -R6 ;  /* 0x0000000229297223 */ /* 0x080fe20000010806 */
[----:B------:R-:W2:Y:S01]  /*2ac0*/  MUFU.EX2 R11, R11 ;  /* 0x0000000b000b7308 */ /* 0x000ea20000000800 */
[----:B---3--:R-:W-:Y:S01]  /*2ad0*/  FADD.FTZ R27, R65, R32 ;  /* 0x00000020411b7221 */ /* 0x008fe20000010000 */
[-CC-:B------:R-:W-:Y:S01]  /*2ae0*/  FFMA.FTZ R63, R63, R2.reuse, -R6.reuse ;  /* 0x000000023f3f7223 */ /* 0x180fe20000010806 */
[-CC-:B------:R-:W-:Y:S01]  /*2af0*/  FFMA.FTZ R45, R45, R2.reuse, -R6.reuse ;  /* 0x000000022d2d7223 */ /* 0x180fe20000010806 */
[-CC-:B------:R-:W-:Y:S01]  /*2b00*/  FFMA.FTZ R67, R67, R2.reuse, -R6.reuse ;  /* 0x0000000243437223 */ /* 0x180fe20000010806 */
[----:B----4-:R-:W-:Y:S01]  /*2b10*/  FADD.FTZ R34, R176, R27 ;  /* 0x0000001bb0227221 */ /* 0x010fe20000010000 */
[-CC-:B------:R-:W-:Y:S01]  /*2b20*/  FFMA.FTZ R49, R49, R2.reuse, -R6.reuse ;  /* 0x0000000231317223 */ /* 0x180fe20000010806 */
[-C--:B------:R-:W-:Y:S01]  /*2b30*/  FFMA.FTZ R71, R71, R2.reuse, -R6 ;  /* 0x0000000247477223 */ /* 0x080fe20000010806 */
[----:B------:R3:W4:Y:S01]  /*2b40*/  MUFU.EX2 R10, R31 ;  /* 0x0000001f000a7308 */ /* 0x0007220000000800 */
[----:B-1----:R-:W-:Y:S01]  /*2b50*/  FADD.FTZ R27, R69, R34 ;  /* 0x00000022451b7221 */ /* 0x002fe20000010000 */
[----:B-----5:R-:W-:Y:S01]  /*2b60*/  FADD.FTZ R34, R7, R8 ;  /* 0x0000000807227221 */ /* 0x020fe20000010000 */
[-CC-:B------:R-:W-:Y:S01]  /*2b70*/  FFMA.FTZ R53, R53, R2.reuse, -R6.reuse ;  /* 0x0000000235357223 */ /* 0x180fe20000010806 */
[-CC-:B------:R-:W-:Y:S01]  /*2b80*/  FFMA.FTZ R75, R75, R2.reuse, -R6.reuse ;  /* 0x000000024b4b7223 */ /* 0x180fe20000010806 */
[----:B------:R-:W-:Y:S01]  /*2b90*/  FADD.FTZ R36, R178, R27 ;  /* 0x0000001bb2247221 */ /* 0x000fe20000010000 */
[-CC-:B------:R-:W-:Y:S01]  /*2ba0*/  FFMA.FTZ R57, R57, R2.reuse, -R6.reuse ;  /* 0x0000000239397223 */ /* 0x180fe20000010806 */
[-C--:B------:R-:W-:Y:S01]  /*2bb0*/  FFMA.FTZ R91, R91, R2.reuse, -R6 ;  /* 0x000000025b5b7223 */ /* 0x080fe20000010806 */
[----:B------:R-:W1:Y:S01]  /*2bc0*/  MUFU.EX2 R13, R13 ;  /* 0x0000000d000d7308 */ /* 0x000e620000000800 */
[----:B---3--:R-:W-:Y:S01]  /*2bd0*/  FADD.FTZ R31, R73, R36 ;  /* 0x00000024491f7221 */ /* 0x008fe20000010000 */
[----:B--2---:R-:W-:Y:S01]  /*2be0*/  FADD.FTZ R27, R11, R34 ;  /* 0x000000220b1b7221 */ /* 0x004fe20000010000 */
[-CC-:B------:R-:W-:Y:S01]  /*2bf0*/  FFMA.FTZ R93, R93, R2.reuse, -R6.reuse ;  /* 0x000000025d5d7223 */ /* 0x180fe20000010806 */
[-CC-:B------:R-:W-:Y:S01]  /*2c00*/  FFMA.FTZ R95, R95, R2.reuse, -R6.reuse ;  /* 0x000000025f5f7223 */ /* 0x180fe20000010806 */
[----:B------:R-:W-:Y:S01]  /*2c10*/  FADD.FTZ R38, R172, R31 ;  /* 0x0000001fac267221 */ /* 0x000fe20000010000 */
[-CC-:B------:R-:W-:Y:S01]  /*2c20*/  FFMA.FTZ R97, R97, R2.reuse, -R6.reuse ;  /* 0x0000000261617223 */ /* 0x180fe20000010806 */
[----:B------:R-:W-:Y:S01]  /*2c30*/  FFMA.FTZ R87, R87, R2, -R6 ;  /* 0x0000000257577223 */ /* 0x000fe20000010806 */
[----:B------:R-:W2:Y:S01]  /*2c40*/  MUFU.EX2 R12, R35 ;  /* 0x00000023000c7308 */ /* 0x000ea20000000800 */
[----:B----4-:R-:W-:Y:S01]  /*2c50*/  FADD.FTZ R36, R10, R27 ;  /* 0x0000001b0a247221 */ /* 0x010fe20000010000 */
[----:B------:R-:W-:Y:S01]  /*2c60*/  FADD.FTZ R31, R77, R38 ;  /* 0x000000264d1f7221 */ /* 0x000fe20000010000 */
[----:B------:R-:W-:Y:S01]  /*2c70*/  F2FP.F16.F32.PACK_AB R181, R8, R7 ;  /* 0x0000000708b5723e */ /* 0x000fe200000000ff */
[----:B------:R-:W-:Y:S01]  /*2c80*/  IMAD.MOV.U32 R7, RZ, RZ, 0x3f800000 ;  /* 0x3f800000ff077424 */ /* 0x000fe200078e00ff */
[----:B------:R-:W-:Y:S01]  /*2c90*/  F2FP.F16.F32.PACK_AB R183, R10, R11 ;  /* 0x0000000b0ab7723e */ /* 0x000fe200000000ff */
[----:B------:R-:W-:Y:S01]  /*2ca0*/  FADD.FTZ R38, R174, R31 ;  /* 0x0000001fae267221 */ /* 0x000fe20000010000 */
[----:B------:R-:W-:Y:S01]  /*2cb0*/  F2FP.F16.F32.PACK_AB R180, R61, R180 ;  /* 0x000000b43db4723e */ /* 0x000fe200000000ff */
[----:B------:R-:W3:Y:S01]  /*2cc0*/  MUFU.EX2 R81, R81 ;  /* 0x0000005100517308 */ /* 0x000ee20000000800 */
[----:B-1----:R-:W-:Y:S01]  /*2cd0*/  FADD.FTZ R27, R13, R36 ;  /* 0x000000240d1b7221 */ /* 0x002fe20000010000 */
[----:B------:R-:W-:Y:S01]  /*2ce0*/  F2FP.F16.F32.PACK_AB R182, R65, R182 ;  /* 0x000000b641b6723e */ /* 0x000fe200000000ff */
[----:B------:R-:W-:Y:S01]  /*2cf0*/  IMAD.MOV.U32 R11, RZ, RZ, 0x3f800000 ;  /* 0x3f800000ff0b7424 */ /* 0x000fe200078e00ff */
[----:B------:R-:W-:-:S02]  /*2d00*/  F2FP.F16.F32.PACK_AB R176, R69, R176 ;  /* 0x000000b045b0723e */ /* 0x000fc400000000ff */
[----:B------:R-:W-:Y:S02]  /*2d10*/  F2FP.F16.F32.PACK_AB R178, R73, R178 ;  /* 0x000000b249b2723e */ /* 0x000fe400000000ff */
[----:B------:R-:W1:Y:S01]  /*2d20*/  MUFU.EX2 R15, R15 ;  /* 0x0000000f000f7308 */ /* 0x000e620000000800 */
[C---:B--2---:R-:W-:Y:S01]  /*2d30*/  FADD.FTZ R36, R12.reuse, R27 ;  /* 0x0000001b0c247221 */ /* 0x044fe20000010000 */
[----:B------:R-:W-:Y:S02]  /*2d40*/  F2FP.F16.F32.PACK_AB R172, R77, R172 ;  /* 0x000000ac4dac723e */ /* 0x000fe400000000ff */
[----:B------:R-:W-:-:S04]  /*2d50*/  F2FP.F16.F32.PACK_AB R177, R12, R13 ;  /* 0x0000000d0cb1723e */ /* 0x000fc800000000ff */
[----:B------:R-:W2:Y:S01]  /*2d60*/  MUFU.EX2 R168, R168 ;  /* 0x000000a800a87308 */ /* 0x000ea20000000800 */
[C---:B---3--:R-:W-:Y:S01]  /*2d70*/  FADD.FTZ R31, R81.reuse, R38 ;  /* 0x00000026511f7221 */ /* 0x048fe20000010000 */
[----:B------:R-:W-:-:S06]  /*2d80*/  F2FP.F16.F32.PACK_AB R174, R81, R174 ;  /* 0x000000ae51ae723e */ /* 0x000fcc00000000ff */
[----:B------:R-:W3:Y:S01]  /*2d90*/  MUFU.EX2 R20, R39 ;  /* 0x0000002700147308 */ /* 0x000ee20000000800 */
[----:B-1----:R-:W-:-:S07]  /*2da0*/  FADD.FTZ R27, R15, R36 ;  /* 0x000000240f1b7221 */ /* 0x002fce0000010000 */
[----:B------:R-:W1:Y:S01]  /*2db0*/  MUFU.EX2 R85, R85 ;  /* 0x0000005500557308 */ /* 0x000e620000000800 */
[----:B--2---:R-:W-:-:S07]  /*2dc0*/  FADD.FTZ R40, R168, R31 ;  /* 0x0000001fa8287221 */ /* 0x004fce0000010000 */
[----:B------:R-:W2:Y:S01]  /*2dd0*/  MUFU.EX2 R21, R21 ;  /* 0x0000001500157308 */ /* 0x000ea20000000800 */
[C---:B---3--:R-:W-:Y:S01]  /*2de0*/  FADD.FTZ R38, R20.reuse, R27 ;  /* 0x0000001b14267221 */ /* 0x048fe20000010000 */
[----:B------:R-:W-:-:S06]  /*2df0*/  F2FP.F16.F32.PACK_AB R179, R20, R15 ;  /* 0x0000000f14b3723e */ /* 0x000fcc00000000ff */
[----:B------:R-:W3:Y:S01]  /*2e00*/  MUFU.EX2 R170, R170 ;  /* 0x000000aa00aa7308 */ /* 0x000ee20000000800 */
[C---:B-1----:R-:W-:Y:S01]  /*2e10*/  FADD.FTZ R31, R85.reuse, R40 ;  /* 0x00000028551f7221 */ /* 0x042fe20000010000 */
[----:B------:R-:W-:-:S06]  /*2e20*/  F2FP.F16.F32.PACK_AB R168, R85, R168 ;  /* 0x000000a855a8723e */ /* 0x000fcc00000000ff */
[----:B------:R-:W1:Y:S01]  /*2e30*/  MUFU.EX2 R24, R43 ;  /* 0x0000002b00187308 */ /* 0x000e620000000800 */
[----:B--2---:R-:W-:-:S07]  /*2e40*/  FADD.FTZ R27, R21, R38 ;  /* 0x00000026151b7221 */ /* 0x004fce0000010000 */
[----:B------:R2:W4:Y:S01]  /*2e50*/  MUFU.EX2 R79, R117 ;  /* 0x00000075004f7308 */ /* 0x0005220000000800 */
[----:B---3--:R-:W-:-:S07]  /*2e60*/  FADD.FTZ R40, R170, R31 ;  /* 0x0000001faa287221 */ /* 0x008fce0000010000 */
[----:B------:R-:W3:Y:S01]  /*2e70*/  MUFU.EX2 R25, R25 ;  /* 0x0000001900197308 */ /* 0x000ee20000000800 */
[C---:B-1----:R-:W-:Y:S01]  /*2e80*/  FADD.FTZ R38, R24.reuse, R27 ;  /* 0x0000001b18267221 */ /* 0x042fe20000010000 */
[----:B------:R-:W-:Y:S01]  /*2e90*/  F2FP.F16.F32.PACK_AB R173, R24, R21 ;  /* 0x0000001518ad723e */ /* 0x000fe200000000ff */
[----:B--2---:R-:W-:-:S05]  /*2ea0*/  IMAD.MOV.U32 R117, RZ, RZ, R151 ;  /* 0x000000ffff757224 */ /* 0x004fca00078e0097 */
[----:B------:R-:W1:Y:S01]  /*2eb0*/  MUFU.EX2 R152, R152 ;  /* 0x0000009800987308 */ /* 0x000e620000000800 */
[C---:B----4-:R-:W-:Y:S01]  /*2ec0*/  FADD.FTZ R27, R79.reuse, R40 ;  /* 0x000000284f1b7221 */ /* 0x050fe20000010000 */
[----:B------:R-:W-:-:S06]  /*2ed0*/  F2FP.F16.F32.PACK_AB R170, R79, R170 ;  /* 0x000000aa4faa723e */ /* 0x000fcc00000000ff */
[----:B------:R-:W2:Y:S01]  /*2ee0*/  MUFU.EX2 R26, R47 ;  /* 0x0000002f001a7308 */ /* 0x000ea20000000800 */
[----:B---3--:R-:W-:-:S07]  /*2ef0*/  FADD.FTZ R3, R25, R38 ;  /* 0x0000002619037221 */ /* 0x008fce0000010000 */
[----:B------:R-:W3:Y:S01]  /*2f00*/  MUFU.EX2 R83, R83 ;  /* 0x0000005300537308 */ /* 0x000ee20000000800 */
[----:B-1----:R-:W-:-:S07]  /*2f10*/  FADD.FTZ R42, R152, R27 ;  /* 0x0000001b982a7221 */ /* 0x002fce0000010000 */
[----:B------:R-:W1:Y:S01]  /*2f20*/  MUFU.EX2 R29, R29 ;  /* 0x0000001d001d7308 */ /* 0x000e620000000800 */
[C---:B--2---:R-:W-:Y:S01]  /*2f30*/  FADD.FTZ R40, R26.reuse, R3 ;  /* 0x000000031a287221 */ /* 0x044fe20000010000 */
[----:B------:R-:W-:-:S06]  /*2f40*/  F2FP.F16.F32.PACK_AB R175, R26, R25 ;  /* 0x000000191aaf723e */ /* 0x000fcc00000000ff */
        /* <DEDUP_REMOVED lines=12> */
[----:B------:R-:W-:Y:S01]  /*3010*/  F2FP.F16.F32.PACK_AB R154, R125, R154 ;  /* 0x0000009a7d9a723e */ /* 0x000fe200000000ff */
[----:B------:R-:W-:-:S05]  /*3020*/  IMAD.MOV.U32 R125, RZ, RZ, R151 ;  /* 0x000000ffff7d7224 */ /* 0x000fca00078e0097 */
        /* <DEDUP_REMOVED lines=10> */
[----:B------:R-:W-:Y:S01]  /*30d0*/  F2FP.F16.F32.PACK_AB R156, R156, R127 ;  /* 0x0000007f9c9c723e */ /* 0x000fe200000000ff */
[----:B------:R-:W-:-:S05]  /*30e0*/  IMAD.MOV.U32 R127, RZ, RZ, R151 ;  /* 0x000000ffff7f7224 */ /* 0x000fca00078e0097 */
[----:B------:R-:W2:Y:S01]  /*30f0*/  MUFU.EX2 R32, R59 ;  /* 0x0000003b00207308 */ /* 0x000ea20000000800 */
[----:B---3--:R-:W-:-:S07]  /*3100*/  FADD.FTZ R3, R37, R6 ;  /* 0x0000000625037221 */ /* 0x008fce0000010000 */
[----:B------:R3:W4:Y:S01]  /*3110*/  MUFU.EX2 R158, R133 ;  /* 0x00000085009e7308 */ /* 0x0007220000000800 */
[----:B-1----:R-:W-:-:S07]  /*3120*/  FADD.FTZ R27, R131, R42 ;  /* 0x0000002a831b7221 */ /* 0x002fce0000010000 */
[----:B------:R-:W1:Y:S01]  /*3130*/  MUFU.EX2 R41, R41 ;  /* 0x0000002900297308 */ /* 0x000e620000000800 */
[C---:B--2---:R-:W-:Y:S01]  /*3140*/  FADD.FTZ R6, R32.reuse, R3 ;  /* 0x0000000320067221 */ /* 0x044fe20000010000 */
[----:B------:R-:W-:Y:S01]  /*3150*/  F2FP.F16.F32.PACK_AB R153, R32, R37 ;  /* 0x000000252099723e */ /* 0x000fe200000000ff */
[----:B---3--:R-:W-:-:S05]  /*3160*/  IMAD.MOV.U32 R133, RZ, RZ, R151 ;  /* 0x000000ffff857224 */ /* 0x008fca00078e0097 */
[----:B------:R-:W2:Y:S01]  /*3170*/  MUFU.EX2 R135, R135 ;  /* 0x0000008700877308 */ /* 0x000ea20000000800 */
[C---:B----4-:R-:W-:Y:S01]  /*3180*/  FADD.FTZ R42, R158.reuse, R27 ;  /* 0x0000001b9e2a7221 */ /* 0x050fe20000010000 */
[----:B------:R-:W-:Y:S01]  /*3190*/  F2FP.F16.F32.PACK_AB R158, R158, R131 ;  /* 0x000000839e9e723e */ /* 0x000fe200000000ff */
[----:B------:R-:W-:-:S05]  /*31a0*/  IMAD.MOV.U32 R131, RZ, RZ, R151 ;  /* 0x000000ffff837224 */ /* 0x000fca00078e0097 */
[----:B------:R-:W3:Y:S01]  /*31b0*/  MUFU.EX2 R34, R63 ;  /* 0x0000003f00227308 */ /* 0x000ee20000000800 */
[----:B-1----:R-:W-:-:S07]  /*31c0*/  FADD.FTZ R3, R41, R6 ;  /* 0x0000000629037221 */ /* 0x002fce0000010000 */
[----:B------:R1:W4:Y:S01]  /*31d0*/  MUFU.EX2 R160, R137 ;  /* 0x0000008900a07308 */ /* 0x0003220000000800 */
[----:B--2---:R-:W-:-:S07]  /*31e0*/  FADD.FTZ R27, R135, R42 ;  /* 0x0000002a871b7221 */ /* 0x004fce0000010000 */
[----:B------:R-:W2:Y:S01]  /*31f0*/  MUFU.EX2 R45, R45 ;  /* 0x0000002d002d7308 */ /* 0x000ea20000000800 */
[C---:B---3--:R-:W-:Y:S01]  /*3200*/  FADD.FTZ R6, R34.reuse, R3 ;  /* 0x0000000322067221 */ /* 0x048fe20000010000 */
[----:B------:R-:W-:Y:S01]  /*3210*/  F2FP.F16.F32.PACK_AB R155, R34, R41 ;  /* 0x00000029229b723e */ /* 0x000fe200000000ff */
[----:B-1----:R-:W-:-:S05]  /*3220*/  IMAD.MOV.U32 R137, RZ, RZ, R151 ;  /* 0x000000ffff897224 */ /* 0x002fca00078e0097 */
[----:B------:R-:W1:Y:S01]  /*3230*/  MUFU.EX2 R139, R139 ;  /* 0x0000008b008b7308 */ /* 0x000e620000000800 */
[C---:B----4-:R-:W-:Y:S01]  /*3240*/  FADD.FTZ R44, R160.reuse, R27 ;  /* 0x0000001ba02c7221 */ /* 0x050fe20000010000 */
[----:B------:R-:W-:Y:S02]  /*3250*/  F2FP.F16.F32.PACK_AB R160, R160, R135 ;  /* 0x00000087a0a0723e */ /* 0x000fe400000000ff */
[----:B------:R-:W-:-:S04]  /*3260*/  MOV R135, R151 ;  /* 0x0000009700877202 */ /* 0x000fc80000000f00 */
[----:B------:R-:W3:Y:S01]  /*3270*/  MUFU.EX2 R36, R67 ;  /* 0x0000004300247308 */ /* 0x000ee20000000800 */
[----:B--2---:R-:W-:-:S07]  /*3280*/  FADD.FTZ R3, R45, R6 ;  /* 0x000000062d037221 */ /* 0x004fce0000010000 */
[----:B------:R2:W4:Y:S01]  /*3290*/  MUFU.EX2 R162, R141 ;  /* 0x0000008d00a27308 */ /* 0x0005220000000800 */
[----:B-1----:R-:W-:-:S07]  /*32a0*/  FADD.FTZ R27, R139, R44 ;  /* 0x0000002c8b1b7221 */ /* 0x002fce0000010000 */
[----:B------:R-:W1:Y:S01]  /*32b0*/  MUFU.EX2 R49, R49 ;  /* 0x0000003100317308 */ /* 0x000e620000000800 */
[C---:B---3--:R-:W-:Y:S01]  /*32c0*/  FADD.FTZ R6, R36.reuse, R3 ;  /* 0x0000000324067221 */ /* 0x048fe20000010000 */
[----:B------:R-:W-:Y:S01]  /*32d0*/  F2FP.F16.F32.PACK_AB R157, R36, R45 ;  /* 0x0000002d249d723e */ /* 0x000fe200000000ff */
[----:B--2---:R-:W-:-:S05]  /*32e0*/  IMAD.MOV.U32 R141, RZ, RZ, R151 ;  /* 0x000000ffff8d7224 */ /* 0x004fca00078e0097 */
        /* <DEDUP_REMOVED lines=14> */
[----:B------:R-:W-:Y:S01]  /*33d0*/  F2FP.F16.F32.PACK_AB R164, R164, R143 ;  /* 0x0000008fa4a4723e */ /* 0x000fe200000000ff */
[----:B------:R-:W-:-:S05]  /*33e0*/  IMAD.MOV.U32 R143, RZ, RZ, R151 ;  /* 0x000000ffff8f7224 */ /* 0x000fca00078e0097 */
[----:B------:R-:W3:Y:S01]  /*33f0*/  MUFU.EX2 R40, R75 ;  /* 0x0000004b00287308 */ /* 0x000ee20000000800 */
[----:B--2---:R-:W-:-:S07]  /*3400*/  FADD.FTZ R3, R53, R6 ;  /* 0x0000000635037221 */ /* 0x004fce0000010000 */
[----:B------:R-:W2:Y:S01]  /*3410*/  MUFU.EX2 R57, R57 ;  /* 0x0000003900397308 */ /* 0x000ea20000000800 */
[----:B-1----:R-:W-:-:S07]  /*3420*/  FADD.FTZ R27, R147, R46 ;  /* 0x0000002e931b7221 */ /* 0x002fce0000010000 */
[----:B------:R1:W4:Y:S01]  /*3430*/  MUFU.EX2 R42, R91 ;  /* 0x0000005b002a7308 */ /* 0x0003220000000800 */
[C---:B---3--:R-:W-:Y:S01]  /*3440*/  FADD.FTZ R46, R40.reuse, R3 ;  /* 0x00000003282e7221 */ /* 0x048fe20000010000 */
[----:B------:R-:W-:-:S06]  /*3450*/  F2FP.F16.F32.PACK_AB R161, R40, R53 ;  /* 0x0000003528a1723e */ /* 0x000fcc00000000ff */
[----:B------:R-:W3:Y:S01]  /*3460*/  MUFU.EX2 R93, R93 ;  /* 0x0000005d005d7308 */ /* 0x000ee20000000800 */
[----:B--2---:R-:W-:Y:S01]  /*3470*/  FADD.FTZ R3, R57, R46 ;  /* 0x0000002e39037221 */ /* 0x004fe20000010000 */
[----:B-1----:R-:W-:-:S06]  /*3480*/  MOV R91, R151 ;  /* 0x00000097005b7202 */ /* 0x002fcc0000000f00 */
[----:B------:R1:W2:Y:S01]  /*3490*/  MUFU.EX2 R44, R95 ;  /* 0x0000005f002c7308 */ /* 0x0002a20000000800 */
[C---:B----4-:R-:W-:Y:S01]  /*34a0*/  FADD.FTZ R10, R42.reuse, R3 ;  /* 0x000000032a0a7221 */ /* 0x050fe20000010000 */
[----:B------:R-:W-:-:S06]  /*34b0*/  F2FP.F16.F32.PACK_AB R163, R42, R57 ;  /* 0x000000392aa3723e */ /* 0x000fcc00000000ff */
[----:B------:R-:W4:Y:S01]  /*34c0*/  MUFU.EX2 R97, R97 ;  /* 0x0000006100617308 */ /* 0x000f220000000800 */
[----:B---3--:R-:W-:Y:S01]  /*34d0*/  FADD.FTZ R3, R93, R10 ;  /* 0x0000000a5d037221 */ /* 0x008fe20000010000 */
[----:B-1----:R-:W-:-:S06]  /*34e0*/  IMAD.MOV.U32 R95, RZ, RZ, R151 ;  /* 0x000000ffff5f7224 */ /* 0x002fcc00078e0097 */
[----:B------:R-:W1:Y:S01]  /*34f0*/  MUFU.EX2 R14, R14 ;  /* 0x0000000e000e7308 */ /* 0x000e620000000800 */
[C---:B--2---:R-:W-:Y:S01]  /*3500*/  FADD.FTZ R10, R44.reuse, R3 ;  /* 0x000000032c0a7221 */ /* 0x044fe20000010000 */
[----:B------:R-:W-:Y:S01]  /*3510*/  F2FP.F16.F32.PACK_AB R165, R44, R93 ;  /* 0x0000005d2ca5723e */ /* 0x000fe200000000ff */
[----:B------:R-:W-:-:S05]  /*3520*/  IMAD.MOV.U32 R93, RZ, RZ, R151 ;  /* 0x000000ffff5d7224 */ /* 0x000fca00078e0097 */
[----:B------:R-:W2:Y:S01]  /*3530*/  MUFU.EX2 R8, R87 ;  /* 0x0000005700087308 */ /* 0x000ea20000000800 */
[----:B----4-:R-:W-:Y:S01]  /*3540*/  FADD.FTZ R3, R97, R10 ;  /* 0x0000000a61037221 */ /* 0x010fe20000010000 */
[C---:B-1----:R-:W-:Y:S01]  /*3550*/  F2FP.F16.F32.PACK_AB R166, R14.reuse, R147 ;  /* 0x000000930ea6723e */ /* 0x042fe200000000ff */
[----:B------:R-:W-:Y:S01]  /*3560*/  FADD.FTZ R6, R14, R27 ;  /* 0x0000001b0e067221 */ /* 0x000fe20000010000 */
[----:B------:R-:W-:Y:S01]  /*3570*/  IMAD.MOV.U32 R147, RZ, RZ, R151 ;  /* 0x000000ffff937224 */ /* 0x000fe200078e0097 */
[C---:B--2---:R-:W-:Y:S01]  /*3580*/  F2FP.F16.F32.PACK_AB R167, R8.reuse, R97 ;  /* 0x0000006108a7723e */ /* 0x044fe200000000ff */
[----:B------:R-:W-:Y:S01]  /*3590*/  FADD.FTZ R3, R8, R3 ;  /* 0x0000000308037221 */ /* 0x000fe20000010000 */
[----:B------:R-:W-:Y:S01]  /*35a0*/  IMAD.MOV.U32 R97, RZ, RZ, R151 ;  /* 0x000000ffff617224 */ /* 0x000fe200078e0097 */
[----:B------:R-:W-:Y:S06]  /*35b0*/  @!P2 BRA `(.L_x_15) ;  /* 0x0000002000d0a947 */ /* 0x000fec0003800000 */
[----:B------:R-:W-:Y:S01]  /*35c0*/  VIADD R189, R189, 0xfffffffe ;  /* 0xfffffffebdbd7836 */ /* 0x000fe20000000000 */
[----:B------:R-:W-:Y:S01]  /*35d0*/  CS2R R150, SRZ ;  /* 0x0000000000967805 */ /* 0x000fe2000001ff00 */
[----:B------:R-:W-:Y:S01]  /*35e0*/  IMAD.MOV.U32 R8, RZ, RZ, R9 ;  /* 0x000000ffff087224 */ /* 0x000fe200078e0009 */
[----:B------:R-:W-:Y:S01]  /*35f0*/  CS2R R146, SRZ ;  /* 0x0000000000927805 */ /* 0x000fe2000001ff00 */
[----:B------:R-:W-:Y:S01]  /*3600*/  IMAD.MOV.U32 R13, RZ, RZ, R0 ;  /* 0x000000ffff0d7224 */ /* 0x000fe200078e0000 */
[----:B------:R-:W-:Y:S01]  /*3610*/  CS2R R142, SRZ ;  /* 0x00000000008e7805 */ /* 0x000fe2000001ff00 */
[----:B------:R-:W-:Y:S01]  /*3620*/  IMAD.MOV.U32 R7, RZ, RZ, 0x3f800000 ;  /* 0x3f800000ff077424 */ /* 0x000fe200078e00ff */
[----:B------:R-:W-:Y:S02]  /*3630*/  CS2R R138, SRZ ;  /* 0x00000000008a7805 */ /* 0x000fe4000001ff00 */
[----:B------:R-:W-:Y:S02]  /*3640*/  CS2R R134, SRZ ;  /* 0x0000000000867805 */ /* 0x000fe4000001ff00 */
[----:B------:R-:W-:-:S02]  /*3650*/  CS2R R130, SRZ ;  /* 0x0000000000827805 */ /* 0x000fc4000001ff00 */
[----:B------:R-:W-:Y:S02]  /*3660*/  CS2R R126, SRZ ;  /* 0x00000000007e7805 */ /* 0x000fe4000001ff00 */
[----:B------:R-:W-:Y:S02]  /*3670*/  CS2R R122, SRZ ;  /* 0x00000000007a7805 */ /* 0x000fe4000001ff00 */
[----:B------:R-:W-:Y:S02]  /*3680*/  CS2R R118, SRZ ;  /* 0x0000000000767805 */ /* 0x000fe4000001ff00 */
        /* <DEDUP_REMOVED lines=22> */
[----:B------:R-:W-:Y:S01]  /*37f0*/  CS2R R88, SRZ ;  /* 0x0000000000587805 */ /* 0x000fe2000001ff00 */
[----:B------:R-:W-:Y:S01]  /*3800*/  UMOV UR4, UR39 ;  /* 0x0000002700047c82 */ /* 0x000fe20008000000 */
[----:B------:R-:W-:-:S05]  /*3810*/  UMOV UR5, UR38 ;  /* 0x0000002600057c82 */ /* 0x000fca0008000000 */
.L_x_24:
[----:B------:R-:W-:-:S04]  /*3820*/  UIADD3 UR6, UR5, 0x1, URZ ;  /* 0x0000000105067890 */ /* 0x000fc8000fffe03f */
[----:B------:R-:W-:-:S04]  /*3830*/  UISETP.NE.AND UP0, UPT, UR6, 0x2, UPT ;  /* 0x000000020600788c */ /* 0x000fc8000bf05270 */
[----:B------:R-:W-:Y:S02]  /*3840*/  USEL UR39, URZ, 0x1, UP0 ;  /* 0x000000013f277887 */ /* 0x000fe40008000000 */
[----:B------:R-:W-:Y:S02]  /*3850*/  USEL UR38, UR6, URZ, UP0 ;  /* 0x0000003f06267287 */ /* 0x000fe40008000000 */
[----:B------:R-:W-:Y:S01]  /*3860*/  ULOP3.LUT UR39, UR4, UR39, URZ, 0x3c, !UPT ;  /* 0x0000002704277292 */ /* 0x000fe2000f8e3c3f */
[----:B------:R-:W-:Y:S11]  /*3870*/  @!P0 BRA `(.L_x_16) ;  /* 0x0000000000048947 */ /* 0x000ff60003800000 */
[----:B------:R-:W-:Y:S01]  /*3880*/  BPT.TRAP 0x1 ;  /* 0x000000040000795c */ /* 0x000fe20000300000 */
.L_x_16:
[----:B------:R-:W-:Y:S01]  /*3890*/  ULEA UR6, UR38, UR60, 0x3 ;  /* 0x0000003c26067291 */ /* 0x000fe2000f8e183f */
[----:B------:R-:W-:-:S05]  /*38a0*/  IMAD.U32 R0, RZ, RZ, UR39 ;  /* 0x00000027ff007e24 */ /* 0x000fca000f8e00ff */
[----:B------:R-:W-:-:S04]  /*38b0*/  SHF.L.U32 R0, R0, 0x1f, RZ ;  /* 0x0000001f00007819 */ /* 0x000fc800000006ff */
[----:B------:R1:W2:Y:S01]  /*38c0*/  SYNCS.PHASECHK.TRANS64.TRYWAIT P2, [UR6+0x34830], R0 ;  /* 0x03483000ff0075a7 */ /* 0x0002a20008040146 */
[----:B------:R-:W-:Y:S05]  /*38d0*/  @!P0 BRA `(.L_x_17) ;  /* 0x0000000000048947 */ /* 0x000fea0003800000 */
[----:B------:R-:W-:Y:S01]  /*38e0*/  BPT.TRAP 0x1 ;  /* 0x000000040000795c */ /* 0x000fe20000300000 */
.L_x_17:
[----:B--2---:R-:W-:Y:S05]  /*38f0*/  @P2 BRA `(.L_x_18) ;  /* 0x0000000000082947 */ /* 0x004fea0003800000 */
[----:B------:R-:W2:Y:S02]  /*3900*/  SYNCS.PHASECHK.TRANS64.TRYWAIT P2, [UR6+0x34830], R0 ;  /* 0x03483000ff0075a7 */ /* 0x000ea40008040146 */
[----:B--2---:R-:W-:Y:S05]  /*3910*/  @!P2 BRA `(.L_x_19) ;  /* 0x0000006800a4a947 */ /* 0x004fea0003800000 */
.L_x_18:
[----:B------:R-:W-:Y:S01]  /*3920*/  R2UR UR44, R4 ;  /* 0x00000000042c72ca */ /* 0x000fe200000e0000 */
[----:B------:R-:W-:Y:S01]  /*3930*/  UIMAD UR7, UR38, 0xc00, UR37 ;  /* 0x00000c00260778a4 */ /* 0x000fe2000f8e0225 */
[----:B------:R-:W-:Y:S01]  /*3940*/  R2UR UR45, R5 ;  /* 0x00000000052d72ca */ /* 0x000fe200000e0000 */
[----:B------:R-:W-:Y:S01]  /*3950*/  WARPGROUP.ARRIVE ;  /* 0x00000000000079c5 */ /* 0x000fe20000000000 */
[----:B------:R-:W-:Y:S01]  /*3960*/  UMOV UR47, 0x40000040 ;  /* 0x40000040002f7882 */ /* 0x000fe20000000000 */
[----:B------:R-:W-:Y:S01]  /*3970*/  UIADD3 UR10, UR7, 0x6, URZ ;  /* 0x00000006070a7890 */ /* 0x000fe2000fffe03f */
[-C--:B------:R-:W-:Y:S01]  /*3980*/  FMUL.FTZ R88, R88, R11.reuse ;  /* 0x0000000b58587220 */ /* 0x080fe20000410000 */
[----:B------:R-:W-:Y:S01]  /*3990*/  UMOV UR11, 0x40000040 ;  /* 0x40000040000b7882 */ /* 0x000fe20000000000 */
[----:B------:R-:W-:Y:S01]  /*39a0*/  UMOV UR46, UR7 ;  /* 0x00000007002e7c82 */ /* 0x000fe20008000000 */
[----:B------:R-:W-:Y:S01]  /*39b0*/  UIADD3 UR14, UR7, 0x400, URZ ;  /* 0x00000400070e7890 */ /* 0x000fe2000fffe03f */
[-C--:B------:R-:W-:Y:S01]  /*39c0*/  FMUL.FTZ R89, R89, R11.reuse ;  /* 0x0000000b59597220 */ /* 0x080fe20000410000 */
[----:B------:R-:W-:Y:S01]  /*39d0*/  UMOV UR15, 0x40000040 ;  /* 0x40000040000f7882 */ /* 0x000fe20000000000 */
[----:B------:R-:W-:Y:S01]  /*39e0*/  UIADD3 UR18, UR7, 0x402, URZ ;  /* 0x0000040207127890 */ /* 0x000fe2000fffe03f */
[-C--:B------:R-:W-:Y:S01]  /*39f0*/  FMUL.FTZ R92, R92, R11.reuse ;  /* 0x0000000b5c5c7220 */ /* 0x080fe20000410000 */
[----:B------:R-:W-:Y:S01]  /*3a00*/  UMOV UR19, 0x40000040 ;  /* 0x4000004000137882 */ /* 0x000fe20000000000 */
[----:B------:R-:W-:Y:S01]  /*3a10*/  HGMMA.64x128x16.F32 R24, gdesc[UR44], RZ, !UPT, gsb0 ;  /* 0x01e000002c1879f0 */ /* 0x000fe2000c0008ff */
[----:B------:R-:W-:Y:S01]  /*3a20*/  UIADD3 UR46, UR7, 0x2, URZ ;  /* 0x00000002072e7890 */ /* 0x000fe2000fffe03f */
[-C--:B------:R-:W-:Y:S01]  /*3a30*/  FMUL.FTZ R93, R93, R11.reuse ;  /* 0x0000000b5d5d7220 */ /* 0x080fe20000410000 */
[----:B------:R-:W-:Y:S01]  /*3a40*/  UMOV UR44, UR56 ;  /* 0x00000038002c7c82 */ /* 0x000fe20008000000 */
[----:B------:R-:W-:Y:S01]  /*3a50*/  UMOV UR45, UR57 ;  /* 0x00000039002d7c82 */ /* 0x000fe20008000000 */
[----:B------:R-:W-:Y:S01]  /*3a60*/  UMOV UR47, 0x40000040 ;  /* 0x40000040002f7882 */ /* 0x000fe20000000000 */
[----:B------:R-:W-:Y:S01]  /*3a70*/  UIADD3 UR22, UR7, 0x404, URZ ;  /* 0x0000040407167890 */ /* 0x000fe2000fffe03f */
[-C--:B------:R-:W-:Y:S01]  /*3a80*/  FMUL.FTZ R96, R96, R11.reuse ;  /* 0x0000000b60607220 */ /* 0x080fe20000410000 */
        /* <DEDUP_REMOVED lines=13> */
[-C--:B------:R-:W-:Y:S01]  /*3b60*/  FMUL.FTZ R105, R105, R11.reuse ;  /* 0x0000000b69697220 */ /* 0x080fe20000410000 */
        /* <DEDUP_REMOVED lines=21> */
[----:B------:R-:W-:Y:S01]  /*3cc0*/  FMUL.FTZ R149, R149, R11 ;  /* 0x0000000b95957220 */ /* 0x000fe20000410000 */
        /* <DEDUP_REMOVED lines=32> */
[----:B------:R-:W-:-:S02]  /*3ed0*/  WARPGROUP.DEPBAR.LE gsb0, 0x0 ;  /* 0x00008000000079c5 */ /* 0x000fc40000010000 */
[----:B------:R-:W-:-:S06]  /*3ee0*/  WARPGROUP.ARRIVE ;  /* 0x00000000000079c5 */ /* 0x000fcc0000000000 */
[----:B------:R-:W-:Y:S01]  /*3ef0*/  HGMMA.64x128x16.F32 R24, gdesc[UR44], R24, gsb0 ;  /* 0x01e000002c1879f0 */ /* 0x000fe20008000818 */
[----:B------:R-:W-:Y:S01]  /*3f00*/  UIADD3 UR46, UR7, 0x4, URZ ;  /* 0x00000004072e7890 */ /* 0x000fe2000fffe03f */
[----:B------:R-:W-:Y:S01]  /*3f10*/  UMOV UR44, UR52 ;  /* 0x00000034002c7c82 */ /* 0x000fe20008000000 */
[----:B------:R-:W-:Y:S01]  /*3f20*/  UMOV UR45, UR53 ;  /* 0x00000035002d7c82 */ /* 0x000fe20008000000 */
[----:B------:R-:W-:Y:S01]  /*3f30*/  UMOV UR47, 0x40000040 ;  /* 0x40000040002f7882 */ /* 0x000fe20000000000 */
[----:B------:R-:W-:Y:S02]  /*3f40*/  WARPGROUP.DEPBAR.LE gsb0, 0x0 ;  /* 0x00008000000079c5 */ /* 0x000fe40000010000 */
        /* <DEDUP_REMOVED lines=34> */
[----:B------:R-:W-:Y:S05]  /*4170*/  @!P0 BRA `(.L_x_20) ;  /* 0x0000000000048947 */ /* 0x000fea0003800000 */
[----:B------:R-:W-:Y:S01]  /*4180*/  BPT.TRAP 0x1 ;  /* 0x000000040000795c */ /* 0x000fe20000300000 */
.L_x_20:
[----:B------:R-:W-:Y:S01]  /*4190*/  ULEA UR7, UR5, UR60, 0x3 ;  /* 0x0000003c05077291 */ /* 0x000fe2000f8e183f */
[----:B-12---:R-:W-:-:S05]  /*41a0*/  IMAD.U32 R0, RZ, RZ, UR4 ;  /* 0x00000004ff007e24 */ /* 0x006fca000f8e00ff */
[----:B------:R-:W-:-:S04]  /*41b0*/  SHF.L.U32 R0, R0, 0x1f, RZ ;  /* 0x0000001f00007819 */ /* 0x000fc800000006ff */
[----:B------:R1:W2:Y:S01]  /*41c0*/  SYNCS.PHASECHK.TRANS64.TRYWAIT P2, [UR7+0x34850], R0 ;  /* 0x03485000ff0075a7 */ /* 0x0002a20008040147 */
[----:B------:R-:W-:Y:S05]  /*41d0*/  @!P0 BRA `(.L_x_21) ;  /* 0x0000000000048947 */ /* 0x000fea0003800000 */
[----:B------:R-:W-:Y:S01]  /*41e0*/  BPT.TRAP 0x1 ;  /* 0x000000040000795c */ /* 0x000fe20000300000 */
.L_x_21:
[----:B--2---:R-:W-:Y:S05]  /*41f0*/  @P2 BRA `(.L_x_22) ;  /* 0x0000000000082947 */ /* 0x004fea0003800000 */
[----:B------:R-:W2:Y:S02]  /*4200*/  SYNCS.PHASECHK.TRANS64.TRYWAIT P2, [UR7+0x34850], R0 ;  /* 0x03485000ff0075a7 */ /* 0x000ea40008040147 */
[----:B--2---:R-:W-:Y:S05]  /*4210*/  @!P2 BRA `(.L_x_23) ;  /* 0x00000060007ca947 */ /* 0x004fea0003800000 */
.L_x_22:
[----:B------:R-:W-:Y:S01]  /*4220*/  UIADD3 UR4, UR60, 0x400, URZ ;  /* 0x000004003c047890 */ /* 0x000fe2000fffe03f */
[----:B------:R-:W-:Y:S01]  /*4230*/  WARPGROUP.ARRIVE ;  /* 0x00000000000079c5 */ /* 0x000fe20000000000 */
[----:B------:R-:W-:Y:S01]  /*4240*/  UMOV UR11, 0x40000040 ;  /* 0x40000040000b7882 */ /* 0x000fe20000000000 */
[----:B-12---:R-:W-:Y:S01]  /*4250*/  FMNMX.FTZ R0, R24, R13, !PT ;  /* 0x0000000d18007209 */ /* 0x006fe20007810000 */
[----:B------:R-:W-:Y:S01]  /*4260*/  USHF.R.U32.HI UR4, URZ, 0x4, UR4 ;  /* 0x000000043f047899 */ /* 0x000fe20008011604 */
[----:B------:R-:W1:Y:S01]  /*4270*/  LDC R2, c[0x0][0x988] ;  /* 0x00026200ff027b82 */ /* 0x000e620000000800 */
[C---:B------:R-:W-:Y:S01]  /*4280*/  ISETP.GT.AND P2, PT, R189.reuse, RZ, PT ;  /* 0x000000ffbd00720c */ /* 0x040fe20003f44270 */
[----:B------:R-:W-:Y:S01]  /*4290*/  VIADD R189, R189, 0xffffffff ;  /* 0xffffffffbdbd7836 */ /* 0x000fe20000000000 */
[----:B------:R-:W-:Y:S01]  /*42a0*/  ULOP3.LUT UR4, UR4, 0x3fff, URZ, 0xc0, !UPT ;  /* 0x00003fff04047892 */ /* 0x000fe2000f8ec03f */
[----:B------:R-:W-:-:S03]  /*42b0*/  FMNMX.FTZ R7, R25, R0, !PT ;  /* 0x0000000019077209 */ /* 0x000fc60007810000 */
[----:B------:R-:W-:Y:S01]  /*42c0*/  ULOP3.LUT UR4, UR4, 0x4000000, URZ, 0xfc, !UPT ;  /* 0x0400000004047892 */ /* 0x000fe2000f8efc3f */
[----:B------:R-:W-:-:S03]  /*42d0*/  FMNMX.FTZ R0, R28, R7, !PT ;  /* 0x000000071c007209 */ /* 0x000fc60007810000 */
[----:B------:R-:W-:Y:S01]  /*42e0*/  ULEA UR4, UR5, UR4, 0xb ;  /* 0x0000000405047291 */ /* 0x000fe2000f8e583f */
[----:B------:R-:W-:Y:S02]  /*42f0*/  FMNMX.FTZ R7, R29, R0, !PT ;  /* 0x000000001d077209 */ /* 0x000fe40007810000 */
[----:B------:R-:W-:Y:S02]  /*4300*/  UMOV UR5, UR38 ;  /* 0x0000002600057c82 */ /* 0x000fe40008000000 */
[----:B------:R-:W-:Y:S02]  /*4310*/  FMNMX.FTZ R0, R32, R7, !PT ;  /* 0x0000000720007209 */ /* 0x000fe40007810000 */
[----:B------:R-:W-:Y:S02]  /*4320*/  UMOV UR10, UR4 ;  /* 0x00000004000a7c82 */ /* 0x000fe40008000000 */
[----:B------:R-:W-:Y:S01]  /*4330*/  HGMMA.64x128x16.F32 R88, R180, gdesc[UR8].tnspB, R88, gsb0 ;  /* 0x41e00008b4587df0 */ /* 0x000fe20008000858 */
[----:B------:R-:W-:Y:S01]  /*4340*/  UIADD3 UR10, UR4, 0x80, URZ ;  /* 0x00000080040a7890 */ /* 0x000fe2000fffe03f */
[----:B------:R-:W-:Y:S01]  /*4350*/  FMNMX.FTZ R7, R33, R0, !PT ;  /* 0x0000000021077209 */ /* 0x000fe20007810000 */
[----:B------:R-:W-:-:S03]  /*4360*/  UMOV UR11, 0x40000040 ;  /* 0x40000040000b7882 */ /* 0x000fc60000000000 */
[----:B------:R-:W-:-:S04]  /*4370*/  FMNMX.FTZ R0, R36, R7, !PT ;  /* 0x0000000724007209 */ /* 0x000fc80007810000 */
        /* <DEDUP_REMOVED lines=24> */
[----:B------:R-:W-:-:S05]  /*4500*/  FMNMX.FTZ R9, R85, R0, !PT ;  /* 0x0000000055097209 */ /* 0x000fca0007810000 */
[----:B------:R-:W2:Y:S02]  /*4510*/  SHFL.BFLY PT, R0, R9, 0x2, 0x1f ;  /* 0x0c401f0009007f89 */ /* 0x000ea400000e0000 */
[----:B--2---:R-:W-:-:S05]  /*4520*/  FMNMX.FTZ R10, R9, R0, !PT ;  /* 0x00000000090a7209 */ /* 0x004fca0007810000 */
[----:B------:R-:W2:Y:S01]  /*4530*/  SHFL.BFLY PT, R7, R10, 0x1, 0x1f ;  /* 0x0c201f000a077f89 */ /* 0x000ea200000e0000 */
[----:B------:R-:W-:Y:S02]  /*4540*/  WARPGROUP.DEPBAR.LE gsb0, 0x0 ;  /* 0x00008000000079c5 */ /* 0x000fe40000010000 */
[----:B------:R-:W-:-:S06]  /*4550*/  WARPGROUP.ARRIVE ;  /* 0x00000000000079c5 */ /* 0x000fcc0000000000 */
[----:B------:R-:W-:Y:S01]  /*4560*/  HGMMA.64x128x16.F32 R88, R176, gdesc[UR8].tnspB, R88, gsb0 ;  /* 0x41e00008b0587df0 */ /* 0x000fe20008000858 */
[----:B------:R-:W-:Y:S01]  /*4570*/  UIADD3 UR10, UR4, 0x100, URZ ;  /* 0x00000100040a7890 */ /* 0x000fe2000fffe03f */
[----:B------:R-:W-:Y:S01]  /*4580*/  UMOV UR11, 0x40000040 ;  /* 0x40000040000b7882 */ /* 0x000fe20000000000 */
[----:B--2---:R-:W-:Y:S02]  /*4590*/  FMNMX.FTZ R0, R10, R7, !PT ;  /* 0x000000070a007209 */ /* 0x004fe40007810000 */
[----:B------:R-:W-:-:S03]  /*45a0*/  FMNMX.FTZ R10, R26, R8, !PT ;  /* 0x000000081a0a7209 */ /* 0x000fc60007810000 */
[----:B------:R-:W-:Y:S01]  /*45b0*/  FADD.FTZ R7, -R0, R13 ;  /* 0x0000000d00077221 */ /* 0x000fe20000010100 */
[----:B------:R-:W-:-:S03]  /*45c0*/  FMNMX.FTZ R9, R27, R10, !PT ;  /* 0x0000000a1b097209 */ /* 0x000fc60007810000 */
[-C--:B-1----:R-:W-:Y:S01]  /*45d0*/  FMUL.FTZ R11, R7, R2.reuse ;  /* 0x00000002070b7220 */ /* 0x082fe20000410000 */
[----:B------:R-:W-:Y:S01]  /*45e0*/  FMNMX.FTZ R10, R30, R9, !PT ;  /* 0x000000091e0a7209 */ /* 0x000fe20007810000 */
[----:B------:R-:W-:-:S03]  /*45f0*/  FMUL.FTZ R7, R0, R2 ;  /* 0x0000000200077220 */ /* 0x000fc60000410000 */
[----:B------:R-:W-:Y:S01]  /*4600*/  FMNMX.FTZ R9, R31, R10, !PT ;  /* 0x0000000a1f097209 */ /* 0x000fe20007810000 */
[-CC-:B------:R-:W-:Y:S01]  /*4610*/  FFMA.FTZ R180, R24, R2.reuse, -R7.reuse ;  /* 0x0000000218b47223 */ /* 0x180fe20000010807 */
[-CC-:B------:R-:W-:Y:S01]  /*4620*/  FFMA.FTZ R15, R29, R2.reuse, -R7.reuse ;  /* 0x000000021d0f7223 */ /* 0x180fe20000010807 */
[-CC-:B------:R-:W-:Y:S01]  /*4630*/  FFMA.FTZ R29, R41, R2.reuse, -R7.reuse ;  /* 0x00000002291d7223 */ /* 0x180fe20000010807 */
[----:B------:R-:W-:Y:S01]  /*4640*/  FMNMX.FTZ R10, R34, R9, !PT ;  /* 0x00000009220a7209 */ /* 0x000fe20007810000 */
[-CC-:B------:R-:W-:Y:S01]  /*4650*/  FFMA.FTZ R41, R53, R2.reuse, -R7.reuse ;  /* 0x0000000235297223 */ /* 0x180fe20000010807 */
[-CC-:B------:R-:W-:Y:S01]  /*4660*/  FFMA.FTZ R53, R65, R2.reuse, -R7.reuse ;  /* 0x0000000241357223 */ /* 0x180fe20000010807 */
[--C-:B------:R-:W-:Y:S01]  /*4670*/  FFMA.FTZ R65, R77, R2, -R7.reuse ;  /* 0x000000024d417223 */ /* 0x100fe20000010807 */
        /* <DEDUP_REMOVED lines=18> */
[----:B------:R-:W-:Y:S01]  /*47a0*/  FFMA.FTZ R73, R85, R2, -R7 ;  /* 0x0000000255497223 */ /* 0x000fe20000010807 */
[----:B------:R-:W-:Y:S01]  /*47b0*/  MUFU.EX2 R11, R11 ;  /* 0x0000000b000b7308 */ /* 0x000fe20000000800 */
[----:B------:R-:W-:-:S04]  /*47c0*/  FMNMX.FTZ R10, R46, R9, !PT ;  /* 0x000000092e0a7209 */ /* 0x000fc80007810000 */
[----:B------:R-:W-:-:S03]  /*47d0*/  FMNMX.FTZ R9, R47, R10, !PT ;  /* 0x0000000a2f097209 */ /* 0x000fc60007810000 */
[----:B------:R-:W1:Y:S01]  /*47e0*/  MUFU.EX2 R180, R180 ;  /* 0x000000b400b47308 */ /* 0x000e620000000800 */
[----:B------:R-:W-:-:S04]  /*47f0*/  FMNMX.FTZ R10, R50, R9, !PT ;  /* 0x00000009320a7209 */ /* 0x000fc80007810000 */
[----:B------:R-:W-:-:S03]  /*4800*/  FMNMX.FTZ R9, R51, R10, !PT ;  /* 0x0000000a33097209 */ /* 0x000fc60007810000 */
[----:B------:R-:W2:Y:S01]  /*4810*/  MUFU.EX2 R13, R13 ;  /* 0x0000000d000d7308 */ /* 0x000ea20000000800 */
[----:B------:R-:W-:-:S04]  /*4820*/  FMNMX.FTZ R10, R54, R9, !PT ;  /* 0x00000009360a7209 */ /* 0x000fc80007810000 */
[----:B------:R-:W-:-:S03]  /*4830*/  FMNMX.FTZ R9, R55, R10, !PT ;  /* 0x0000000a37097209 */ /* 0x000fc60007810000 */
[----:B------:R-:W-:Y:S01]  /*4840*/  MUFU.EX2 R182, R182 ;  /* 0x000000b600b67308 */ /* 0x000fe20000000800 */
[----:B------:R-:W-:Y:S01]  /*4850*/  FMNMX.FTZ R10, R58, R9, !PT ;  /* 0x000000093a0a7209 */ /* 0x000fe20007810000 */
[----:B-1----:R-:W-:-:S03]  /*4860*/  FFMA.FTZ R6, R11, R6, R180 ;  /* 0x000000060b067223 */ /* 0x002fc600000100b4 */
[----:B------:R-:W-:-:S03]  /*4870*/  FMNMX.FTZ R9, R59, R10, !PT ;  /* 0x0000000a3b097209 */ /* 0x000fc60007810000 */
[----:B------:R-:W-:Y:S01]  /*4880*/  MUFU.EX2 R15, R15 ;  /* 0x0000000f000f7308 */ /* 0x000fe20000000800 */
[----:B------:R-:W-:Y:S02]  /*4890*/  FMNMX.FTZ R10, R62, R9, !PT ;  /* 0x000000093e0a7209 */ /* 0x000fe40007810000 */
[----:B--2---:R-:W-:Y:S02]  /*48a0*/  F2FP.F16.F32.PACK_AB R180, R13, R180 ;  /* 0x000000b40db4723e */ /* 0x004fe400000000ff */
[----:B------:R-:W-:-:S03]  /*48b0*/  FMNMX.FTZ R9, R63, R10, !PT ;  /* 0x0000000a3f097209 */ /* 0x000fc60007810000 */
[----:B------:R-:W-:Y:S01]  /*48c0*/  MUFU.EX2 R21, R21 ;  /* 0x0000001500157308 */ /* 0x000fe20000000800 */
[----:B------:R-:W-:-:S04]  /*48d0*/  FMNMX.FTZ R10, R66, R9, !PT ;  /* 0x00000009420a7209 */ /* 0x000fc80007810000 */
        /* <DEDUP_REMOVED lines=15> */
[----:B------:R-:W-:Y:S01]  /*49d0*/  FMNMX.FTZ R9, R87, R10, !PT ;  /* 0x0000000a57097209 */ /* 0x000fe20007810000 */
[-CC-:B------:R-:W-:Y:S01]  /*49e0*/  FFMA.FTZ R10, R72, R2.reuse, -R7.reuse ;  /* 0x00000002480a7223 */ /* 0x180fe20000010807 */
[----:B------:R-:W-:Y:S02]  /*49f0*/  WARPGROUP.DEPBAR.LE gsb0, 0x0 ;  /* 0x00008000000079c5 */ /* 0x000fe40000010000 */
[----:B------:R-:W-:Y:S01]  /*4a00*/  WARPGROUP.ARRIVE ;  /* 0x00000000000079c5 */ /* 0x000fe20000000000 */
[----:B------:R-:W1:Y:S01]  /*4a10*/  SHFL.BFLY PT, R12, R9, 0x2, 0x1f ;  /* 0x0c401f00090c7f89 */ /* 0x000e6200000e0000 */
[-CC-:B------:R-:W-:Y:S01]  /*4a20*/  FFMA.FTZ R176, R32, R2.reuse, -R7.reuse ;  /* 0x0000000220b07223 */ /* 0x180fe20000010807 */
[----:B------:R-:W-:Y:S01]  /*4a30*/  FFMA.FTZ R178, R36, R2, -R7 ;  /* 0x0000000224b27223 */ /* 0x000fe20000010807 */
[----:B------:R-:W-:Y:S02]  /*4a40*/  MUFU.EX2 R45, R45 ;  /* 0x0000002d002d7308 */ /* 0x000fe40000000800 */
[----:B------:R-:W-:Y:S01]  /*4a50*/  HGMMA.64x128x16.F32 R88, R172, gdesc[UR8].tnspB, R88, gsb0 ;  /* 0x41e00008ac587df0 */ /* 0x000fe20008000858 */
[----:B------:R-:W-:Y:S01]  /*4a60*/  UIADD3 UR10, UR4, 0x180, URZ ;  /* 0x00000180040a7890 */ /* 0x000fe2000fffe03f */
[----:B------:R-:W-:-:S04]  /*4a70*/  UMOV UR11, 0x40000040 ;  /* 0x40000040000b7882 */ /* 0x000fc80000000000 */
[----:B------:R-:W-:Y:S08]  /*4a80*/  MUFU.EX2 R176, R176 ;  /* 0x000000b000b07308 */ /* 0x000ff00000000800 */
[----:B------:R-:W-:Y:S01]  /*4a90*/  MUFU.EX2 R178, R178 ;  /* 0x000000b200b27308 */ /* 0x000fe20000000800 */
[----:B-1----:R-:W-:Y:S01]  /*4aa0*/  FMNMX.FTZ R24, R9, R12, !PT ;  /* 0x0000000c09187209 */ /* 0x002fe20007810000 */
[----:B------:R-:W-:-:S06]  /*4ab0*/  FFMA.FTZ R12, R76, R2, -R7 ;  /* 0x000000024c0c7223 */ /* 0x000fcc0000010807 */
[----:B------:R-:W-:Y:S01]  /*4ac0*/  MUFU.EX2 R49, R49 ;  /* 0x0000003100317308 */ /* 0x000fe20000000800 */
[----:B------:R-:W1:Y:S07]  /*4ad0*/  SHFL.BFLY PT, R9, R24, 0x1, 0x1f ;  /* 0x0c201f0018097f89 */ /* 0x000e6e00000e0000 */
[----:B------:R-:W-:Y:S08]  /*4ae0*/  MUFU.EX2 R53, R53 ;  /* 0x0000003500357308 */ /* 0x000ff00000000800 */
[----:B------:R-:W-:Y:S08]  /*4af0*/  MUFU.EX2 R57, R57 ;  /* 0x0000003900397308 */ /* 0x000ff00000000800 */
[----:B------:R-:W-:Y:S01]  /*4b00*/  MUFU.EX2 R10, R10 ;  /* 0x0000000a000a7308 */ /* 0x000fe20000000800 */
[----:B-1----:R-:W-:-:S05]  /*4b10*/  FMNMX.FTZ R9, R24, R9, !PT ;  /* 0x0000000918097209 */ /* 0x002fca0007810000 */
[-C--:B------:R-:W-:Y:S02]  /*4b20*/  FMUL.FTZ R77, R9, R2.reuse ;  /* 0x00000002094d7220 */ /* 0x080fe40000410000 */
[----:B------:R-:W-:Y:S02]  /*4b30*/  MUFU.EX2 R61, R61 ;  /* 0x0000003d003d7308 */ /* 0x000fe40000000800 */
[-CC-:B------:R-:W-:Y:S01]  /*4b40*/  FFMA.FTZ R183, R30, R2.reuse, -R77.reuse ;  /* 0x000000021eb77223 */ /* 0x180fe2000001084d */
[-CC-:B------:R-:W-:Y:S01]  /*4b50*/  FFMA.FTZ R181, R27, R2.reuse, -R77.reuse ;  /* 0x000000021bb57223 */ /* 0x180fe2000001084d */
[-CC-:B------:R-:W-:Y:S01]  /*4b60*/  FFMA.FTZ R30, R31, R2.reuse, -R77.reuse ;  /* 0x000000021f1e7223 */ /* 0x180fe2000001084d */
[----:B------:R-:W-:Y:S02]  /*4b70*/  IMAD.U32 R27, RZ, RZ, UR6 ;  /* 0x00000006ff1b7e24 */ /* 0x000fe4000f8e00ff */
[-CC-:B------:R-:W-:Y:S01]  /*4b80*/  FFMA.FTZ R177, R34, R2.reuse, -R77.reuse ;  /* 0x0000000222b17223 */ /* 0x180fe2000001084d */
[----:B------:R-:W-:Y:S01]  /*4b90*/  IMAD.U32 R31, RZ, RZ, UR7 ;  /* 0x00000007ff1f7e24 */ /* 0x000fe2000f8e00ff */
[----:B------:R-:W-:Y:S01]  /*4ba0*/  UMOV UR7, 0x40000040 ;  /* 0x4000004000077882 */ /* 0x000fe20000000000 */
[----:B------:R-:W-:Y:S01]  /*4bb0*/  MUFU.EX2 R181, R181 ;  /* 0x000000b500b57308 */ /* 0x000fe20000000800 */
[----:B------:R-:W-:Y:S01]  /*4bc0*/  @!P1 IADD3 R27, R27, 0x34840, RZ ;  /* 0x000348401b1b9810 */ /* 0x000fe20007ffe0ff */
[-CC-:B------:R-:W-:Y:S01]  /*4bd0*/  FFMA.FTZ R36, R35, R2.reuse, -R77.reuse ;  /* 0x0000000223247223 */ /* 0x180fe2000001084d */
[-CC-:B------:R-:W-:Y:S01]  /*4be0*/  FFMA.FTZ R179, R38, R2.reuse, -R77.reuse ;  /* 0x0000000226b37223 */ /* 0x180fe2000001084d */
[-C--:B------:R-:W-:Y:S01]  /*4bf0*/  FFMA.FTZ R32, R39, R2.reuse, -R77 ;  /* 0x0000000227207223 */ /* 0x080fe2000001084d */
[----:B------:R-:W-:Y:S01]  /*4c00*/  @!P1 PRMT R27, RZ, 0x654, R27 ;  /* 0x00000654ff1b9816 */ /* 0x000fe2000000001b */
[-CC-:B------:R-:W-:Y:S01]  /*4c10*/  FFMA.FTZ R34, R43, R2.reuse, -R77.reuse ;  /* 0x000000022b227223 */ /* 0x180fe2000001084d */
[-CC-:B------:R-:W-:Y:S01]  /*4c20*/  FFMA.FTZ R28, R47, R2.reuse, -R77.reuse ;  /* 0x000000022f1c7223 */ /* 0x180fe2000001084d */
        /* <DEDUP_REMOVED lines=15> */
[----:B------:R-:W-:Y:S01]  /*4d20*/  FFMA.FTZ R86, R86, R2, -R77 ;  /* 0x0000000256567223 */ /* 0x000fe2000001084d */
[----:B------:R-:W-:Y:S08]  /*4d30*/  MUFU.EX2 R177, R177 ;  /* 0x000000b100b17308 */ /* 0x000ff00000000800 */
[----:B------:R-:W-:Y:S08]  /*4d40*/  MUFU.EX2 R36, R36 ;  /* 0x0000002400247308 */ /* 0x000ff00000000800 */
[----:B------:R-:W-:Y:S08]  /*4d50*/  MUFU.EX2 R179, R179 ;  /* 0x000000b300b37308 */ /* 0x000ff00000000800 */
[----:B------:R-:W-:Y:S08]  /*4d60*/  MUFU.EX2 R32, R32 ;  /* 0x0000002000207308 */ /* 0x000ff00000000800 */
[----:B------:R-:W-:Y:S08]  /*4d70*/  MUFU.EX2 R34, R34 ;  /* 0x0000002200227308 */ /* 0x000ff00000000800 */
[----:B------:R-:W-:Y:S08]  /*4d80*/  MUFU.EX2 R28, R28 ;  /* 0x0000001c001c7308 */ /* 0x000ff00000000800 */
[----:B------:R-:W-:Y:S01]  /*4d90*/  MUFU.EX2 R24, R24 ;  /* 0x0000001800187308 */ /* 0x000fe20000000800 */
[----:B------:R-:W-:-:S02]  /*4da0*/  WARPGROUP.DEPBAR.LE gsb0, 0x0 ;  /* 0x00008000000079c5 */ /* 0x000fc40000010000 */
[----:B------:R-:W-:Y:S01]  /*4db0*/  WARPGROUP.ARRIVE ;  /* 0x00000000000079c5 */ /* 0x000fe20000000000 */
[-CC-:B------:R-:W-:Y:S01]  /*4dc0*/  FFMA.FTZ R172, R40, R2.reuse, -R7.reuse ;  /* 0x0000000228ac7223 */ /* 0x180fe20000010807 */
[-C--:B------:R-:W-:Y:S01]  /*4dd0*/  FFMA.FTZ R174, R44, R2.reuse, -R7 ;  /* 0x000000022cae7223 */ /* 0x080fe20000010807 */
[-CC-:B------:R-:W-:Y:S01]  /*4de0*/  FFMA.FTZ R173, R42, R2.reuse, -R77.reuse ;  /* 0x000000022aad7223 */ /* 0x180fe2000001084d */
[----:B------:R-:W-:Y:S01]  /*4df0*/  FFMA.FTZ R175, R46, R2, -R77 ;  /* 0x000000022eaf7223 */ /* 0x000fe2000001084d */
[----:B------:R-:W-:Y:S01]  /*4e00*/  MUFU.EX2 R38, R38 ;  /* 0x0000002600267308 */ /* 0x000fe20000000800 */
[----:B------:R-:W-:Y:S01]  /*4e10*/  HGMMA.64x128x16.F32 R88, R168, gdesc[UR8].tnspB, R88, gsb0 ;  /* 0x41e00008a8587df0 */ /* 0x000fe20008000858 */
[----:B------:R-:W-:Y:S01]  /*4e20*/  UIADD3 UR10, UR4, 0x200, URZ ;  /* 0x00000200040a7890 */ /* 0x000fe2000fffe03f */
[----:B------:R-:W-:-:S05]  /*4e30*/  UMOV UR11, 0x40000040 ;  /* 0x40000040000b7882 */ /* 0x000fca0000000000 */
[----:B------:R-:W-:Y:S08]  /*4e40*/  MUFU.EX2 R172, R172 ;  /* 0x000000ac00ac7308 */ /* 0x000ff00000000800 */
        /* <DEDUP_REMOVED lines=20> */
[----:B------:R-:W-:Y:S02]  /*4f90*/  FFMA.FTZ R171, R54, R2, -R77 ;  /* 0x0000000236ab7223 */ /* 0x000fe4000001084d */
[----:B------:R-:W-:Y:S01]  /*4fa0*/  HGMMA.64x128x16.F32 R88, R152, gdesc[UR8].tnspB, R88, gsb0 ;  /* 0x41e0000898587df0 */ /* 0x000fe20008000858 */
[----:B------:R-:W-:Y:S01]  /*4fb0*/  UIADD3 UR10, UR4, 0x280, URZ ;  /* 0x00000280040a7890 */ /* 0x000fe2000fffe03f */
[----:B------:R-:W-:Y:S01]  /*4fc0*/  MUFU.EX2 R168, R168 ;  /* 0x000000a800a87308 */ /* 0x000fe20000000800 */
[----:B------:R-:W-:-:S07]  /*4fd0*/  UMOV UR11, 0x40000040 ;  /* 0x40000040000b7882 */ /* 0x000fce0000000000 */
        /* <DEDUP_REMOVED lines=12> */
[----:B------:R-:W-:Y:S01]  /*50a0*/  UMOV UR11, 0x40000040 ;  /* 0x40000040000b7882 */ /* 0x000fe20000000000 */
[----:B------:R-:W-:-:S06]  /*50b0*/  UIADD3 UR4, UR4, 0x380, URZ ;  /* 0x0000038004047890 */ /* 0x000fcc000fffe03f */
[----:B------:R-:W-:Y:S01]  /*50c0*/  MUFU.EX2 R153, R153 ;  /* 0x0000009900997308 */ /* 0x000fe20000000800 */
[----:B------:R-:W-:Y:S01]  /*50d0*/  UMOV UR6, UR4 ;  /* 0x0000000400067c82 */ /* 0x000fe20008000000 */
[----:B------:R-:W-:-:S06]  /*50e0*/  UMOV UR4, UR39 ;  /* 0x0000002700047c82 */ /* 0x000fcc0008000000 */
[----:B------:R-:W-:Y:S08]  /*50f0*/  MUFU.EX2 R154, R154 ;  /* 0x0000009a009a7308 */ /* 0x000ff00000000800 */
[----:B------:R-:W-:Y:S01]  /*5100*/  MUFU.EX2 R155, R155 ;  /* 0x0000009b009b7308 */ /* 0x000fe20000000800 */
[----:B------:R-:W-:Y:S02]  /*5110*/  WARPGROUP.DEPBAR.LE gsb0, 0x0 ;  /* 0x00008000000079c5 */ /* 0x000fe40000010000 */
[----:B------:R-:W-:Y:S01]  /*5120*/  WARPGROUP.ARRIVE ;  /* 0x00000000000079c5 */ /* 0x000fe20000000000 */
[-CC-:B------:R-:W-:Y:S01]  /*5130*/  FFMA.FTZ R156, R64, R2.reuse, -R7.reuse ;  /* 0x00000002409c7223 */ /* 0x180fe20000010807 */
[-C--:B------:R-:W-:Y:S01]  /*5140*/  FFMA.FTZ R158, R68, R2.reuse, -R7 ;  /* 0x00000002449e7223 */ /* 0x080fe20000010807 */
[----:B------:R-:W-:Y:S01]  /*5150*/  FADD.FTZ R7, -R9, R8 ;  /* 0x0000000809077221 */ /* 0x000fe20000010100 */
[-CC-:B------:R-:W-:Y:S01]  /*5160*/  FFMA.FTZ R8, R26, R2.reuse, -R77.reuse ;  /* 0x000000021a087223 */ /* 0x180fe2000001084d */
[-CC-:B------:R-:W-:Y:S01]  /*5170*/  FFMA.FTZ R26, R55, R2.reuse, -R77.reuse ;  /* 0x00000002371a7223 */ /* 0x180fe2000001084d */
[----:B------:R-:W-:Y:S01]  /*5180*/  HGMMA.64x128x16.F32 R88, R160, gdesc[UR8].tnspB, R88, gsb0 ;  /* 0x41e00008a0587df0 */ /* 0x000fe20008000858 */
[-C--:B------:R-:W-:Y:S01]  /*5190*/  FMUL.FTZ R7, R7, R2.reuse ;  /* 0x0000000207077220 */ /* 0x080fe20000410000 */
[----:B------:R-:W-:Y:S01]  /*51a0*/  MUFU.EX2 R156, R156 ;  /* 0x0000009c009c7308 */ /* 0x000fe20000000800 */
[----:B------:R-:W-:-:S07]  /*51b0*/  FFMA.FTZ R77, R87, R2, -R77 ;  /* 0x00000002574d7223 */ /* 0x000fce000001084d */
[----:B------:R-:W-:Y:S08]  /*51c0*/  MUFU.EX2 R7, R7 ;  /* 0x0000000700077308 */ /* 0x000ff00000000800 */
[----:B------:R-:W1:Y:S08]  /*51d0*/  MUFU.EX2 R8, R8 ;  /* 0x0000000800087308 */ /* 0x000e700000000800 */
[----:B------:R-:W2:Y:S08]  /*51e0*/  MUFU.EX2 R26, R26 ;  /* 0x0000001a001a7308 */ /* 0x000eb00000000800 */
[----:B------:R-:W3:Y:S01]  /*51f0*/  MUFU.EX2 R157, R66 ;  /* 0x00000042009d7308 */ /* 0x000ee20000000800 */
[----:B-1----:R-:W-:Y:S01]  /*5200*/  FFMA.FTZ R40, R7, R3, R8 ;  /* 0x0000000307287223 */ /* 0x002fe20000010008 */
[----:B------:R-:W-:-:S03]  /*5210*/  FADD.FTZ R3, R13, R6 ;  /* 0x000000060d037221 */ /* 0x000fc60000010000 */
[C---:B------:R-:W-:Y:S01]  /*5220*/  FADD.FTZ R40, R181.reuse, R40 ;  /* 0x00000028b5287221 */ /* 0x040fe20000010000 */
[----:B------:R-:W-:Y:S01]  /*5230*/  FADD.FTZ R6, R182, R3 ;  /* 0x00000003b6067221 */ /* 0x000fe20000010000 */
[----:B------:R-:W-:Y:S01]  /*5240*/  F2FP.F16.F32.PACK_AB R181, R181, R8 ;  /* 0x00000008b5b5723e */ /* 0x000fe200000000ff */
[----:B------:R-:W1:Y:S01]  /*5250*/  MUFU.EX2 R158, R158 ;  /* 0x0000009e009e7308 */ /* 0x000e620000000800 */
[----:B------:R-:W-:Y:S01]  /*5260*/  FADD.FTZ R3, R183, R40 ;  /* 0x00000028b7037221 */ /* 0x000fe20000010000 */
[----:B------:R-:W-:Y:S02]  /*5270*/  F2FP.F16.F32.PACK_AB R182, R15, R182 ;  /* 0x000000b60fb6723e */ /* 0x000fe400000000ff */
[----:B------:R-:W-:-:S04]  /*5280*/  F2FP.F16.F32.PACK_AB R183, R30, R183 ;  /* 0x000000b71eb7723e */ /* 0x000fc800000000ff */
[----:B------:R-:W4:Y:S01]  /*5290*/  MUFU.EX2 R159, R70 ;  /* 0x00000046009f7308 */ /* 0x000f220000000800 */
[----:B------:R-:W-:Y:S02]  /*52a0*/  WARPGROUP.DEPBAR.LE gsb0, 0x0 ;  /* 0x00008000000079c5 */ /* 0x000fe40000010000 */
[----:B------:R-:W-:-:S05]  /*52b0*/  WARPGROUP.ARRIVE ;  /* 0x00000000000079c5 */ /* 0x000fca0000000000 */
[----:B------:R-:W5:Y:S01]  /*52c0*/  MUFU.EX2 R161, R74 ;  /* 0x0000004a00a17308 */ /* 0x000f620000000800 */
[----:B------:R-:W-:Y:S02]  /*52d0*/  F2FP.F16.F32.PACK_AB R160, R61, R10 ;  /* 0x0000000a3da0723e */ /* 0x000fe400000000ff */
[----:B------:R-:W-:Y:S01]  /*52e0*/  F2FP.F16.F32.PACK_AB R162, R65, R12 ;  /* 0x0000000c41a2723e */ /* 0x000fe200000000ff */
[----:B------:R-:W-:Y:S04]  /*52f0*/  HGMMA.64x128x16.F32 R88, R164, gdesc[UR4].tnspB, R88, gsb0 ;  /* 0x41e00004a4587df0 */ /* 0x000fe80008000858 */
[----:B------:R-:W5:Y:S01]  /*5300*/  MUFU.EX2 R163, R78 ;  /* 0x0000004e00a37308 */ /* 0x000f620000000800 */
[----:B------:R-:W-:Y:S02]  /*5310*/  WARPGROUP.DEPBAR.LE gsb0, 0x0 ;  /* 0x00008000000079c5 */ /* 0x000fe40000010000 */
[----:B------:R2:W-:Y:S05]  /*5320*/  @!P1 SYNCS.ARRIVE.TRANS64.RED.A1T0 RZ, [R27+URZ], RZ ;  /* 0x000000ff1bff99a7 */ /* 0x0005ea000810043f */
[----:B------:R-:W5:Y:S01]  /*5330*/  MUFU.EX2 R165, R82 ;  /* 0x0000005200a57308 */ /* 0x000f620000000800 */
[----:B------:R-:W-:-:S02]  /*5340*/  F2FP.F16.F32.PACK_AB R164, R69, R14 ;  /* 0x0000000e45a4723e */ /* 0x000fc400000000ff */
[----:B------:R-:W-:Y:S01]  /*5350*/  F2FP.F16.F32.PACK_AB R166, R73, R20 ;  /* 0x0000001449a6723e */ /* 0x000fe200000000ff */
[----:B--2---:R-:W-:-:S04]  /*5360*/  @!P1 VIADD R27, R31, 0x34860 ;  /* 0x000348601f1b9836 */ /* 0x004fc80000000000 */
[----:B------:R-:W2:Y:S01]  /*5370*/  MUFU.EX2 R167, R86 ;  /* 0x0000005600a77308 */ /* 0x000ea20000000800 */
[----:B------:R-:W-:-:S04]  /*5380*/  @!P1 PRMT R27, RZ, 0x654, R27 ;  /* 0x00000654ff1b9816 */ /* 0x000fc8000000001b */
[----:B------:R3:W-:Y:S02]  /*5390*/  @!P1 SYNCS.ARRIVE.TRANS64.RED.A1T0 RZ, [R27+URZ], RZ ;  /* 0x000000ff1bff99a7 */ /* 0x0007e4000810043f */
[----:B---3--:R-:W-:Y:S01]  /*53a0*/  FADD.FTZ R27, R15, R6 ;  /* 0x000000060f1b7221 */ /* 0x008fe20000010000 */
[----:B------:R-:W-:-:S03]  /*53b0*/  FADD.FTZ R6, R30, R3 ;  /* 0x000000031e067221 */ /* 0x000fc60000010000 */
[----:B------:R-:W-:Y:S01]  /*53c0*/  FADD.FTZ R40, R176, R27 ;  /* 0x0000001bb0287221 */ /* 0x000fe20000010000 */
[----:B------:R-:W-:Y:S01]  /*53d0*/  FADD.FTZ R3, R177, R6 ;  /* 0x00000006b1037221 */ /* 0x000fe20000010000 */
[C---:B------:R-:W-:Y:S02]  /*53e0*/  F2FP.F16.F32.PACK_AB R176, R21.reuse, R176 ;  /* 0x000000b015b0723e */ /* 0x040fe400000000ff */
[----:B------:R-:W-:Y:S01]  /*53f0*/  FADD.FTZ R27, R21, R40 ;  /* 0x00000028151b7221 */ /* 0x000fe20000010000 */
[C---:B------:R-:W-:Y:S01]  /*5400*/  FADD.FTZ R6, R36.reuse, R3 ;  /* 0x0000000324067221 */ /* 0x040fe20000010000 */
[----:B------:R-:W-:Y:S02]  /*5410*/  F2FP.F16.F32.PACK_AB R177, R36, R177 ;  /* 0x000000b124b1723e */ /* 0x000fe400000000ff */
[----:B------:R-:W-:Y:S01]  /*5420*/  FADD.FTZ R40, R178, R27 ;  /* 0x0000001bb2287221 */ /* 0x000fe20000010000 */
[----:B------:R-:W-:Y:S01]  /*5430*/  FADD.FTZ R3, R179, R6 ;  /* 0x00000006b3037221 */ /* 0x000fe20000010000 */
[----:B------:R-:W-:-:S02]  /*5440*/  F2FP.F16.F32.PACK_AB R178, R25, R178 ;  /* 0x000000b219b2723e */ /* 0x000fc400000000ff */
[----:B------:R-:W-:Y:S01]  /*5450*/  FADD.FTZ R27, R25, R40 ;  /* 0x00000028191b7221 */ /* 0x000fe20000010000 */
[C---:B------:R-:W-:Y:S01]  /*5460*/  FADD.FTZ R6, R32.reuse, R3 ;  /* 0x0000000320067221 */ /* 0x040fe20000010000 */
[----:B------:R-:W-:Y:S02]  /*5470*/  F2FP.F16.F32.PACK_AB R179, R32, R179 ;  /* 0x000000b320b3723e */ /* 0x000fe400000000ff */
[----:B------:R-:W-:Y:S01]  /*5480*/  FADD.FTZ R40, R172, R27 ;  /* 0x0000001bac287221 */ /* 0x000fe20000010000 */
[----:B------:R-:W-:Y:S01]  /*5490*/  FADD.FTZ R3, R173, R6 ;  /* 0x00000006ad037221 */ /* 0x000fe20000010000 */
[C---:B------:R-:W-:Y:S02]  /*54a0*/  F2FP.F16.F32.PACK_AB R172, R29.reuse, R172 ;  /* 0x000000ac1dac723e */ /* 0x040fe400000000ff */
[----:B------:R-:W-:Y:S01]  /*54b0*/  FADD.FTZ R27, R29, R40 ;  /* 0x000000281d1b7221 */ /* 0x000fe20000010000 */
[C---:B------:R-:W-:Y:S01]  /*54c0*/  FADD.FTZ R6, R34.reuse, R3 ;  /* 0x0000000322067221 */ /* 0x040fe20000010000 */
[----:B------:R-:W-:-:S02]  /*54d0*/  F2FP.F16.F32.PACK_AB R173, R34, R173 ;  /* 0x000000ad22ad723e */ /* 0x000fc400000000ff */
        /* <DEDUP_REMOVED lines=26> */
[----:B------:R-:W-:Y:S01]  /*5680*/  F2FP.F16.F32.PACK_AB R154, R49, R154 ;  /* 0x0000009a319a723e */ /* 0x000fe200000000ff */
[----:B------:R-:W-:-:S02]  /*5690*/  IMAD.MOV.U32 R13, RZ, RZ, R0 ;  /* 0x000000ffff0d7224 */ /* 0x000fc400078e0000 */
        /* <DEDUP_REMOVED lines=9> */
[----:B-1----:R-:W-:Y:S01]  /*5730*/  FADD.FTZ R8, R158, R3 ;  /* 0x000000039e087221 */ /* 0x002fe20000010000 */
[----:B----4-:R-:W-:Y:S01]  /*5740*/  FADD.FTZ R6, R159, R6 ;  /* 0x000000069f067221 */ /* 0x010fe20000010000 */
[C---:B------:R-:W-:Y:S02]  /*5750*/  F2FP.F16.F32.PACK_AB R158, R57.reuse, R158 ;  /* 0x0000009e399e723e */ /* 0x040fe400000000ff */
[----:B------:R-:W-:Y:S01]  /*5760*/  FADD.FTZ R3, R57, R8 ;  /* 0x0000000839037221 */ /* 0x000fe20000010000 */
[C---:B------:R-:W-:Y:S01]  /*5770*/  FADD.FTZ R6, R71.reuse, R6 ;  /* 0x0000000647067221 */ /* 0x040fe20000010000 */
[----:B------:R-:W-:Y:S02]  /*5780*/  F2FP.F16.F32.PACK_AB R159, R71, R159 ;  /* 0x0000009f479f723e */ /* 0x000fe400000000ff */
[----:B------:R-:W-:Y:S01]  /*5790*/  FADD.FTZ R8, R10, R3 ;  /* 0x000000030a087221 */ /* 0x000fe20000010000 */
[----:B-----5:R-:W-:Y:S01]  /*57a0*/  FADD.FTZ R6, R161, R6 ;  /* 0x00000006a1067221 */ /* 0x020fe20000010000 */
[----:B------:R-:W1:Y:S01]  /*57b0*/  MUFU.EX2 R10, R77 ;  /* 0x0000004d000a7308 */ /* 0x000e620000000800 */
[----:B------:R-:W-:Y:S01]  /*57c0*/  F2FP.F16.F32.PACK_AB R161, R75, R161 ;  /* 0x000000a14ba1723e */ /* 0x000fe200000000ff */
[----:B------:R-:W-:Y:S01]  /*57d0*/  FADD.FTZ R3, R61, R8 ;  /* 0x000000083d037221 */ /* 0x000fe20000010000 */
[----:B------:R-:W-:-:S03]  /*57e0*/  FADD.FTZ R6, R75, R6 ;  /* 0x000000064b067221 */ /* 0x000fc60000010000 */
[----:B------:R-:W-:Y:S01]  /*57f0*/  FADD.FTZ R8, R12, R3 ;  /* 0x000000030c087221 */ /* 0x000fe20000010000 */
[----:B------:R-:W-:Y:S01]  /*5800*/  FADD.FTZ R6, R163, R6 ;  /* 0x00000006a3067221 */ /* 0x000fe20000010000 */
[----:B------:R-:W-:Y:S02]  /*5810*/  F2FP.F16.F32.PACK_AB R163, R79, R163 ;  /* 0x000000a34fa3723e */ /* 0x000fe400000000ff */
        /* <DEDUP_REMOVED lines=8> */
[----:B--2---:R-:W-:Y:S01]  /*58a0*/  FADD.FTZ R3, R167, R6 ;  /* 0x00000006a7037221 */ /* 0x004fe20000010000 */
[C---:B-1----:R-:W-:Y:S02]  /*58b0*/  F2FP.F16.F32.PACK_AB R167, R10.reuse, R167 ;  /* 0x000000a70aa7723e */ /* 0x042fe400000000ff */
[----:B------:R-:W-:Y:S01]  /*58c0*/  FADD.FTZ R6, R73, R8 ;  /* 0x0000000849067221 */ /* 0x000fe20000010000 */
[----:B------:R-:W-:Y:S01]  /*58d0*/  FADD.FTZ R3, R10, R3 ;  /* 0x000000030a037221 */ /* 0x000fe20000010000 */
[----:B------:R-:W-:Y:S01]  /*58e0*/  IMAD.MOV.U32 R8, RZ, RZ, R9 ;  /* 0x000000ffff087224 */ /* 0x000fe200078e0009 */
[----:B------:R-:W-:Y:S06]  /*58f0*/  @P2 BRA `(.L_x_24) ;  /* 0xffffffdc00c82947 */ /* 0x000fec000383ffff */
.L_x_15:
[----:B------:R-:W-:Y:S06]  /*5900*/  BAR.ARV 0x8, 0x120 ;  /* 0x0204800000007b1d */ /* 0x000fec0000002000 */
        /* <DEDUP_REMOVED lines=64> */
[----:B------:R-:W-:Y:S06]  /*5d10*/  @!P0 BRA `(.L_x_25) ;  /* 0x0000000000048947 */ /* 0x000fec0003800000 */
[----:B------:R-:W-:Y:S01]  /*5d20*/  BPT.TRAP 0x1 ;  /* 0x000000040000795c */ /* 0x000fe20000300000 */
.L_x_25:
[----:B------:R-:W-:Y:S01]  /*5d30*/  ULEA UR7, UR38, UR60, 0x3 ;  /* 0x0000003c26077291 */ /* 0x000fe2000f8e183f */
[----:B------:R-:W-:-:S05]  /*5d40*/  IMAD.U32 R4, RZ, RZ, UR39 ;  /* 0x00000027ff047e24 */ /* 0x000fca000f8e00ff */
[----:B------:R-:W-:-:S04]  /*5d50*/  SHF.L.U32 R4, R4, 0x1f, RZ ;  /* 0x0000001f04047819 */ /* 0x000fc800000006ff */
[----:B------:R1:W2:Y:S01]  /*5d60*/  SYNCS.PHASECHK.TRANS64.TRYWAIT P2, [UR7+0x34850], R4 ;  /* 0x03485004ff0075a7 */ /* 0x0002a20008040147 */
[----:B------:R-:W-:Y:S05]  /*5d70*/  @!P0 BRA `(.L_x_26) ;  /* 0x0000000000048947 */ /* 0x000fea0003800000 */
[----:B------:R-:W-:Y:S01]  /*5d80*/  BPT.TRAP 0x1 ;  /* 0x000000040000795c */ /* 0x000fe20000300000 */
.L_x_26:
[----:B--2---:R-:W-:Y:S05]  /*5d90*/  @P2 BRA `(.L_x_27) ;  /* 0x0000000000082947 */ /* 0x004fea0003800000 */
[----:B------:R-:W2:Y:S02]  /*5da0*/  SYNCS.PHASECHK.TRANS64.TRYWAIT P0, [UR7+0x34850], R4 ;  /* 0x03485004ff0075a7 */ /* 0x000ea40008000147 */
[----:B--2---:R-:W-:Y:S05]  /*5db0*/  @!P0 BRA `(.L_x_28) ;  /* 0x0000004400ac8947 */ /* 0x004fea0003800000 */
.L_x_27:
[----:B------:R-:W-:Y:S01]  /*5dc0*/  UIADD3 UR4, UR60, 0x400, URZ ;  /* 0x000004003c047890 */ /* 0x000fe2000fffe03f */
[----:B------:R-:W-:Y:S01]  /*5dd0*/  WARPGROUP.ARRIVE ;  /* 0x00000000000079c5 */ /* 0x000fe20000000000 */
[----:B------:R-:W-:Y:S01]  /*5de0*/  UMOV UR11, 0x40000040 ;  /* 0x40000040000b7882 */ /* 0x000fe20000000000 */
[----:B-12---:R-:W1:Y:S01]  /*5df0*/  SHFL.BFLY PT, R4, R3, 0x2, 0x1f ;  /* 0x0c401f0003047f89 */ /* 0x006e6200000e0000 */
[----:B------:R-:W-:Y:S01]  /*5e00*/  USHF.R.U32.HI UR4, URZ, 0x4, UR4 ;  /* 0x000000043f047899 */ /* 0x000fe20008011604 */
[C---:B------:R-:W-:Y:S01]  /*5e10*/  IADD3 R89, P4, R16.reuse, 0x20, RZ ;  /* 0x0000002010597810 */ /* 0x040fe20007f9e0ff */
[----:B------:R-:W-:Y:S01]  /*5e20*/  UIADD3 UR35, -UR36, URZ, URZ ;  /* 0x0000003f24237290 */ /* 0x000fe2000fffe13f */
[----:B------:R-:W2:Y:S01]  /*5e30*/  SHFL.BFLY PT, R5, R6, 0x2, 0x1f ;  /* 0x0c401f0006057f89 */ /* 0x000ea200000e0000 */
[----:B------:R-:W-:Y:S01]  /*5e40*/  ULOP3.LUT UR4, UR4, 0x3fff, URZ, 0xc0, !UPT ;  /* 0x00003fff04047892 */ /* 0x000fe2000f8ec03f */
[C---:B------:R-:W-:Y:S01]  /*5e50*/  IADD3 R7, P3, R16.reuse, 0x4040, RZ ;  /* 0x0000404010077810 */ /* 0x040fe20007f7e0ff */
[----:B------:R-:W-:Y:S01]  /*5e60*/  UIADD3 UR34, -UR61, URZ, URZ ;  /* 0x0000003f3d227290 */ /* 0x000fe2000fffe13f */
[C---:B------:R-:W-:Y:S01]  /*5e70*/  IADD3 R13, P0, R16.reuse, 0x4000, RZ ;  /* 0x00004000100d7810 */ /* 0x040fe20007f1e0ff */
[----:B------:R-:W-:Y:S01]  /*5e80*/  ULOP3.LUT UR4, UR4, 0x4000000, URZ, 0xfc, !UPT ;  /* 0x0400000004047892 */ /* 0x000fe2000f8efc3f */
[----:B------:R-:W-:Y:S01]  /*5e90*/  LOP3.LUT R88, R89, 0x380, RZ, 0xc0, !PT ;  /* 0x0000038059587812 */ /* 0x000fe200078ec0ff */
[----:B------:R-:W-:Y:S01]  /*5ea0*/  ULDC UR5, c[0x0][0xda8] ;  /* 0x00036a0000057ab9 */ /* 0x000fe20000000800 */
[----:B------:R-:W-:Y:S01]  /*5eb0*/  IADD3 R21, P5, R16, 0x40, RZ ;  /* 0x0000004010157810 */ /* 0x000fe20007fbe0ff */
[----:B------:R-:W-:Y:S01]  /*5ec0*/  ULEA UR4, UR38, UR4, 0xb ;  /* 0x0000000426047291 */ /* 0x000fe2000f8e583f */
[----:B------:R-:W-:Y:S01]  /*5ed0*/  LOP3.LUT R12, R13, 0x380, RZ, 0xc0, !PT ;  /* 0x000003800d0c7812 */ /* 0x000fe200078ec0ff */
[----:B------:R-:W-:Y:S01]  /*5ee0*/  ULDC.64 UR8, c[0x0][0xb70] ;  /* 0x0002dc0000087ab9 */ /* 0x000fe20000000a00 */
[----:B------:R-:W-:Y:S01]  /*5ef0*/  SHF.R.U64 R88, R88, 0x3, RZ ;  /* 0x0000000358587819 */ /* 0x000fe200000012ff */
[----:B------:R-:W-:Y:S01]  /*5f00*/  UIADD3 UR6, UR4, 0x80, URZ ;  /* 0x0000008004067890 */ /* 0x000fe2000fffe03f */
[----:B------:R-:W-:-:S02]  /*5f10*/  LOP3.LUT R20, R21, 0x380, RZ, 0xc0, !PT ;  /* 0x0000038015147812 */ /* 0x000fc400078ec0ff */
[----:B------:R-:W-:Y:S01]  /*5f20*/  UMOV UR10, UR4 ;  /* 0x00000004000a7c82 */ /* 0x000fe20008000000 */
[----:B------:R-:W-:Y:S01]  /*5f30*/  SHF.R.U64 R12, R12, 0x3, RZ ;  /* 0x000000030c0c7819 */ /* 0x000fe200000012ff */
[----:B------:R-:W-:Y:S01]  /*5f40*/  HGMMA.64x128x16.F32 R24, R180, gdesc[UR8].tnspB, R24, gsb0 ;  /* 0x41e00008b4187df0 */ /* 0x000fe20008000818 */
[----:B------:R-:W-:Y:S01]  /*5f50*/  UMOV UR11, 0x40000040 ;  /* 0x40000040000b7882 */ /* 0x000fe20000000000 */
[----:B------:R-:W-:Y:S01]  /*5f60*/  UMOV UR10, UR6 ;  /* 0x00000006000a7c82 */ /* 0x000fe20008000000 */
[----:B------:R-:W-:Y:S01]  /*5f70*/  UIADD3 UR6, UR4, 0x100, URZ ;  /* 0x0000010004067890 */ /* 0x000fe2000fffe03f */
[----:B-1----:R-:W-:Y:S01]  /*5f80*/  FADD.FTZ R3, R4, R3 ;  /* 0x0000000304037221 */ /* 0x002fe20000010000 */
[----:B------:R-:W-:Y:S01]  /*5f90*/  LOP3.LUT R88, R88, R89, RZ, 0x3c, !PT ;  /* 0x0000005958587212 */ /* 0x000fe200078e3cff */
[----:B--2---:R-:W-:Y:S01]  /*5fa0*/  FADD.FTZ R5, R5, R6 ;  /* 0x0000000605057221 */ /* 0x004fe20000010000 */
[----:B------:R-:W-:Y:S01]  /*5fb0*/  LOP3.LUT R6, R7, 0x380, RZ, 0xc0, !PT ;  /* 0x0000038007067812 */ /* 0x000fe200078ec0ff */
[----:B------:R-:W-:Y:S01]  /*5fc0*/  IMAD.X R89, RZ, RZ, R17, P4 ;  /* 0x000000ffff597224 */ /* 0x000fe200020e0611 */
[----:B------:R-:W1:Y:S01]  /*5fd0*/  SHFL.BFLY PT, R92, R3, 0x1, 0x1f ;  /* 0x0c201f00035c7f89 */ /* 0x000e6200000e0000 */
[----:B------:R-:W-:-:S02]  /*5fe0*/  SHF.R.U64 R20, R20, 0x3, RZ ;  /* 0x0000000314147819 */ /* 0x000fc400000012ff */
[----:B------:R-:W-:Y:S01]  /*5ff0*/  SHF.R.U64 R6, R6, 0x3, RZ ;  /* 0x0000000306067819 */ /* 0x000fe200000012ff */
[----:B------:R-:W2:Y:S01]  /*6000*/  SHFL.BFLY PT, R8, R5, 0x1, 0x1f ;  /* 0x0c201f0005087f89 */ /* 0x000ea200000e0000 */
[----:B------:R-:W-:Y:S02]  /*6010*/  LOP3.LUT R12, R12, R13, RZ, 0x3c, !PT ;  /* 0x0000000d0c0c7212 */ /* 0x000fe400078e3cff */
[----:B------:R-:W-:Y:S01]  /*6020*/  LOP3.LUT R6, R6, R7, RZ, 0x3c, !PT ;  /* 0x0000000706067212 */ /* 0x000fe200078e3cff */
[--C-:B------:R-:W-:Y:S01]  /*6030*/  IMAD.X R7, RZ, RZ, R17.reuse, P3 ;  /* 0x000000ffff077224 */ /* 0x100fe200018e0611 */
[C---:B------:R-:W-:Y:S02]  /*6040*/  IADD3 R13, P4, R16.reuse, 0x4060, RZ ;  /* 0x00004060100d7810 */ /* 0x040fe40007f9e0ff */
[----:B------:R-:W-:Y:S02]  /*6050*/  LOP3.LUT R91, R16, 0x380, RZ, 0xc0, !PT ;  /* 0x00000380105b7812 */ /* 0x000fe400078ec0ff */
[----:B------:R-:W-:Y:S01]  /*6060*/  LOP3.LUT R20, R20, R21, RZ, 0x3c, !PT ;  /* 0x0000001514147212 */ /* 0x000fe200078e3cff */
[----:B------:R-:W-:Y:S01]  /*6070*/  IMAD.X R21, RZ, RZ, R17, P5 ;  /* 0x000000ffff157224 */ /* 0x000fe200028e0611 */
[----:B------:R-:W-:-:S02]  /*6080*/  LOP3.LUT R4, R13, 0x380, RZ, 0xc0, !PT ;  /* 0x000003800d047812 */ /* 0x000fc400078ec0ff */
[----:B------:R-:W-:Y:S02]  /*6090*/  SHF.R.U64 R91, R91, 0x3, RZ ;  /* 0x000000035b5b7819 */ /* 0x000fe400000012ff */
[----:B------:R-:W-:Y:S02]  /*60a0*/  SHF.R.U64 R4, R4, 0x3, RZ ;  /* 0x0000000304047819 */ /* 0x000fe400000012ff */
[----:B------:R-:W-:Y:S01]  /*60b0*/  LOP3.LUT R90, R91, R16, RZ, 0x3c, !PT ;  /* 0x000000105b5a7212 */ /* 0x000fe200078e3cff */
[--C-:B------:R-:W-:Y:S01]  /*60c0*/  IMAD.MOV.U32 R91, RZ, RZ, R17.reuse ;  /* 0x000000ffff5b7224 */ /* 0x100fe200078e0011 */
[----:B------:R-:W-:Y:S01]  /*60d0*/  IADD3 R11, P2, R16, 0x4020, RZ ;  /* 0x00004020100b7810 */ /* 0x000fe20007f5e0ff */
[----:B-1----:R-:W-:Y:S01]  /*60e0*/  FADD.FTZ R92, R3, R92 ;  /* 0x0000005c035c7221 */ /* 0x002fe20000010000 */
[----:B------:R-:W-:Y:S02]  /*60f0*/  MOV R94, R88 ;  /* 0x00000058005e7202 */ /* 0x000fe40000000f00 */
[----:B------:R-:W-:Y:S01]  /*6100*/  LOP3.LUT R4, R4, R13, RZ, 0x3c, !PT ;  /* 0x0000000d04047212 */ /* 0x000fe200078e3cff */
[----:B--2---:R-:W-:Y:S01]  /*6110*/  FADD.FTZ R96, R5, R8 ;  /* 0x0000000805607221 */ /* 0x004fe20000010000 */
[----:B------:R-:W-:Y:S01]  /*6120*/  FSETP.NE.FTZ.AND P3, PT, R92, RZ, PT ;  /* 0x000000ff5c00720b */ /* 0x000fe20003f75000 */
[----:B------:R-:W-:Y:S01]  /*6130*/  IMAD.MOV.U32 R8, RZ, RZ, RZ ;  /* 0x000000ffff087224 */ /* 0x000fe200078e00ff */
[----:B------:R-:W-:Y:S01]  /*6140*/  MOV R88, R6 ;  /* 0x0000000600587202 */ /* 0x000fe20000000f00 */
[----:B------:R-:W-:Y:S01]  /*6150*/  IMAD.U32 R7, RZ, RZ, UR7 ;  /* 0x00000007ff077e24 */ /* 0x000fe2000f8e00ff */
[----:B------:R-:W-:Y:S01]  /*6160*/  FSETP.NE.FTZ.AND P5, PT, R96, RZ, PT ;  /* 0x000000ff6000720b */ /* 0x000fe20003fb5000 */
[----:B------:R-:W-:Y:S01]  /*6170*/  IMAD.X R5, RZ, RZ, R17, P4 ;  /* 0x000000ffff057224 */ /* 0x000fe200020e0611 */
[----:B------:R-:W-:Y:S01]  /*6180*/  IADD3.X R13, RZ, R17, RZ, P0, !PT ;  /* 0x00000011ff0d7210 */ /* 0x000fe200007fe4ff */
[----:B------:R-:W-:Y:S01]  /*6190*/  @!P1 VIADD R7, R7, 0x34860 ;  /* 0x0003486007079836 */ /* 0x000fe20000000000 */
[----:B------:R-:W-:Y:S01]  /*61a0*/  LOP3.LUT R10, R11, 0x380, RZ, 0xc0, !PT ;  /* 0x000003800b0a7812 */ /* 0x000fe200078ec0ff */
[----:B------:R-:W-:Y:S01]  /*61b0*/  ULDC UR7, c[0x0][0xa88] ;  /* 0x0002a20000077ab9 */ /* 0x000fe20000000800 */
[----:B------:R-:W-:-:S02]  /*61c0*/  MOV R95, R90 ;  /* 0x0000005a005f7202 */ /* 0x000fc40000000f00 */
[----:B------:R-:W-:Y:S01]  /*61d0*/  MOV R90, R12 ;  /* 0x0000000c005a7202 */ /* 0x000fe20000000f00 */
[----:B------:R-:W1:Y:S01]  /*61e0*/  @P3 MUFU.LG2 R6, R92 ;  /* 0x0000005c00063308 */ /* 0x000e620000000c00 */
[----:B------:R-:W-:Y:S01]  /*61f0*/  IMAD.MOV.U32 R12, RZ, RZ, RZ ;  /* 0x000000ffff0c7224 */ /* 0x000fe200078e00ff */
[----:B------:R-:W-:Y:S02]  /*6200*/  SHF.R.U64 R10, R10, 0x3, RZ ;  /* 0x000000030a0a7819 */ /* 0x000fe400000012ff */
[----:B------:R-:W-:Y:S02]  /*6210*/  @!P1 PRMT R7, RZ, 0x654, R7 ;  /* 0x00000654ff079816 */ /* 0x000fe40000000007 */
[----:B------:R-:W-:Y:S01]  /*6220*/  LOP3.LUT R10, R10, R11, RZ, 0x3c, !PT ;  /* 0x0000000b0a0a7212 */ /* 0x000fe200078e3cff */
[----:B------:R-:W-:Y:S01]  /*6230*/  IMAD.X R11, RZ, RZ, R17, P2 ;  /* 0x000000ffff0b7224 */ /* 0x000fe200010e0611 */
[----:B------:R-:W-:Y:S01]  /*6240*/  @P5 MUFU.RCP R8, R96 ;  /* 0x0000006000085308 */ /* 0x000fe20000001000 */
[----:B------:R-:W-:Y:S01]  /*6250*/  MOV R93, R20 ;  /* 0x00000014005d7202 */ /* 0x000fe20000000f00 */
[----:B------:R-:W-:Y:S01]  /*6260*/  IMAD.MOV.U32 R21, RZ, RZ, -0x800000 ;  /* 0xff800000ff157424 */ /* 0x000fe200078e00ff */
[----:B------:R-:W-:-:S02]  /*6270*/  R2UR UR12, R184 ;  /* 0x00000000b80c72ca */ /* 0x000fc400000e0000 */
[----:B------:R-:W-:Y:S01]  /*6280*/  MOV R89, R10 ;  /* 0x0000000a00597202 */ /* 0x000fe20000000f00 */
[----:B------:R-:W-:Y:S01]  /*6290*/  @P3 FMUL.FTZ R11, R2, 0.69314718246459960938 ;  /* 0x3f317218020b3820 */ /* 0x000fe20000410000 */
[----:B------:R-:W-:Y:S01]  /*62a0*/  IADD3 R15, P6, R16, 0x60, RZ ;  /* 0x00000060100f7810 */ /* 0x000fe20007fde0ff */
[----:B------:R-:W-:Y:S01]  /*62b0*/  @P3 MUFU.RCP R12, R92 ;  /* 0x0000005c000c3308 */ /* 0x000fe20000001000 */
[----:B-1----:R-:W-:Y:S01]  /*62c0*/  @P3 FMUL.FTZ R6, R6, 0.69314718246459960938 ;  /* 0x3f31721806063820 */ /* 0x002fe20000410000 */
[----:B------:R-:W-:Y:S02]  /*62d0*/  MOV R20, R4 ;  /* 0x0000000400147202 */ /* 0x000fe40000000f00 */
[----:B------:R-:W-:Y:S01]  /*62e0*/  LOP3.LUT R14, R15, 0x380, RZ, 0xc0, !PT ;  /* 0x000003800f0e7812 */ /* 0x000fe200078ec0ff */
[----:B------:R-:W-:Y:S01]  /*62f0*/  @P3 FFMA.FTZ R21, R11, R9, R6 ;  /* 0x000000090b153223 */ /* 0x000fe20000010006 */
[----:B------:R-:W-:Y:S02]  /*6300*/  LOP3.LUT P0, RZ, R23, 0x3, RZ, 0xc0, !PT ;  /* 0x0000000317ff7812 */ /* 0x000fe4000780c0ff */
[----:B------:R-:W1:Y:S01]  /*6310*/  @P5 MUFU.LG2 R3, R96 ;  /* 0x0000006000035308 */ /* 0x000e620000000c00 */
[----:B------:R-:W-:Y:S01]  /*6320*/  UIMAD UR34, UR5, UR34, UR12 ;  /* 0x00000022052272a4 */ /* 0x000fe2000f8e020c */
[----:B------:R-:W-:-:S02]  /*6330*/  SHF.R.U64 R14, R14, 0x3, RZ ;  /* 0x000000030e0e7819 */ /* 0x000fc400000012ff */
[----:B------:R-:W-:Y:S01]  /*6340*/  ULDC.64 UR12, c[0x0][0x208] ;  /* 0x00008200000c7ab9 */ /* 0x000fe20000000a00 */
[----:B------:R-:W-:Y:S01]  /*6350*/  USHF.L.U32 UR34, UR34, 0x7, URZ ;  /* 0x0000000722227899 */ /* 0x000fe2000800063f */
[----:B------:R-:W-:Y:S01]  /*6360*/  LOP3.LUT R14, R14, R15, RZ, 0x3c, !PT ;  /* 0x0000000f0e0e7212 */ /* 0x000fe200078e3cff */
[----:B------:R-:W-:-:S04]  /*6370*/  IMAD.X R15, RZ, RZ, R17, P6 ;  /* 0x000000ffff0f7224 */ /* 0x000fc800030e0611 */
[----:B------:R-:W-:Y:S01]  /*6380*/  VIADD R97, R187, UR34 ;  /* 0x00000022bb617c36 */ /* 0x000fe20008000000 */
[----:B------:R-:W-:-:S03]  /*6390*/  MOV R91, R14 ;  /* 0x0000000e005b7202 */ /* 0x000fc60000000f00 */
[----:B------:R-:W-:-:S05]  /*63a0*/  VIADD R10, R97, 0x8 ;  /* 0x00000008610a7836 */ /* 0x000fca0000000000 */
[----:B------:R-:W-:Y:S02]  /*63b0*/  ISETP.GE.OR P2, PT, R10, UR7, P0 ;  /* 0x000000070a007c0c */ /* 0x000fe40008746670 */
[----:B------:R-:W-:Y:S01]  /*63c0*/  ISETP.GE.OR P0, PT, R97, UR7, P0 ;  /* 0x0000000761007c0c */ /* 0x000fe20008706670 */
[----:B------:R-:W-:Y:S02]  /*63d0*/  WARPGROUP.DEPBAR.LE gsb0, 0x0 ;  /* 0x00008000000079c5 */ /* 0x000fe40000010000 */
[----:B------:R-:W-:-:S06]  /*63e0*/  WARPGROUP.ARRIVE ;  /* 0x00000000000079c5 */ /* 0x000fcc0000000000 */
[----:B------:R-:W-:Y:S01]  /*63f0*/  HGMMA.64x128x16.F32 R24, R176, gdesc[UR8].tnspB, R24, gsb0 ;  /* 0x41e00008b0187df0 */ /* 0x000fe20008000818 */
[----:B------:R-:W-:Y:S01]  /*6400*/  UMOV UR10, UR6 ;  /* 0x00000006000a7c82 */ /* 0x000fe20008000000 */
[----:B------:R-:W-:Y:S01]  /*6410*/  UMOV UR11, 0x40000040 ;  /* 0x40000040000b7882 */ /* 0x000fe20000000000 */
[----:B------:R-:W-:Y:S01]  /*6420*/  UIADD3 UR6, UR4, 0x180, URZ ;  /* 0x0000018004067890 */ /* 0x000fe2000fffe03f */
        /* <DEDUP_REMOVED lines=17> */
[----:B------:R-:W-:Y:S02]  /*6540*/  UIADD3 UR6, UR4, 0x300, URZ ;  /* 0x0000030004067890 */ /* 0x000fe4000fffe03f */
[----:B------:R-:W-:Y:S01]  /*6550*/  UIADD3 UR4, UR4, 0x380, URZ ;  /* 0x0000038004047890 */ /* 0x000fe2000fffe03f */
[----:B------:R-:W-:Y:S02]  /*6560*/  WARPGROUP.DEPBAR.LE gsb0, 0x0 ;  /* 0x00008000000079c5 */ /* 0x000fe40000010000 */
[----:B------:R-:W-:-:S06]  /*6570*/  WARPGROUP.ARRIVE ;  /* 0x00000000000079c5 */ /* 0x000fcc0000000000 */
[----:B------:R-:W-:Y:S01]  /*6580*/  HGMMA.64x128x16.F32 R24, R156, gdesc[UR8].tnspB, R24, gsb0 ;  /* 0x41e000089c187df0 */ /* 0x000fe20008000818 */
[----:B------:R-:W-:Y:S01]  /*6590*/  UMOV UR10, UR6 ;  /* 0x00000006000a7c82 */ /* 0x000fe20008000000 */
[----:B------:R-:W-:Y:S01]  /*65a0*/  UMOV UR11, 0x40000040 ;  /* 0x40000040000b7882 */ /* 0x000fe20000000000 */
[----:B------:R-:W-:Y:S02]  /*65b0*/  WARPGROUP.DEPBAR.LE gsb0, 0x0 ;  /* 0x00008000000079c5 */ /* 0x000fe40000010000 */
[----:B------:R-:W-:-:S07]  /*65c0*/  WARPGROUP.ARRIVE ;  /* 0x00000000000079c5 */ /* 0x000fce0000000000 */
[----:B------:R-:W-:Y:S01]  /*65d0*/  HGMMA.64x128x16.F32 R24, R160, gdesc[UR8].tnspB, R24, gsb0 ;  /* 0x41e00008a0187df0 */ /* 0x000fe20008000818 */
[----:B------:R-:W-:Y:S01]  /*65e0*/  UMOV UR10, UR4 ;  /* 0x00000004000a7c82 */ /* 0x000fe20008000000 */
[----:B------:R-:W-:Y:S01]  /*65f0*/  UMOV UR11, 0x40000040 ;  /* 0x40000040000b7882 */ /* 0x000fe20000000000 */
[----:B------:R-:W-:Y:S02]  /*6600*/  ULDC UR4, c[0x0][0xdb4] ;  /* 0x00036d0000047ab9 */ /* 0x000fe40000000800 */
[----:B------:R-:W-:-:S04]  /*6610*/  UIMAD UR35, UR4, UR35, UR61 ;  /* 0x00000023042372a4 */ /* 0x000fc8000f8e023d */
[----:B------:R-:W-:-:S04]  /*6620*/  USHF.R.S32.HI UR4, URZ, 0x1f, UR35 ;  /* 0x0000001f3f047899 */ /* 0x000fc80008011423 */
[----:B------:R-:W-:Y:S02]  /*6630*/  UIMAD UR6, UR4, UR8, URZ ;  /* 0x00000008040672a4 */ /* 0x000fe4000f8e023f */
[----:B------:R-:W-:Y:S02]  /*6640*/  UIMAD.WIDE.U32 UR4, UR35, UR8, URZ ;  /* 0x00000008230472a5 */ /* 0x000fe4000f8e003f */
[----:B------:R-:W-:-:S04]  /*6650*/  UIMAD UR6, UR35, UR9, UR6 ;  /* 0x00000009230672a4 */ /* 0x000fc8000f8e0206 */
[----:B------:R-:W-:Y:S02]  /*6660*/  IMAD.U32 R5, RZ, RZ, UR5 ;  /* 0x00000005ff057e24 */ /* 0x000fe4000f8e00ff */
[----:B------:R-:W-:Y:S01]  /*6670*/  @P5 FMUL.FTZ R5, R2, 0.69314718246459960938 ;  /* 0x3f31721802055820 */ /* 0x000fe20000410000 */
[----:B------:R-:W-:Y:S01]  /*6680*/  MOV R4, UR4 ;  /* 0x0000000400047c02 */ /* 0x000fe20008000f00 */
[----:B-1----:R-:W-:Y:S01]  /*6690*/  @P5 FMUL.FTZ R2, R3, 0.69314718246459960938 ;  /* 0x3f31721803025820 */ /* 0x002fe20000410000 */
[----:B------:R-:W-:-:S06]  /*66a0*/  UIADD3 UR4, UR5, UR6, URZ ;  /* 0x0000000605047290 */ /* 0x000fcc000fffe03f */
[----:B------:R-:W-:Y:S01]  /*66b0*/  IMAD.U32 R3, RZ, RZ, UR4 ;  /* 0x00000004ff037e24 */ /* 0x000fe2000f8e00ff */
[----:B------:R-:W-:Y:S01]  /*66c0*/  USHF.R.S32.HI UR4, URZ, 0x1f, UR36 ;  /* 0x0000001f3f047899 */ /* 0x000fe20008011424 */
[----:B------:R-:W-:Y:S02]  /*66d0*/  WARPGROUP.DEPBAR.LE gsb0, 0x0 ;  /* 0x00008000000079c5 */ /* 0x000fe40000010000 */
[----:B------:R-:W-:-:S06]  /*66e0*/  WARPGROUP.ARRIVE ;  /* 0x00000000000079c5 */ /* 0x000fcc0000000000 */
[----:B------:R-:W-:Y:S01]  /*66f0*/  HGMMA.64x128x16.F32 R24, R164, gdesc[UR8].tnspB, R24, gsb0 ;  /* 0x41e00008a4187df0 */ /* 0x000fe20008000818 */
[----:B------:R-:W-:Y:S01]  /*6700*/  R2UR UR10, R19 ;  /* 0x00000000130a72ca */ /* 0x000fe200000e0000 */
[----:B------:R-:W-:Y:S02]  /*6710*/  IMAD.MOV.U32 R19, RZ, RZ, -0x800000 ;  /* 0xff800000ff137424 */ /* 0x000fe400078e00ff */
[----:B------:R-:W-:Y:S01]  /*6720*/  @P5 FFMA.FTZ R19, R5, R0, R2 ;  /* 0x0000000005135223 */ /* 0x000fe20000010002 */
[----:B------:R-:W-:Y:S01]  /*6730*/  IMAD.MOV.U32 R2, RZ, RZ, R4 ;  /* 0x000000ffff027224 */ /* 0x000fe200078e0004 */
[----:B------:R-:W-:Y:S02]  /*6740*/  WARPGROUP.DEPBAR.LE gsb0, 0x0 ;  /* 0x00008000000079c5 */ /* 0x000fe40000010000 */
[----:B------:R1:W-:Y:S01]  /*6750*/  @!P1 SYNCS.ARRIVE.TRANS64.RED.A1T0 RZ, [R7+URZ], RZ ;  /* 0x000000ff07ff99a7 */ /* 0x0003e2000810043f */
[----:B------:R-:W-:Y:S01]  /*6760*/  FMUL.FTZ R6, R29, R8 ;  /* 0x000000081d067220 */ /* 0x000fe20000410000 */
[----:B------:R-:W-:Y:S01]  /*6770*/  FMUL.FTZ R30, R30, R12 ;  /* 0x0000000c1e1e7220 */ /* 0x000fe20000410000 */
[-C--:B------:R-:W-:Y:S01]  /*6780*/  FMUL.FTZ R4, R25, R8.reuse ;  /* 0x0000000819047220 */ /* 0x080fe20000410000 */
[----:B------:R-:W-:Y:S01]  /*6790*/  FMUL.FTZ R5, R24, R8 ;  /* 0x0000000818057220 */ /* 0x000fe20000410000 */
[-C--:B------:R-:W-:Y:S01]  /*67a0*/  FMUL.FTZ R27, R27, R12.reuse ;  /* 0x0000000c1b1b7220 */ /* 0x080fe20000410000 */
[----:B------:R-:W-:Y:S01]  /*67b0*/  FMUL.FTZ R26, R26, R12 ;  /* 0x0000000c1a1a7220 */ /* 0x000fe20000410000 */
[-C--:B------:R-:W-:Y:S01]  /*67c0*/  FMUL.FTZ R10, R37, R8.reuse ;  /* 0x00000008250a7220 */ /* 0x080fe20000410000 */
[-C--:B-1----:R-:W-:Y:S01]  /*67d0*/  FMUL.FTZ R7, R28, R8.reuse ;  /* 0x000000081c077220 */ /* 0x082fe20000410000 */
[-C--:B------:R-:W-:Y:S01]  /*67e0*/  FMUL.FTZ R11, R36, R8.reuse ;  /* 0x00000008240b7220 */ /* 0x080fe20000410000 */
[-C--:B------:R-:W-:Y:S01]  /*67f0*/  FMUL.FTZ R33, R33, R8.reuse ;  /* 0x0000000821217220 */ /* 0x080fe20000410000 */
[-C--:B------:R-:W-:Y:S01]  /*6800*/  FMUL.FTZ R32, R32, R8.reuse ;  /* 0x0000000820207220 */ /* 0x080fe20000410000 */
[----:B------:R-:W-:Y:S01]  /*6810*/  FMUL.FTZ R14, R45, R8 ;  /* 0x000000082d0e7220 */ /* 0x000fe20000410000 */
[----:B------:R-:W-:Y:S01]  /*6820*/  F2FP.F16.F32.PACK_AB R6, R6, R7 ;  /* 0x000000070606723e */ /* 0x000fe200000000ff */
[----:B------:R-:W-:Y:S01]  /*6830*/  FMUL.FTZ R7, R31, R12 ;  /* 0x0000000c1f077220 */ /* 0x000fe20000410000 */
[----:B------:R-:W-:Y:S01]  /*6840*/  FMUL.FTZ R15, R44, R8 ;  /* 0x000000082c0f7220 */ /* 0x000fe20000410000 */
[----:B------:R-:W-:Y:S01]  /*6850*/  F2FP.F16.F32.PACK_AB R4, R4, R5 ;  /* 0x000000050404723e */ /* 0x000fe200000000ff */
[-C--:B------:R-:W-:Y:S01]  /*6860*/  FMUL.FTZ R9, R35, R12.reuse ;  /* 0x0000000c23097220 */ /* 0x080fe20000410000 */
[----:B------:R-:W-:Y:S01]  /*6870*/  FMUL.FTZ R34, R34, R12 ;  /* 0x0000000c22227220 */ /* 0x000fe20000410000 */
[----:B------:R-:W-:Y:S01]  /*6880*/  F2FP.F16.F32.PACK_AB R7, R7, R30 ;  /* 0x0000001e0707723e */ /* 0x000fe200000000ff */
[-C--:B------:R-:W-:Y:S01]  /*6890*/  FMUL.FTZ R39, R39, R12.reuse ;  /* 0x0000000c27277220 */ /* 0x080fe20000410000 */
[----:B------:R-:W1:Y:S01]  /*68a0*/  LDC.64 R30, c[0x0][0xb78] ;  /* 0x0002de00ff1e7b82 */ /* 0x000e620000000a00 */
[----:B------:R-:W-:Y:S01]  /*68b0*/  FMUL.FTZ R38, R38, R12 ;  /* 0x0000000c26267220 */ /* 0x000fe20000410000 */
[-C--:B------:R-:W-:Y:S01]  /*68c0*/  FMUL.FTZ R41, R41, R8.reuse ;  /* 0x0000000829297220 */ /* 0x080fe20000410000 */
[-C--:B------:R-:W-:Y:S01]  /*68d0*/  FMUL.FTZ R40, R40, R8.reuse ;  /* 0x0000000828287220 */ /* 0x080fe20000410000 */
[-C--:B------:R-:W-:Y:S01]  /*68e0*/  FMUL.FTZ R24, R49, R8.reuse ;  /* 0x0000000831187220 */ /* 0x080fe20000410000 */
[-C--:B------:R-:W-:Y:S01]  /*68f0*/  FMUL.FTZ R25, R48, R8.reuse ;  /* 0x0000000830197220 */ /* 0x080fe20000410000 */
[-C--:B------:R-:W-:Y:S01]  /*6900*/  FMUL.FTZ R57, R57, R8.reuse ;  /* 0x0000000839397220 */ /* 0x080fe20000410000 */
[----:B------:R-:W-:Y:S01]  /*6910*/  FMUL.FTZ R56, R56, R8 ;  /* 0x0000000838387220 */ /* 0x000fe20000410000 */
[----:B------:R-:W-:Y:S01]  /*6920*/  F2FP.F16.F32.PACK_AB R5, R27, R26 ;  /* 0x0000001a1b05723e */ /* 0x000fe200000000ff */
[----:B------:R-:W-:Y:S01]  /*6930*/  BAR.SYNC.DEFER_BLOCKING 0x1, 0x100 ;  /* 0x0044000000007b1d */ /* 0x000fe20000010000 */
[-C--:B------:R-:W-:Y:S01]  /*6940*/  FMUL.FTZ R13, R43, R12.reuse ;  /* 0x0000000c2b0d7220 */ /* 0x080fe20000410000 */
[-C--:B------:R-:W-:Y:S01]  /*6950*/  FMUL.FTZ R42, R42, R12.reuse ;  /* 0x0000000c2a2a7220 */ /* 0x080fe20000410000 */
[-C--:B------:R-:W-:Y:S01]  /*6960*/  FMUL.FTZ R47, R47, R12.reuse ;  /* 0x0000000c2f2f7220 */ /* 0x080fe20000410000 */
[----:B------:R-:W-:Y:S01]  /*6970*/  FMUL.FTZ R46, R46, R12 ;  /* 0x0000000c2e2e7220 */ /* 0x000fe20000410000 */
        /* <DEDUP_REMOVED lines=26> */
[----:B------:R-:W-:Y:S01]  /*6b20*/  F2FP.F16.F32.PACK_AB R10, R10, R11 ;  /* 0x0000000b0a0a723e */ /* 0x000fe200000000ff */
[-C--:B------:R-:W-:Y:S01]  /*6b30*/  FMUL.FTZ R71, R71, R12.reuse ;  /* 0x0000000c47477220 */ /* 0x080fe20000410000 */
[-C--:B------:R-:W-:Y:S01]  /*6b40*/  FMUL.FTZ R70, R70, R12.reuse ;  /* 0x0000000c46467220 */ /* 0x080fe20000410000 */
[-C--:B------:R-:W-:Y:S01]  /*6b50*/  FMUL.FTZ R75, R75, R12.reuse ;  /* 0x0000000c4b4b7220 */ /* 0x080fe20000410000 */
[----:B------:R-:W-:Y:S01]  /*6b60*/  FMUL.FTZ R74, R74, R12 ;  /* 0x0000000c4a4a7220 */ /* 0x000fe20000410000 */
[C---:B-1----:R-:W-:Y:S01]  /*6b70*/  IMAD R0, R30.reuse, UR4, RZ ;  /* 0x000000041e007c24 */ /* 0x042fe2000f8e02ff */
[----:B------:R-:W-:Y:S01]  /*6b80*/  F2FP.F16.F32.PACK_AB R8, R33, R32 ;  /* 0x000000202108723e */ /* 0x000fe200000000ff */
[----:B------:R-:W-:Y:S01]  /*6b90*/  IMAD.WIDE.U32 R2, R30, UR36, R2 ;  /* 0x000000241e027c25 */ /* 0x000fe2000f8e0002 */
[----:B------:R-:W-:-:S03]  /*6ba0*/  F2FP.F16.F32.PACK_AB R9, R9, R34 ;  /* 0x000000220909723e */ /* 0x000fc600000000ff */
[----:B------:R-:W-:Y:S01]  /*6bb0*/  FMUL.FTZ R79, R79, R12 ;  /* 0x0000000c4f4f7220 */ /* 0x000fe20000410000 */
[----:B------:R-:W-:Y:S01]  /*6bc0*/  F2FP.F16.F32.PACK_AB R11, R39, R38 ;  /* 0x00000026270b723e */ /* 0x000fe200000000ff */
[-C--:B------:R-:W-:Y:S01]  /*6bd0*/  FMUL.FTZ R78, R78, R12.reuse ;  /* 0x0000000c4e4e7220 */ /* 0x080fe20000410000 */
[-C--:B------:R-:W-:Y:S01]  /*6be0*/  FMUL.FTZ R83, R83, R12.reuse ;  /* 0x0000000c53537220 */ /* 0x080fe20000410000 */
[-C--:B------:R-:W-:Y:S01]  /*6bf0*/  FMUL.FTZ R82, R82, R12.reuse ;  /* 0x0000000c52527220 */ /* 0x080fe20000410000 */
[-C--:B------:R-:W-:Y:S01]  /*6c00*/  FMUL.FTZ R87, R87, R12.reuse ;  /* 0x0000000c57577220 */ /* 0x080fe20000410000 */
[----:B------:R-:W-:Y:S01]  /*6c10*/  FMUL.FTZ R86, R86, R12 ;  /* 0x0000000c56567220 */ /* 0x000fe20000410000 */
[----:B------:R-:W-:Y:S01]  /*6c20*/  F2FP.F16.F32.PACK_AB R14, R14, R15 ;  /* 0x0000000f0e0e723e */ /* 0x000fe200000000ff */
[----:B------:R1:W-:Y:S01]  /*6c30*/  STSM.16.M88.4 [R95], R4 ;  /* 0x000000045f007844 */ /* 0x0003e20000000200 */
[----:B------:R-:W-:Y:S01]  /*6c40*/  F2FP.F16.F32.PACK_AB R12, R41, R40 ;  /* 0x00000028290c723e */ /* 0x000fe200000000ff */
[----:B------:R-:W-:Y:S01]  /*6c50*/  IMAD R28, R31, UR36, R0 ;  /* 0x000000241f1c7c24 */ /* 0x000fe2000f8e0200 */
[----:B------:R-:W-:Y:S01]  /*6c60*/  F2FP.F16.F32.PACK_AB R13, R13, R42 ;  /* 0x0000002a0d0d723e */ /* 0x000fe200000000ff */
[----:B------:R-:W-:Y:S01]  /*6c70*/  STSM.16.M88.4 [R94], R8 ;  /* 0x000000085e007844 */ /* 0x000fe20000000200 */
[----:B------:R-:W-:Y:S01]  /*6c80*/  F2FP.F16.F32.PACK_AB R15, R47, R46 ;  /* 0x0000002e2f0f723e */ /* 0x000fe200000000ff */
[----:B------:R-:W-:Y:S01]  /*6c90*/  ULDC.64 UR4, c[0x0][0xb40] ;  /* 0x0002d00000047ab9 */ /* 0x000fe20000000a00 */
[----:B------:R-:W-:-:S02]  /*6ca0*/  F2FP.F16.F32.PACK_AB R24, R24, R25 ;  /* 0x000000191818723e */ /* 0x000fc400000000ff */
[----:B------:R-:W-:Y:S01]  /*6cb0*/  F2FP.F16.F32.PACK_AB R56, R57, R56 ;  /* 0x000000383938723e */ /* 0x000fe200000000ff */
[----:B------:R-:W-:Y:S01]  /*6cc0*/  STSM.16.M88.4 [R93], R12 ;  /* 0x0000000c5d007844 */ /* 0x000fe20000000200 */
[----:B------:R-:W-:Y:S02]  /*6cd0*/  F2FP.F16.F32.PACK_AB R25, R51, R50 ;  /* 0x000000323319723e */ /* 0x000fe400000000ff */
[----:B------:R-:W-:Y:S02]  /*6ce0*/  F2FP.F16.F32.PACK_AB R26, R53, R52 ;  /* 0x00000034351a723e */ /* 0x000fe400000000ff */
[----:B------:R-:W-:Y:S02]  /*6cf0*/  F2FP.F16.F32.PACK_AB R27, R27, R54 ;  /* 0x000000361b1b723e */ /* 0x000fe400000000ff */
[----:B------:R-:W-:Y:S02]  /*6d00*/  F2FP.F16.F32.PACK_AB R57, R59, R58 ;  /* 0x0000003a3b39723e */ /* 0x000fe400000000ff */
[----:B------:R-:W-:Y:S01]  /*6d10*/  F2FP.F16.F32.PACK_AB R64, R65, R64 ;  /* 0x000000404140723e */ /* 0x000fe200000000ff */
[----:B------:R-:W-:Y:S01]  /*6d20*/  STSM.16.M88.4 [R91], R24 ;  /* 0x000000185b007844 */ /* 0x000fe20000000200 */
[----:B------:R-:W-:-:S02]  /*6d30*/  F2FP.F16.F32.PACK_AB R58, R61, R60 ;  /* 0x0000003c3d3a723e */ /* 0x000fc400000000ff */
[----:B------:R-:W-:Y:S02]  /*6d40*/  F2FP.F16.F32.PACK_AB R59, R63, R62 ;  /* 0x0000003e3f3b723e */ /* 0x000fe400000000ff */
[----:B------:R-:W-:Y:S02]  /*6d50*/  F2FP.F16.F32.PACK_AB R65, R67, R66 ;  /* 0x000000424341723e */ /* 0x000fe400000000ff */
[----:B------:R-:W-:Y:S01]  /*6d60*/  F2FP.F16.F32.PACK_AB R72, R73, R72 ;  /* 0x000000484948723e */ /* 0x000fe200000000ff */
[----:B------:R-:W-:Y:S01]  /*6d70*/  STSM.16.M88.4 [R90], R56 ;  /* 0x000000385a007844 */ /* 0x000fe20000000200 */
[----:B-1----:R-:W-:Y:S02]  /*6d80*/  SHF.R.S32.HI R5, RZ, 0x1f, R97 ;  /* 0x0000001fff057819 */ /* 0x002fe40000011461 */
[----:B------:R-:W-:Y:S02]  /*6d90*/  IADD3 R0, P1, R97, R2, RZ ;  /* 0x0000000261007210 */ /* 0x000fe40007f3e0ff */
[----:B------:R-:W-:-:S02]  /*6da0*/  F2FP.F16.F32.PACK_AB R66, R69, R68 ;  /* 0x000000444542723e */ /* 0x000fc400000000ff */
[----:B------:R-:W-:Y:S02]  /*6db0*/  F2FP.F16.F32.PACK_AB R67, R71, R70 ;  /* 0x000000464743723e */ /* 0x000fe400000000ff */
[----:B------:R-:W-:Y:S02]  /*6dc0*/  F2FP.F16.F32.PACK_AB R73, R75, R74 ;  /* 0x0000004a4b49723e */ /* 0x000fe400000000ff */
[----:B------:R-:W-:Y:S01]  /*6dd0*/  F2FP.F16.F32.PACK_AB R80, R81, R80 ;  /* 0x000000505150723e */ /* 0x000fe200000000ff */
[----:B------:R-:W-:Y:S01]  /*6de0*/  STSM.16.M88.4 [R89], R64 ;  /* 0x0000004059007844 */ /* 0x000fe20000000200 */
[----:B------:R-:W-:Y:S02]  /*6df0*/  F2FP.F16.F32.PACK_AB R74, R77, R76 ;  /* 0x0000004c4d4a723e */ /* 0x000fe400000000ff */
[----:B------:R-:W-:Y:S02]  /*6e00*/  F2FP.F16.F32.PACK_AB R75, R79, R78 ;  /* 0x0000004e4f4b723e */ /* 0x000fe400000000ff */
[----:B------:R-:W-:-:S02]  /*6e10*/  F2FP.F16.F32.PACK_AB R81, R83, R82 ;  /* 0x000000525351723e */ /* 0x000fc400000000ff */
[----:B------:R-:W-:Y:S01]  /*6e20*/  F2FP.F16.F32.PACK_AB R82, R85, R84 ;  /* 0x000000545552723e */ /* 0x000fe200000000ff */
[----:B------:R-:W-:Y:S01]  /*6e30*/  STSM.16.M88.4 [R88], R72 ;  /* 0x0000004858007844 */ /* 0x000fe20000000200 */
[----:B------:R-:W-:Y:S02]  /*6e40*/  F2FP.F16.F32.PACK_AB R83, R87, R86 ;  /* 0x000000565753723e */ /* 0x000fe400000000ff */
[----:B------:R-:W-:Y:S02]  /*6e50*/  IADD3.X R5, R5, R3, R28, P1, !PT ;  /* 0x0000000305057210 */ /* 0x000fe40000ffe41c */
[C---:B------:R-:W-:Y:S01]  /*6e60*/  LEA R2, P1, R0.reuse, UR4, 0x2 ;  /* 0x0000000400027c11 */ /* 0x040fe2000f8210ff */
[----:B------:R-:W-:Y:S01]  /*6e70*/  STSM.16.M88.4 [R20], R80 ;  /* 0x0000005014007844 */ /* 0x000fe20000000200 */
[----:B------:R-:W-:Y:S02]  /*6e80*/  ULDC UR4, c[0x0][0xc] ;  /* 0x0000030000047ab9 */ /* 0x000fe40000000800 */
[----:B------:R-:W-:Y:S01]  /*6e90*/  LEA.HI.X R3, R0, UR5, R5, 0x2, P1 ;  /* 0x0000000500037c11 */ /* 0x000fe200088f1405 */
[----:B------:R-:W-:Y:S01]  /*6ea0*/  @!PT LDS RZ, [RZ] ;  /* 0x00000000fffff984 */ /* 0x000fe20000000800 */
[----:B------:R-:W-:Y:S01]  /*6eb0*/  @!PT LDS RZ, [RZ] ;  /* 0x00000000fffff984 */ /* 0x000fe20000000800 */
[----:B------:R-:W-:Y:S01]  /*6ec0*/  @!PT LDS RZ, [RZ] ;  /* 0x00000000fffff984 */ /* 0x000fe20000000800 */
[----:B------:R-:W-:Y:S01]  /*6ed0*/  @!PT LDS RZ, [RZ] ;  /* 0x00000000fffff984 */ /* 0x000fe20000000800 */
[----:B------:R1:W-:Y:S06]  /*6ee0*/  MEMBAR.ALL.CTA ;  /* 0x0000000000007992 */ /* 0x0003ec0000008000 */
[----:B-1----:R-:W1:Y:S01]  /*6ef0*/  FENCE.VIEW.ASYNC.S ;  /* 0x00000000000073c6 */ /* 0x002e620000000000 */
[----:B------:R-:W-:-:S03]  /*6f00*/  UIADD3 UR10, UR4, UR10, URZ ;  /* 0x0000000a040a7290 */ /* 0x000fc6000fffe03f */
[----:B-1----:R-:W1:Y:S01]  /*6f10*/  SHFL.IDX PT, R0, R186, RZ, 0x1f ;  /* 0x00001fffba007589 */ /* 0x002e6200000e0000 */
[----:B------:R-:W-:Y:S06]  /*6f20*/  BAR.ARV 0x1, 0x120 ;  /* 0x0044800000007b1d */ /* 0x000fec0000002000 */
[----:B------:R2:W-:Y:S01]  /*6f30*/  @!P0 STG.E desc[UR12][R2.64], R19 ;  /* 0x0000001302008986 */ /* 0x0005e2000c10190c */
[----:B-1----:R-:W-:-:S03]  /*6f40*/  ISETP.NE.AND P0, PT, R0, 0x7, PT ;  /* 0x000000070000780c */ /* 0x002fc60003f05270 */
[----:B------:R1:W-:Y:S01]  /*6f50*/  @!P2 STG.E desc[UR12][R2.64+0x20], R21 ;  /* 0x000020150200a986 */ /* 0x0003e2000c10190c */
[----:B--2---:R-:W-:-:S09]  /*6f60*/  IMAD.U32 R19, RZ, RZ, UR10 ;  /* 0x0000000aff137e24 */ /* 0x004fd2000f8e00ff */
[----:B------:R-:W-:Y:S05]  /*6f70*/  @P0 BRA `(.L_x_29) ;  /* 0x0000000000580947 */ /* 0x000fea0003800000 */
[----:B------:R-:W-:Y:S01]  /*6f80*/  BAR.SYNC.DEFER_BLOCKING 0x1, 0x120 ;  /* 0x0044800000007b1d */ /* 0x000fe20000010000 */
[----:B------:R-:W-:-:S05]  /*6f90*/  ELECT P0, URZ, PT ;  /* 0x00000000003f782f */ /* 0x000fca0003800000 */
[----:B------:R-:W-:Y:S08]  /*6fa0*/  BSSY B0, `(.L_x_29) ;  /* 0x0000013000007945 */ /* 0x000ff00003800000 */
[----:B------:R-:W-:Y:S05]  /*6fb0*/  @!P0 BRA `(.L_x_30) ;  /* 0x0000000000448947 */ /* 0x000fea0003800000 */
[----:B------:R-:W-:Y:S01]  /*6fc0*/  ULDC.64 UR6, c[0x0][0x198] ;  /* 0x0000660000067ab9 */ /* 0x000fe20000000a00 */
[----:B------:R-:W-:Y:S01]  /*6fd0*/  UMOV UR33, URZ ;  /* 0x0000003f00217c82 */ /* 0x000fe20008000000 */
[----:B------:R-:W-:Y:S02]  /*6fe0*/  UIADD3 UR4, UP0, UR6, 0x9f0, URZ ;  /* 0x000009f006047890 */ /* 0x000fe4000ff1e03f */
[----:B------:R-:W-:Y:S02]  /*6ff0*/  UIADD3 UR6, UR60, 0x4000, URZ ;  /* 0x000040003c067890 */ /* 0x000fe4000fffe03f */
[----:B------:R-:W-:Y:S01]  /*7000*/  UIADD3.X UR5, URZ, UR7, URZ, UP0, !UPT ;  /* 0x000000073f057290 */ /* 0x000fe200087fe43f */
[----:B------:R-:W-:Y:S01]  /*7010*/  UMOV UR37, URZ ;  /* 0x0000003f00257c82 */ /* 0x000fe20008000000 */
[----:B------:R-:W-:Y:S01]  /*7020*/  UMOV UR32, UR60 ;  /* 0x0000003c00207c82 */ /* 0x000fe20008000000 */
[----:B------:R-:W-:-:S06]  /*7030*/  UMOV UR7, 0x40 ;  /* 0x0000004000077882 */ /* 0x000fcc0000000000 */
[----:B------:R2:W-:Y:S02]  /*7040*/  UTMASTG.5D [UR32], [UR4] ;  /* 0x00000020040073b5 */ /* 0x0005e40008020000 */
[----:B--2---:R-:W-:Y:S01]  /*7050*/  UMOV UR32, UR6 ;  /* 0x0000000600207c82 */ /* 0x004fe20008000000 */
[----:B------:R-:W-:Y:S01]  /*7060*/  UMOV UR33, UR7 ;  /* 0x0000000700217c82 */ /* 0x000fe20008000000 */
[----:B------:R-:W-:Y:S01]  /*7070*/  UIADD3 UR6, UR60, 0x34820, URZ ;  /* 0x000348203c067890 */ /* 0x000fe2000fffe03f */
[----:B------:R2:W-:Y:S03]  /*7080*/  UTMASTG.5D [UR32], [UR4] ;  /* 0x00000020040073b5 */ /* 0x0005e60008020000 */
[----:B------:R-:W-:Y:S01]  /*7090*/  UPRMT UR6, URZ, 0x654, UR6 ;  /* 0x000006543f067896 */ /* 0x000fe20008000006 */
[----:B------:R0:W-:Y:S01]  /*70a0*/  UTMACMDFLUSH ;  /* 0x00000000000079b7 */ /* 0x0001e20000000000 */
[----:B------:R-:W-:-:S07]  /*70b0*/  DEPBAR.LE SB0, 0x0 ;  /* 0x000080000000791a */ /* 0x000fce0000000000 */
[----:B--2---:R-:W-:Y:S03]  /*70c0*/  SYNCS.ARRIVE.TRANS64.RED.A1T0 RZ, [UR6], RZ ;  /* 0x000000ffffff79a7 */ /* 0x004fe60008100406 */
.L_x_30:
[----:B------:R-:W-:Y:S05]  /*70d0*/  BSYNC B0 ;  /* 0x0000000000007941 */ /* 0x000fea0003800000 */
.L_x_29:
[----:B------:R-:W2:Y:S01]  /*70e0*/  LDC R0, c[0x0][0xda4] ;  /* 0x00036900ff007b82 */ /* 0x000ea20000000800 */
[----:B------:R-:W-:Y:S01]  /*70f0*/  R2UR UR5, R19 ;  /* 0x00000000130572ca */ /* 0x000fe200000e0000 */
[----:B------:R-:W-:Y:S01]  /*7100*/  UIADD3 UR38, UR38, 0x1, URZ ;  /* 0x0000000126267890 */ /* 0x000fe2000fffe03f */
[----:B------:R-:W-:-:S03]  /*7110*/  VIADD R22, R22, 0x1 ;  /* 0x0000000116167836 */ /* 0x000fc60000000000 */
[----:B------:R-:W-:-:S04]  /*7120*/  UISETP.NE.AND UP0, UPT, UR38, 0x2, UPT ;  /* 0x000000022600788c */ /* 0x000fc8000bf05270 */
[----:B------:R-:W-:Y:S02]  /*7130*/  USEL UR4, URZ, 0x1, UP0 ;  /* 0x000000013f047887 */ /* 0x000fe40008000000 */
[----:B------:R-:W-:Y:S02]  /*7140*/  USEL UR38, UR38, URZ, UP0 ;  /* 0x0000003f26267287 */ /* 0x000fe40008000000 */
[----:B------:R-:W-:Y:S01]  /*7150*/  ULOP3.LUT UR39, UR39, UR4, URZ, 0x3c, !UPT ;  /* 0x0000000427277292 */ /* 0x000fe2000f8e3c3f */
[----:B--2---:R-:W-:-:S13]  /*7160*/  ISETP.LE.AND P0, PT, R0, UR5, PT ;  /* 0x0000000500007c0c */ /* 0x004fda000bf03270 */
[----:B------:R-:W-:Y:S05]  /*7170*/  @!P0 BRA `(.L_x_31) ;  /* 0xffffff9800ec8947 */ /* 0x000fea000383ffff */
[----:B------:R-:W-:Y:S05]  /*7180*/  EXIT ;  /* 0x000000000000794d */ /* 0x000fea0003800000 */
.L_x_7:
[----:B------:R-:W-:-:S08]  /*7190*/  NOP ;  /* 0x0000000000007918 */ /* 0x000fd00000000000 */
[----:B-1----:R-:W1:-:S00]  /*71a0*/  USETMAXREG.DEALLOC.CTAPOOL 0x18 ;  /* 0x00000018000079c8 */ /* 0x002e4000080e0500 */
[----:B-1----:R-:W-:-:S06]  /*71b0*/  LOP3.LUT R0, R0, 0x3, RZ, 0xc0, !PT ;  /* 0x0000000300007812 */ /* 0x002fcc00078ec0ff */
[----:B------:R-:W1:Y:S02]  /*71c0*/  SHFL.IDX PT, R0, R0, RZ, 0x1f ;  /* 0x00001fff00007589 */ /* 0x000e6400000e0000 */
[----:B-1----:R-:W-:-:S13]  /*71d0*/  ISETP.NE.AND P0, PT, R0, RZ, PT ;  /* 0x000000ff0000720c */ /* 0x002fda0003f05270 */
[----:B--2---:R-:W-:Y:S05]  /*71e0*/  @P0 EXIT ;  /* 0x000000000000094d */ /* 0x004fea0003800000 */
[----:B------:R-:W1:Y:S01]  /*71f0*/  S2UR UR4, SR_CTAID.X ;  /* 0x00000000000479c3 */ /* 0x000e620000002500 */
[----:B------:R-:W-:Y:S02]  /*7200*/  IMAD.MOV.U32 R16, RZ, RZ, RZ ;  /* 0x000000ffff107224 */ /* 0x000fe400078e00ff */
[----:B------:R-:W-:Y:S02]  /*7210*/  IMAD.MOV.U32 R2, RZ, RZ, 0x1 ;  /* 0x00000001ff027424 */ /* 0x000fe400078e00ff */
[----:B------:R-:W-:-:S03]  /*7220*/  IMAD.MOV.U32 R17, RZ, RZ, 0x1 ;  /* 0x00000001ff117424 */ /* 0x000fc600078e00ff */
[----:B------:R-:W1:Y:S02]  /*7230*/  LDC R0, c[0x0][0xda4] ;  /* 0x00036900ff007b82 */ /* 0x000e640000000800 */
[----:B-1----:R-:W-:-:S13]  /*7240*/  ISETP.LE.AND P0, PT, R0, UR4, PT ;  /* 0x0000000400007c0c */ /* 0x002fda000bf03270 */
[----:B------:R-:W-:Y:S05]  /*7250*/  @P0 BRA `(.L_x_32) ;  /* 0x0000002c00540947 */ /* 0x000fea0003800000 */
[----:B------:R-:W-:Y:S01]  /*7260*/  IMAD.U32 R0, RZ, RZ, UR4 ;  /* 0x00000004ff007e24 */ /* 0x000fe2000f8e00ff */
[----:B------:R-:W-:Y:S01]  /*7270*/  MOV R16, RZ ;  /* 0x000000ff00107202 */ /* 0x000fe20000000f00 */
[----:B------:R-:W-:Y:S01]  /*7280*/  IMAD.MOV.U32 R17, RZ, RZ, 0x1 ;  /* 0x00000001ff117424 */ /* 0x000fe200078e00ff */
[----:B------:R-:W-:Y:S01]  /*7290*/  ULDC.64 UR36, c[0x0][0x198] ;  /* 0x0000660000247ab9 */ /* 0x000fe20000000a00 */
[----:B------:R-:W-:Y:S01]  /*72a0*/  ULDC UR38, c[0x0][0xc] ;  /* 0x0000030000267ab9 */ /* 0x000fe20000000800 */
[----:B------:R1:W-:Y:S04]  /*72b0*/  STL [R1+0x10], R0 ;  /* 0x0000100001007387 */ /* 0x0003e80000100800 */
[----:B------:R1:W-:Y:S02]  /*72c0*/  STL [R1+0x18], RZ ;  /* 0x000018ff01007387 */ /* 0x0003e40000100800 */
.L_x_76:
[----:B-1----:R-:W2:Y:S01]  /*72d0*/  LDL R6, [R1+0x10] ;  /* 0x0000100001067983 */ /* 0x002ea20000100800 */
[----:B------:R-:W3:Y:S01]  /*72e0*/  LDC R2, c[0x0][0xda8] ;  /* 0x00036a00ff027b82 */ /* 0x000ee20000000800 */
[----:B------:R-:W-:Y:S05]  /*72f0*/  YIELD ;  /* 0x0000000000007946 */ /* 0x000fea0003800000 */
[----:B------:R-:W-:Y:S02]  /*7300*/  ULDC.64 UR4, c[0x0][0x3f8] ;  /* 0x0000fe0000047ab9 */ /* 0x000fe40000000a00 */
[----:B-1----:R-:W1:Y:S01]  /*7310*/  LDC R0, c[0x0][0xdb4] ;  /* 0x00036d00ff007b82 */ /* 0x002e620000000800 */
[----:B------:R-:W-:-:S03]  /*7320*/  UISETP.NE.U32.AND UP0, UPT, UR4, URZ, UPT ;  /* 0x0000003f0400728c */ /* 0x000fc6000bf05070 */
[----:B------:R-:W-:Y:S01]  /*7330*/  ULDC UR4, c[0x0][0x404] ;  /* 0x0001010000047ab9 */ /* 0x000fe20000000800 */
[----:B------:R-:W-:-:S04]  /*7340*/  UISETP.NE.AND.EX UP0, UPT, UR5, URZ, UPT, UP0 ;  /* 0x0000003f0500728c */ /* 0x000fc8000bf05300 */
[----:B------:R-:W-:Y:S01]  /*7350*/  USEL UR4, UR4, 0x1, UP0 ;  /* 0x0000000104047887 */ /* 0x000fe20008000000 */
[----:B---3--:R-:W-:Y:S02]  /*7360*/  ISETP.NE.AND P0, PT, R2, 0x1, PT ;  /* 0x000000010200780c */ /* 0x008fe40003f05270 */
[----:B-1----:R-:W-:-:S11]  /*7370*/  ISETP.NE.AND P1, PT, R0, 0x1, PT ;  /* 0x000000010000780c */ /* 0x002fd60003f25270 */
[----:B------:R-:W2:Y:S08]  /*7380*/  @P0 LDC R4, c[0x0][0xdac] ;  /* 0x00036b00ff040b82 */ /* 0x000eb00000000800 */
[----:B------:R-:W1:Y:S08]  /*7390*/  @P0 LDC R5, c[0x0][0xdb0] ;  /* 0x00036c00ff050b82 */ /* 0x000e700000000800 */
[----:B------:R-:W3:Y:S01]  /*73a0*/  @P1 LDC.64 R2, c[0x0][0xdb8] ;  /* 0x00036e00ff021b82 */ /* 0x000ee20000000a00 */
[----:B--2---:R-:W-:-:S05]  /*73b0*/  @P0 IMAD.HI.U32 R4, R6, R4, RZ ;  /* 0x0000000406040227 */ /* 0x004fca00078e00ff */
[----:B-1----:R-:W-:Y:S02]  /*73c0*/  @P0 SHF.R.U32.HI R6, RZ, R5, R4 ;  /* 0x00000005ff060219 */ /* 0x002fe40000011604 */
[----:B------:R-:W1:Y:S03]  /*73d0*/  S2R R4, SR_CgaCtaId ;  /* 0x0000000000047919 */ /* 0x000e660000008800 */
[----:B---3--:R-:W-:Y:S01]  /*73e0*/  @P1 IMAD.HI.U32 R2, R6, R2, RZ ;  /* 0x0000000206021227 */ /* 0x008fe200078e00ff */
[----:B------:R2:W-:Y:S03]  /*73f0*/  STL [R1+0x8], R6 ;  /* 0x0000080601007387 */ /* 0x0005e60000100800 */
[----:B------:R-:W-:Y:S01]  /*7400*/  IMAD.MOV.U32 R19, RZ, RZ, R6 ;  /* 0x000000ffff137224 */ /* 0x000fe200078e0006 */
[----:B------:R-:W-:-:S02]  /*7410*/  @P1 SHF.R.U32.HI R19, RZ, R3, R2 ;  /* 0x00000003ff131219 */ /* 0x000fc40000011602 */
[----:B------:R-:W3:Y:S01]  /*7420*/  LDC R2, c[0x0][0x2e0] ;  /* 0x0000b800ff027b82 */ /* 0x000ee20000000800 */
[----:B------:R-:W-:-:S04]  /*7430*/  MOV R3, 0x400 ;  /* 0x0000040000037802 */ /* 0x000fc80000000f00 */
[----:B-1----:R-:W-:Y:S01]  /*7440*/  LEA R8, R4, R3, 0x18 ;  /* 0x0000000304087211 */ /* 0x002fe200078ec0ff */
[----:B---3--:R-:W-:-:S04]  /*7450*/  IMAD R7, R2, UR4, RZ ;  /* 0x0000000402077c24 */ /* 0x008fc8000f8e02ff */
[----:B------:R-:W-:Y:S01]  /*7460*/  VIADD R2, R8, 0x1c400 ;  /* 0x0001c40008027836 */ /* 0x000fe20000000000 */
[----:B------:R2:W-:Y:S04]  /*7470*/  STL [R1+0x4], R8 ;  /* 0x0000040801007387 */ /* 0x0005e80000100800 */
[----:B------:R-:W-:Y:S01]  /*7480*/  LOP3.LUT P0, RZ, R2, 0x3ff, RZ, 0xc0, !PT ;  /* 0x000003ff02ff7812 */ /* 0x000fe2000780c0ff */
[----:B------:R-:W-:Y:S01]  /*7490*/  VIADD R2, R7, 0x7f ;  /* 0x0000007f07027836 */ /* 0x000fe20000000000 */
[----:B------:R2:W-:Y:S04]  /*74a0*/  STL [R1+0x14], R7 ;  /* 0x0000140701007387 */ /* 0x0005e80000100800 */
[----:B------:R-:W-:-:S04]  /*74b0*/  SHF.R.S32.HI R3, RZ, 0x1f, R2 ;  /* 0x0000001fff037819 */ /* 0x000fc80000011402 */
[----:B------:R-:W-:Y:S01]  /*74c0*/  LEA.HI R2, R3, R2, RZ, 0x7 ;  /* 0x0000000203027211 */ /* 0x000fe200078f38ff */
[----:B------:R-:W-:-:S04]  /*74d0*/  IMAD.MOV R3, RZ, RZ, -R19 ;  /* 0x000000ffff037224 */ /* 0x000fc800078e0a13 */
[----:B------:R-:W-:Y:S01]  /*74e0*/  IMAD R3, R0, R3, R6 ;  /* 0x0000000300037224 */ /* 0x000fe200078e0206 */
[----:B------:R-:W-:-:S05]  /*74f0*/  SHF.R.S32.HI R0, RZ, 0x7, R2 ;  /* 0x00000007ff007819 */ /* 0x000fca0000011402 */
[----:B------:R2:W-:Y:S04]  /*7500*/  STL [R1+0xc], R0 ;  /* 0x00000c0001007387 */ /* 0x0005e80000100800 */
[----:B------:R2:W-:Y:S01]  /*7510*/  STL [R1], R3 ;  /* 0x0000000301007387 */ /* 0x0005e20000100800 */
[----:B------:R-:W-:Y:S05]  /*7520*/  @!P0 BRA `(.L_x_33) ;  /* 0x0000000000408947 */ /* 0x000fea0003800000 */
[----:B------:R-:W-:Y:S01]  /*7530*/  MOV R2, 0x0 ;  /* 0x0000000000027802 */ /* 0x000fe20000000f00 */
[----:B------:R-:W-:Y:S01]  /*7540*/  ULDC.64 UR6, c[0x4][0xb8] ;  /* 0x01002e0000067ab9 */ /* 0x000fe20000000a00 */
[----:B------:R-:W-:Y:S01]  /*7550*/  ULDC.64 UR8, c[0x4][0xc0] ;  /* 0x0100300000087ab9 */ /* 0x000fe20000000a00 */
[----:B------:R-:W-:Y:S01]  /*7560*/  ULDC.64 UR4, c[0x4][0x8] ;  /* 0x0100020000047ab9 */ /* 0x000fe20000000a00 */
[----:B------:R-:W-:Y:S01]  /*7570*/  IMAD.U32 R4, RZ, RZ, UR6 ;  /* 0x00000006ff047e24 */ /* 0x000fe2000f8e00ff */
[----:B------:R-:W-:Y:S01]  /*7580*/  MOV R11, UR5 ;  /* 0x00000005000b7c02 */ /* 0x000fe20008000f00 */
[----:B--2---:R-:W1:Y:S01]  /*7590*/  LDC.64 R2, c[0x4][R2] ;  /* 0x0100000002027b82 */ /* 0x004e620000000a00 */
[----:B------:R-:W-:Y:S02]  /*75a0*/  IMAD.U32 R5, RZ, RZ, UR7 ;  /* 0x00000007ff057e24 */ /* 0x000fe4000f8e00ff */
[----:B------:R-:W-:Y:S02]  /*75b0*/  IMAD.U32 R6, RZ, RZ, UR8 ;  /* 0x00000008ff067e24 */ /* 0x000fe4000f8e00ff */
[----:B------:R-:W-:-:S02]  /*75c0*/  IMAD.U32 R7, RZ, RZ, UR9 ;  /* 0x00000009ff077e24 */ /* 0x000fc4000f8e00ff */
[----:B------:R-:W-:Y:S02]  /*75d0*/  IMAD.U32 R10, RZ, RZ, UR4 ;  /* 0x00000004ff0a7e24 */ /* 0x000fe4000f8e00ff */
[----:B------:R-:W-:Y:S02]  /*75e0*/  IMAD.MOV.U32 R8, RZ, RZ, 0x70 ;  /* 0x00000070ff087424 */ /* 0x000fe400078e00ff */
[----:B------:R-:W-:Y:S02]  /*75f0*/  IMAD.MOV.U32 R12, RZ, RZ, 0x1 ;  /* 0x00000001ff0c7424 */ /* 0x000fe400078e00ff */
[----:B------:R-:W-:-:S07]  /*7600*/  IMAD.MOV.U32 R13, RZ, RZ, RZ ;  /* 0x000000ffff0d7224 */ /* 0x000fce00078e00ff */
[----:B------:R-:W-:-:S07]  /*7610*/  LEPC R20, `(.L_x_33) ;  /* 0x000000001014794e */ /* 0x000fce0000000000 */
[----:B-1----:R-:W-:Y:S05]  /*7620*/  CALL.ABS.NOINC R2 ;  /* 0x0000000002007343 */ /* 0x002fea0003c00000 */
.L_x_33:
[----:B------:R-:W2:Y:S02]  /*7630*/  LDL R2, [R1+0x4] ;  /* 0x0000040001027983 */ /* 0x000ea40000100800 */
[----:B--2---:R-:W-:-:S05]  /*7640*/  VIADD R0, R2, 0x400 ;  /* 0x0000040002007836 */ /* 0x004fca0000000000 */
[----:B------:R-:W-:-:S13]  /*7650*/  LOP3.LUT P0, RZ, R0, 0x3ff, RZ, 0xc0, !PT ;  /* 0x000003ff00ff7812 */ /* 0x000fda000780c0ff */
[----:B------:R-:W-:Y:S05]  /*7660*/  @!P0 BRA `(.L_x_34) ;  /* 0x0000000000808947 */ /* 0x000fea0003800000 */
[----:B------:R-:W-:Y:S01]  /*7670*/  MOV R0, 0x0 ;  /* 0x0000000000007802 */ /* 0x000fe20000000f00 */
[----:B------:R-:W-:Y:S01]  /*7680*/  ULDC.64 UR6, c[0x4][0xb8] ;  /* 0x01002e0000067ab9 */ /* 0x000fe20000000a00 */
[----:B------:R-:W-:Y:S01]  /*7690*/  ULDC.64 UR8, c[0x4][0xc0] ;  /* 0x0100300000087ab9 */ /* 0x000fe20000000a00 */
[----:B------:R-:W-:Y:S01]  /*76a0*/  ULDC.64 UR4, c[0x4][0x10] ;  /* 0x0100040000047ab9 */ /* 0x000fe20000000a00 */
[----:B------:R1:W2:Y:S01]  /*76b0*/  LDC.64 R2, c[0x4][R0] ;  /* 0x0100000000027b82 */ /* 0x0002a20000000a00 */
[----:B------:R-:W-:Y:S01]  /*76c0*/  IMAD.U32 R4, RZ, RZ, UR6 ;  /* 0x00000006ff047e24 */ /* 0x000fe2000f8e00ff */
[----:B------:R-:W-:Y:S01]  /*76d0*/  MOV R8, 0x70 ;  /* 0x0000007000087802 */ /* 0x000fe20000000f00 */
[----:B------:R-:W-:Y:S02]  /*76e0*/  IMAD.U32 R5, RZ, RZ, UR7 ;  /* 0x00000007ff057e24 */ /* 0x000fe4000f8e00ff */
[----:B------:R-:W-:Y:S02]  /*76f0*/  IMAD.U32 R6, RZ, RZ, UR8 ;  /* 0x00000008ff067e24 */ /* 0x000fe4000f8e00ff */
[----:B------:R-:W-:-:S02]  /*7700*/  IMAD.U32 R7, RZ, RZ, UR9 ;  /* 0x00000009ff077e24 */ /* 0x000fc4000f8e00ff */
[----:B------:R-:W-:Y:S02]  /*7710*/  IMAD.U32 R10, RZ, RZ, UR4 ;  /* 0x00000004ff0a7e24 */ /* 0x000fe4000f8e00ff */
[----:B------:R-:W-:Y:S02]  /*7720*/  IMAD.U32 R11, RZ, RZ, UR5 ;  /* 0x00000005ff0b7e24 */ /* 0x000fe4000f8e00ff */
[----:B------:R-:W-:Y:S02]  /*7730*/  IMAD.MOV.U32 R12, RZ, RZ, 0x1 ;  /* 0x00000001ff0c7424 */ /* 0x000fe400078e00ff */
[----:B-1----:R-:W-:-:S07]  /*7740*/  IMAD.MOV.U32 R13, RZ, RZ, RZ ;  /* 0x000000ffff0d7224 */ /* 0x002fce00078e00ff */
[----:B------:R-:W-:-:S07]  /*7750*/  LEPC R20, `(.L_x_35) ;  /* 0x000000001014794e */ /* 0x000fce0000000000 */
[----:B--2---:R-:W-:Y:S05]  /*7760*/  CALL.ABS.NOINC R2 ;  /* 0x0000000002007343 */ /* 0x004fea0003c00000 */
.L_x_35:
[----:B------:R-:W-:Y:S01]  /*7770*/  MOV R2, 0x0 ;  /* 0x0000000000027802 */ /* 0x000fe20000000f00 */
[----:B------:R-:W-:Y:S01]  /*7780*/  ULDC.64 UR6, c[0x4][0xb8] ;  /* 0x01002e0000067ab9 */ /* 0x000fe20000000a00 */
[----:B------:R-:W-:Y:S01]  /*7790*/  ULDC.64 UR8, c[0x4][0xc0] ;  /* 0x0100300000087ab9 */ /* 0x000fe20000000a00 */
[----:B------:R-:W-:Y:S01]  /*77a0*/  ULDC.64 UR4, c[0x4][0x18] ;  /* 0x0100060000047ab9 */ /* 0x000fe20000000a00 */
[----:B------:R-:W-:Y:S01]  /*77b0*/  IMAD.U32 R4, RZ, RZ, UR6 ;  /* 0x00000006ff047e24 */ /* 0x000fe2000f8e00ff */
[----:B------:R-:W-:Y:S01]  /*77c0*/  MOV R13, RZ ;  /* 0x000000ff000d7202 */ /* 0x000fe20000000f00 */
[----:B------:R-:W1:Y:S01]  /*77d0*/  LDC.64 R2, c[0x4][R2] ;  /* 0x0100000002027b82 */ /* 0x000e620000000a00 */
[----:B------:R-:W-:Y:S02]  /*77e0*/  IMAD.U32 R5, RZ, RZ, UR7 ;  /* 0x00000007ff057e24 */ /* 0x000fe4000f8e00ff */
[----:B------:R-:W-:Y:S02]  /*77f0*/  IMAD.U32 R6, RZ, RZ, UR8 ;  /* 0x00000008ff067e24 */ /* 0x000fe4000f8e00ff */
[----:B------:R-:W-:-:S02]  /*7800*/  IMAD.U32 R7, RZ, RZ, UR9 ;  /* 0x00000009ff077e24 */ /* 0x000fc4000f8e00ff */
[----:B------:R-:W-:Y:S02]  /*7810*/  IMAD.U32 R10, RZ, RZ, UR4 ;  /* 0x00000004ff0a7e24 */ /* 0x000fe4000f8e00ff */
[----:B------:R-:W-:Y:S02]  /*7820*/  IMAD.U32 R11, RZ, RZ, UR5 ;  /* 0x00000005ff0b7e24 */ /* 0x000fe4000f8e00ff */
[----:B------:R-:W-:Y:S02]  /*7830*/  IMAD.MOV.U32 R8, RZ, RZ, 0x70 ;  /* 0x00000070ff087424 */ /* 0x000fe400078e00ff */
[----:B------:R-:W-:-:S07]  /*7840*/  IMAD.MOV.U32 R12, RZ, RZ, 0x1 ;  /* 0x00000001ff0c7424 */ /* 0x000fce00078e00ff */
[----:B------:R-:W-:-:S07]  /*7850*/  LEPC R20, `(.L_x_34) ;  /* 0x000000001014794e */ /* 0x000fce0000000000 */
[----:B-1----:R-:W-:Y:S05]  /*7860*/  CALL.ABS.NOINC R2 ;  /* 0x0000000002007343 */ /* 0x002fea0003c00000 */
.L_x_34:
[----:B------:R-:W2:Y:S01]  /*7870*/  LDL R2, [R1] ;  /* 0x0000000001027983 */ /* 0x000ea20000100800 */
[----:B------:R-:W1:Y:S01]  /*7880*/  LDC R0, c[0x0][0x428] ;  /* 0x00010a00ff007b82 */ /* 0x000e620000000800 */
[----:B------:R-:W-:Y:S02]  /*7890*/  ULDC.64 UR4, c[0x0][0x9f8] ;  /* 0x00027e0000047ab9 */ /* 0x000fe40000000a00 */
[----:B------:R-:W3:Y:S01]  /*78a0*/  LDL.LU R6, [R1+0x8] ;  /* 0x0000080001067983 */ /* 0x000ee20000300800 */
[----:B-1----:R-:W-:-:S03]  /*78b0*/  ISETP.NE.AND P1, PT, R0, 0x1, PT ;  /* 0x000000010000780c */ /* 0x002fc60003f25270 */
[----:B------:R-:W4:Y:S01]  /*78c0*/  LDL R5, [R1+0x10] ;  /* 0x0000100001057983 */ /* 0x000f220000100800 */
[----:B------:R-:W-:Y:S01]  /*78d0*/  ISETP.NE.U32.AND P0, PT, RZ, UR4, PT ;  /* 0x00000004ff007c0c */ /* 0x000fe2000bf05070 */
[----:B------:R-:W-:Y:S01]  /*78e0*/  ULDC.64 UR6, c[0x0][0x208] ;  /* 0x0000820000067ab9 */ /* 0x000fe20000000a00 */
[----:B------:R-:W-:Y:S01]  /*78f0*/  ULDC UR4, c[0x0][0xda8] ;  /* 0x00036a0000047ab9 */ /* 0x000fe20000000800 */
[----:B------:R-:W1:Y:S01]  /*7900*/  S2R R7, SR_TID.X ;  /* 0x0000000000077919 */ /* 0x000e620000002100 */
[----:B------:R-:W-:-:S05]  /*7910*/  ISETP.NE.AND.EX P0, PT, RZ, UR5, PT, P0 ;  /* 0x00000005ff007c0c */ /* 0x000fca000bf05300 */
[----:B------:R-:W2:Y:S08]  /*7920*/  @P1 LDC R0, c[0x0][0x42c] ;  /* 0x00010b00ff001b82 */ /* 0x000eb00000000800 */
[----:B------:R-:W2:Y:S01]  /*7930*/  @P1 LDC R3, c[0x0][0x430] ;  /* 0x00010c00ff031b82 */ /* 0x000ea20000000800 */
[----:B-1----:R-:W-:Y:S01]  /*7940*/  LOP3.LUT R7, R7, 0x1f, RZ, 0xc0, !PT ;  /* 0x0000001f07077812 */ /* 0x002fe200078ec0ff */
[----:B--2---:R-:W-:-:S04]  /*7950*/  @P1 IMAD.HI.U32 R0, R2, R0, RZ ;  /* 0x0000000002001227 */ /* 0x004fc800078e00ff */
[----:B------:R-:W-:Y:S01]  /*7960*/  IMAD.MOV.U32 R4, RZ, RZ, R2 ;  /* 0x000000ffff047224 */ /* 0x000fe200078e0002 */
[----:B------:R-:W-:Y:S01]  /*7970*/  @P1 SHF.R.U32.HI R4, RZ, R3, R0 ;  /* 0x00000003ff041219 */ /* 0x000fe20000011600 */
[----:B------:R-:W-:Y:S01]  /*7980*/  IMAD.MOV.U32 R0, RZ, RZ, R19 ;  /* 0x000000ffff007224 */ /* 0x000fe200078e0013 */
[----:B------:R-:W1:Y:S02]  /*7990*/  @P0 LDC.64 R2, c[0x0][0x9f8] ;  /* 0x00027e00ff020b82 */ /* 0x000e640000000a00 */
[----:B-1----:R-:W-:-:S05]  /*79a0*/  @P0 IMAD.WIDE R2, R19, 0x4, R2 ;  /* 0x0000000413020825 */ /* 0x002fca00078e0202 */
[----:B------:R1:W5:Y:S01]  /*79b0*/  @P0 LDG.E R0, desc[UR6][R2.64] ;  /* 0x0000000602000981 */ /* 0x000362000c1e1900 */
[----:B------:R-:W-:Y:S01]  /*79c0*/  ISETP.NE.AND P1, PT, R7, RZ, PT ;  /* 0x000000ff0700720c */ /* 0x000fe20003f25270 */
[----:B---3--:R-:W-:-:S03]  /*79d0*/  IMAD.MOV R8, RZ, RZ, -R6 ;  /* 0x000000ffff087224 */ /* 0x008fc600078e0a06 */
[----:B------:R-:W-:Y:S01]  /*79e0*/  PLOP3.LUT P2, PT, P1, PT, PT, 0x8, 0x0 ;  /* 0x000000000000781c */ /* 0x000fe20000f4e170 */
[----:B----4-:R-:W-:-:S04]  /*79f0*/  IMAD R8, R8, UR4, R5 ;  /* 0x0000000408087c24 */ /* 0x010fc8000f8e0205 */
[----:B------:R-:W-:-:S04]  /*7a00*/  IMAD.SHL.U32 R8, R8, 0x80, RZ ;  /* 0x0000008008087824 */ /* 0x000fc800078e00ff */
[----:B------:R-:W-:-:S05]  /*7a10*/  VOTEU.ALL UP1, P1 ;  /* 0x00000000003f7886 */ /* 0x000fca0000820000 */
[----:B------:R-:W-:-:S04]  /*7a20*/  @!UP1 UIADD3 UR8, UP0, UR36, 0x270, URZ ;  /* 0x0000027024089890 */ /* 0x000fc8000ff1e03f */
[----:B------:R-:W-:-:S03]  /*7a30*/  @!UP1 UIADD3.X UR9, URZ, UR37, URZ, UP0, !UPT ;  /* 0x000000253f099290 */ /* 0x000fc600087fe43f */
[----:B-1----:R-:W-:-:S09]  /*7a40*/  VOTEU.ALL UP0, P1 ;  /* 0x00000000003f7886 */ /* 0x002fd20000800000 */
.L_x_36:
[----:B------:R-:W2:Y:S01]  /*7a50*/  LDL R2, [R1] ;  /* 0x0000000001027983 */ /* 0x000ea20000100800 */
[----:B------:R-:W-:Y:S02]  /*7a60*/  PLOP3.LUT P0, PT, P0, P2, PT, 0xa2, 0x0 ;  /* 0x000000000000781c */ /* 0x000fe40000705472 */
[----:B------:R-:W-:Y:S01]  /*7a70*/  @P2 R2UR P0, UR7, R19 ;  /* 0x00000000130722ca */ /* 0x000fe20000000000 */
[----:B------:R-:W-:-:S07]  /*7a80*/  UMOV UR4, URZ ;  /* 0x0000003f00047c82 */ /* 0x000fce0008000000 */
[----:B------:R-:W-:Y:S02]  /*7a90*/  PLOP3.LUT P0, PT, P0, P2, PT, 0xa2, 0x0 ;  /* 0x000000000000781c */ /* 0x000fe40000705472 */
[----:B--2---:R-:W-:-:S08]  /*7aa0*/  @P2 R2UR.OR P0, UR6, R2 ;  /* 0x00000000020622ca */ /* 0x004fd00000100000 */
[----:B------:R-:W-:Y:S02]  /*7ab0*/  PLOP3.LUT P0, PT, P0, P2, PT, 0xa2, 0x0 ;  /* 0x000000000000781c */ /* 0x000fe40000705472 */
[----:B------:R-:W-:-:S08]  /*7ac0*/  @P2 R2UR.OR P0, UR5, R8 ;  /* 0x00000000080522ca */ /* 0x000fd00000100000 */
[----:B------:R-:W-:-:S05]  /*7ad0*/  @P2 PLOP3.LUT P2, PT, P0, PT, PT, 0x80, 0x0 ;  /* 0x000000000000281c */ /* 0x000fca000074f070 */
[----:B------:R1:W-:Y:S08]  /*7ae0*/  @!UP0 UTMAPF.L2.4D [UR4], [UR8] ;  /* 0x00000004080085b8 */ /* 0x0003f00008018000 */
[----:B-1----:R-:W-:Y:S05]  /*7af0*/  @P2 BRA.U.ANY `(.L_x_36) ;  /* 0xfffffffd00d42947 */ /* 0x002fea000393ffff */
[----:B------:R-:W-:Y:S01]  /*7b00*/  PLOP3.LUT P2, PT, P1, PT, PT, 0x8, 0x0 ;  /* 0x000000000000781c */ /* 0x000fe20000f4e170 */
[----:B------:R-:W-:Y:S01]  /*7b10*/  VOTEU.ALL UP0, P1 ;  /* 0x00000000003f7886 */ /* 0x000fe20000800000 */
[----:B------:R-:W-:-:S11]  /*7b20*/  UMOV UR4, 0x40 ;  /* 0x0000004000047882 */ /* 0x000fd60000000000 */
.L_x_37:
[----:B------:R-:W2:Y:S01]  /*7b30*/  LDL R2, [R1] ;  /* 0x0000000001027983 */ /* 0x000ea20000100800 */
[----:B------:R-:W-:Y:S02]  /*7b40*/  PLOP3.LUT P0, PT, P0, P2, PT, 0xa2, 0x0 ;  /* 0x000000000000781c */ /* 0x000fe40000705472 */
[----:B------:R-:W-:-:S08]  /*7b50*/  @P2 R2UR P0, UR7, R19 ;  /* 0x00000000130722ca */ /* 0x000fd00000000000 */
        /* <DEDUP_REMOVED lines=10> */
.L_x_38:
        /* <DEDUP_REMOVED lines=10> */
[----:B------:R-:W1:Y:S01]  /*7ca0*/  LDC.64 R2, c[0x0][0x3f8] ;  /* 0x0000fe00ff027b82 */ /* 0x000e620000000a00 */
[----:B------:R-:W-:Y:S01]  /*7cb0*/  UMOV UR4, 0xffffffff ;  /* 0xffffffff00047882 */ /* 0x000fe20000000000 */
[----:B-1----:R-:W-:-:S04]  /*7cc0*/  ISETP.NE.U32.AND P0, PT, R2, RZ, PT ;  /* 0x000000ff0200720c */ /* 0x002fc80003f05070 */
[----:B------:R-:W-:-:S04]  /*7cd0*/  ISETP.NE.AND.EX P0, PT, R3, RZ, PT, P0 ;  /* 0x000000ff0300720c */ /* 0x000fc80003f05300 */
[----:B-----5:R-:W-:Y:S01]  /*7ce0*/  SEL R5, R0, RZ, !P0 ;  /* 0x000000ff00057207 */ /* 0x020fe20004000000 */
[----:B------:R-:W-:Y:S08]  /*7cf0*/  BRA.DIV UR4, `(.L_x_39) ;  /* 0x0000002604f47947 */ /* 0x000ff0000b800000 */
.L_x_92:
[----:B------:R-:W2:Y:S01]  /*7d00*/  LDL R6, [R1+0xc] ;  /* 0x00000c0001067983 */ /* 0x000ea20000100800 */
[----:B------:R-:W-:Y:S01]  /*7d10*/  UMOV UR4, 0xffffffff ;  /* 0xffffffff00047882 */ /* 0x000fe20000000000 */
[----:B------:R-:W-:Y:S01]  /*7d20*/  SHF.R.S32.HI R11, RZ, 0x1f, R0 ;  /* 0x0000001fff0b7819 */ /* 0x000fe20000011400 */
[----:B--2---:R-:W-:Y:S01]  /*7d30*/  VIADD R10, R6, 0xffffffff ;  /* 0xffffffff060a7836 */ /* 0x004fe20000000000 */
[----:B------:R-:W-:Y:S06]  /*7d40*/  BRA.DIV UR4, `(.L_x_40) ;  /* 0x0000002a04147947 */ /* 0x000fec000b800000 */
[----:B------:R-:W-:-:S13]  /*7d50*/  ELECT P6, URZ, PT ;  /* 0x00000000003f782f */ /* 0x000fda00038c0000 */
.L_x_95:
[----:B------:R-:W-:Y:S05]  /*7d60*/  @!P6 BRA `(.L_x_41) ;  /* 0x000000040018e947 */ /* 0x000fea0003800000 */
[----:B------:R-:W-:Y:S02]  /*7d70*/  IMAD.MOV.U32 R18, RZ, RZ, R10 ;  /* 0x000000ffff127224 */ /* 0x000fe400078e000a */
[----:B------:R-:W-:Y:S01]  /*7d80*/  IMAD.MOV.U32 R5, RZ, RZ, R0 ;  /* 0x000000ffff057224 */ /* 0x000fe200078e0000 */
[----:B------:R-:W-:Y:S06]  /*7d90*/  @!P0 BRA `(.L_x_42) ;  /* 0x00000000004c8947 */ /* 0x000fec0003800000 */
[----:B------:R-:W1:Y:S01]  /*7da0*/  LDC R9, c[0x0][0x41c] ;  /* 0x00010700ff097b82 */ /* 0x000e620000000800 */
[----:B------:R-:W-:Y:S01]  /*7db0*/  IMAD.MOV.U32 R5, RZ, RZ, R10 ;  /* 0x000000ffff057224 */ /* 0x000fe200078e000a */
[----:B------:R-:W-:Y:S01]  /*7dc0*/  ULDC.64 UR4, c[0x0][0x408] ;  /* 0x0001020000047ab9 */ /* 0x000fe20000000a00 */
[----:B------:R-:W-:Y:S01]  /*7dd0*/  ULDC.64 UR6, c[0x0][0x208] ;  /* 0x0000820000067ab9 */ /* 0x000fe20000000a00 */
[----:B-1----:R-:W-:-:S13]  /*7de0*/  ISETP.NE.AND P1, PT, R9, 0x1, PT ;  /* 0x000000010900780c */ /* 0x002fda0003f25270 */
[----:B------:R-:W1:Y:S02]  /*7df0*/  @P1 LDC.64 R6, c[0x0][0x420] ;  /* 0x00010800ff061b82 */ /* 0x000e640000000a00 */
[----:B-1----:R-:W-:-:S05]  /*7e00*/  @P1 IMAD.HI.U32 R6, R10, R6, RZ ;  /* 0x000000060a061227 */ /* 0x002fca00078e00ff */
[----:B------:R-:W-:Y:S01]  /*7e10*/  @P1 SHF.R.U32.HI R5, RZ, R7, R6 ;  /* 0x00000007ff051219 */ /* 0x000fe20000011606 */
[----:B------:R-:W-:-:S03]  /*7e20*/  IMAD R6, R11, UR4, RZ ;  /* 0x000000040b067c24 */ /* 0x000fc6000f8e02ff */
[--C-:B------:R-:W-:Y:S01]  /*7e30*/  SHF.R.S32.HI R7, RZ, 0x1f, R5.reuse ;  /* 0x0000001fff077819 */ /* 0x100fe20000011405 */
[----:B------:R-:W-:-:S04]  /*7e40*/  IMAD.MOV R18, RZ, RZ, -R5 ;  /* 0x000000ffff127224 */ /* 0x000fc800078e0a05 */
[----:B------:R-:W-:Y:S02]  /*7e50*/  IMAD R18, R9, R18, R10 ;  /* 0x0000001209127224 */ /* 0x000fe400078e020a */
[----:B------:R-:W-:Y:S02]  /*7e60*/  IMAD R9, R0, UR5, R6 ;  /* 0x0000000500097c24 */ /* 0x000fe4000f8e0206 */
[----:B------:R-:W-:-:S04]  /*7e70*/  IMAD.MOV.U32 R6, RZ, RZ, R5 ;  /* 0x000000ffff067224 */ /* 0x000fc800078e0005 */
[----:B------:R-:W-:-:S05]  /*7e80*/  IMAD.WIDE.U32 R6, R0, UR4, R6 ;  /* 0x0000000400067c25 */ /* 0x000fca000f8e0006 */
[----:B------:R-:W-:Y:S02]  /*7e90*/  IADD3 R5, R7, R9, RZ ;  /* 0x0000000907057210 */ /* 0x000fe40007ffe0ff */
[----:B------:R-:W-:-:S04]  /*7ea0*/  LEA R12, P1, R6, R2, 0x2 ;  /* 0x00000002060c7211 */ /* 0x000fc800078210ff */
[----:B------:R-:W-:-:S05]  /*7eb0*/  LEA.HI.X R13, R6, R3, R5, 0x2, P1 ;  /* 0x00000003060d7211 */ /* 0x000fca00008f1405 */
[----:B------:R1:W5:Y:S04]  /*7ec0*/  LDG.E R5, desc[UR6][R12.64] ;  /* 0x000000060c057981 */ /* 0x000368000c1e1900 */
.L_x_42:
[----:B------:R-:W2:Y:S01]  /*7ed0*/  S2R R7, SR_CgaCtaId ;  /* 0x0000000000077919 */ /* 0x000ea20000008800 */
[----:B------:R-:W-:-:S04]  /*7ee0*/  MOV R6, 0x400 ;  /* 0x0000040000067802 */ /* 0x000fc80000000f00 */
[----:B--2---:R-:W-:Y:S02]  /*7ef0*/  LEA R6, R7, R6, 0x18 ;  /* 0x0000000607067211 */ /* 0x004fe400078ec0ff */
[----:B------:R-:W-:-:S03]  /*7f00*/  SHF.L.U32 R7, R17, 0x1f, RZ ;  /* 0x0000001f11077819 */ /* 0x000fc600000006ff */
[----:B------:R-:W-:-:S04]  /*7f10*/  IMAD R6, R16, 0x8, R6 ;  /* 0x0000000810067824 */ /* 0x000fc800078e0206 */
[----:B------:R-:W2:Y:S02]  /*7f20*/  SYNCS.PHASECHK.TRANS64.TRYWAIT P1, [R6+URZ+0x34840], R7 ;  /* 0x03484007060075a7 */ /* 0x000ea4000802017f */
[----:B--2---:R-:W-:Y:S05]  /*7f30*/  @!P1 BRA `(.L_x_43) ;  /* 0x0000002400b89947 */ /* 0x004fea0003800000 */
.L_x_96:
[----:B------:R-:W3:Y:S02]  /*7f40*/  S2R R9, SR_TID.X ;  /* 0x0000000000097919 */ /* 0x000ee40000002100 */
[----:B---3--:R-:W-:-:S04]  /*7f50*/  LOP3.LUT R9, R9, 0x7f, RZ, 0xc0, !PT ;  /* 0x0000007f09097812 */ /* 0x008fc800078ec0ff */
[----:B------:R-:W-:-:S13]  /*7f60*/  ISETP.NE.AND P1, PT, R9, RZ, PT ;  /* 0x000000ff0900720c */ /* 0x000fda0003f25270 */
[----:B------:R-:W-:Y:S05]  /*7f70*/  @P1 BRA `(.L_x_44) ;  /* 0x00000000001c1947 */ /* 0x000fea0003800000 */
[----:B------:R-:W3:Y:S01]  /*7f80*/  S2R R9, SR_TID.X ;  /* 0x0000000000097919 */ /* 0x000ee20000002100 */
[----:B--2---:R-:W-:-:S04]  /*7f90*/  IMAD.MOV.U32 R7, RZ, RZ, 0xc000 ;  /* 0x0000c000ff077424 */ /* 0x004fc800078e00ff */
[----:B------:R4:W-:Y:S01]  /*7fa0*/  SYNCS.ARRIVE.TRANS64 RZ, [R6+URZ+0x34830], R7 ;  /* 0x0348300706ff79a7 */ /* 0x0009e2000800003f */
[----:B---3--:R-:W-:-:S04]  /*7fb0*/  LOP3.LUT R9, R9, 0x1f, RZ, 0xc0, !PT ;  /* 0x0000001f09097812 */ /* 0x008fc800078ec0ff */
[----:B------:R-:W-:-:S13]  /*7fc0*/  ISETP.NE.AND P1, PT, R9, RZ, PT ;  /* 0x000000ff0900720c */ /* 0x000fda0003f25270 */
[----:B----4-:R-:W-:Y:S05]  /*7fd0*/  @!P1 BRA `(.L_x_44) ;  /* 0x0000000000049947 */ /* 0x010fea0003800000 */
[----:B------:R-:W-:Y:S01]  /*7fe0*/  BPT.TRAP 0x1 ;  /* 0x000000040000795c */ /* 0x000fe20000300000 */
.L_x_44:
[----:B------:R-:W3:Y:S01]  /*7ff0*/  S2R R9, SR_CgaCtaId ;  /* 0x0000000000097919 */ /* 0x000ee20000008800 */
[----:B--2---:R-:W-:Y:S01]  /*8000*/  MOV R7, 0x400 ;  /* 0x0000040000077802 */ /* 0x004fe20000000f00 */
[----:B------:R-:W-:Y:S01]  /*8010*/  UIADD3 UR4, UP0, UR36, 0x370, URZ ;  /* 0x0000037024047890 */ /* 0x000fe2000ff1e03f */
[----:B------:R-:W-:Y:S01]  /*8020*/  R2UR UR9, R6 ;  /* 0x00000000060972ca */ /* 0x000fe200000e0000 */
[----:B------:R-:W-:Y:S01]  /*8030*/  UMOV UR10, URZ ;  /* 0x0000003f000a7c82 */ /* 0x000fe20008000000 */
[----:B------:R-:W-:Y:S01]  /*8040*/  R2UR UR11, R18 ;  /* 0x00000000120b72ca */ /* 0x000fe200000e0000 */
[----:B------:R-:W-:Y:S01]  /*8050*/  UIADD3.X UR5, URZ, UR37, URZ, UP0, !UPT ;  /* 0x000000253f057290 */ /* 0x000fe200087fe43f */
[----:B------:R-:W-:Y:S01]  /*8060*/  R2UR UR12, R4 ;  /* 0x00000000040c72ca */ /* 0x000fe200000e0000 */
[----:B------:R-:W-:Y:S01]  /*8070*/  UMOV UR6, 0x0 ;  /* 0x0000000000067882 */ /* 0x000fe20000000000 */
[----:B-----5:R-:W-:Y:S01]  /*8080*/  R2UR UR13, R5 ;  /* 0x00000000050d72ca */ /* 0x020fe200000e0000 */
[----:B------:R-:W-:Y:S01]  /*8090*/  UMOV UR7, 0x14f00000 ;  /* 0x14f0000000077882 */ /* 0x000fe20000000000 */
[----:B------:R-:W-:-:S05]  /*80a0*/  UMOV UR16, 0x40 ;  /* 0x0000004000107882 */ /* 0x000fca0000000000 */
[----:B------:R-:W-:Y:S02]  /*80b0*/  UIADD3 UR9, UR9, 0x34830, URZ ;  /* 0x0003483009097890 */ /* 0x000fe4000fffe03f */
[----:B------:R-:W-:Y:S01]  /*80c0*/  USHF.L.U32 UR11, UR11, 0x7, URZ ;  /* 0x000000070b0b7899 */ /* 0x000fe2000800063f */
[----:B---3--:R-:W-:-:S05]  /*80d0*/  LEA R7, R9, R7, 0x18 ;  /* 0x0000000709077211 */ /* 0x008fca00078ec0ff */
[----:B------:R-:W-:-:S05]  /*80e0*/  IMAD R6, R16, 0xc000, R7 ;  /* 0x0000c00010067824 */ /* 0x000fca00078e0207 */
[----:B------:R-:W-:-:S13]  /*80f0*/  R2UR UR8, R6 ;  /* 0x00000000060872ca */ /* 0x000fda00000e0000 */
[----:B------:R-:W-:Y:S02]  /*8100*/  UIADD3 UR14, UR8, 0x1c400, URZ ;  /* 0x0001c400080e7890 */ /* 0x000fe4000fffe03f */
[----:B------:R-:W-:Y:S02]  /*8110*/  UIADD3 UR15, UR8, 0x20400, URZ ;  /* 0x00020400080f7890 */ /* 0x000fe4000fffe03f */
[----:B------:R-:W-:-:S03]  /*8120*/  UIADD3 UR17, UR8, 0x24400, URZ ;  /* 0x0002440008117890 */ /* 0x000fc6000fffe03f */
[----:B------:R-:W-:Y:S01]  /*8130*/  UMOV UR8, UR14 ;  /* 0x0000000e00087c82 */ /* 0x000fe20008000000 */
[----:B------:R-:W-:Y:S01]  /*8140*/  UMOV UR14, 0x80 ;  /* 0x00000080000e7882 */ /* 0x000fe20000000000 */
[----:B------:R2:W-:Y:S02]  /*8150*/  UTMALDG.4D [UR8], [UR4], desc[UR6] ;  /* 0x00000608040075b4 */ /* 0x0005e40008019000 */
[----:B--2---:R-:W-:Y:S01]  /*8160*/  UMOV UR8, UR15 ;  /* 0x0000000f00087c82 */ /* 0x004fe20008000000 */
[----:B------:R-:W-:Y:S02]  /*8170*/  UMOV UR10, UR16 ;  /* 0x00000010000a7c82 */ /* 0x000fe40008000000 */
[----:B------:R2:W-:Y:S02]  /*8180*/  UTMALDG.4D [UR8], [UR4], desc[UR6] ;  /* 0x00000608040075b4 */ /* 0x0005e40008019000 */
[----:B--2---:R-:W-:Y:S01]  /*8190*/  UMOV UR8, UR17 ;  /* 0x0000001100087c82 */ /* 0x004fe20008000000 */
[----:B------:R-:W-:-:S02]  /*81a0*/  UMOV UR10, UR14 ;  /* 0x0000000e000a7c82 */ /* 0x000fc40008000000 */
[----:B------:R2:W-:Y:S02]  /*81b0*/  UTMALDG.4D [UR8], [UR4], desc[UR6] ;  /* 0x00000608040075b4 */ /* 0x0005e40008019000 */
[----:B--2---:R-:W-:Y:S01]  /*81c0*/  NOP ;  /* 0x0000000000007918 */ /* 0x004fe20000000000 */
.L_x_41:
[----:B------:R-:W2:Y:S04]  /*81d0*/  LDL.LU R14, [R1] ;  /* 0x00000000010e7983 */ /* 0x000ea80000300800 */
[----:B-1----:R-:W3:Y:S01]  /*81e0*/  LDL R13, [R1+0x18] ;  /* 0x00001800010d7983 */ /* 0x002ee20000100800 */
[----:B------:R-:W-:-:S03]  /*81f0*/  MOV R9, 0x400 ;  /* 0x0000040000097802 */ /* 0x000fc60000000f00 */
[----:B------:R-:W4:Y:S01]  /*8200*/  LDL.LU R7, [R1+0x14] ;  /* 0x0000140001077983 */ /* 0x000f220000300800 */
[----:B------:R-:W1:Y:S01]  /*8210*/  S2R R12, SR_CgaCtaId ;  /* 0x00000000000c7919 */ /* 0x000e620000008800 */
[----:B------:R-:W-:Y:S05]  /*8220*/  WARPSYNC.ALL ;  /* 0x0000000000007948 */ /* 0x000fea0003800000 */
[----:B------:R-:W-:-:S13]  /*8230*/  ELECT P1, URZ, PT ;  /* 0x00000000003f782f */ /* 0x000fda0003820000 */
[----:B------:R-:W-:Y:S01]  /*8240*/  @P1 R2UR UR13, R19 ;  /* 0x00000000130d12ca */ /* 0x000fe200000e0000 */
[----:B------:R-:W-:Y:S01]  /*8250*/  UIADD3 UR4, UP0, UR36, 0x270, URZ ;  /* 0x0000027024047890 */ /* 0x000fe2000ff1e03f */
[----:B------:R-:W-:-:S03]  /*8260*/  @P1 R2UR UR11, R8 ;  /* 0x00000000080b12ca */ /* 0x000fc600000e0000 */
[----:B------:R-:W-:Y:S01]  /*8270*/  UIADD3.X UR5, URZ, UR37, URZ, UP0, !UPT ;  /* 0x000000253f057290 */ /* 0x000fe200087fe43f */
[----:B-1----:R-:W-:-:S04]  /*8280*/  LEA R9, R12, R9, 0x18 ;  /* 0x000000090c097211 */ /* 0x002fc800078ec0ff */
[----:B------:R-:W-:Y:S01]  /*8290*/  R2UR UR24, R9 ;  /* 0x00000000091872ca */ /* 0x000fe200000e0000 */
[----:B------:R-:W-:Y:S01]  /*82a0*/  @P1 IMAD.MOV.U32 R6, RZ, RZ, 0xc000 ;  /* 0x0000c000ff061424 */ /* 0x000fe200078e00ff */
[----:B------:R-:W-:Y:S01]  /*82b0*/  BAR.SYNC.DEFER_BLOCKING 0x8, 0x120 ;  /* 0x0204800000007b1d */ /* 0x000fe20000010000 */
[----:B------:R-:W-:-:S10]  /*82c0*/  @P1 R2UR UR21, R19 ;  /* 0x00000000131512ca */ /* 0x000fd400000e0000 */
[----:B------:R-:W-:Y:S02]  /*82d0*/  UIADD3 UR8, UR24, 0x10400, URZ ;  /* 0x0001040018087890 */ /* 0x000fe4000fffe03f */
[----:B------:R-:W-:Y:S01]  /*82e0*/  UIADD3 UR9, UR24, 0x34800, URZ ;  /* 0x0003480018097890 */ /* 0x000fe2000fffe03f */
[----:B------:R-:W-:Y:S01]  /*82f0*/  UMOV UR6, 0x0 ;  /* 0x0000000000067882 */ /* 0x000fe20000000000 */
[----:B------:R-:W-:Y:S01]  /*8300*/  UMOV UR7, 0x12f00000 ;  /* 0x12f0000000077882 */ /* 0x000fe20000000000 */
[----:B------:R-:W-:Y:S01]  /*8310*/  UMOV UR10, URZ ;  /* 0x0000003f000a7c82 */ /* 0x000fe20008000000 */
[----:B------:R-:W-:Y:S01]  /*8320*/  @P1 R2UR UR19, R8 ;  /* 0x00000000081312ca */ /* 0x000fe200000e0000 */
[----:B------:R-:W-:Y:S01]  /*8330*/  UIADD3 UR16, UR24, 0x14400, URZ ;  /* 0x0001440018107890 */ /* 0x000fe2000fffe03f */
[----:B------:R3:W-:Y:S01]  /*8340*/  @P1 SYNCS.ARRIVE.TRANS64 RZ, [R9+URZ+0x34800], R6 ;  /* 0x0348000609ff19a7 */ /* 0x0007e2000800003f */
[----:B------:R-:W-:Y:S01]  /*8350*/  UMOV UR14, 0x0 ;  /* 0x00000000000e7882 */ /* 0x000fe20000000000 */
[----:B------:R-:W-:Y:S01]  /*8360*/  UMOV UR15, 0x12f00000 ;  /* 0x12f00000000f7882 */ /* 0x000fe20000000000 */
[----:B------:R-:W-:Y:S01]  /*8370*/  UMOV UR18, 0x40 ;  /* 0x0000004000127882 */ /* 0x000fe20000000000 */
[----:B------:R-:W-:Y:S01]  /*8380*/  UMOV UR17, UR9 ;  /* 0x0000000900117c82 */ /* 0x000fe20008000000 */
[----:B------:R-:W-:Y:S01]  /*8390*/  UMOV UR22, 0x0 ;  /* 0x0000000000167882 */ /* 0x000fe20000000000 */
[----:B------:R-:W-:Y:S01]  /*83a0*/  UMOV UR23, 0x12f00000 ;  /* 0x12f0000000177882 */ /* 0x000fe20000000000 */
[----:B------:R-:W-:Y:S01]  /*83b0*/  BSSY B0, `(.L_x_45) ;  /* 0x0000010000007945 */ /* 0x000fe20003800000 */
[----:B--2---:R-:W-:-:S02]  /*83c0*/  @P1 R2UR UR12, R14 ;  /* 0x000000000e0c12ca */ /* 0x004fc400000e0000 */
[----:B------:R-:W-:Y:S02]  /*83d0*/  @P1 R2UR UR20, R14 ;  /* 0x000000000e1412ca */ /* 0x000fe400000e0000 */
[----:B---3--:R-:W-:-:S09]  /*83e0*/  LOP3.LUT R6, R13, 0x1, RZ, 0xc, !PT ;  /* 0x000000010d067812 */ /* 0x008fd200078e0cff */
[----:B------:R1:W-:Y:S01]  /*83f0*/  UTMALDG.4D [UR8], [UR4], desc[UR6] ;  /* 0x00000608040075b4 */ /* 0x0003e20008019000 */
[----:B------:R-:W-:Y:S01]  /*8400*/  SHF.L.U32 R6, R6, 0x1f, RZ ;  /* 0x0000001f06067819 */ /* 0x000fe200000006ff */
[----:B------:R2:W-:Y:S01]  /*8410*/  UTMALDG.4D [UR16], [UR4], desc[UR14] ;  /* 0x00000e10040075b4 */ /* 0x0005e20008019000 */
[----:B-1----:R-:W-:Y:S02]  /*8420*/  @P1 R2UR UR13, R19 ;  /* 0x00000000130d12ca */ /* 0x002fe400000e0000 */
[----:B------:R-:W-:Y:S02]  /*8430*/  @P1 R2UR UR12, R14 ;  /* 0x000000000e0c12ca */ /* 0x000fe400000e0000 */
[----:B------:R-:W-:Y:S01]  /*8440*/  @P1 R2UR UR11, R8 ;  /* 0x00000000080b12ca */ /* 0x000fe200000e0000 */
[----:B------:R-:W-:Y:S01]  /*8450*/  UIADD3 UR8, UR24, 0x18400, URZ ;  /* 0x0001840018087890 */ /* 0x000fe2000fffe03f */
[----:B------:R-:W-:-:S11]  /*8460*/  UMOV UR10, 0x80 ;  /* 0x00000080000a7882 */ /* 0x000fd60000000000 */
[----:B------:R2:W-:Y:S01]  /*8470*/  UTMALDG.4D [UR8], [UR4], desc[UR22] ;  /* 0x00001608040075b4 */ /* 0x0005e20008019000 */
[----:B------:R-:W1:Y:S01]  /*8480*/  SYNCS.PHASECHK.TRANS64.TRYWAIT P1, [R9+URZ+0x34820], R6 ;  /* 0x03482006090075a7 */ /* 0x000e62000802017f */
[----:B----4-:R-:W-:Y:S01]  /*8490*/  ISETP.GE.AND P2, PT, R7, 0x81, PT ;  /* 0x000000810700780c */ /* 0x010fe20003f46270 */
[----:B-12---:R-:W-:-:S12]  /*84a0*/  @!P1 BRA `(.L_x_46) ;  /* 0x0000002000709947 */ /* 0x006fd80003800000 */
.L_x_97:
[----:B------:R-:W-:Y:S05]  /*84b0*/  BSYNC B0 ;  /* 0x0000000000007941 */ /* 0x000fea0003800000 */
.L_x_45:
[----:B------:R-:W-:Y:S05]  /*84c0*/  @!P2 BRA `(.L_x_47) ;  /* 0x0000001400c8a947 */ /* 0x000fea0003800000 */
[----:B-1----:R-:W2:Y:S01]  /*84d0*/  LDL R7, [R1+0xc] ;  /* 0x00000c0001077983 */ /* 0x002ea20000100800 */
[----:B------:R-:W-:Y:S02]  /*84e0*/  IMAD.MOV.U32 R6, RZ, RZ, 0x1 ;  /* 0x00000001ff067424 */ /* 0x000fe400078e00ff */
[----:B--2---:R-:W-:-:S05]  /*84f0*/  IMAD.MOV R13, RZ, RZ, -R7 ;  /* 0x000000ffff0d7224 */ /* 0x004fca00078e0a07 */
[----:B------:R-:W-:-:S05]  /*8500*/  VIADDMNMX R13, R13, R6, 0xffffffff, !PT ;  /* 0xffffffff0d0d7446 */ /* 0x000fca0007800106 */
[----:B------:R-:W-:-:S05]  /*8510*/  IMAD.IADD R6, R7, 0x1, R13 ;  /* 0x0000000107067824 */ /* 0x000fca00078e020d */
[----:B------:R-:W-:-:S04]  /*8520*/  LOP3.LUT R6, R6, 0x1, RZ, 0xc0, !PT ;  /* 0x0000000106067812 */ /* 0x000fc800078ec0ff */
[----:B------:R-:W-:Y:S01]  /*8530*/  ISETP.NE.U32.AND P1, PT, R6, 0x1, PT ;  /* 0x000000010600780c */ /* 0x000fe20003f25070 */
[----:B------:R-:W-:-:S12]  /*8540*/  VIADD R6, R7, 0xfffffffe ;  /* 0xfffffffe07067836 */ /* 0x000fd80000000000 */
[----:B------:R-:W-:Y:S05]  /*8550*/  @P1 BRA `(.L_x_48) ;  /* 0x0000000400e81947 */ /* 0x000fea0003800000 */
[----:B------:R-:W-:Y:S01]  /*8560*/  VIADD R7, R16, 0x1 ;  /* 0x0000000110077836 */ /* 0x000fe20000000000 */
[----:B------:R-:W-:Y:S04]  /*8570*/  BSSY B0, `(.L_x_49) ;  /* 0x0000074000007945 */ /* 0x000fe80003800000 */
[----:B------:R-:W-:-:S04]  /*8580*/  ISETP.NE.AND P1, PT, R7, 0x2, PT ;  /* 0x000000020700780c */ /* 0x000fc80003f25270 */
[----:B------:R-:W-:Y:S02]  /*8590*/  SEL R12, RZ, 0x1, P1 ;  /* 0x00000001ff0c7807 */ /* 0x000fe40000800000 */
[----:B------:R-:W-:Y:S02]  /*85a0*/  SEL R7, R7, RZ, P1 ;  /* 0x000000ff07077207 */ /* 0x000fe40000800000 */
[----:B------:R-:W-:Y:S01]  /*85b0*/  LOP3.LUT R12, R17, R12, RZ, 0x3c, !PT ;  /* 0x0000000c110c7212 */ /* 0x000fe200078e3cff */
[----:B------:R-:W-:Y:S06]  /*85c0*/  @!P6 BRA `(.L_x_50) ;  /* 0x0000000400b8e947 */ /* 0x000fec0003800000 */
[----:B------:R-:W-:Y:S01]  /*85d0*/  IMAD.MOV.U32 R8, RZ, RZ, R5 ;  /* 0x000000ffff087224 */ /* 0x000fe200078e0005 */
[----:B------:R-:W-:Y:S06]  /*85e0*/  @!P0 BRA `(.L_x_51) ;  /* 0x0000000000488947 */ /* 0x000fec0003800000 */
[----:B------:R-:W1:Y:S01]  /*85f0*/  LDC R15, c[0x0][0x41c] ;  /* 0x00010700ff0f7b82 */ /* 0x000e620000000800 */
[----:B------:R-:W-:Y:S01]  /*8600*/  ULDC.64 UR4, c[0x0][0x408] ;  /* 0x0001020000047ab9 */ /* 0x000fe20000000a00 */
[----:B------:R-:W-:Y:S01]  /*8610*/  ULDC.64 UR6, c[0x0][0x208] ;  /* 0x0000820000067ab9 */ /* 0x000fe20000000a00 */
[----:B-1----:R-:W-:-:S13]  /*8620*/  ISETP.NE.AND P1, PT, R15, 0x1, PT ;  /* 0x000000010f00780c */ /* 0x002fda0003f25270 */
[----:B------:R-:W1:Y:S02]  /*8630*/  @P1 LDC.64 R8, c[0x0][0x420] ;  /* 0x00010800ff081b82 */ /* 0x000e640000000a00 */
[----:B-1----:R-:W-:-:S04]  /*8640*/  @P1 IMAD.HI.U32 R14, R6, R8, RZ ;  /* 0x00000008060e1227 */ /* 0x002fc800078e00ff */
[----:B------:R-:W-:Y:S01]  /*8650*/  IMAD.MOV.U32 R8, RZ, RZ, R6 ;  /* 0x000000ffff087224 */ /* 0x000fe200078e0006 */
[----:B------:R-:W-:Y:S01]  /*8660*/  @P1 SHF.R.U32.HI R8, RZ, R9, R14 ;  /* 0x00000009ff081219 */ /* 0x000fe2000001160e */
[----:B------:R-:W-:-:S03]  /*8670*/  IMAD R14, R11, UR4, RZ ;  /* 0x000000040b0e7c24 */ /* 0x000fc6000f8e02ff */
[----:B------:R-:W-:Y:S01]  /*8680*/  IADD3 R9, -R8, RZ, RZ ;  /* 0x000000ff08097210 */ /* 0x000fe20007ffe1ff */
[----:B------:R-:W-:-:S04]  /*8690*/  IMAD R14, R0, UR5, R14 ;  /* 0x00000005000e7c24 */ /* 0x000fc8000f8e020e */
[----:B------:R-:W-:Y:S01]  /*86a0*/  IMAD R6, R15, R9, R6 ;  /* 0x000000090f067224 */ /* 0x000fe200078e0206 */
[----:B------:R-:W-:-:S03]  /*86b0*/  SHF.R.S32.HI R9, RZ, 0x1f, R8 ;  /* 0x0000001fff097819 */ /* 0x000fc60000011408 */
[----:B------:R-:W-:-:S04]  /*86c0*/  IMAD.WIDE.U32 R8, R0, UR4, R8 ;  /* 0x0000000400087c25 */ /* 0x000fc8000f8e0008 */
[----:B------:R-:W-:Y:S01]  /*86d0*/  IMAD.IADD R9, R14, 0x1, R9 ;  /* 0x000000010e097824 */ /* 0x000fe200078e0209 */
[----:B------:R-:W-:-:S04]  /*86e0*/  LEA R2, P1, R8, R2, 0x2 ;  /* 0x0000000208027211 */ /* 0x000fc800078210ff */
[----:B------:R-:W-:-:S05]  /*86f0*/  LEA.HI.X R3, R8, R3, R9, 0x2, P1 ;  /* 0x0000000308037211 */ /* 0x000fca00008f1409 */
[----:B------:R1:W5:Y:S04]  /*8700*/  LDG.E R8, desc[UR6][R2.64] ;  /* 0x0000000602087981 */ /* 0x000368000c1e1900 */
.L_x_51:
[----:B-1----:R-:W1:Y:S01]  /*8710*/  S2R R3, SR_CgaCtaId ;  /* 0x0000000000037919 */ /* 0x002e620000008800 */
[----:B------:R-:W-:-:S04]  /*8720*/  MOV R2, 0x400 ;  /* 0x0000040000027802 */ /* 0x000fc80000000f00 */
[----:B-1----:R-:W-:Y:S02]  /*8730*/  LEA R2, R3, R2, 0x18 ;  /* 0x0000000203027211 */ /* 0x002fe400078ec0ff */
[----:B------:R-:W-:-:S03]  /*8740*/  SHF.L.U32 R3, R12, 0x1f, RZ ;  /* 0x0000001f0c037819 */ /* 0x000fc600000006ff */
[----:B------:R-:W-:-:S04]  /*8750*/  IMAD R2, R7, 0x8, R2 ;  /* 0x0000000807027824 */ /* 0x000fc800078e0202 */
[----:B------:R-:W1:Y:S02]  /*8760*/  SYNCS.PHASECHK.TRANS64.TRYWAIT P1, [R2+URZ+0x34840], R3 ;  /* 0x03484003020075a7 */ /* 0x000e64000802017f */
[----:B-1----:R-:W-:Y:S05]  /*8770*/  @!P1 BRA `(.L_x_52) ;  /* 0x0000001c00dc9947 */ /* 0x002fea0003800000 */
.L_x_98:
[----:B------:R-:W2:Y:S02]  /*8780*/  S2R R9, SR_TID.X ;  /* 0x0000000000097919 */ /* 0x000ea40000002100 */
[----:B--2---:R-:W-:-:S04]  /*8790*/  LOP3.LUT R9, R9, 0x7f, RZ, 0xc0, !PT ;  /* 0x0000007f09097812 */ /* 0x004fc800078ec0ff */
[----:B------:R-:W-:-:S13]  /*87a0*/  ISETP.NE.AND P2, PT, R9, RZ, PT ;  /* 0x000000ff0900720c */ /* 0x000fda0003f45270 */
[----:B------:R-:W-:Y:S05]  /*87b0*/  @P2 BRA `(.L_x_53) ;  /* 0x00000000001c2947 */ /* 0x000fea0003800000 */
[----:B------:R-:W2:Y:S01]  /*87c0*/  S2R R9, SR_TID.X ;  /* 0x0000000000097919 */ /* 0x000ea20000002100 */
[----:B-1----:R-:W-:-:S04]  /*87d0*/  IMAD.MOV.U32 R3, RZ, RZ, 0xc000 ;  /* 0x0000c000ff037424 */ /* 0x002fc800078e00ff */
[----:B------:R3:W-:Y:S01]  /*87e0*/  SYNCS.ARRIVE.TRANS64 RZ, [R2+URZ+0x34830], R3 ;  /* 0x0348300302ff79a7 */ /* 0x0007e2000800003f */
[----:B--2---:R-:W-:-:S04]  /*87f0*/  LOP3.LUT R9, R9, 0x1f, RZ, 0xc0, !PT ;  /* 0x0000001f09097812 */ /* 0x004fc800078ec0ff */
[----:B------:R-:W-:-:S13]  /*8800*/  ISETP.NE.AND P1, PT, R9, RZ, PT ;  /* 0x000000ff0900720c */ /* 0x000fda0003f25270 */
[----:B---3--:R-:W-:Y:S05]  /*8810*/  @!P1 BRA `(.L_x_53) ;  /* 0x0000000000049947 */ /* 0x008fea0003800000 */
[----:B------:R-:W-:Y:S01]  /*8820*/  BPT.TRAP 0x1 ;  /* 0x000000040000795c */ /* 0x000fe20000300000 */
.L_x_53:
[----:B------:R-:W2:Y:S01]  /*8830*/  S2R R14, SR_CgaCtaId ;  /* 0x00000000000e7919 */ /* 0x000ea20000008800 */
[----:B------:R-:W-:Y:S01]  /*8840*/  MOV R9, 0x400 ;  /* 0x0000040000097802 */ /* 0x000fe20000000f00 */
        /* <DEDUP_REMOVED lines=9> */
[----:B------:R-:W-:Y:S01]  /*88e0*/  UMOV UR17, 0x40 ;  /* 0x0000004000117882 */ /* 0x000fe20000000000 */
[----:B------:R-:W-:Y:S01]  /*88f0*/  UMOV UR16, 0x80 ;  /* 0x0000008000107882 */ /* 0x000fe20000000000 */
[----:B-1----:R-:W-:-:S03]  /*8900*/  SHF.L.U32 R3, R17, 0x1f, RZ ;  /* 0x0000001f11037819 */ /* 0x002fc600000006ff */
[----:B------:R-:W-:Y:S02]  /*8910*/  UIADD3 UR9, UR9, 0x34830, URZ ;  /* 0x0003483009097890 */ /* 0x000fe4000fffe03f */
[----:B------:R-:W-:Y:S01]  /*8920*/  USHF.L.U32 UR11, UR11, 0x7, URZ ;  /* 0x000000070b0b7899 */ /* 0x000fe2000800063f */
[----:B--2---:R-:W-:-:S05]  /*8930*/  LEA R9, R14, R9, 0x18 ;  /* 0x000000090e097211 */ /* 0x004fca00078ec0ff */
[----:B------:R-:W-:-:S05]  /*8940*/  IMAD R2, R7, 0xc000, R9 ;  /* 0x0000c00007027824 */ /* 0x000fca00078e0209 */
[----:B------:R-:W-:Y:S01]  /*8950*/  R2UR UR14, R2 ;  /* 0x00000000020e72ca */ /* 0x000fe200000e0000 */
[----:B------:R-:W-:-:S04]  /*8960*/  VIADD R2, R9, 0x34800 ;  /* 0x0003480009027836 */ /* 0x000fc80000000000 */
[----:B------:R-:W-:-:S08]  /*8970*/  IMAD R2, R16, 0x8, R2 ;  /* 0x0000000810027824 */ /* 0x000fd000078e0202 */
[----:B------:R-:W-:Y:S02]  /*8980*/  UIADD3 UR8, UR14, 0x1c400, URZ ;  /* 0x0001c4000e087890 */ /* 0x000fe4000fffe03f */
[----:B------:R-:W-:Y:S02]  /*8990*/  UIADD3 UR15, UR14, 0x20400, URZ ;  /* 0x000204000e0f7890 */ /* 0x000fe4000fffe03f */
[----:B------:R-:W-:-:S05]  /*89a0*/  UIADD3 UR14, UR14, 0x24400, URZ ;  /* 0x000244000e0e7890 */ /* 0x000fca000fffe03f */
[----:B------:R1:W-:Y:S02]  /*89b0*/  UTMALDG.4D [UR8], [UR4], desc[UR6] ;  /* 0x00000608040075b4 */ /* 0x0003e40008019000 */
[----:B-1----:R-:W-:Y:S01]  /*89c0*/  UMOV UR8, UR15 ;  /* 0x0000000f00087c82 */ /* 0x002fe20008000000 */
[----:B------:R-:W-:Y:S02]  /*89d0*/  UMOV UR10, UR17 ;  /* 0x00000011000a7c82 */ /* 0x000fe40008000000 */
[----:B------:R1:W-:Y:S02]  /*89e0*/  UTMALDG.4D [UR8], [UR4], desc[UR6] ;  /* 0x00000608040075b4 */ /* 0x0003e40008019000 */
[----:B-1----:R-:W-:Y:S01]  /*89f0*/  UMOV UR8, UR14 ;  /* 0x0000000e00087c82 */ /* 0x002fe20008000000 */
[----:B------:R-:W-:Y:S02]  /*8a00*/  UMOV UR10, UR16 ;  /* 0x00000010000a7c82 */ /* 0x000fe40008000000 */
[----:B------:R1:W-:Y:S01]  /*8a10*/  UTMALDG.4D [UR8], [UR4], desc[UR6] ;  /* 0x00000608040075b4 */ /* 0x0003e20008019000 */
[----:B------:R-:W2:Y:S02]  /*8a20*/  SYNCS.PHASECHK.TRANS64.TRYWAIT P1, [R2+URZ+0x60], R3 ;  /* 0x00006003020075a7 */ /* 0x000ea4000802017f */
[----:B-12---:R-:W-:Y:S05]  /*8a30*/  @!P1 BRA `(.L_x_54) ;  /* 0x0000001c00409947 */ /* 0x006fea0003800000 */
.L_x_99:
[----:B------:R-:W-:Y:S05]  /*8a40*/  @P2 BRA `(.L_x_55) ;  /* 0x00000000002c2947 */ /* 0x000fea0003800000 */
[----:B------:R-:W2:Y:S01]  /*8a50*/  S2R R9, SR_TID.X ;  /* 0x0000000000097919 */ /* 0x000ea20000002100 */
[----:B------:R-:W-:Y:S01]  /*8a60*/  MOV R14, 0x400 ;  /* 0x00000400000e7802 */ /* 0x000fe20000000f00 */
[----:B-1----:R-:W-:Y:S01]  /*8a70*/  IMAD.MOV.U32 R3, RZ, RZ, 0x8000 ;  /* 0x00008000ff037424 */ /* 0x002fe200078e00ff */
[----:B------:R-:W1:Y:S01]  /*8a80*/  S2R R15, SR_CgaCtaId ;  /* 0x00000000000f7919 */ /* 0x000e620000008800 */
[----:B--2---:R-:W-:-:S04]  /*8a90*/  LOP3.LUT R9, R9, 0x1f, RZ, 0xc0, !PT ;  /* 0x0000001f09097812 */ /* 0x004fc800078ec0ff */
[----:B------:R-:W-:Y:S02]  /*8aa0*/  ISETP.NE.AND P1, PT, R9, RZ, PT ;  /* 0x000000ff0900720c */ /* 0x000fe40003f25270 */
[----:B-1----:R-:W-:-:S05]  /*8ab0*/  LEA R14, R15, R14, 0x18 ;  /* 0x0000000e0f0e7211 */ /* 0x002fca00078ec0ff */
[----:B------:R-:W-:-:S04]  /*8ac0*/  IMAD R2, R16, 0x8, R14 ;  /* 0x0000000810027824 */ /* 0x000fc800078e020e */
[----:B------:R2:W-:Y:S02]  /*8ad0*/  SYNCS.ARRIVE.TRANS64 RZ, [R2+URZ+0x34850], R3 ;  /* 0x0348500302ff79a7 */ /* 0x0005e4000800003f */
[----:B------:R-:W-:Y:S05]  /*8ae0*/  @!P1 BRA `(.L_x_55) ;  /* 0x0000000000049947 */ /* 0x000fea0003800000 */
[----:B------:R-:W-:Y:S01]  /*8af0*/  BPT.TRAP 0x1 ;  /* 0x000000040000795c */ /* 0x000fe20000300000 */
.L_x_55:
[----:B------:R-:W3:Y:S01]  /*8b00*/  S2R R9, SR_CgaCtaId ;  /* 0x0000000000097919 */ /* 0x000ee20000008800 */
[----:B-12---:R-:W-:Y:S01]  /*8b10*/  MOV R3, 0x400 ;  /* 0x0000040000037802 */ /* 0x006fe20000000f00 */
[----:B------:R-:W-:Y:S01]  /*8b20*/  UIADD3 UR4, UP0, UR36, 0x470, URZ ;  /* 0x0000047024047890 */ /* 0x000fe2000ff1e03f */
[----:B------:R-:W-:Y:S01]  /*8b30*/  R2UR UR11, R18 ;  /* 0x00000000120b72ca */ /* 0x000fe200000e0000 */
[----:B------:R-:W-:Y:S01]  /*8b40*/  UMOV UR10, URZ ;  /* 0x0000003f000a7c82 */ /* 0x000fe20008000000 */
[----:B------:R-:W-:Y:S01]  /*8b50*/  R2UR UR13, R5 ;  /* 0x00000000050d72ca */ /* 0x000fe200000e0000 */
[----:B------:R-:W-:Y:S01]  /*8b60*/  UIADD3.X UR5, URZ, UR37, URZ, UP0, !UPT ;  /* 0x000000253f057290 */ /* 0x000fe200087fe43f */
[----:B------:R-:W-:Y:S01]  /*8b70*/  R2UR UR12, R4 ;  /* 0x00000000040c72ca */ /* 0x000fe200000e0000 */
[----:B------:R-:W-:Y:S01]  /*8b80*/  UMOV UR7, 0x14f00000 ;  /* 0x14f0000000077882 */ /* 0x000fe20000000000 */
[----:B------:R-:W-:Y:S01]  /*8b90*/  UMOV UR15, 0x40 ;  /* 0x00000040000f7882 */ /* 0x000fe20000000000 */
[----:B------:R-:W-:Y:S01]  /*8ba0*/  IMAD.MOV.U32 R5, RZ, RZ, R8 ;  /* 0x000000ffff057224 */ /* 0x000fe200078e0008 */
[----:B------:R-:W-:-:S05]  /*8bb0*/  MOV R18, R6 ;  /* 0x0000000600127202 */ /* 0x000fca0000000f00 */
[----:B------:R-:W-:Y:S01]  /*8bc0*/  USHF.L.U32 UR11, UR11, 0x7, URZ ;  /* 0x000000070b0b7899 */ /* 0x000fe2000800063f */
[----:B---3--:R-:W-:-:S05]  /*8bd0*/  LEA R3, R9, R3, 0x18 ;  /* 0x0000000309037211 */ /* 0x008fca00078ec0ff */
[----:B------:R-:W-:-:S05]  /*8be0*/  IMAD R2, R16, 0x8, R3 ;  /* 0x0000000810027824 */ /* 0x000fca00078e0203 */
[----:B------:R-:W-:Y:S01]  /*8bf0*/  R2UR UR9, R2 ;  /* 0x00000000020972ca */ /* 0x000fe200000e0000 */
[----:B------:R-:W-:-:S05]  /*8c00*/  IMAD R2, R16, 0x8000, R3 ;  /* 0x0000800010027824 */ /* 0x000fca00078e0203 */
[----:B------:R-:W-:-:S07]  /*8c10*/  R2UR UR6, R2 ;  /* 0x00000000020672ca */ /* 0x000fce00000e0000 */
[----:B------:R-:W-:-:S06]  /*8c20*/  UIADD3 UR9, UR9, 0x34850, URZ ;  /* 0x0003485009097890 */ /* 0x000fcc000fffe03f */
[----:B------:R-:W-:Y:S02]  /*8c30*/  UIADD3 UR8, UR6, 0x400, URZ ;  /* 0x0000040006087890 */ /* 0x000fe4000fffe03f */
[----:B------:R-:W-:-:S03]  /*8c40*/  UIADD3 UR14, UR6, 0x4400, URZ ;  /* 0x00004400060e7890 */ /* 0x000fc6000fffe03f */
[----:B------:R-:W-:-:S04]  /*8c50*/  UMOV UR6, 0x0 ;  /* 0x0000000000067882 */ /* 0x000fc80000000000 */
[----:B------:R1:W-:Y:S02]  /*8c60*/  UTMALDG.4D [UR8], [UR4], desc[UR6] ;  /* 0x00000608040075b4 */ /* 0x0003e40008019000 */
[----:B-1----:R-:W-:Y:S01]  /*8c70*/  UMOV UR8, UR14 ;  /* 0x0000000e00087c82 */ /* 0x002fe20008000000 */
[----:B------:R-:W-:Y:S02]  /*8c80*/  UMOV UR10, UR15 ;  /* 0x0000000f000a7c82 */ /* 0x000fe40008000000 */
[----:B------:R1:W-:Y:S02]  /*8c90*/  UTMALDG.4D [UR8], [UR4], desc[UR6] ;  /* 0x00000608040075b4 */ /* 0x0003e40008019000 */
[----:B-1----:R-:W-:Y:S01]  /*8ca0*/  NOP ;  /* 0x0000000000007918 */ /* 0x002fe20000000000 */
.L_x_50:
[----:B------:R-:W-:Y:S05]  /*8cb0*/  BSYNC B0 ;  /* 0x0000000000007941 */ /* 0x000fea0003800000 */
.L_x_49:
[----:B------:R-:W2:Y:S01]  /*8cc0*/  LDL.LU R2, [R1+0xc] ;  /* 0x00000c0001027983 */ /* 0x000ea20000300800 */
[----:B------:R-:W-:Y:S02]  /*8cd0*/  IMAD.MOV.U32 R16, RZ, RZ, R7 ;  /* 0x000000ffff107224 */ /* 0x000fe400078e0007 */
[----:B------:R-:W-:Y:S02]  /*8ce0*/  IMAD.MOV.U32 R17, RZ, RZ, R12 ;  /* 0x000000ffff117224 */ /* 0x000fe400078e000c */
[----:B--2---:R-:W-:-:S07]  /*8cf0*/  VIADD R6, R2, 0xfffffffd ;  /* 0xfffffffd02067836 */ /* 0x004fce0000000000 */
.L_x_48:
[----:B------:R-:W-:Y:S01]  /*8d00*/  IMAD.MOV R13, RZ, RZ, -R13 ;  /* 0x000000ffff0d7224 */ /* 0x000fe200078e0a0d */
[----:B------:R-:W-:Y:S04]  /*8d10*/  BSSY B0, `(.L_x_47) ;  /* 0x00000ed000007945 */ /* 0x000fe80003800000 */
[----:B------:R-:W-:-:S13]  /*8d20*/  ISETP.NE.AND P1, PT, R10, R13, PT ;  /* 0x0000000d0a00720c */ /* 0x000fda0003f25270 */
[----:B------:R-:W-:Y:S05]  /*8d30*/  @!P1 BRA `(.L_x_56) ;  /* 0x0000000c00a89947 */ /* 0x000fea0003800000 */
[----:B------:R-:W-:-:S07]  /*8d40*/  IMAD.MOV.U32 R8, RZ, RZ, R5 ;  /* 0x000000ffff087224 */ /* 0x000fce00078e0005 */
.L_x_71:
        /* <DEDUP_REMOVED lines=12> */
[----:B------:R-:W-:-:S04]  /*8e10*/  IMAD R13, R11, UR4, RZ ;  /* 0x000000040b0d7c24 */ /* 0x000fc8000f8e02ff */
[----:B------:R-:W-:Y:S01]  /*8e20*/  IMAD R13, R0, UR5, R13 ;  /* 0x00000005000d7c24 */ /* 0x000fe2000f8e020d */
[----:B-1----:R-:W-:-:S13]  /*8e30*/  ISETP.NE.AND P1, PT, R9, 0x1, PT ;  /* 0x000000010900780c */ /* 0x002fda0003f25270 */
[----:B------:R-:W1:Y:S02]  /*8e40*/  @P1 LDC.64 R2, c[0x0][0x420] ;  /* 0x00010800ff021b82 */ /* 0x000e640000000a00 */
[----:B-1----:R-:W-:-:S04]  /*8e50*/  @P1 IMAD.HI.U32 R8, R6, R2, RZ ;  /* 0x0000000206081227 */ /* 0x002fc800078e00ff */
[----:B------:R-:W-:Y:S01]  /*8e60*/  IMAD.MOV.U32 R2, RZ, RZ, R6 ;  /* 0x000000ffff027224 */ /* 0x000fe200078e0006 */
[----:B------:R-:W-:-:S04]  /*8e70*/  @P1 SHF.R.U32.HI R2, RZ, R3, R8 ;  /* 0x00000003ff021219 */ /* 0x000fc80000011608 */
[--C-:B------:R-:W-:Y:S01]  /*8e80*/  SHF.R.S32.HI R3, RZ, 0x1f, R2.reuse ;  /* 0x0000001fff037819 */ /* 0x100fe20000011402 */
[----:B------:R-:W-:-:S04]  /*8e90*/  IMAD.MOV R12, RZ, RZ, -R2 ;  /* 0x000000ffff0c7224 */ /* 0x000fc800078e0a02 */
[----:B------:R-:W-:Y:S02]  /*8ea0*/  IMAD R12, R9, R12, R6 ;  /* 0x0000000c090c7224 */ /* 0x000fe400078e0206 */
[----:B------:R-:W1:Y:S01]  /*8eb0*/  LDC.64 R8, c[0x0][0x3f8] ;  /* 0x0000fe00ff087b82 */ /* 0x000e620000000a00 */
[----:B------:R-:W-:-:S04]  /*8ec0*/  IMAD.WIDE.U32 R2, R0, UR4, R2 ;  /* 0x0000000400027c25 */ /* 0x000fc8000f8e0002 */
[----:B------:R-:W-:Y:S01]  /*8ed0*/  IMAD.IADD R13, R13, 0x1, R3 ;  /* 0x000000010d0d7824 */ /* 0x000fe200078e0203 */
[----:B-1----:R-:W-:-:S04]  /*8ee0*/  LEA R8, P1, R2, R8, 0x2 ;  /* 0x0000000802087211 */ /* 0x002fc800078210ff */
[----:B------:R-:W-:-:S05]  /*8ef0*/  LEA.HI.X R9, R2, R9, R13, 0x2, P1 ;  /* 0x0000000902097211 */ /* 0x000fca00008f140d */
[----:B------:R1:W5:Y:S04]  /*8f00*/  LDG.E R8, desc[UR6][R8.64] ;  /* 0x0000000608087981 */ /* 0x000368000c1e1900 */
.L_x_59:
[----:B------:R-:W2:Y:S01]  /*8f10*/  S2R R3, SR_CgaCtaId ;  /* 0x0000000000037919 */ /* 0x000ea20000008800 */
[----:B------:R-:W-:-:S04]  /*8f20*/  MOV R2, 0x400 ;  /* 0x0000040000027802 */ /* 0x000fc80000000f00 */
[----:B--2---:R-:W-:Y:S02]  /*8f30*/  LEA R2, R3, R2, 0x18 ;  /* 0x0000000203027211 */ /* 0x004fe400078ec0ff */
[----:B------:R-:W-:Y:S02]  /*8f40*/  SHF.L.U32 R3, R10, 0x1f, RZ ;  /* 0x0000001f0a037819 */ /* 0x000fe400000006ff */
[----:B------:R-:W-:-:S04]  /*8f50*/  LEA R2, R7, R2, 0x3 ;  /* 0x0000000207027211 */ /* 0x000fc800078e18ff */
[----:B------:R-:W2:Y:S02]  /*8f60*/  SYNCS.PHASECHK.TRANS64.TRYWAIT P1, [R2+URZ+0x34840], R3 ;  /* 0x03484003020075a7 */ /* 0x000ea4000802017f */
[----:B--2---:R-:W-:Y:S05]  /*8f70*/  @!P1 BRA `(.L_x_60) ;  /* 0x0000001800049947 */ /* 0x004fea0003800000 */
.L_x_100:
[----:B-1----:R-:W1:Y:S02]  /*8f80*/  S2R R9, SR_TID.X ;  /* 0x0000000000097919 */ /* 0x002e640000002100 */
[----:B-1----:R-:W-:-:S04]  /*8f90*/  LOP3.LUT R9, R9, 0x7f, RZ, 0xc0, !PT ;  /* 0x0000007f09097812 */ /* 0x002fc800078ec0ff */
[----:B------:R-:W-:-:S13]  /*8fa0*/  ISETP.NE.AND P2, PT, R9, RZ, PT ;  /* 0x000000ff0900720c */ /* 0x000fda0003f45270 */
[----:B------:R-:W-:Y:S05]  /*8fb0*/  @P2 BRA `(.L_x_61) ;  /* 0x00000000001c2947 */ /* 0x000fea0003800000 */
[----:B------:R-:W1:Y:S01]  /*8fc0*/  S2R R9, SR_TID.X ;  /* 0x0000000000097919 */ /* 0x000e620000002100 */
[----:B--2---:R-:W-:-:S04]  /*8fd0*/  IMAD.MOV.U32 R3, RZ, RZ, 0xc000 ;  /* 0x0000c000ff037424 */ /* 0x004fc800078e00ff */
[----:B------:R3:W-:Y:S01]  /*8fe0*/  SYNCS.ARRIVE.TRANS64 RZ, [R2+URZ+0x34830], R3 ;  /* 0x0348300302ff79a7 */ /* 0x0007e2000800003f */
[----:B-1----:R-:W-:-:S04]  /*8ff0*/  LOP3.LUT R9, R9, 0x1f, RZ, 0xc0, !PT ;  /* 0x0000001f09097812 */ /* 0x002fc800078ec0ff */
[----:B------:R-:W-:-:S13]  /*9000*/  ISETP.NE.AND P1, PT, R9, RZ, PT ;  /* 0x000000ff0900720c */ /* 0x000fda0003f25270 */
[----:B---3--:R-:W-:Y:S05]  /*9010*/  @!P1 BRA `(.L_x_61) ;  /* 0x0000000000049947 */ /* 0x008fea0003800000 */
[----:B------:R-:W-:Y:S01]  /*9020*/  BPT.TRAP 0x1 ;  /* 0x000000040000795c */ /* 0x000fe20000300000 */
.L_x_61:
[----:B------:R-:W1:Y:S01]  /*9030*/  S2R R9, SR_CgaCtaId ;  /* 0x0000000000097919 */ /* 0x000e620000008800 */
        /* <DEDUP_REMOVED lines=12> */
[----:B------:R-:W-:-:S03]  /*9100*/  SHF.L.U32 R17, R17, 0x1f, RZ ;  /* 0x0000001f11117819 */ /* 0x000fc600000006ff */
[----:B------:R-:W-:Y:S02]  /*9110*/  UIADD3 UR9, UR9, 0x34830, URZ ;  /* 0x0003483009097890 */ /* 0x000fe4000fffe03f */
[----:B------:R-:W-:Y:S01]  /*9120*/  USHF.L.U32 UR11, UR11, 0x7, URZ ;  /* 0x000000070b0b7899 */ /* 0x000fe2000800063f */
[----:B-1----:R-:W-:-:S05]  /*9130*/  LEA R3, R9, R3, 0x18 ;  /* 0x0000000309037211 */ /* 0x002fca00078ec0ff */
[----:B------:R-:W-:Y:S02]  /*9140*/  IMAD R2, R7, 0xc000, R3 ;  /* 0x0000c00007027824 */ /* 0x000fe400078e0203 */
[----:B------:R-:W-:-:S03]  /*9150*/  VIADD R3, R3, 0x34800 ;  /* 0x0003480003037836 */ /* 0x000fc60000000000 */
[----:B------:R-:W-:Y:S01]  /*9160*/  R2UR UR14, R2 ;  /* 0x00000000020e72ca */ /* 0x000fe200000e0000 */
[----:B------:R-:W-:-:S12]  /*9170*/  IMAD R2, R16, 0x8, R3 ;  /* 0x0000000810027824 */ /* 0x000fd800078e0203 */
        /* <DEDUP_REMOVED lines=12> */
.L_x_101:
[----:B------:R-:W-:Y:S05]  /*9240*/  @P2 BRA `(.L_x_63) ;  /* 0x00000000001c2947 */ /* 0x000fea0003800000 */
[----:B------:R-:W2:Y:S01]  /*9250*/  S2R R9, SR_TID.X ;  /* 0x0000000000097919 */ /* 0x000ea20000002100 */
[----:B------:R-:W-:-:S04]  /*9260*/  IMAD.MOV.U32 R3, RZ, RZ, 0x8000 ;  /* 0x00008000ff037424 */ /* 0x000fc800078e00ff */
[----:B------:R3:W-:Y:S01]  /*9270*/  SYNCS.ARRIVE.TRANS64 RZ, [R2+URZ+0x50], R3 ;  /* 0x0000500302ff79a7 */ /* 0x0007e2000800003f */
[----:B--2---:R-:W-:-:S04]  /*9280*/  LOP3.LUT R9, R9, 0x1f, RZ, 0xc0, !PT ;  /* 0x0000001f09097812 */ /* 0x004fc800078ec0ff */
[----:B------:R-:W-:-:S13]  /*9290*/  ISETP.NE.AND P1, PT, R9, RZ, PT ;  /* 0x000000ff0900720c */ /* 0x000fda0003f25270 */
[----:B---3--:R-:W-:Y:S05]  /*92a0*/  @!P1 BRA `(.L_x_63) ;  /* 0x0000000000049947 */ /* 0x008fea0003800000 */
[----:B------:R-:W-:Y:S01]  /*92b0*/  BPT.TRAP 0x1 ;  /* 0x000000040000795c */ /* 0x000fe20000300000 */
.L_x_63:
        /* <DEDUP_REMOVED lines=9> */
[----:B------:R-:W-:Y:S01]  /*9350*/  R2UR UR12, R4 ;  /* 0x00000000040c72ca */ /* 0x000fe200000e0000 */
[----:B------:R-:W-:Y:S01]  /*9360*/  UMOV UR15, 0x40 ;  /* 0x00000040000f7882 */ /* 0x000fe20000000000 */
[----:B------:R-:W-:-:S02]  /*9370*/  IMAD.MOV.U32 R18, RZ, RZ, R12 ;  /* 0x000000ffff127224 */ /* 0x000fc400078e000c */
[----:B------:R-:W-:-:S03]  /*9380*/  IMAD.MOV.U32 R5, RZ, RZ, R8 ;  /* 0x000000ffff057224 */ /* 0x000fc600078e0008 */
[----:B------:R-:W-:Y:S02]  /*9390*/  USHF.L.U32 UR11, UR11, 0x7, URZ ;  /* 0x000000070b0b7899 */ /* 0x000fe4000800063f */
[----:B------:R-:W-:Y:S01]  /*93a0*/  UIADD3 UR9, UR9, 0x50, URZ ;  /* 0x0000005009097890 */ /* 0x000fe2000fffe03f */
[----:B--2---:R-:W-:-:S05]  /*93b0*/  LEA R3, R9, R3, 0x18 ;  /* 0x0000000309037211 */ /* 0x004fca00078ec0ff */
[----:B------:R-:W-:-:S05]  /*93c0*/  IMAD R16, R16, 0x8000, R3 ;  /* 0x0000800010107824 */ /* 0x000fca00078e0203 */
[----:B------:R-:W-:-:S13]  /*93d0*/  R2UR UR6, R16 ;  /* 0x00000000100672ca */ /* 0x000fda00000e0000 */
[----:B------:R-:W-:Y:S02]  /*93e0*/  UIADD3 UR8, UR6, 0x400, URZ ;  /* 0x0000040006087890 */ /* 0x000fe4000fffe03f */
[----:B------:R-:W-:-:S03]  /*93f0*/  UIADD3 UR14, UR6, 0x4400, URZ ;  /* 0x00004400060e7890 */ /* 0x000fc6000fffe03f */
[----:B------:R-:W-:-:S04]  /*9400*/  UMOV UR6, 0x0 ;  /* 0x0000000000067882 */ /* 0x000fc80000000000 */
[----:B------:R2:W-:Y:S02]  /*9410*/  UTMALDG.4D [UR8], [UR4], desc[UR6] ;  /* 0x00000608040075b4 */ /* 0x0005e40008019000 */
[----:B--2---:R-:W-:Y:S01]  /*9420*/  UMOV UR8, UR14 ;  /* 0x0000000e00087c82 */ /* 0x004fe20008000000 */
[----:B------:R-:W-:Y:S02]  /*9430*/  UMOV UR10, UR15 ;  /* 0x0000000f000a7c82 */ /* 0x000fe40008000000 */
[----:B------:R2:W-:Y:S02]  /*9440*/  UTMALDG.4D [UR8], [UR4], desc[UR6] ;  /* 0x00000608040075b4 */ /* 0x0005e40008019000 */
[----:B--2---:R-:W-:Y:S01]  /*9450*/  NOP ;  /* 0x0000000000007918 */ /* 0x004fe20000000000 */
.L_x_58:
[----:B------:R-:W-:Y:S05]  /*9460*/  BSYNC B1 ;  /* 0x0000000000017941 */ /* 0x000fea0003800000 */
.L_x_57:
[----:B------:R-:W-:Y:S01]  /*9470*/  VIADD R16, R7, 0x1 ;  /* 0x0000000107107836 */ /* 0x000fe20000000000 */
[----:B------:R-:W-:Y:S04]  /*9480*/  BSSY B1, `(.L_x_64) ;  /* 0x0000072000017945 */ /* 0x000fe80003800000 */
[----:B------:R-:W-:-:S04]  /*9490*/  ISETP.NE.AND P1, PT, R16, 0x2, PT ;  /* 0x000000021000780c */ /* 0x000fc80003f25270 */
[----:B-1----:R-:W-:Y:S02]  /*94a0*/  SEL R17, RZ, 0x1, P1 ;  /* 0x00000001ff117807 */ /* 0x002fe40000800000 */
[----:B------:R-:W-:Y:S02]  /*94b0*/  SEL R16, R16, RZ, P1 ;  /* 0x000000ff10107207 */ /* 0x000fe40000800000 */
[----:B------:R-:W-:Y:S01]  /*94c0*/  LOP3.LUT R17, R10, R17, RZ, 0x3c, !PT ;  /* 0x000000110a117212 */ /* 0x000fe200078e3cff */
[----:B------:R-:W-:Y:S06]  /*94d0*/  @!P6 BRA `(.L_x_65) ;  /* 0x0000000400b0e947 */ /* 0x000fec0003800000 */
[----:B------:R-:W-:Y:S01]  /*94e0*/  VIADD R12, R6, 0xffffffff ;  /* 0xffffffff060c7836 */ /* 0x000fe20000000000 */
        /* <DEDUP_REMOVED lines=11> */
[----:B------:R-:W-:-:S05]  /*95a0*/  IADD3 R3, -R2, RZ, RZ ;  /* 0x000000ff02037210 */ /* 0x000fca0007ffe1ff */
[----:B------:R-:W-:Y:S01]  /*95b0*/  IMAD R12, R8, R3, R12 ;  /* 0x00000003080c7224 */ /* 0x000fe200078e020c */
[--C-:B------:R-:W-:Y:S01]  /*95c0*/  SHF.R.S32.HI R3, RZ, 0x1f, R2.reuse ;  /* 0x0000001fff037819 */ /* 0x100fe20000011402 */
[----:B------:R-:W1:Y:S02]  /*95d0*/  LDC.64 R8, c[0x0][0x3f8] ;  /* 0x0000fe00ff087b82 */ /* 0x000e640000000a00 */
[----:B------:R-:W-:-:S04]  /*95e0*/  IMAD.WIDE.U32 R2, R0, UR4, R2 ;  /* 0x0000000400027c25 */ /* 0x000fc8000f8e0002 */
[----:B------:R-:W-:Y:S01]  /*95f0*/  IMAD.IADD R13, R13, 0x1, R3 ;  /* 0x000000010d0d7824 */ /* 0x000fe200078e0203 */
[----:B-1----:R-:W-:-:S04]  /*9600*/  LEA R8, P1, R2, R8, 0x2 ;  /* 0x0000000802087211 */ /* 0x002fc800078210ff */
[----:B------:R-:W-:-:S05]  /*9610*/  LEA.HI.X R9, R2, R9, R13, 0x2, P1 ;  /* 0x0000000902097211 */ /* 0x000fca00008f140d */
[----:B------:R1:W5:Y:S04]  /*9620*/  LDG.E R8, desc[UR6][R8.64] ;  /* 0x0000000608087981 */ /* 0x000368000c1e1900 */
.L_x_66:
[----:B------:R-:W2:Y:S01]  /*9630*/  S2R R3, SR_CgaCtaId ;  /* 0x0000000000037919 */ /* 0x000ea20000008800 */
[----:B------:R-:W-:-:S04]  /*9640*/  MOV R2, 0x400 ;  /* 0x0000040000027802 */ /* 0x000fc80000000f00 */
[----:B--2---:R-:W-:Y:S02]  /*9650*/  LEA R2, R3, R2, 0x18 ;  /* 0x0000000203027211 */ /* 0x004fe400078ec0ff */
[----:B------:R-:W-:-:S03]  /*9660*/  SHF.L.U32 R3, R17, 0x1f, RZ ;  /* 0x0000001f11037819 */ /* 0x000fc600000006ff */
[----:B------:R-:W-:-:S04]  /*9670*/  IMAD R2, R16, 0x8, R2 ;  /* 0x0000000810027824 */ /* 0x000fc800078e0202 */
[----:B------:R-:W2:Y:S02]  /*9680*/  SYNCS.PHASECHK.TRANS64.TRYWAIT P1, [R2+URZ+0x34840], R3 ;  /* 0x03484003020075a7 */ /* 0x000ea4000802017f */
[----:B--2---:R-:W-:Y:S05]  /*9690*/  @!P1 BRA `(.L_x_67) ;  /* 0x0000001000649947 */ /* 0x004fea0003800000 */
.L_x_102:
        /* <DEDUP_REMOVED lines=11> */
.L_x_68:
[----:B------:R-:W1:Y:S01]  /*9750*/  S2R R13, SR_CgaCtaId ;  /* 0x00000000000d7919 */ /* 0x000e620000008800 */
[----:B------:R-:W-:Y:S01]  /*9760*/  MOV R9, 0x400 ;  /* 0x0000040000097802 */ /* 0x000fe20000000f00 */
[----:B------:R-:W-:Y:S01]  /*9770*/  UIADD3 UR4, UP0, UR36, 0x370, URZ ;  /* 0x0000037024047890 */ /* 0x000fe2000ff1e03f */
[----:B------:R-:W-:Y:S01]  /*9780*/  R2UR UR11, R12 ;  /* 0x000000000c0b72ca */ /* 0x000fe200000e0000 */
[----:B------:R-:W-:Y:S01]  /*9790*/  UMOV UR10, URZ ;  /* 0x0000003f000a7c82 */ /* 0x000fe20008000000 */
[----:B------:R-:W-:Y:S01]  /*97a0*/  R2UR UR12, R4 ;  /* 0x00000000040c72ca */ /* 0x000fe200000e0000 */
[----:B------:R-:W-:Y:S01]  /*97b0*/  UIADD3.X UR5, URZ, UR37, URZ, UP0, !UPT ;  /* 0x000000253f057290 */ /* 0x000fe200087fe43f */
[----:B-----5:R-:W-:Y:S01]  /*97c0*/  R2UR UR13, R8 ;  /* 0x00000000080d72ca */ /* 0x020fe200000e0000 */
[----:B------:R-:W-:Y:S01]  /*97d0*/  UMOV UR6, 0x0 ;  /* 0x0000000000067882 */ /* 0x000fe20000000000 */
[----:B------:R-:W-:Y:S01]  /*97e0*/  UMOV UR7, 0x14f00000 ;  /* 0x14f0000000077882 */ /* 0x000fe20000000000 */
[----:B------:R-:W-:Y:S01]  /*97f0*/  UMOV UR18, 0x40 ;  /* 0x0000004000127882 */ /* 0x000fe20000000000 */
[----:B------:R-:W-:-:S05]  /*9800*/  UMOV UR17, 0x80 ;  /* 0x0000008000117882 */ /* 0x000fca0000000000 */
[----:B------:R-:W-:Y:S01]  /*9810*/  USHF.L.U32 UR11, UR11, 0x7, URZ ;  /* 0x000000070b0b7899 */ /* 0x000fe2000800063f */
[----:B-1----:R-:W-:-:S05]  /*9820*/  LEA R9, R13, R9, 0x18 ;  /* 0x000000090d097211 */ /* 0x002fca00078ec0ff */
[----:B--2---:R-:W-:-:S04]  /*9830*/  VIADD R2, R9, 0x34800 ;  /* 0x0003480009027836 */ /* 0x004fc80000000000 */
[--C-:B------:R-:W-:Y:S02]  /*9840*/  IMAD R3, R16, 0x8, R2.reuse ;  /* 0x0000000810037824 */ /* 0x100fe400078e0202 */
[----:B------:R-:W-:-:S03]  /*9850*/  IMAD R2, R7, 0x8, R2 ;  /* 0x0000000807027824 */ /* 0x000fc600078e0202 */
[----:B------:R-:W-:Y:S01]  /*9860*/  R2UR UR9, R3 ;  /* 0x00000000030972ca */ /* 0x000fe200000e0000 */
[----:B------:R-:W-:-:S05]  /*9870*/  IMAD R3, R16, 0xc000, R9 ;  /* 0x0000c00010037824 */ /* 0x000fca00078e0209 */
[----:B------:R-:W-:Y:S02]  /*9880*/  R2UR UR8, R3 ;  /* 0x00000000030872ca */ /* 0x000fe400000e0000 */
[----:B------:R-:W-:-:S05]  /*9890*/  SHF.L.U32 R3, R10, 0x1f, RZ ;  /* 0x0000001f0a037819 */ /* 0x000fca00000006ff */
[----:B------:R-:W-:-:S06]  /*98a0*/  UIADD3 UR9, UR9, 0x30, URZ ;  /* 0x0000003009097890 */ /* 0x000fcc000fffe03f */
[----:B------:R-:W-:Y:S02]  /*98b0*/  UIADD3 UR14, UR8, 0x1c400, URZ ;  /* 0x0001c400080e7890 */ /* 0x000fe4000fffe03f */
[----:B------:R-:W-:Y:S02]  /*98c0*/  UIADD3 UR15, UR8, 0x20400, URZ ;  /* 0x00020400080f7890 */ /* 0x000fe4000fffe03f */
[----:B------:R-:W-:-:S03]  /*98d0*/  UIADD3 UR16, UR8, 0x24400, URZ ;  /* 0x0002440008107890 */ /* 0x000fc6000fffe03f */
[----:B------:R-:W-:Y:S02]  /*98e0*/  UMOV UR8, UR14 ;  /* 0x0000000e00087c82 */ /* 0x000fe40008000000 */
[----:B------:R1:W-:Y:S02]  /*98f0*/  UTMALDG.4D [UR8], [UR4], desc[UR6] ;  /* 0x00000608040075b4 */ /* 0x0003e40008019000 */
[----:B-1----:R-:W-:Y:S01]  /*9900*/  UMOV UR8, UR15 ;  /* 0x0000000f00087c82 */ /* 0x002fe20008000000 */
[----:B------:R-:W-:Y:S02]  /*9910*/  UMOV UR10, UR18 ;  /* 0x00000012000a7c82 */ /* 0x000fe40008000000 */
[----:B------:R1:W-:Y:S02]  /*9920*/  UTMALDG.4D [UR8], [UR4], desc[UR6] ;  /* 0x00000608040075b4 */ /* 0x0003e40008019000 */
[----:B-1----:R-:W-:Y:S01]  /*9930*/  UMOV UR8, UR16 ;  /* 0x0000001000087c82 */ /* 0x002fe20008000000 */
[----:B------:R-:W-:-:S02]  /*9940*/  UMOV UR10, UR17 ;  /* 0x00000011000a7c82 */ /* 0x000fc40008000000 */
[----:B------:R1:W-:Y:S01]  /*9950*/  UTMALDG.4D [UR8], [UR4], desc[UR6] ;  /* 0x00000608040075b4 */ /* 0x0003e20008019000 */
[----:B------:R-:W2:Y:S02]  /*9960*/  SYNCS.PHASECHK.TRANS64.TRYWAIT P1, [R2+URZ+0x60], R3 ;  /* 0x00006003020075a7 */ /* 0x000ea4000802017f */
[----:B-12---:R-:W-:Y:S05]  /*9970*/  @!P1 BRA `(.L_x_69) ;  /* 0x0000000c00c09947 */ /* 0x006fea0003800000 */
.L_x_103:
        /* <DEDUP_REMOVED lines=8> */
.L_x_70:
[----:B------:R-:W2:Y:S01]  /*9a00*/  S2R R9, SR_CgaCtaId ;  /* 0x0000000000097919 */ /* 0x000ea20000008800 */
[----:B-1----:R-:W-:Y:S01]  /*9a10*/  MOV R3, 0x400 ;  /* 0x0000040000037802 */ /* 0x002fe20000000f00 */
        /* <DEDUP_REMOVED lines=9> */
[----:B------:R-:W-:Y:S01]  /*9ab0*/  IMAD.MOV.U32 R18, RZ, RZ, R12 ;  /* 0x000000ffff127224 */ /* 0x000fe200078e000c */
[----:B------:R-:W-:-:S04]  /*9ac0*/  MOV R5, R8 ;  /* 0x0000000800057202 */ /* 0x000fc80000000f00 */
        /* <DEDUP_REMOVED lines=13> */
.L_x_65:
[----:B------:R-:W-:Y:S05]  /*9ba0*/  BSYNC B1 ;  /* 0x0000000000017941 */ /* 0x000fea0003800000 */
.L_x_64:
[C---:B------:R-:W-:Y:S01]  /*9bb0*/  ISETP.GT.AND P1, PT, R6.reuse, 0x1, PT ;  /* 0x000000010600780c */ /* 0x040fe20003f24270 */
[----:B------:R-:W-:-:S12]  /*9bc0*/  VIADD R6, R6, 0xfffffffe ;  /* 0xfffffffe06067836 */ /* 0x000fd80000000000 */
[----:B------:R-:W-:Y:S05]  /*9bd0*/  @P1 BRA `(.L_x_71) ;  /* 0xfffffff0005c1947 */ /* 0x000fea000383ffff */
.L_x_56:
[----:B------:R-:W-:Y:S05]  /*9be0*/  BSYNC B0 ;  /* 0x0000000000007941 */ /* 0x000fea0003800000 */
.L_x_47:
[----:B------:R-:W-:Y:S04]  /*9bf0*/  BSSY B0, `(.L_x_72) ;  /* 0x000002c000007945 */ /* 0x000fe80003800000 */
[----:B------:R-:W-:Y:S05]  /*9c00*/  @!P6 BRA `(.L_x_73) ;  /* 0x0000000000a8e947 */ /* 0x000fea0003800000 */
[----:B------:R-:W2:Y:S01]  /*9c10*/  S2R R3, SR_CgaCtaId ;  /* 0x0000000000037919 */ /* 0x000ea20000008800 */
[----:B------:R-:W-:Y:S01]  /*9c20*/  MOV R0, 0x400 ;  /* 0x0000040000007802 */ /* 0x000fe20000000f00 */
[----:B------:R-:W3:Y:S03]  /*9c30*/  S2R R2, SR_TID.X ;  /* 0x0000000000027919 */ /* 0x000ee60000002100 */
[----:B--2---:R-:W-:Y:S02]  /*9c40*/  LEA R0, R3, R0, 0x18 ;  /* 0x0000000003007211 */ /* 0x004fe400078ec0ff */
[----:B---3--:R-:W-:-:S03]  /*9c50*/  LOP3.LUT R2, R2, 0x7f, RZ, 0xc0, !PT ;  /* 0x0000007f02027812 */ /* 0x008fc600078ec0ff */
[----:B------:R-:W-:Y:S01]  /*9c60*/  IMAD R3, R16, 0x8, R0 ;  /* 0x0000000810037824 */ /* 0x000fe200078e0200 */
[----:B------:R-:W-:Y:S02]  /*9c70*/  SHF.L.U32 R0, R17, 0x1f, RZ ;  /* 0x0000001f11007819 */ /* 0x000fe400000006ff */
[----:B------:R-:W-:Y:S02]  /*9c80*/  ISETP.NE.AND P1, PT, R2, RZ, PT ;  /* 0x000000ff0200720c */ /* 0x000fe40003f25270 */
[----:B------:R-:W2:Y:S02]  /*9c90*/  SYNCS.PHASECHK.TRANS64.TRYWAIT P0, [R3+URZ+0x34860], R0 ;  /* 0x03486000030075a7 */ /* 0x000ea4000800017f */
[----:B--2---:R-:W-:Y:S09]  /*9ca0*/  @!P0 BRA `(.L_x_74) ;  /* 0x0000000c00088947 */ /* 0x004ff20003800000 */
.L_x_104:
        /* <DEDUP_REMOVED lines=8> */
.L_x_75:
        /* <DEDUP_REMOVED lines=10> */
[----:B------:R-:W-:-:S06]  /*9dd0*/  UMOV UR15, 0x40 ;  /* 0x00000040000f7882 */ /* 0x000fcc0000000000 */
[----:B------:R-:W-:Y:S02]  /*9de0*/  UIADD3 UR9, UR9, 0x34850, URZ ;  /* 0x0003485009097890 */ /* 0x000fe4000fffe03f */
[----:B------:R-:W-:Y:S01]  /*9df0*/  USHF.L.U32 UR11, UR11, 0x7, URZ ;  /* 0x000000070b0b7899 */ /* 0x000fe2000800063f */
[----:B---3--:R-:W-:-:S05]  /*9e00*/  LEA R0, R2, R0, 0x18 ;  /* 0x0000000002007211 */ /* 0x008fca00078ec0ff */
        /* <DEDUP_REMOVED lines=10> */
.L_x_73:
[----:B------:R-:W-:Y:S05]  /*9eb0*/  BSYNC B0 ;  /* 0x0000000000007941 */ /* 0x000fea0003800000 */
.L_x_72:
[----:B------:R-:W2:Y:S01]  /*9ec0*/  LDL.LU R0, [R1+0x10] ;  /* 0x0000100001007983 */ /* 0x000ea20000300800 */
[----:B------:R-:W-:-:S03]  /*9ed0*/  ULDC UR4, c[0x0][0xda4] ;  /* 0x0003690000047ab9 */ /* 0x000fc60000000800 */
[----:B------:R-:W3:Y:S01]  /*9ee0*/  LDL.LU R2, [R1+0x18] ;  /* 0x0000180001027983 */ /* 0x000ee20000300800 */
[----:B------:R-:W-:-:S05]  /*9ef0*/  VIADD R16, R16, 0x1 ;  /* 0x0000000110107836 */ /* 0x000fca0000000000 */
[----:B------:R-:W-:-:S04]  /*9f00*/  ISETP.NE.AND P0, PT, R16, 0x2, PT ;  /* 0x000000021000780c */ /* 0x000fc80003f05270 */
[----:B------:R-:W-:Y:S01]  /*9f10*/  SEL R16, R16, RZ, P0 ;  /* 0x000000ff10107207 */ /* 0x000fe20000000000 */
[----:B--2---:R-:W-:Y:S02]  /*9f20*/  VIADD R0, R0, UR38 ;  /* 0x0000002600007c36 */ /* 0x004fe40008000000 */
[----:B---3--:R-:W-:-:S03]  /*9f30*/  VIADD R2, R2, 0x1 ;  /* 0x0000000102027836 */ /* 0x008fc60000000000 */
[----:B------:R2:W-:Y:S01]  /*9f40*/  STL [R1+0x10], R0 ;  /* 0x0000100001007387 */ /* 0x0005e20000100800 */
[----:B------:R-:W-:-:S03]  /*9f50*/  ISETP.GE.AND P1, PT, R0, UR4, PT ;  /* 0x0000000400007c0c */ /* 0x000fc6000bf26270 */
[----:B------:R3:W-:Y:S01]  /*9f60*/  STL [R1+0x18], R2 ;  /* 0x0000180201007387 */ /* 0x0007e20000100800 */
[----:B--2---:R-:W-:-:S04]  /*9f70*/  SEL R0, RZ, 0x1, P0 ;  /* 0x00000001ff007807 */ /* 0x004fc80000000000 */
[----:B------:R-:W-:-:S05]  /*9f80*/  LOP3.LUT R17, R17, R0, RZ, 0x3c, !PT ;  /* 0x0000000011117212 */ /* 0x000fca00078e3cff */
[----:B---3--:R-:W-:Y:S05]  /*9f90*/  @!P1 BRA `(.L_x_76) ;  /* 0xffffffd000cc9947 */ /* 0x008fea000383ffff */
[----:B------:R-:W-:-:S07]  /*9fa0*/  LOP3.LUT R2, R2, 0x1, RZ, 0xc, !PT ;  /* 0x0000000102027812 */ /* 0x000fce00078e0cff */
.L_x_32:
[----:B------:R-:W2:Y:S01]  /*9fb0*/  S2R R3, SR_CgaCtaId ;  /* 0x0000000000037919 */ /* 0x000ea20000008800 */
[----:B------:R-:W-:Y:S01]  /*9fc0*/  MOV R0, 0x400 ;  /* 0x0000040000007802 */ /* 0x000fe20000000f00 */
[----:B------:R-:W-:Y:S03]  /*9fd0*/  BSSY B0, `(.L_x_77) ;  /* 0x0000005000007945 */ /* 0x000fe60003800000 */
[----:B--2---:R-:W-:Y:S02]  /*9fe0*/  LEA R0, R3, R0, 0x18 ;  /* 0x0000000003007211 */ /* 0x004fe400078ec0ff */
[----:B------:R-:W-:-:S04]  /*9ff0*/  SHF.L.U32 R3, R2, 0x1f, RZ ;  /* 0x0000001f02037819 */ /* 0x000fc800000006ff */
[----:B------:R-:W2:Y:S02]  /*a000*/  SYNCS.PHASECHK.TRANS64.TRYWAIT P0, [R0+URZ+0x34820], R3 ;  /* 0x03482003000075a7 */ /* 0x000ea4000800017f */
[----:B--2---:R-:W-:Y:S05]  /*a010*/  @!P0 BRA `(.L_x_78) ;  /* 0x0000000800408947 */ /* 0x004fea0003800000 */
.L_x_105:
[----:B------:R-:W-:Y:S05]  /*a020*/  BSYNC B0 ;  /* 0x0000000000007941 */ /* 0x000fea0003800000 */
.L_x_77:
[----:B------:R-:W-:-:S03]  /*a030*/  UMOV UR4, 0xffffffff ;  /* 0xffffffff00047882 */ /* 0x000fc60000000000 */
[----:B------:R-:W-:Y:S05]  /*a040*/  BRA.DIV UR4, `(.L_x_79) ;  /* 0x0000000a04487947 */ /* 0x000fea000b800000 */
[----:B------:R-:W3:Y:S02]  /*a050*/  S2R R2, SR_TID.X ;  /* 0x0000000000027919 */ /* 0x000ee40000002100 */
[----:B---3--:R-:W-:-:S04]  /*a060*/  SHF.R.U32.HI R2, RZ, 0x5, R2 ;  /* 0x00000005ff027819 */ /* 0x008fc80000011602 */
[----:B------:R-:W-:-:S05]  /*a070*/  LOP3.LUT R2, R2, 0x3, RZ, 0xc0, !PT ;  /* 0x0000000302027812 */ /* 0x000fca00078ec0ff */
[----:B------:R3:W4:Y:S02]  /*a080*/  SHFL.IDX PT, R14, R2, RZ, 0x1f ;  /* 0x00001fff020e7589 */ /* 0x00072400000e0000 */
.L_x_108:
[----:B----4-:R-:W-:Y:S01]  /*a090*/  ISETP.NE.AND P0, PT, R14, RZ, PT ;  /* 0x000000ff0e00720c */ /* 0x010fe20003f05270 */
[----:B------:R-:W-:-:S12]  /*a0a0*/  BSSY B0, `(.L_x_80) ;  /* 0x0000024000007945 */ /* 0x000fd80003800000 */
[----:B------:R-:W-:Y:S05]  /*a0b0*/  @P0 BRA `(.L_x_81) ;  /* 0x0000000000880947 */ /* 0x000fea0003800000 */
[----:B------:R-:W-:-:S03]  /*a0c0*/  UMOV UR4, 0xffffffff ;  /* 0xffffffff00047882 */ /* 0x000fc60000000000 */
[----:B------:R-:W-:Y:S05]  /*a0d0*/  BRA.DIV UR4, `(.L_x_82) ;  /* 0x0000000a04587947 */ /* 0x000fea000b800000 */
[----:B------:R-:W-:-:S13]  /*a0e0*/  ELECT P6, URZ, PT ;  /* 0x00000000003f782f */ /* 0x000fda00038c0000 */
.L_x_111:
[----:B------:R-:W-:Y:S05]  /*a0f0*/  @!P6 BRA `(.L_x_81) ;  /* 0x000000000078e947 */ /* 0x000fea0003800000 */
[----:B---3--:R-:W3:Y:S02]  /*a100*/  LDL.LU R2, [R1+0x1c] ;  /* 0x00001c0001027983 */ /* 0x008ee40000300800 */
[----:B---3--:R-:W-:-:S04]  /*a110*/  LOP3.LUT R2, R2, 0x2, RZ, 0xfc, !PT ;  /* 0x0000000202027812 */ /* 0x008fc800078efcff */
[----:B------:R-:W-:-:S13]  /*a120*/  ISETP.NE.AND P2, PT, R2, 0x3, PT ;  /* 0x000000030200780c */ /* 0x000fda0003f45270 */
[----:B------:R-:W-:Y:S05]  /*a130*/  @!P2 BRA `(.L_x_83) ;  /* 0x000000000004a947 */ /* 0x000fea0003800000 */
[----:B------:R-:W-:Y:S01]  /*a140*/  BPT.TRAP 0x1 ;  /* 0x000000040000795c */ /* 0x000fe20000300000 */
.L_x_83:
[----:B--2---:R-:W-:Y:S01]  /*a150*/  VIADD R3, R0, 0x34840 ;  /* 0x0003484000037836 */ /* 0x004fe20000000000 */
[----:B------:R-:W-:Y:S02]  /*a160*/  SHF.L.U32 R5, R17, 0x1f, RZ ;  /* 0x0000001f11057819 */ /* 0x000fe400000006ff */
[C---:B------:R-:W-:Y:S01]  /*a170*/  IADD3 R2, R16.reuse, 0x1, RZ ;  /* 0x0000000110027810 */ /* 0x040fe20007ffe0ff */
[----:B-1----:R-:W-:-:S03]  /*a180*/  IMAD R6, R16, 0x8, R3 ;  /* 0x0000000810067824 */ /* 0x002fc600078e0203 */
[----:B------:R-:W-:Y:S01]  /*a190*/  ISETP.NE.AND P1, PT, R2, 0x2, PT ;  /* 0x000000020200780c */ /* 0x000fe20003f25270 */
[----:B------:R-:W1:Y:S03]  /*a1a0*/  SYNCS.PHASECHK.TRANS64.TRYWAIT P0, [R6+URZ], R5 ;  /* 0x00000005060075a7 */ /* 0x000e66000800017f */
[----:B------:R-:W-:-:S04]  /*a1b0*/  SEL R4, RZ, 0x1, P1 ;  /* 0x00000001ff047807 */ /* 0x000fc80000800000 */
[----:B------:R-:W-:Y:S02]  /*a1c0*/  LOP3.LUT R17, R17, R4, RZ, 0x3c, !PT ;  /* 0x0000000411117212 */ /* 0x000fe400078e3cff */
[----:B------:R-:W-:Y:S02]  /*a1d0*/  SEL R4, R2, RZ, P1 ;  /* 0x000000ff02047207 */ /* 0x000fe40000800000 */
[----:B------:R-:W-:-:S03]  /*a1e0*/  SHF.L.U32 R2, R17, 0x1f, RZ ;  /* 0x0000001f11027819 */ /* 0x000fc600000006ff */
[----:B------:R-:W-:Y:S01]  /*a1f0*/  IMAD R3, R4, 0x8, R3 ;  /* 0x0000000804037824 */ /* 0x000fe200078e0203 */
[----:B-1----:R-:W-:Y:S06]  /*a200*/  @!P0 BRA `(.L_x_84) ;  /* 0x00000008002c8947 */ /* 0x002fec0003800000 */
.L_x_112:
[----:B------:R-:W2:Y:S02]  /*a210*/  SYNCS.PHASECHK.TRANS64.TRYWAIT P0, [R3+URZ], R2 ;  /* 0x00000002030075a7 */ /* 0x000ea4000800017f */
[----:B--2---:R-:W-:Y:S05]  /*a220*/  @!P0 BRA `(.L_x_85) ;  /* 0x0000000800388947 */ /* 0x004fea0003800000 */
.L_x_113:
[----:B------:R-:W-:Y:S05]  /*a230*/  @!P2 BRA `(.L_x_86) ;  /* 0x000000000004a947 */ /* 0x000fea0003800000 */
[----:B------:R-:W-:Y:S01]  /*a240*/  BPT.TRAP 0x1 ;  /* 0x000000040000795c */ /* 0x000fe20000300000 */
.L_x_86:
[----:B--2---:R-:W-:-:S04]  /*a250*/  VIADD R3, R0, 0x34860 ;  /* 0x0003486000037836 */ /* 0x004fc80000000000 */
[----:B------:R-:W-:-:S04]  /*a260*/  IMAD R16, R16, 0x8, R3 ;  /* 0x0000000810107824 */ /* 0x000fc800078e0203 */
[----:B------:R-:W2:Y:S02]  /*a270*/  SYNCS.PHASECHK.TRANS64.TRYWAIT P0, [R16+URZ], R5 ;  /* 0x00000005100075a7 */ /* 0x000ea4000800017f */
[----:B--2---:R-:W-:Y:S05]  /*a280*/  @!P0 BRA `(.L_x_87) ;  /* 0x0000000800348947 */ /* 0x004fea0003800000 */
.L_x_114:
[----:B------:R-:W-:-:S07]  /*a290*/  IMAD R3, R4, 0x8, R3 ;  /* 0x0000000804037824 */ /* 0x000fce00078e0203 */
.L_x_88:
[----:B---3--:R3:W4:Y:S02]  /*a2a0*/  SYNCS.PHASECHK.TRANS64.TRYWAIT P0, [R3+URZ], R2 ;  /* 0x00000002030075a7 */ /* 0x008724000800017f */
[----:B----4-:R-:W-:Y:S05]  /*a2b0*/  @!P0 NANOSLEEP.SYNCS 0x989680 ;  /* 0x009896800000895d */ /* 0x010fea0003900000 */
[----:B------:R-:W4:Y:S02]  /*a2c0*/  @!P0 SYNCS.PHASECHK.TRANS64 P0, [R3+URZ], R2 ;  /* 0x00000002030085a7 */ /* 0x000f24000800007f */
[----:B----4-:R-:W-:Y:S05]  /*a2d0*/  @!P0 BRA `(.L_x_88) ;  /* 0xfffffffc00f08947 */ /* 0x010fea000383ffff */
.L_x_81:
[----:B------:R-:W-:Y:S05]  /*a2e0*/  BSYNC B0 ;  /* 0x0000000000007941 */ /* 0x000fea0003800000 */
.L_x_80:
[----:B------:R-:W-:Y:S05]  /*a2f0*/  EXIT ;  /* 0x000000000000794d */ /* 0x000fea0003800000 */
.L_x_10:
[----:B-1----:R-:W-:-:S04]  /*a300*/  IMAD.U32 R3, RZ, RZ, UR60 ;  /* 0x0000003cff037e24 */ /* 0x002fc8000f8e00ff */
[----:B------:R1:W2:Y:S03]  /*a310*/  SYNCS.PHASECHK.TRANS64.TRYWAIT P1, [R3+URZ+0x34800], R0 ;  /* 0x03480000030075a7 */ /* 0x0002a6000802017f */
[----:B--2---:R-:W-:Y:S05]  /*a320*/  @!P1 NANOSLEEP.SYNCS 0x989680 ;  /* 0x009896800000995d */ /* 0x004fea0003900000 */
[----:B------:R-:W2:Y:S02]  /*a330*/  @!P1 SYNCS.PHASECHK.TRANS64 P1, [R3+URZ+0x34800], R0 ;  /* 0x03480000030095a7 */ /* 0x000ea4000802007f */
[----:B--2---:R-:W-:Y:S05]  /*a340*/  @!P1 BRA `(.L_x_10) ;  /* 0xfffffffc00ec9947 */ /* 0x004fea000383ffff */
[----:B------:R-:W-:Y:S05]  /*a350*/  BRA `(.L_x_89) ;  /* 0xffffff6c00647947 */ /* 0x000fea000383ffff */
.L_x_14:
[----:B--2---:R2:W3:Y:S02]  /*a360*/  SYNCS.PHASECHK.TRANS64.TRYWAIT P2, [R3+URZ+0x34830], R0 ;  /* 0x03483000030075a7 */ /* 0x0044e4000804017f */
[----:B---3--:R-:W-:Y:S05]  /*a370*/  @!P2 NANOSLEEP.SYNCS 0x989680 ;  /* 0x009896800000a95d */ /* 0x008fea0003900000 */
[----:B------:R-:W3:Y:S02]  /*a380*/  @!P2 SYNCS.PHASECHK.TRANS64 P2, [R3+URZ+0x34830], R0 ;  /* 0x034830000300a5a7 */ /* 0x000ee4000804007f */
[----:B---3--:R-:W-:Y:S05]  /*a390*/  @!P2 BRA `(.L_x_14) ;  /* 0xfffffffc00f0a947 */ /* 0x008fea000383ffff */
[----:B------:R-:W-:Y:S05]  /*a3a0*/  BRA `(.L_x_13) ;  /* 0xffffff6c00907947 */ /* 0x000fea000383ffff */
.L_x_19:
[----:B--2---:R-:W-:-:S04]  /*a3b0*/  IMAD.U32 R9, RZ, RZ, UR6 ;  /* 0x00000006ff097e24 */ /* 0x004fc8000f8e00ff */
[----:B------:R2:W3:Y:S03]  /*a3c0*/  SYNCS.PHASECHK.TRANS64.TRYWAIT P2, [R9+URZ+0x34830], R0 ;  /* 0x03483000090075a7 */ /* 0x0004e6000804017f */
[----:B---3--:R-:W-:Y:S05]  /*a3d0*/  @!P2 NANOSLEEP.SYNCS 0x989680 ;  /* 0x009896800000a95d */ /* 0x008fea0003900000 */
[----:B------:R-:W3:Y:S02]  /*a3e0*/  @!P2 SYNCS.PHASECHK.TRANS64 P2, [R9+URZ+0x34830], R0 ;  /* 0x034830000900a5a7 */ /* 0x000ee4000804007f */
[----:B---3--:R-:W-:Y:S05]  /*a3f0*/  @!P2 BRA `(.L_x_19) ;  /* 0xfffffffc00eca947 */ /* 0x008fea000383ffff */
[----:B------:R-:W-:Y:S05]  /*a400*/  BRA `(.L_x_18) ;  /* 0xffffff9400447947 */ /* 0x000fea000383ffff */
.L_x_23:
[----:B--2---:R-:W-:-:S04]  /*a410*/  IMAD.U32 R7, RZ, RZ, UR7 ;  /* 0x00000007ff077e24 */ /* 0x004fc8000f8e00ff */
[----:B------:R2:W3:Y:S03]  /*a420*/  SYNCS.PHASECHK.TRANS64.TRYWAIT P2, [R7+URZ+0x34850], R0 ;  /* 0x03485000070075a7 */ /* 0x0004e6000804017f */
[----:B---3--:R-:W-:Y:S05]  /*a430*/  @!P2 NANOSLEEP.SYNCS 0x989680 ;  /* 0x009896800000a95d */ /* 0x008fea0003900000 */
[----:B------:R-:W3:Y:S02]  /*a440*/  @!P2 SYNCS.PHASECHK.TRANS64 P2, [R7+URZ+0x34850], R0 ;  /* 0x034850000700a5a7 */ /* 0x000ee4000804007f */
[----:B---3--:R-:W-:Y:S05]  /*a450*/  @!P2 BRA `(.L_x_23) ;  /* 0xfffffffc00eca947 */ /* 0x008fea000383ffff */
[----:B------:R-:W-:Y:S05]  /*a460*/  BRA `(.L_x_22) ;  /* 0xffffff9c006c7947 */ /* 0x000fea000383ffff */
.L_x_28:
[----:B--2---:R-:W-:-:S04]  /*a470*/  IMAD.U32 R5, RZ, RZ, UR7 ;  /* 0x00000007ff057e24 */ /* 0x004fc8000f8e00ff */
[----:B------:R2:W3:Y:S03]  /*a480*/  SYNCS.PHASECHK.TRANS64.TRYWAIT P0, [R5+URZ+0x34850], R4 ;  /* 0x03485004050075a7 */ /* 0x0004e6000800017f */
[----:B---3--:R-:W-:Y:S05]  /*a490*/  @!P0 NANOSLEEP.SYNCS 0x989680 ;  /* 0x009896800000895d */ /* 0x008fea0003900000 */
[----:B------:R-:W3:Y:S02]  /*a4a0*/  @!P0 SYNCS.PHASECHK.TRANS64 P0, [R5+URZ+0x34850], R4 ;  /* 0x03485004050085a7 */ /* 0x000ee4000800007f */
[----:B---3--:R-:W-:Y:S05]  /*a4b0*/  @!P0 BRA `(.L_x_28) ;  /* 0xfffffffc00ec8947 */ /* 0x008fea000383ffff */
[----:B------:R-:W-:Y:S05]  /*a4c0*/  BRA `(.L_x_27) ;  /* 0xffffffb8003c7947 */ /* 0x000fea000383ffff */
.L_x_39:
[----:B------:R-:W1:Y:S01]  /*a4d0*/  S2R R6, SR_TID.X ;  /* 0x0000000000067919 */ /* 0x000e620000002100 */
[----:B------:R-:W-:Y:S01]  /*a4e0*/  BSSY B0, `(.L_x_90) ;  /* 0x000000a000007945 */ /* 0x000fe20003800000 */
[----:B------:R-:W-:Y:S01]  /*a4f0*/  MOV R12, RZ ;  /* 0x000000ff000c7202 */ /* 0x000fe20000000f00 */
[----:B------:R-:W-:Y:S02]  /*a500*/  IMAD.MOV.U32 R11, RZ, RZ, 0x1f ;  /* 0x0000001fff0b7424 */ /* 0x000fe400078e00ff */
[----:B------:R-:W-:Y:S01]  /*a510*/  IMAD.MOV.U32 R15, RZ, RZ, -0x1 ;  /* 0xffffffffff0f7424 */ /* 0x000fe200078e00ff */
[----:B-1----:R-:W-:-:S04]  /*a520*/  SHF.R.U32.HI R6, RZ, 0x5, R6 ;  /* 0x00000005ff067819 */ /* 0x002fc80000011606 */
[----:B------:R-:W-:-:S05]  /*a530*/  LOP3.LUT R6, R6, 0x3, RZ, 0xc0, !PT ;  /* 0x0000000306067812 */ /* 0x000fca00078ec0ff */
[----:B------:R-:W-:-:S07]  /*a540*/  IMAD.MOV.U32 R13, RZ, RZ, R6 ;  /* 0x000000ffff0d7224 */ /* 0x000fce00078e0006 */
[----:B------:R-:W-:Y:S05]  /*a550*/  WARPSYNC.COLLECTIVE R15, `(.L_x_91) ;  /* 0x000000000f087348 */ /* 0x000fea0003c00000 */
[----:B------:R1:W2:Y:S02]  /*a560*/  SHFL.IDX P6, R14, R13, R12, R11 ;  /* 0x0000000c0d0e7389 */ /* 0x0002a400000c000b */
[----:B-12---:R-:W-:Y:S01]  /*a570*/  ENDCOLLECTIVE ;  /* 0x000000000000791b */ /* 0x006fe20003800000 */
.L_x_91:
[----:B------:R-:W-:Y:S05]  /*a580*/  BSYNC B0 ;  /* 0x0000000000007941 */ /* 0x000fea0003800000 */
.L_x_90:
[----:B------:R-:W-:Y:S05]  /*a590*/  BRA `(.L_x_92) ;  /* 0xffffffd400d87947 */ /* 0x000fea000383ffff */
.L_x_40:
[----:B------:R-:W-:Y:S01]  /*a5a0*/  BSSY B0, `(.L_x_93) ;  /* 0x0000006000007945 */ /* 0x000fe20003800000 */
[----:B------:R-:W-:-:S07]  /*a5b0*/  IMAD.MOV.U32 R15, RZ, RZ, -0x1 ;  /* 0xffffffffff0f7424 */ /* 0x000fce00078e00ff */
[----:B------:R-:W-:Y:S05]  /*a5c0*/  WARPSYNC.COLLECTIVE R15, `(.L_x_94) ;  /* 0x000000000f0c7348 */ /* 0x000fea0003c00000 */
[----:B------:R-:W-:Y:S02]  /*a5d0*/  ELECT P6, UR62, PT ;  /* 0x00000000003e782f */ /* 0x000fe400038c0000 */
[----:B------:R-:W-:Y:S01]  /*a5e0*/  MOV R14, UR62 ;  /* 0x0000003e000e7c02 */ /* 0x000fe20008000f00 */
[----:B------:R-:W-:Y:S10]  /*a5f0*/  ENDCOLLECTIVE ;  /* 0x000000000000791b */ /* 0x000ff40003800000 */
.L_x_94:
[----:B------:R-:W-:Y:S05]  /*a600*/  BSYNC B0 ;  /* 0x0000000000007941 */ /* 0x000fea0003800000 */
.L_x_93:
[----:B------:R-:W-:Y:S05]  /*a610*/  BRA `(.L_x_95) ;  /* 0xffffffd400d07947 */ /* 0x000fea000383ffff */
.L_x_43:
[----:B--2---:R2:W3:Y:S02]  /*a620*/  SYNCS.PHASECHK.TRANS64.TRYWAIT P1, [R6+URZ+0x34840], R7 ;  /* 0x03484007060075a7 */ /* 0x0044e4000802017f */
[----:B---3--:R-:W-:Y:S05]  /*a630*/  @!P1 NANOSLEEP.SYNCS 0x989680 ;  /* 0x009896800000995d */ /* 0x008fea0003900000 */
[----:B------:R-:W3:Y:S02]  /*a640*/  @!P1 SYNCS.PHASECHK.TRANS64 P1, [R6+URZ+0x34840], R7 ;  /* 0x03484007060095a7 */ /* 0x000ee4000802007f */
[----:B---3--:R-:W-:Y:S05]  /*a650*/  @!P1 BRA `(.L_x_43) ;  /* 0xfffffffc00f09947 */ /* 0x008fea000383ffff */
[----:B------:R-:W-:Y:S05]  /*a660*/  BRA `(.L_x_96) ;  /* 0xffffffd800347947 */ /* 0x000fea000383ffff */
.L_x_46:
[----:B-1----:R-:W1:Y:S01]  /*a670*/  S2R R8, SR_CgaCtaId ;  /* 0x0000000000087919 */ /* 0x002e620000008800 */
[----:B------:R-:W-:-:S04]  /*a680*/  MOV R7, 0x400 ;  /* 0x0000040000077802 */ /* 0x000fc80000000f00 */
[----:B-1----:R-:W-:-:S04]  /*a690*/  LEA R7, R8, R7, 0x18 ;  /* 0x0000000708077211 */ /* 0x002fc800078ec0ff */
[----:B------:R1:W2:Y:S03]  /*a6a0*/  SYNCS.PHASECHK.TRANS64.TRYWAIT P1, [R7+URZ+0x34820], R6 ;  /* 0x03482006070075a7 */ /* 0x0002a6000802017f */
[----:B--2---:R-:W-:Y:S05]  /*a6b0*/  @!P1 NANOSLEEP.SYNCS 0x989680 ;  /* 0x009896800000995d */ /* 0x004fea0003900000 */
[----:B------:R-:W2:Y:S02]  /*a6c0*/  @!P1 SYNCS.PHASECHK.TRANS64 P1, [R7+URZ+0x34820], R6 ;  /* 0x03482006070095a7 */ /* 0x000ea4000802007f */
[----:B--2---:R-:W-:Y:S05]  /*a6d0*/  @!P1 BRA `(.L_x_46) ;  /* 0xfffffffc00e49947 */ /* 0x004fea000383ffff */
[----:B------:R-:W-:Y:S05]  /*a6e0*/  BRA `(.L_x_97) ;  /* 0xffffffdc00707947 */ /* 0x000fea000383ffff */
.L_x_52:
[----:B-1----:R1:W2:Y:S02]  /*a6f0*/  SYNCS.PHASECHK.TRANS64.TRYWAIT P1, [R2+URZ+0x34840], R3 ;  /* 0x03484003020075a7 */ /* 0x0022a4000802017f */
[----:B--2---:R-:W-:Y:S05]  /*a700*/  @!P1 NANOSLEEP.SYNCS 0x989680 ;  /* 0x009896800000995d */ /* 0x004fea0003900000 */
[----:B------:R-:W2:Y:S02]  /*a710*/  @!P1 SYNCS.PHASECHK.TRANS64 P1, [R2+URZ+0x34840], R3 ;  /* 0x03484003020095a7 */ /* 0x000ea4000802007f */
[----:B--2---:R-:W-:Y:S05]  /*a720*/  @!P1 BRA `(.L_x_52) ;  /* 0xfffffffc00f09947 */ /* 0x004fea000383ffff */
[----:B------:R-:W-:Y:S05]  /*a730*/  BRA `(.L_x_98) ;  /* 0xffffffe000107947 */ /* 0x000fea000383ffff */
.L_x_54:
[----:B-1----:R1:W2:Y:S02]  /*a740*/  SYNCS.PHASECHK.TRANS64.TRYWAIT P1, [R2+URZ+0x60], R3 ;  /* 0x00006003020075a7 */ /* 0x0022a4000802017f */
[----:B--2---:R-:W-:Y:S05]  /*a750*/  @!P1 NANOSLEEP.SYNCS 0x989680 ;  /* 0x009896800000995d */ /* 0x004fea0003900000 */
[----:B------:R-:W2:Y:S02]  /*a760*/  @!P1 SYNCS.PHASECHK.TRANS64 P1, [R2+URZ+0x60], R3 ;  /* 0x00006003020095a7 */ /* 0x000ea4000802007f */
[----:B--2---:R-:W-:Y:S05]  /*a770*/  @!P1 BRA `(.L_x_54) ;  /* 0xfffffffc00f09947 */ /* 0x004fea000383ffff */
[----:B------:R-:W-:Y:S05]  /*a780*/  BRA `(.L_x_99) ;  /* 0xffffffe000ac7947 */ /* 0x000fea000383ffff */
.L_x_60:
[----:B--2---:R2:W3:Y:S02]  /*a790*/  SYNCS.PHASECHK.TRANS64.TRYWAIT P1, [R2+URZ+0x34840], R3 ;  /* 0x03484003020075a7 */ /* 0x0044e4000802017f */
[----:B---3--:R-:W-:Y:S05]  /*a7a0*/  @!P1 NANOSLEEP.SYNCS 0x989680 ;  /* 0x009896800000995d */ /* 0x008fea0003900000 */
[----:B------:R-:W3:Y:S02]  /*a7b0*/  @!P1 SYNCS.PHASECHK.TRANS64 P1, [R2+URZ+0x34840], R3 ;  /* 0x03484003020095a7 */ /* 0x000ee4000802007f */
[----:B---3--:R-:W-:Y:S05]  /*a7c0*/  @!P1 BRA `(.L_x_60) ;  /* 0xfffffffc00f09947 */ /* 0x008fea000383ffff */
[----:B------:R-:W-:Y:S05]  /*a7d0*/  BRA `(.L_x_100) ;  /* 0xffffffe400e87947 */ /* 0x000fea000383ffff */
.L_x_62:
[----:B-1----:R1:W2:Y:S02]  /*a7e0*/  SYNCS.PHASECHK.TRANS64.TRYWAIT P1, [R2+URZ+0x60], R17 ;  /* 0x00006011020075a7 */ /* 0x0022a4000802017f */
[----:B--2---:R-:W-:Y:S05]  /*a7f0*/  @!P1 NANOSLEEP.SYNCS 0x989680 ;  /* 0x009896800000995d */ /* 0x004fea0003900000 */
[----:B------:R-:W2:Y:S02]  /*a800*/  @!P1 SYNCS.PHASECHK.TRANS64 P1, [R2+URZ+0x60], R17 ;  /* 0x00006011020095a7 */ /* 0x000ea4000802007f */
[----:B--2---:R-:W-:Y:S05]  /*a810*/  @!P1 BRA `(.L_x_62) ;  /* 0xfffffffc00f09947 */ /* 0x004fea000383ffff */
[----:B------:R-:W-:Y:S05]  /*a820*/  BRA `(.L_x_101) ;  /* 0xffffffe800847947 */ /* 0x000fea000383ffff */
.L_x_67:
[----:B--2---:R2:W3:Y:S02]  /*a830*/  SYNCS.PHASECHK.TRANS64.TRYWAIT P1, [R2+URZ+0x34840], R3 ;  /* 0x03484003020075a7 */ /* 0x0044e4000802017f */
[----:B---3--:R-:W-:Y:S05]  /*a840*/  @!P1 NANOSLEEP.SYNCS 0x989680 ;  /* 0x009896800000995d */ /* 0x008fea0003900000 */
[----:B------:R-:W3:Y:S02]  /*a850*/  @!P1 SYNCS.PHASECHK.TRANS64 P1, [R2+URZ+0x34840], R3 ;  /* 0x03484003020095a7 */ /* 0x000ee4000802007f */
[----:B---3--:R-:W-:Y:S05]  /*a860*/  @!P1 BRA `(.L_x_67) ;  /* 0xfffffffc00f09947 */ /* 0x008fea000383ffff */
[----:B------:R-:W-:Y:S05]  /*a870*/  BRA `(.L_x_102) ;  /* 0xffffffec00887947 */ /* 0x000fea000383ffff */
.L_x_69:
[----:B-1----:R1:W2:Y:S02]  /*a880*/  SYNCS.PHASECHK.TRANS64.TRYWAIT P1, [R2+URZ+0x60], R3 ;  /* 0x00006003020075a7 */ /* 0x0022a4000802017f */
[----:B--2---:R-:W-:Y:S05]  /*a890*/  @!P1 NANOSLEEP.SYNCS 0x989680 ;  /* 0x009896800000995d */ /* 0x004fea0003900000 */
[----:B------:R-:W2:Y:S02]  /*a8a0*/  @!P1 SYNCS.PHASECHK.TRANS64 P1, [R2+URZ+0x60], R3 ;  /* 0x00006003020095a7 */ /* 0x000ea4000802007f */
[----:B--2---:R-:W-:Y:S05]  /*a8b0*/  @!P1 BRA `(.L_x_69) ;  /* 0xfffffffc00f09947 */ /* 0x004fea000383ffff */
[----:B------:R-:W-:Y:S05]  /*a8c0*/  BRA `(.L_x_103) ;  /* 0xfffffff0002c7947 */ /* 0x000fea000383ffff */
.L_x_74:
[----:B--2---:R2:W3:Y:S02]  /*a8d0*/  SYNCS.PHASECHK.TRANS64.TRYWAIT P0, [R3+URZ+0x34860], R0 ;  /* 0x03486000030075a7 */ /* 0x0044e4000800017f */
[----:B---3--:R-:W-:Y:S05]  /*a8e0*/  @!P0 NANOSLEEP.SYNCS 0x989680 ;  /* 0x009896800000895d */ /* 0x008fea0003900000 */
[----:B------:R-:W3:Y:S02]  /*a8f0*/  @!P0 SYNCS.PHASECHK.TRANS64 P0, [R3+URZ+0x34860], R0 ;  /* 0x03486000030085a7 */ /* 0x000ee4000800007f */
[----:B---3--:R-:W-:Y:S05]  /*a900*/  @!P0 BRA `(.L_x_74) ;  /* 0xfffffffc00f08947 */ /* 0x008fea000383ffff */
[----:B------:R-:W-:Y:S05]  /*a910*/  BRA `(.L_x_104) ;  /* 0xfffffff000e47947 */ /* 0x000fea000383ffff */
.L_x_78:
[----:B--2---:R2:W3:Y:S02]  /*a920*/  SYNCS.PHASECHK.TRANS64.TRYWAIT P0, [R0+URZ+0x34820], R3 ;  /* 0x03482003000075a7 */ /* 0x0044e4000800017f */
[----:B---3--:R-:W-:Y:S05]  /*a930*/  @!P0 NANOSLEEP.SYNCS 0x989680 ;  /* 0x009896800000895d */ /* 0x008fea0003900000 */
[----:B------:R-:W3:Y:S02]  /*a940*/  @!P0 SYNCS.PHASECHK.TRANS64 P0, [R0+URZ+0x34820], R3 ;  /* 0x03482003000085a7 */ /* 0x000ee4000800007f */
[----:B---3--:R-:W-:Y:S05]  /*a950*/  @!P0 BRA `(.L_x_78) ;  /* 0xfffffffc00f08947 */ /* 0x008fea000383ffff */
[----:B------:R-:W-:Y:S05]  /*a960*/  BRA `(.L_x_105) ;  /* 0xfffffff400ac7947 */ /* 0x000fea000383ffff */
.L_x_79:
[----:B------:R-:W3:Y:S01]  /*a970*/  S2R R2, SR_TID.X ;  /* 0x0000000000027919 */ /* 0x000ee20000002100 */
[----:B------:R-:W-:Y:S01]  /*a980*/  BSSY B0, `(.L_x_106) ;  /* 0x000000a000007945 */ /* 0x000fe20003800000 */
[----:B------:R-:W-:Y:S02]  /*a990*/  IMAD.MOV.U32 R12, RZ, RZ, RZ ;  /* 0x000000ffff0c7224 */ /* 0x000fe400078e00ff */
[----:B------:R-:W-:Y:S02]  /*a9a0*/  IMAD.MOV.U32 R11, RZ, RZ, 0x1f ;  /* 0x0000001fff0b7424 */ /* 0x000fe400078e00ff */
[----:B------:R-:W-:Y:S01]  /*a9b0*/  IMAD.MOV.U32 R15, RZ, RZ, -0x1 ;  /* 0xffffffffff0f7424 */ /* 0x000fe200078e00ff */
[----:B---3--:R-:W-:-:S04]  /*a9c0*/  SHF.R.U32.HI R2, RZ, 0x5, R2 ;  /* 0x00000005ff027819 */ /* 0x008fc80000011602 */
[----:B------:R-:W-:-:S05]  /*a9d0*/  LOP3.LUT R2, R2, 0x3, RZ, 0xc0, !PT ;  /* 0x0000000302027812 */ /* 0x000fca00078ec0ff */
[----:B------:R-:W-:-:S07]  /*a9e0*/  IMAD.MOV.U32 R13, RZ, RZ, R2 ;  /* 0x000000ffff0d7224 */ /* 0x000fce00078e0002 */
[----:B-12---:R-:W-:Y:S05]  /*a9f0*/  WARPSYNC.COLLECTIVE R15, `(.L_x_107) ;  /* 0x000000000f087348 */ /* 0x006fea0003c00000 */
[----:B------:R3:W4:Y:S02]  /*aa00*/  SHFL.IDX P6, R14, R13, R12, R11 ;  /* 0x0000000c0d0e7389 */ /* 0x00072400000c000b */
[----:B-1234-:R-:W-:Y:S01]  /*aa10*/  ENDCOLLECTIVE ;  /* 0x000000000000791b */ /* 0x01efe20003800000 */
.L_x_107:
[----:B------:R-:W-:Y:S05]  /*aa20*/  BSYNC B0 ;  /* 0x0000000000007941 */ /* 0x000fea0003800000 */
.L_x_106:
[----:B------:R-:W-:Y:S05]  /*aa30*/  BRA `(.L_x_108) ;  /* 0xfffffff400947947 */ /* 0x000fea000383ffff */
.L_x_82:
[----:B------:R-:W-:Y:S01]  /*aa40*/  BSSY B1, `(.L_x_109) ;  /* 0x0000006000017945 */ /* 0x000fe20003800000 */
[----:B------:R-:W-:-:S07]  /*aa50*/  IMAD.MOV.U32 R15, RZ, RZ, -0x1 ;  /* 0xffffffffff0f7424 */ /* 0x000fce00078e00ff */
[----:B-123--:R-:W-:Y:S05]  /*aa60*/  WARPSYNC.COLLECTIVE R15, `(.L_x_110) ;  /* 0x000000000f0c7348 */ /* 0x00efea0003c00000 */
[----:B------:R-:W-:Y:S02]  /*aa70*/  ELECT P6, UR62, PT ;  /* 0x00000000003e782f */ /* 0x000fe400038c0000 */
[----:B------:R-:W-:Y:S01]  /*aa80*/  MOV R14, UR62 ;  /* 0x0000003e000e7c02 */ /* 0x000fe20008000f00 */
[----:B-123--:R-:W-:Y:S10]  /*aa90*/  ENDCOLLECTIVE ;  /* 0x000000000000791b */ /* 0x00eff40003800000 */
.L_x_110:
[----:B------:R-:W-:Y:S05]  /*aaa0*/  BSYNC B1 ;  /* 0x0000000000017941 */ /* 0x000fea0003800000 */
.L_x_109:
[----:B------:R-:W-:Y:S05]  /*aab0*/  BRA `(.L_x_111) ;  /* 0xfffffff4008c7947 */ /* 0x000fea000383ffff */
.L_x_84:
[----:B-1----:R1:W2:Y:S02]  /*aac0*/  SYNCS.PHASECHK.TRANS64.TRYWAIT P0, [R6+URZ], R5 ;  /* 0x00000005060075a7 */ /* 0x0022a4000800017f */
[----:B--2---:R-:W-:Y:S05]  /*aad0*/  @!P0 NANOSLEEP.SYNCS 0x989680 ;  /* 0x009896800000895d */ /* 0x004fea0003900000 */
[----:B------:R-:W2:Y:S02]  /*aae0*/  @!P0 SYNCS.PHASECHK.TRANS64 P0, [R6+URZ], R5 ;  /* 0x00000005060085a7 */ /* 0x000ea4000800007f */
[----:B--2---:R-:W-:Y:S05]  /*aaf0*/  @!P0 BRA `(.L_x_84) ;  /* 0xfffffffc00f08947 */ /* 0x004fea000383ffff */
[----:B------:R-:W-:Y:S05]  /*ab00*/  BRA `(.L_x_112) ;  /* 0xfffffff400c07947 */ /* 0x000fea000383ffff */
.L_x_85:
[----:B--2---:R2:W3:Y:S02]  /*ab10*/  SYNCS.PHASECHK.TRANS64.TRYWAIT P0, [R3+URZ], R2 ;  /* 0x00000002030075a7 */ /* 0x0044e4000800017f */
[----:B---3--:R-:W-:Y:S05]  /*ab20*/  @!P0 NANOSLEEP.SYNCS 0x989680 ;  /* 0x009896800000895d */ /* 0x008fea0003900000 */
[----:B------:R-:W3:Y:S02]  /*ab30*/  @!P0 SYNCS.PHASECHK.TRANS64 P0, [R3+URZ], R2 ;  /* 0x00000002030085a7 */ /* 0x000ee4000800007f */
[----:B---3--:R-:W-:Y:S05]  /*ab40*/  @!P0 BRA `(.L_x_85) ;  /* 0xfffffffc00f08947 */ /* 0x008fea000383ffff */
[----:B------:R-:W-:Y:S05]  /*ab50*/  BRA `(.L_x_113) ;  /* 0xfffffff400b47947 */ /* 0x000fea000383ffff */
.L_x_87:
[----:B--2---:R2:W3:Y:S02]  /*ab60*/  SYNCS.PHASECHK.TRANS64.TRYWAIT P0, [R16+URZ], R5 ;  /* 0x00000005100075a7 */ /* 0x0044e4000800017f */
[----:B---3--:R-:W-:Y:S05]  /*ab70*/  @!P0 NANOSLEEP.SYNCS 0x989680 ;  /* 0x009896800000895d */ /* 0x008fea0003900000 */
[----:B------:R-:W3:Y:S02]  /*ab80*/  @!P0 SYNCS.PHASECHK.TRANS64 P0, [R16+URZ], R5 ;  /* 0x00000005100085a7 */ /* 0x000ee4000800007f */
[----:B---3--:R-:W-:Y:S05]  /*ab90*/  @!P0 BRA `(.L_x_87) ;  /* 0xfffffffc00f08947 */ /* 0x008fea000383ffff */
[----:B------:R-:W-:Y:S05]  /*aba0*/  BRA `(.L_x_114) ;  /* 0xfffffff400b87947 */ /* 0x000fea000383ffff */
.L_x_115:
[----:B------:R-:W-:-:S00]  /*abb0*/  BRA `(.L_x_115) ;  /* 0xfffffffc00fc7947 */ /* 0x000fc0000383ffff */
[----:B------:R-:W-:-:S00]  /*abc0*/  NOP ;  /* 0x0000000000007918 */ /* 0x000fc00000000000 */
        /* <DEDUP_REMOVED lines=11> */
.L_x_2655:


//--------------------- .text._ZN7cutlass13device_kernelIN5flash11enable_sm90INS1_16FlashAttnFwdSm90INS1_25CollectiveMainloopFwdSm90ILi2EN4cute5tupleIJNS5_1CILi2EEENS7_ILi1EEES9_EEENS6_IJNS7_ILi128EEESB_NS7_ILi192EEEEEELi128ENS_6half_tEfNS_4arch4Sm90ELb0ELb0ELb0ELb0ELb0ELb0ELb0ELb1ELb1ELb0ELb0ELb0EEENS1_21CollectiveEpilogueFwdINS6_IJSB_SB_SB_EEESA_SE_SG_Li256ELb0ELb0ELb0ELb0EEENS1_29StaticPersistentTileSchedulerILb0EEEEEEEEEvNT_6ParamsE --------------------------
	.section	.text._ZN7cutlass13device_kernelIN5flash11enable_sm90INS1_16FlashAttnFwdSm90INS1_25CollectiveMainloopFwdSm90ILi2EN4cute5tupleIJNS5_1CILi2EEENS7_ILi1EEES9_EEENS6_IJNS7_ILi128EEESB_NS7_ILi192EEEEEELi128ENS_6half_tEfNS_4arch4Sm90ELb0ELb0ELb0ELb0ELb0ELb0ELb0ELb1ELb1ELb0ELb0ELb0EEENS1_21CollectiveEpilogueFwdINS6_IJSB_SB_SB_EEESA_SE_SG_Li256ELb0ELb0ELb0ELb0EEENS1_29StaticPersistentTileSchedulerILb0EEEEEEEEEvNT_6ParamsE,"ax",@progbits
	.align	128
.text._ZN7cutlass13device_kernelIN5flash11enable_sm90INS1_16FlashAttnFwdSm90INS1_25CollectiveMainloopFwdSm90ILi2EN4cute5tupleIJNS5_1CILi2EEENS7_ILi1EEES9_EEENS6_IJNS7_ILi128EEESB_NS7_ILi192EEEEEELi128ENS_6half_tEfNS_4arch4Sm90ELb0ELb0ELb0ELb0ELb0ELb0ELb0ELb1ELb1ELb0ELb0ELb0EEENS1_21CollectiveEpilogueFwdINS6_IJSB_SB_SB_EEESA_SE_SG_Li256ELb0ELb0ELb0ELb0EEENS1_29StaticPersistentTileSchedulerILb0EEEEEEEEEvNT_6ParamsE:
        .type           _ZN7cutlass13device_kernelIN5flash11enable_sm90INS1_16FlashAttnFwdSm90INS1_25CollectiveMainloopFwdSm90ILi2EN4cute5tupleIJNS5_1CILi2EEENS7_ILi1EEES9_EEENS6_IJNS7_ILi128EEESB_NS7_ILi192EEEEEELi128ENS_6half_tEfNS_4arch4Sm90ELb0ELb0ELb0ELb0ELb0ELb0ELb0ELb1ELb1ELb0ELb0ELb0EEENS1_21CollectiveEpilogueFwdINS6_IJSB_SB_SB_EEESA_SE_SG_Li256ELb0ELb0ELb0ELb0EEENS1_29StaticPersistentTileSchedulerILb0EEEEEEEEEvNT_6ParamsE,@function
        .size           _ZN7cutlass13device_kernelIN5flash11enable_sm90INS1_16FlashAttnFwdSm90INS1_25CollectiveMainloopFwdSm90ILi2EN4cute5tupleIJNS5_1CILi2EEENS7_ILi1EEES9_EEENS6_IJNS7_ILi128EEESB_NS7_ILi192EEEEEELi128ENS_6half_tEfNS_4arch4Sm90ELb0ELb0ELb0ELb0ELb0ELb0ELb0ELb1ELb1ELb0ELb0ELb0EEENS1_21CollectiveEpilogueFwdINS6_IJSB_SB_SB_EEESA_SE_SG_Li256ELb0ELb0ELb0ELb0EEENS1_29StaticPersistentTileSchedulerILb0EEEEEEEEEvNT_6ParamsE,(.L_x_2656 - _ZN7cutlass13device_kernelIN5flash11enable_sm90INS1_16FlashAttnFwdSm90INS1_25CollectiveMainloopFwdSm90ILi2EN4cute5tupleIJNS5_1CILi2EEENS7_ILi1EEES9_EEENS6_IJNS7_ILi128EEESB_NS7_ILi192EEEEEELi128ENS_6half_tEfNS_4arch4Sm90ELb0ELb0ELb0ELb0ELb0ELb0ELb0ELb1ELb1ELb0ELb0ELb0EEENS1_21CollectiveEpilogueFwdINS6_IJSB_SB_SB_EEESA_SE_SG_Li256ELb0ELb0ELb0ELb0EEENS1_29StaticPersistentTileSchedulerILb0EEEEEEEEEvNT_6ParamsE)
        .other          _ZN7cutlass13device_kernelIN5flash11enable_sm90INS1_16FlashAttnFwdSm90INS1_25CollectiveMainloopFwdSm90ILi2EN4cute5tupleIJNS5_1CILi2EEENS7_ILi1EEES9_EEENS6_IJNS7_ILi128EEESB_NS7_ILi192EEEEEELi128ENS_6half_tEfNS_4arch4Sm90ELb0ELb0ELb0ELb0ELb0ELb0ELb0ELb1ELb1ELb0ELb0ELb0EEENS1_21CollectiveEpilogueFwdINS6_IJSB_SB_SB_EEESA_SE_SG_Li256ELb0ELb0ELb0ELb0EEENS1_29StaticPersistentTileSchedulerILb0EEEEEEEEEvNT_6ParamsE,@"STO_CUDA_ENTRY STV_DEFAULT"
_ZN7cutlass13device_kernelIN5flash11enable_sm90INS1_16FlashAttnFwdSm90INS1_25CollectiveMainloopFwdSm90ILi2EN4cute5tupleIJNS5_1CILi2EEENS7_ILi1EEES9_EEENS6_IJNS7_ILi128EEESB_NS7_ILi192EEEEEELi128ENS_6half_tEfNS_4arch4Sm90ELb0ELb0ELb0ELb0ELb0ELb0ELb0ELb1ELb1ELb0ELb0ELb0EEENS1_21CollectiveEpilogueFwdINS6_IJSB_SB_SB_EEESA_SE_SG_Li256ELb0ELb0ELb0ELb0EEENS1_29StaticPersistentTileSchedulerILb0EEEEEEEEEvNT_6ParamsE:
[----:B------:R-:W1:Y:S02]  /*0000*/  LDC R1, c[0x0][0x28] ;  /* 0x00000a00ff017b82 */ /* 0x000e640000000800 */
[----:B-1----:R-:W-:Y:S01]  /*0010*/  VIADD R1, R1, 0xffffffd8 ;  /* 0xffffffd801017836 */ /* 0x002fe20000000000 */
[----:B------:R-:W1:Y:S01]  /*0020*/  S2R R8, SR_TID.X ;  /* 0x0000000000087919 */ /* 0x000e620000002100 */
[----:B------:R-:W-:Y:S01]  /*0030*/  ELECT P0, URZ, PT ;  /* 0x00000000003f782f */ /* 0x000fe20003800000 */
[----:B------:R-:W-:Y:S01]  /*0040*/  BSSY B0, `(.L_x_116) ;  /* 0x0000014000007945 */ /* 0x000fe20003800000 */
[----:B-1----:R-:W-:-:S05]  /*0050*/  SHF.R.U32.HI R0, RZ, 0x5, R8 ;  /* 0x00000005ff007819 */ /* 0x002fca0000011608 */
[----:B------:R-:W1:Y:S02]  /*0060*/  SHFL.IDX PT, R2, R0, RZ, 0x1f ;  /* 0x00001fff00027589 */ /* 0x000e6400000e0000 */
[----:B-1----:R-:W-:Y:S02]  /*0070*/  ISETP.EQ.AND P0, PT, R2, RZ, P0 ;  /* 0x000000ff0200720c */ /* 0x002fe40000702270 */
[----:B------:R-:W-:-:S11]  /*0080*/  SHF.R.U32.HI R2, RZ, 0x7, R8 ;  /* 0x00000007ff027819 */ /* 0x000fd60000011608 */
        /* <DEDUP_REMOVED lines=15> */
.L_x_117:
[----:B------:R-:W-:Y:S05]  /*0180*/  BSYNC B0 ;  /* 0x0000000000007941 */ /* 0x000fea0003800000 */
.L_x_116:
[----:B------:R-:W-:Y:S01]  /*0190*/  VOTEU.ANY UP0, P0 ;  /* 0x00000000003f7886 */ /* 0x000fe20000000100 */
[----:B------:R-:W1:Y:S01]  /*01a0*/  SHFL.IDX PT, R2, R2, RZ, 0x1f ;  /* 0x00001fff02027589 */ /* 0x000e6200000e0000 */
[----:B------:R-:W-:Y:S01]  /*01b0*/  UMOV UR4, 0x1 ;  /* 0x0000000100047882 */ /* 0x000fe20000000000 */
[----:B------:R-:W-:Y:S01]  /*01c0*/  UMOV UR7, 0x2 ;  /* 0x0000000200077882 */ /* 0x000fe20000000000 */
[----:B------:R-:W-:Y:S01]  /*01d0*/  VOTEU.ANY UP1, P0 ;  /* 0x00000000003f7886 */ /* 0x000fe20000020100 */
[----:B------:R-:W2:Y:S01]  /*01e0*/  @UP0 S2UR UR8, SR_CgaCtaId ;  /* 0x00000000000809c3 */ /* 0x000ea20000008800 */
[----:B------:R-:W3:Y:S01]  /*01f0*/  SHFL.IDX PT, R3, R0, RZ, 0x1f ;  /* 0x00001fff00037589 */ /* 0x000ee200000e0000 */
[----:B------:R-:W-:Y:S01]  /*0200*/  @UP0 UMOV UR6, 0x400 ;  /* 0x0000040000060882 */ /* 0x000fe20000000000 */
[----:B------:R-:W-:-:S04]  /*0210*/  @UP0 UIADD3 UR4, -UR4, 0x100000, URZ ;  /* 0x0010000004040890 */ /* 0x000fc8000fffe13f */
[----:B------:R-:W-:Y:S02]  /*0220*/  @UP0 USHF.L.U32 UR5, UR4, 0xb, URZ ;  /* 0x0000000b04050899 */ /* 0x000fe4000800063f */
[----:B------:R-:W-:Y:S01]  /*0230*/  @UP0 USHF.L.U32 UR4, UR4, 0x1, URZ ;  /* 0x0000000104040899 */ /* 0x000fe2000800063f */
[----:B------:R-:W-:Y:S01]  /*0240*/  VOTEU.ANY UP2, P0 ;  /* 0x00000000003f7886 */ /* 0x000fe20000040100 */
[----:B-1----:R-:W-:Y:S01]  /*0250*/  R2UR UR9, R2 ;  /* 0x00000000020972ca */ /* 0x002fe200000e0000 */
[----:B--2---:R-:W-:Y:S01]  /*0260*/  @UP0 ULEA UR8, UR8, UR6, 0x18 ;  /* 0x0000000608080291 */ /* 0x004fe2000f8ec03f */
[----:B---3--:R-:W-:Y:S01]  /*0270*/  ISETP.NE.AND P1, PT, R3, RZ, PT ;  /* 0x000000ff0300720c */ /* 0x008fe20003f25270 */
[----:B------:R-:W-:-:S04]  /*0280*/  @UP0 UIADD3 UR6, -UR7, 0x100000, URZ ;  /* 0x0010000007060890 */ /* 0x000fc8000fffe13f */
[----:B------:R-:W-:Y:S02]  /*0290*/  @UP0 USHF.L.U32 UR7, UR6, 0xb, URZ ;  /* 0x0000000b06070899 */ /* 0x000fe4000800063f */
[----:B------:R-:W-:-:S04]  /*02a0*/  @UP0 USHF.L.U32 UR6, UR6, 0x1, URZ ;  /* 0x0000000106060899 */ /* 0x000fc8000800063f */
[----:B------:R-:W-:Y:S01]  /*02b0*/  UISETP.NE.AND UP0, UPT, UR9, URZ, UPT ;  /* 0x0000003f0900728c */ /* 0x000fe2000bf05270 */
[----:B------:R-:W1:Y:S02]  /*02c0*/  FENCE.VIEW.ASYNC.S ;  /* 0x00000000000073c6 */ /* 0x000e640000000000 */
[----:B-1----:R1:W2:Y:S05]  /*02d0*/  @UP1 SYNCS.EXCH.64 URZ, [UR8+0x34800], UR4 ;  /* 0x03480004083f15b2 */ /* 0x0022aa0008000100 */
[----:B------:R1:W3:Y:S01]  /*02e0*/  @UP2 SYNCS.EXCH.64 URZ, [UR8+0x34820], UR6 ;  /* 0x03482006083f25b2 */ /* 0x0002e20008000100 */
[----:B------:R-:W-:Y:S05]  /*02f0*/  @P1 BRA `(.L_x_118) ;  /* 0x0000000000481947 */ /* 0x000fea0003800000 */
[----:B-1----:R-:W1:Y:S01]  /*0300*/  S2UR UR5, SR_CgaCtaId ;  /* 0x00000000000579c3 */ /* 0x002e620000008800 */
[----:B------:R-:W-:Y:S01]  /*0310*/  UMOV UR4, 0x400 ;  /* 0x0000040000047882 */ /* 0x000fe20000000000 */
[----:B------:R-:W-:Y:S01]  /*0320*/  UMOV UR6, 0x1 ;  /* 0x0000000100067882 */ /* 0x000fe20000000000 */
[----:B------:R-:W-:Y:S01]  /*0330*/  UMOV UR9, 0x4 ;  /* 0x0000000400097882 */ /* 0x000fe20000000000 */
[----:B------:R-:W-:-:S04]  /*0340*/  UIADD3 UR6, -UR6, 0x100000, URZ ;  /* 0x0010000006067890 */ /* 0x000fc8000fffe13f */
[----:B------:R-:W-:Y:S02]  /*0350*/  USHF.L.U32 UR7, UR6, 0xb, URZ ;  /* 0x0000000b06077899 */ /* 0x000fe4000800063f */
[----:B------:R-:W-:Y:S01]  /*0360*/  USHF.L.U32 UR6, UR6, 0x1, URZ ;  /* 0x0000000106067899 */ /* 0x000fe2000800063f */
[----:B------:R-:W-:Y:S01]  /*0370*/  ELECT P0, URZ, PT ;  /* 0x00000000003f782f */ /* 0x000fe20003800000 */
[----:B-1----:R-:W-:Y:S02]  /*0380*/  ULEA UR8, UR5, UR4, 0x18 ;  /* 0x0000000405087291 */ /* 0x002fe4000f8ec03f */
[----:B------:R-:W-:-:S04]  /*0390*/  UIADD3 UR4, -UR9, 0x100000, URZ ;  /* 0x0010000009047890 */ /* 0x000fc8000fffe13f */
[----:B------:R-:W-:Y:S02]  /*03a0*/  USHF.L.U32 UR5, UR4, 0xb, URZ ;  /* 0x0000000b04057899 */ /* 0x000fe4000800063f */
[----:B------:R-:W-:Y:S01]  /*03b0*/  USHF.L.U32 UR4, UR4, 0x1, URZ ;  /* 0x0000000104047899 */ /* 0x000fe2000800063f */
[----:B------:R-:W1:Y:S03]  /*03c0*/  FENCE.VIEW.ASYNC.S ;  /* 0x00000000000073c6 */ /* 0x000e660000000000 */
[----:B-1----:R4:W1:Y:S08]  /*03d0*/  SYNCS.EXCH.64 URZ, [UR8+0x34830], UR6 ;  /* 0x03483006083f75b2 */ /* 0x0028700008000100 */
[----:B------:R4:W1:Y:S01]  /*03e0*/  SYNCS.EXCH.64 URZ, [UR8+0x34840], UR4 ;  /* 0x03484004083f75b2 */ /* 0x0008620008000100 */
[----:B------:R4:W1:Y:S01]  /*03f0*/  SYNCS.EXCH.64 URZ, [UR8+0x34838], UR6 ;  /* 0x03483806083f75b2 */ /* 0x0008620008000100 */
[----:B------:R4:W1:Y:S02]  /*0400*/  SYNCS.EXCH.64 URZ, [UR8+0x34848], UR4 ;  /* 0x03484804083f75b2 */ /* 0x0008640008000100 */
[----:B----4-:R-:W-:Y:S01]  /*0410*/  NOP ;  /* 0x0000000000007918 */ /* 0x010fe20000000000 */
.L_x_118:
[----:B-1----:R-:W1:Y:S01]  /*0420*/  S2UR UR4, SR_CTAID.Y ;  /* 0x00000000000479c3 */ /* 0x002e620000002600 */
[----:B------:R-:W4:Y:S01]  /*0430*/  SHFL.IDX PT, R7, R0, RZ, 0x1f ;  /* 0x00001fff00077589 */ /* 0x000f2200000e0000 */
[----:B------:R-:W-:Y:S01]  /*0440*/  ULDC UR5, c[0x0][0x154] ;  /* 0x0000550000057ab9 */ /* 0x000fe20000000800 */
[----:B------:R-:W-:-:S05]  /*0450*/  NOP ;  /* 0x0000000000007918 */ /* 0x000fca0000000000 */
[----:B------:R-:W5:Y:S08]  /*0460*/  S2UR UR6, SR_CTAID.X ;  /* 0x00000000000679c3 */ /* 0x000f700000002500 */
[----:B------:R-:W2:Y:S01]  /*0470*/  LDC R6, c[0x0][0x148] ;  /* 0x00005200ff067b82 */ /* 0x000ea20000000800 */
[----:B-1----:R-:W-:Y:S02]  /*0480*/  I2FP.F32.U32 R2, UR4 ;  /* 0x0000000400027c45 */ /* 0x002fe40008201000 */
[----:B----4-:R-:W-:-:S03]  /*0490*/  ISETP.NE.AND P0, PT, R7, RZ, PT ;  /* 0x000000ff0700720c */ /* 0x010fc60003f05270 */
[----:B------:R-:W-:Y:S01]  /*04a0*/  FMUL R5, R2, UR5 ;  /* 0x0000000502057c20 */ /* 0x000fe20008400000 */
[----:B------:R-:W-:Y:S02]  /*04b0*/  SHF.R.S32.HI R2, RZ, 0x1f, R8 ;  /* 0x0000001fff027819 */ /* 0x000fe40000011408 */
[----:B-----5:R-:W-:Y:S02]  /*04c0*/  I2FP.F32.U32 R4, UR6 ;  /* 0x0000000600047c45 */ /* 0x020fe40008201000 */
[----:B------:R-:W-:Y:S01]  /*04d0*/  LEA.HI R2, R2, R8, RZ, 0x7 ;  /* 0x0000000802027211 */ /* 0x000fe200078f38ff */
[----:B------:R-:W1:Y:S02]  /*04e0*/  F2I.U32.TRUNC.NTZ R5, R5 ;  /* 0x0000000500057305 */ /* 0x000e64000020f000 */
[----:B-1----:R-:W-:-:S04]  /*04f0*/  IMAD.MOV R11, RZ, RZ, -R5 ;  /* 0x000000ffff0b7224 */ /* 0x002fc800078e0a05 */
[----:B--2---:R-:W-:Y:S01]  /*0500*/  IMAD R11, R6, R11, UR4 ;  /* 0x00000004060b7e24 */ /* 0x004fe2000f8e020b */
[----:B------:R-:W-:Y:S02]  /*0510*/  ULDC UR4, c[0x0][0x150] ;  /* 0x0000540000047ab9 */ /* 0x000fe40000000800 */
[----:B------:R-:W-:Y:S01]  /*0520*/  FMUL R9, R4, UR4 ;  /* 0x0000000404097c20 */ /* 0x000fe20008400000 */
[----:B------:R-:W-:Y:S06]  /*0530*/  @P0 BRA `(.L_x_119) ;  /* 0x0000000000480947 */ /* 0x000fec0003800000 */
[----:B------:R-:W1:Y:S01]  /*0540*/  S2UR UR5, SR_CgaCtaId ;  /* 0x00000000000579c3 */ /* 0x000e620000008800 */
[----:B------:R-:W-:Y:S01]  /*0550*/  UMOV UR4, 0x400 ;  /* 0x0000040000047882 */ /* 0x000fe20000000000 */
[----:B------:R-:W-:Y:S01]  /*0560*/  UMOV UR6, 0x1 ;  /* 0x0000000100067882 */ /* 0x000fe20000000000 */
[----:B------:R-:W-:Y:S01]  /*0570*/  UMOV UR7, 0x4 ;  /* 0x0000000400077882 */ /* 0x000fe20000000000 */
[----:B------:R-:W-:Y:S01]  /*0580*/  ELECT P0, URZ, PT ;  /* 0x00000000003f782f */ /* 0x000fe20003800000 */
[----:B-1----:R-:W-:Y:S02]  /*0590*/  ULEA UR8, UR5, UR4, 0x18 ;  /* 0x0000000405087291 */ /* 0x002fe4000f8ec03f */
[----:B------:R-:W-:-:S04]  /*05a0*/  UIADD3 UR4, -UR6, 0x100000, URZ ;  /* 0x0010000006047890 */ /* 0x000fc8000fffe13f */
[----:B------:R-:W-:Y:S02]  /*05b0*/  USHF.L.U32 UR5, UR4, 0xb, URZ ;  /* 0x0000000b04057899 */ /* 0x000fe4000800063f */
[----:B------:R-:W-:Y:S02]  /*05c0*/  USHF.L.U32 UR4, UR4, 0x1, URZ ;  /* 0x0000000104047899 */ /* 0x000fe4000800063f */
[----:B------:R-:W-:-:S04]  /*05d0*/  UIADD3 UR6, -UR7, 0x100000, URZ ;  /* 0x0010000007067890 */ /* 0x000fc8000fffe13f */
[----:B------:R-:W-:Y:S02]  /*05e0*/  USHF.L.U32 UR7, UR6, 0xb, URZ ;  /* 0x0000000b06077899 */ /* 0x000fe4000800063f */
[----:B------:R-:W-:Y:S01]  /*05f0*/  USHF.L.U32 UR6, UR6, 0x1, URZ ;  /* 0x0000000106067899 */ /* 0x000fe2000800063f */
[----:B------:R-:W1:Y:S03]  /*0600*/  FENCE.VIEW.ASYNC.S ;  /* 0x00000000000073c6 */ /* 0x000e660000000000 */
[----:B-1----:R1:W2:Y:S08]  /*0610*/  SYNCS.EXCH.64 URZ, [UR8+0x34850], UR4 ;  /* 0x03485004083f75b2 */ /* 0x0022b00008000100 */
[----:B------:R1:W4:Y:S01]  /*0620*/  SYNCS.EXCH.64 URZ, [UR8+0x34860], UR6 ;  /* 0x03486006083f75b2 */ /* 0x0003220008000100 */
[----:B------:R1:W1:Y:S01]  /*0630*/  SYNCS.EXCH.64 URZ, [UR8+0x34858], UR4 ;  /* 0x03485804083f75b2 */ /* 0x0002620008000100 */
[----:B------:R1:W1:Y:S01]  /*0640*/  SYNCS.EXCH.64 URZ, [UR8+0x34868], UR6 ;  /* 0x03486806083f75b2 */ /* 0x0002620008000100 */
[----:B------:R-:W-:Y:S01]  /*0650*/  NOP ;  /* 0x0000000000007918 */ /* 0x000fe20000000000 */
.L_x_119:
[----:B------:R-:W5:Y:S01]  /*0660*/  SHFL.IDX PT, R6, R0, RZ, 0x1f ;  /* 0x00001fff00067589 */ /* 0x000f6200000e0000 */
[----:B------:R-:W-:Y:S01]  /*0670*/  LOP3.LUT R2, R2, 0xffffff80, RZ, 0xc0, !PT ;  /* 0xffffff8002027812 */ /* 0x000fe200078ec0ff */
[----:B------:R-:W1:Y:S01]  /*0680*/  LDC R10, c[0x0][0x144] ;  /* 0x00005100ff0a7b82 */ /* 0x000e620000000800 */
[----:B------:R-:W1:Y:S01]  /*0690*/  F2I.U32.TRUNC.NTZ R9, R9 ;  /* 0x0000000900097305 */ /* 0x000e62000020f000 */
[----:B------:R-:W-:Y:S02]  /*06a0*/  NOP ;  /* 0x0000000000007918 */ /* 0x000fe40000000000 */
[----:B------:R-:W-:Y:S01]  /*06b0*/  IMAD.IADD R2, R8, 0x1, -R2 ;  /* 0x0000000108027824 */ /* 0x000fe200078e0a02 */
[----:B------:R-:W-:-:S04]  /*06c0*/  SHF.R.S32.HI R8, RZ, 0x1f, R7 ;  /* 0x0000001fff087819 */ /* 0x000fc80000011407 */
[----:B------:R-:W-:-:S04]  /*06d0*/  SHF.R.S32.HI R5, RZ, 0x1f, R2 ;  /* 0x0000001fff057819 */ /* 0x000fc80000011402 */
[----:B------:R-:W-:-:S04]  /*06e0*/  LEA.HI R5, R5, R2, RZ, 0x3 ;  /* 0x0000000205057211 */ /* 0x000fc800078f18ff */
[--C-:B------:R-:W-:Y:S02]  /*06f0*/  SHF.R.S32.HI R4, RZ, 0x3, R5.reuse ;  /* 0x00000003ff047819 */ /* 0x100fe40000011405 */
[----:B------:R-:W-:Y:S02]  /*0700*/  SHF.R.S32.HI R5, RZ, 0x1f, R5 ;  /* 0x0000001fff057819 */ /* 0x000fe40000011405 */
[----:B-----5:R-:W-:Y:S02]  /*0710*/  ISETP.NE.AND P0, PT, R6, RZ, PT ;  /* 0x000000ff0600720c */ /* 0x020fe40003f05270 */
[----:B------:R-:W-:Y:S02]  /*0720*/  LEA.HI R5, R5, R4, RZ, 0x2 ;  /* 0x0000000405057211 */ /* 0x000fe400078f10ff */
[----:B------:R-:W-:Y:S02]  /*0730*/  SHF.R.S32.HI R6, RZ, 0x1f, R3 ;  /* 0x0000001fff067819 */ /* 0x000fe40000011403 */
[----:B------:R-:W-:-:S02]  /*0740*/  LOP3.LUT R5, R5, 0xfffffffc, RZ, 0xc0, !PT ;  /* 0xfffffffc05057812 */ /* 0x000fc400078ec0ff */
[----:B------:R-:W-:-:S05]  /*0750*/  LEA.HI R6, R6, R3, RZ, 0x2 ;  /* 0x0000000306067211 */ /* 0x000fca00078f10ff */
[----:B------:R-:W-:Y:S05]  /*0760*/  @P0 BRA `(.L_x_120) ;  /* 0x0000000000480947 */ /* 0x000fea0003800000 */
[----:B-1----:R-:W1:Y:S01]  /*0770*/  S2UR UR5, SR_CgaCtaId ;  /* 0x00000000000579c3 */ /* 0x002e620000008800 */
        /* <DEDUP_REMOVED lines=12> */
[----:B-1----:R1:W1:Y:S08]  /*0840*/  SYNCS.EXCH.64 URZ, [UR8+0x34870], UR4 ;  /* 0x03487004083f75b2 */ /* 0x0022700008000100 */
[----:B------:R1:W1:Y:S01]  /*0850*/  SYNCS.EXCH.64 URZ, [UR8+0x34880], UR6 ;  /* 0x03488006083f75b2 */ /* 0x0002620008000100 */
[----:B------:R1:W1:Y:S01]  /*0860*/  SYNCS.EXCH.64 URZ, [UR8+0x34878], UR4 ;  /* 0x03487804083f75b2 */ /* 0x0002620008000100 */
[----:B------:R1:W1:Y:S01]  /*0870*/  SYNCS.EXCH.64 URZ, [UR8+0x34888], UR6 ;  /* 0x03488806083f75b2 */ /* 0x0002620008000100 */
[----:B------:R-:W-:Y:S01]  /*0880*/  NOP ;  /* 0x0000000000007918 */ /* 0x000fe20000000000 */
.L_x_120:
[----:B------:R-:W5:Y:S01]  /*0890*/  SHFL.IDX PT, R12, R0, RZ, 0x1f ;  /* 0x00001fff000c7589 */ /* 0x000f6200000e0000 */
[----:B-1----:R-:W1:Y:S01]  /*08a0*/  S2UR UR4, SR_CTAID.X ;  /* 0x00000000000479c3 */ /* 0x002e620000002500 */
[----:B------:R-:W-:Y:S01]  /*08b0*/  LOP3.LUT R6, R6, 0x3ffffffc, RZ, 0xc0, !PT ;  /* 0x3ffffffc06067812 */ /* 0x000fe200078ec0ff */
[----:B------:R-:W-:Y:S01]  /*08c0*/  IMAD.IADD R5, R4, 0x1, -R5 ;  /* 0x0000000104057824 */ /* 0x000fe200078e0a05 */
[----:B------:R-:W-:Y:S01]  /*08d0*/  LEA.HI R8, R8, R7, RZ, 0x2 ;  /* 0x0000000708087211 */ /* 0x000fe200078f10ff */
[----:B------:R-:W-:Y:S01]  /*08e0*/  IMAD.MOV R9, RZ, RZ, -R9 ;  /* 0x000000ffff097224 */ /* 0x000fe200078e0a09 */
[----:B------:R-:W-:Y:S01]  /*08f0*/  NOP ;  /* 0x0000000000007918 */ /* 0x000fe20000000000 */
[----:B------:R-:W-:Y:S01]  /*0900*/  IMAD.IADD R6, R3, 0x1, -R6 ;  /* 0x0000000103067824 */ /* 0x000fe200078e0a06 */
[----:B------:R-:W-:-:S03]  /*0910*/  LOP3.LUT R8, R8, 0x3ffffffc, RZ, 0xc0, !PT ;  /* 0x3ffffffc08087812 */ /* 0x000fc600078ec0ff */
[--C-:B------:R-:W-:Y:S02]  /*0920*/  IMAD R6, R6, 0x4, R5.reuse ;  /* 0x0000000406067824 */ /* 0x100fe400078e0205 */
[----:B------:R-:W-:Y:S02]  /*0930*/  IMAD.IADD R8, R7, 0x1, -R8 ;  /* 0x0000000107087824 */ /* 0x000fe400078e0a08 */
[----:B------:R-:W2:Y:S01]  /*0940*/  LDC R7, c[0x0][0x140] ;  /* 0x00005000ff077b82 */ /* 0x000ea20000000800 */
[----:B------:R-:W-:Y:S01]  /*0950*/  LEA.HI R3, R6, R6, RZ, 0x1 ;  /* 0x0000000606037211 */ /* 0x000fe200078f08ff */
[----:B------:R-:W-:-:S03]  /*0960*/  IMAD R8, R8, 0x4, R5 ;  /* 0x0000000408087824 */ /* 0x000fc600078e0205 */
[----:B------:R-:W-:Y:S02]  /*0970*/  LOP3.LUT R3, R3, 0xfffffffe, RZ, 0xc0, !PT ;  /* 0xfffffffe03037812 */ /* 0x000fe400078ec0ff */
[----:B------:R-:W-:Y:S02]  /*0980*/  LEA.HI R4, R8, R8, RZ, 0x1 ;  /* 0x0000000808047211 */ /* 0x000fe400078f08ff */
[----:B-----5:R-:W-:Y:S01]  /*0990*/  ISETP.NE.AND P0, PT, R12, RZ, PT ;  /* 0x000000ff0c00720c */ /* 0x020fe20003f05270 */
[----:B-1----:R-:W-:Y:S02]  /*09a0*/  IMAD R10, R10, R9, UR4 ;  /* 0x000000040a0a7e24 */ /* 0x002fe4000f8e0209 */
[----:B------:R-:W-:-:S05]  /*09b0*/  IMAD.IADD R3, R6, 0x1, -R3 ;  /* 0x0000000106037824 */ /* 0x000fca00078e0a03 */
[----:B------:R-:W-:Y:S02]  /*09c0*/  ISETP.NE.AND P6, PT, R3, R10, PT ;  /* 0x0000000a0300720c */ /* 0x000fe40003fc5270 */
[----:B------:R-:W-:-:S05]  /*09d0*/  LOP3.LUT R3, R4, 0xfffffffe, RZ, 0xc0, !PT ;  /* 0xfffffffe04037812 */ /* 0x000fca00078ec0ff */
[----:B------:R-:W-:Y:S01]  /*09e0*/  IMAD.IADD R3, R8, 0x1, -R3 ;  /* 0x0000000108037824 */ /* 0x000fe200078e0a03 */
        /* <DEDUP_REMOVED lines=19> */
.L_x_121:
[----:B------:R-:W5:Y:S01]  /*0b20*/  SHFL.IDX PT, R5, R0, RZ, 0x1f ;  /* 0x00001fff00057589 */ /* 0x000f6200000e0000 */
[----:B------:R-:W-:Y:S01]  /*0b30*/  IMAD.SHL.U32 R23, R6, 0x4, RZ ;  /* 0x0000000406177824 */ /* 0x000fe200078e00ff */
[----:B------:R-:W-:Y:S01]  /*0b40*/  ISETP.NE.AND P4, PT, R3, R10, PT ;  /* 0x0000000a0300720c */ /* 0x000fe20003f85270 */
[----:B------:R-:W-:Y:S01]  /*0b50*/  IMAD.SHL.U32 R3, R8, 0x4, RZ ;  /* 0x0000000408037824 */ /* 0x000fe200078e00ff */
[----:B------:R-:W-:Y:S01]  /*0b60*/  LOP3.LUT P0, RZ, R2, 0x7, RZ, 0xc0, !PT ;  /* 0x0000000702ff7812 */ /* 0x000fe2000780c0ff */
[----:B------:R-:W-:Y:S01]  /*0b70*/  IMAD.MOV.U32 R19, RZ, RZ, 0x1 ;  /* 0x00000001ff137424 */ /* 0x000fe200078e00ff */
[----:B------:R-:W-:Y:S01]  /*0b80*/  LOP3.LUT R23, R6, 0xc, R23, 0x78, !PT ;  /* 0x0000000c06177812 */ /* 0x000fe200078e7817 */
[----:B------:R-:W-:Y:S01]  /*0b90*/  IMAD.MOV.U32 R18, RZ, RZ, 0x1 ;  /* 0x00000001ff127424 */ /* 0x000fe200078e00ff */
[----:B------:R-:W-:Y:S01]  /*0ba0*/  LOP3.LUT R22, R8, 0xc, R3, 0x78, !PT ;  /* 0x0000000c08167812 */ /* 0x000fe200078e7803 */
[----:B------:R-:W-:Y:S01]  /*0bb0*/  NOP ;  /* 0x0000000000007918 */ /* 0x000fe20000000000 */
[----:B------:R-:W-:-:S02]  /*0bc0*/  ISETP.LT.U32.AND P2, PT, R23, 0x2, !P0 ;  /* 0x000000021700780c */ /* 0x000fc40004741070 */
[----:B------:R-:W-:Y:S02]  /*0bd0*/  @P6 LEA.HI R3, R23, R23, RZ, 0x1 ;  /* 0x0000001717036211 */ /* 0x000fe400078f08ff */
[----:B------:R-:W-:Y:S02]  /*0be0*/  SEL R2, RZ, 0x1, !P2 ;  /* 0x00000001ff027807 */ /* 0x000fe40005000000 */
[----:B------:R-:W-:Y:S02]  /*0bf0*/  @P4 LEA.HI R4, R22, R22, RZ, 0x1 ;  /* 0x0000001616044211 */ /* 0x000fe400078f08ff */
[----:B------:R-:W-:Y:S02]  /*0c00*/  @P6 SHF.R.S32.HI R3, RZ, 0x1, R3 ;  /* 0x00000001ff036819 */ /* 0x000fe40000011403 */
[----:B------:R-:W-:Y:S02]  /*0c10*/  @P4 SHF.R.S32.HI R4, RZ, 0x1, R4 ;  /* 0x00000001ff044819 */ /* 0x000fe40000011404 */
[----:B------:R-:W-:-:S02]  /*0c20*/  @P6 ISETP.NE.AND P5, PT, R3, R11, PT ;  /* 0x0000000b0300620c */ /* 0x000fc40003fa5270 */
[----:B-----5:R-:W-:Y:S02]  /*0c30*/  ISETP.NE.AND P2, PT, R5, RZ, PT ;  /* 0x000000ff0500720c */ /* 0x020fe40003f45270 */
[----:B------:R-:W-:Y:S02]  /*0c40*/  @P4 ISETP.NE.AND P3, PT, R4, R11, PT ;  /* 0x0000000b0400420c */ /* 0x000fe40003f65270 */
[----:B------:R-:W-:Y:S02]  /*0c50*/  ISETP.LT.U32.AND P0, PT, R22, 0x2, !P0 ;  /* 0x000000021600780c */ /* 0x000fe40004701070 */
[----:B--2---:R-:W-:Y:S02]  /*0c60*/  ISETP.EQ.U32.AND P1, PT, R7, 0x1, PT ;  /* 0x000000010700780c */ /* 0x004fe40003f22070 */
[----:B------:R-:W-:Y:S02]  /*0c70*/  @P6 SEL R19, RZ, 0x1, P5 ;  /* 0x00000001ff136807 */ /* 0x000fe40002800000 */
[----:B------:R-:W-:-:S02]  /*0c80*/  SEL R3, RZ, 0x1, !P0 ;  /* 0x00000001ff037807 */ /* 0x000fc40004000000 */
[----:B------:R-:W-:Y:S01]  /*0c90*/  @P4 SEL R18, RZ, 0x1, P3 ;  /* 0x00000001ff124807 */ /* 0x000fe20001800000 */
[----:B------:R-:W-:Y:S06]  /*0ca0*/  @P2 BRA `(.L_x_122) ;  /* 0x0000000000482947 */ /* 0x000fec0003800000 */
        /* <DEDUP_REMOVED lines=17> */
[----:B--2---:R-:W-:Y:S01]  /*0dc0*/  NOP ;  /* 0x0000000000007918 */ /* 0x004fe20000000000 */
.L_x_122:
[----:B------:R-:W-:Y:S01]  /*0dd0*/  LOP3.LUT R19, R19, R2, RZ, 0xc0, !PT ;  /* 0x0000000213137212 */ /* 0x000fe200078ec0ff */
[----:B------:R-:W-:Y:S01]  /*0de0*/  NOP ;  /* 0x0000000000007918 */ /* 0x000fe20000000000 */
[----:B------:R-:W-:Y:S01]  /*0df0*/  LOP3.LUT R18, R18, R3, RZ, 0xc0, !PT ;  /* 0x0000000312127212 */ /* 0x000fe200078ec0ff */
[----:B------:R-:W-:Y:S06]  /*0e00*/  @!P1 BRA `(.L_x_123) ;  /* 0x0000000000089947 */ /* 0x000fec0003800000 */
[----:B-1-34-:R-:W-:Y:S01]  /*0e10*/  UCGABAR_ARV ;  /* 0x00000000000079c7 */ /* 0x01afe20008000000 */
[----:B------:R-:W-:Y:S05]  /*0e20*/  BRA `(.L_x_124) ;  /* 0x0000000000047947 */ /* 0x000fea0003800000 */
.L_x_123:
[----:B-1-34-:R-:W-:Y:S01]  /*0e30*/  NOP ;  /* 0x0000000000007918 */ /* 0x01afe20000000000 */
.L_x_124:
[----:B------:R-:W-:Y:S05]  /*0e40*/  @!P1 BRA `(.L_x_125) ;  /* 0x00000000000c9947 */ /* 0x000fea0003800000 */
[----:B------:R-:W-:Y:S01]  /*0e50*/  UCGABAR_WAIT ;  /* 0x0000000000007dc7 */ /* 0x000fe20008000000 */
[----:B------:R-:W-:Y:S01]  /*0e60*/  CCTL.IVALL ;  /* 0x00000000ff00798f */ /* 0x000fe20002000000 */
[----:B------:R-:W-:Y:S05]  /*0e70*/  BRA `(.L_x_126) ;  /* 0x0000000000047947 */ /* 0x000fea0003800000 */
.L_x_125:
[----:B------:R-:W-:Y:S06]  /*0e80*/  BAR.SYNC.DEFER_BLOCKING 0x0 ;  /* 0x0000000000007b1d */ /* 0x000fec0000010000 */
.L_x_126:
[----:B------:R-:W-:Y:S01]  /*0e90*/  UMOV UR4, 0x1 ;  /* 0x0000000100047882 */ /* 0x000fe20000000000 */
[----:B------:R-:W-:Y:S01]  /*0ea0*/  PLOP3.LUT P0, PT, PT, PT, UP0, 0x80, 0x0 ;  /* 0x000000000000781c */ /* 0x000fe20003f0f008 */
[----:B------:R-:W-:-:S06]  /*0eb0*/  USEL UR4, UR4, 0x2, !UP0 ;  /* 0x0000000204047887 */ /* 0x000fcc000c000000 */
[----:B------:R-:W-:-:S05]  /*0ec0*/  IMAD.U32 R2, RZ, RZ, UR4 ;  /* 0x00000004ff027e24 */ /* 0x000fca000f8e00ff */
[----:B------:R1:W-:Y:S01]  /*0ed0*/  STL [R1+0x24], R2 ;  /* 0x0000240201007387 */ /* 0x0003e20000100800 */
[----:B------:R-:W-:Y:S05]  /*0ee0*/  @!P0 BRA `(.L_x_127) ;  /* 0x0000006400348947 */ /* 0x000fea0003800000 */
.L_x_128:
[----:B------:R-:W-:-:S08]  /*0ef0*/  NOP ;  /* 0x0000000000007918 */ /* 0x000fd00000000000 */
[----:B------:R-:W2:Y:S02]  /*0f00*/  USETMAXREG.TRY_ALLOC.CTAPOOL UP0, 0xf0 ;  /* 0x000000f0000079c8 */ /* 0x000ea40008000600 */
[----:B--2---:R-:W-:-:S13]  /*0f10*/  PLOP3.LUT P0, PT, PT, PT, UP0, 0x80, 0x0 ;  /* 0x000000000000781c */ /* 0x004fda0003f0f008 */
[----:B------:R-:W-:Y:S05]  /*0f20*/  @!P0 BRA `(.L_x_128) ;  /* 0xfffffffc00f08947 */ /* 0x000fea000383ffff */
[----:B------:R-:W2:Y:S08]  /*0f30*/  S2UR UR7, SR_CTAID.X ;  /* 0x00000000000779c3 */ /* 0x000eb00000002500 */
[----:B------:R-:W-:Y:S08]  /*0f40*/  BAR.ARV 0x8, 0x120 ;  /* 0x0204800000007b1d */ /* 0x000ff00000002000 */
[----:B------:R-:W2:Y:S02]  /*0f50*/  LDC R0, c[0x0][0xda4] ;  /* 0x00036900ff007b82 */ /* 0x000ea40000000800 */
[----:B--2---:R-:W-:-:S13]  /*0f60*/  ISETP.LE.AND P0, PT, R0, UR7, PT ;  /* 0x0000000700007c0c */ /* 0x004fda000bf03270 */
[----:B------:R-:W-:Y:S05]  /*0f70*/  @P0 EXIT ;  /* 0x000000000000094d */ /* 0x000fea0003800000 */
[----:B------:R-:W2:Y:S01]  /*0f80*/  LDL R3, [R1+0x24] ;  /* 0x0000240001037983 */ /* 0x000ea20000100800 */
[----:B------:R-:W3:Y:S01]  /*0f90*/  S2UR UR4, SR_CgaCtaId ;  /* 0x00000000000479c3 */ /* 0x000ee20000008800 */
[----:B------:R-:W-:Y:S01]  /*0fa0*/  UMOV UR60, 0x400 ;  /* 0x00000400003c7882 */ /* 0x000fe20000000000 */
[----:B------:R-:W-:Y:S01]  /*0fb0*/  IMAD.U32 R184, RZ, RZ, UR7 ;  /* 0x00000007ffb87e24 */ /* 0x000fe2000f8e00ff */
[----:B-1----:R-:W1:Y:S01]  /*0fc0*/  S2R R2, SR_TID.X ;  /* 0x0000000000027919 */ /* 0x002e620000002100 */
[----:B------:R-:W-:Y:S01]  /*0fd0*/  IMAD.MOV.U32 R185, RZ, RZ, RZ ;  /* 0x000000ffffb97224 */ /* 0x000fe200078e00ff */
[----:B------:R-:W-:Y:S01]  /*0fe0*/  UMOV UR39, URZ ;  /* 0x0000003f00277c82 */ /* 0x000fe20008000000 */
[----:B------:R-:W-:Y:S02]  /*0ff0*/  UMOV UR38, URZ ;  /* 0x0000003f00267c82 */ /* 0x000fe40008000000 */
[----:B------:R-:W4:Y:S01]  /*1000*/  S2UR UR6, SR_SWINHI ;  /* 0x00000000000679c3 */ /* 0x000f220000002f00 */
[----:B---3--:R-:W-:-:S07]  /*1010*/  ULEA UR60, UR4, UR60, 0x18 ;  /* 0x0000003c043c7291 */ /* 0x008fce000f8ec03f */
[----:B------:R-:W-:Y:S01]  /*1020*/  UMOV UR4, UR60 ;  /* 0x0000003c00047c82 */ /* 0x000fe20008000000 */
[----:B----4-:R-:W-:Y:S01]  /*1030*/  UMOV UR5, UR6 ;  /* 0x0000000600057c82 */ /* 0x010fe20008000000 */
[----:B------:R-:W-:Y:S02]  /*1040*/  IMAD.U32 R16, RZ, RZ, UR4 ;  /* 0x00000004ff107e24 */ /* 0x000fe4000f8e00ff */
[----:B-1----:R-:W-:Y:S02]  /*1050*/  VIADD R0, R2, 0xffffff80 ;  /* 0xffffff8002007836 */ /* 0x002fe40000000000 */
[----:B------:R-:W-:Y:S01]  /*1060*/  IMAD.U32 R17, RZ, RZ, UR5 ;  /* 0x00000005ff117e24 */ /* 0x000fe2000f8e00ff */
[----:B--2---:R-:W-:Y:S02]  /*1070*/  R2UR UR8, R3 ;  /* 0x00000000030872ca */ /* 0x004fe400000e0000 */
[----:B------:R-:W-:-:S04]  /*1080*/  SHF.R.S32.HI R3, RZ, 0x1f, R0 ;  /* 0x0000001fff037819 */ /* 0x000fc80000011400 */
[CC--:B------:R-:W-:Y:S02]  /*1090*/  LEA.HI R5, R3.reuse, R0.reuse, RZ, 0x7 ;  /* 0x0000000003057211 */ /* 0x0c0fe400078f38ff */
[-C--:B------:R-:W-:Y:S02]  /*10a0*/  LEA.HI R4, R3, R0.reuse, RZ, 0x4 ;  /* 0x0000000003047211 */ /* 0x080fe400078f20ff */
[----:B------:R-:W-:Y:S02]  /*10b0*/  LOP3.LUT R7, R5, 0xffffff80, RZ, 0xc0, !PT ;  /* 0xffffff8005077812 */ /* 0x000fe400078ec0ff */
[----:B------:R-:W-:Y:S01]  /*10c0*/  SHF.R.S32.HI R9, RZ, 0x4, R4 ;  /* 0x00000004ff097819 */ /* 0x000fe20000011404 */
[----:B------:R-:W-:Y:S01]  /*10d0*/  ULOP3.LUT UR4, UR8, 0x1, URZ, 0xfc, !UPT ;  /* 0x0000000108047892 */ /* 0x000fe2000f8efc3f */
[----:B------:R-:W-:Y:S01]  /*10e0*/  LEA.HI R189, R3, R0, RZ, 0x5 ;  /* 0x0000000003bd7211 */ /* 0x000fe200078f28ff */
[----:B------:R-:W-:Y:S01]  /*10f0*/  IMAD.IADD R186, R0, 0x1, -R7 ;  /* 0x0000000100ba7824 */ /* 0x000fe200078e0a07 */
[----:B------:R-:W-:-:S02]  /*1100*/  LEA.HI R6, R4, R9, RZ, 0x1 ;  /* 0x0000000904067211 */ /* 0x000fc400078f08ff */
[----:B------:R-:W-:Y:S01]  /*1110*/  LOP3.LUT R3, R4, 0x3fffff0, RZ, 0xc0, !PT ;  /* 0x03fffff004037812 */ /* 0x000fe200078ec0ff */
[----:B------:R-:W-:Y:S01]  /*1120*/  IMAD.U32 R192, RZ, RZ, UR4 ;  /* 0x00000004ffc07e24 */ /* 0x000fe2000f8e00ff */
[----:B------:R-:W-:Y:S02]  /*1130*/  SHF.R.S32.HI R7, RZ, 0x1f, R186 ;  /* 0x0000001fff077819 */ /* 0x000fe400000114ba */
[----:B------:R-:W-:Y:S01]  /*1140*/  LOP3.LUT R6, R6, 0x1ffffffe, RZ, 0xc0, !PT ;  /* 0x1ffffffe06067812 */ /* 0x000fe200078ec0ff */
[----:B------:R-:W-:Y:S01]  /*1150*/  IMAD.IADD R0, R0, 0x1, -R3 ;  /* 0x0000000100007824 */ /* 0x000fe200078e0a03 */
[----:B------:R-:W-:Y:S02]  /*1160*/  LEA.HI R2, R7, R186, RZ, 0x2 ;  /* 0x000000ba07027211 */ /* 0x000fe400078f10ff */
[----:B------:R-:W-:Y:S01]  /*1170*/  SHF.R.S32.HI R189, RZ, 0x5, R189 ;  /* 0x00000005ffbd7819 */ /* 0x000fe200000114bd */
[----:B------:R-:W-:Y:S01]  /*1180*/  IMAD.IADD R6, R9, 0x1, -R6 ;  /* 0x0000000109067824 */ /* 0x000fe200078e0a06 */
[----:B------:R-:W-:-:S02]  /*1190*/  SHF.R.S32.HI R4, RZ, 0x2, R2 ;  /* 0x00000002ff047819 */ /* 0x000fc40000011402 */
[----:B------:R-:W-:Y:S01]  /*11a0*/  SHF.R.S32.HI R11, RZ, 0x1f, R2 ;  /* 0x0000001fff0b7819 */ /* 0x000fe20000011402 */
[----:B------:R-:W-:Y:S01]  /*11b0*/  IMAD R3, R189, 0x10, R0 ;  /* 0x00000010bd037824 */ /* 0x000fe200078e0200 */
[----:B------:R-:W-:Y:S02]  /*11c0*/  SHF.R.S32.HI R188, RZ, 0x7, R5 ;  /* 0x00000007ffbc7819 */ /* 0x000fe40000011405 */
[----:B------:R-:W-:Y:S01]  /*11d0*/  LEA.HI R11, R11, R4, RZ, 0x3 ;  /* 0x000000040b0b7211 */ /* 0x000fe200078f18ff */
[----:B------:R-:W-:Y:S01]  /*11e0*/  IMAD R6, R3, 0x8, R6 ;  /* 0x0000000803067824 */ /* 0x000fe200078e0206 */
[----:B------:R-:W-:Y:S02]  /*11f0*/  LEA.HI R5, R5, R188, RZ, 0x1 ;  /* 0x000000bc05057211 */ /* 0x000fe400078f08ff */
[----:B------:R-:W-:Y:S02]  /*1200*/  LOP3.LUT R11, R11, 0xfffffff8, RZ, 0xc0, !PT ;  /* 0xfffffff80b0b7812 */ /* 0x000fe400078ec0ff */
[----:B------:R-:W-:-:S02]  /*1210*/  LEA.HI R7, R7, R186, RZ, 0x5 ;  /* 0x000000ba07077211 */ /* 0x000fc400078f28ff */
[----:B------:R-:W-:Y:S01]  /*1220*/  LOP3.LUT R3, R2, 0x7ffffffc, RZ, 0xc0, !PT ;  /* 0x7ffffffc02037812 */ /* 0x000fe200078ec0ff */
[----:B------:R-:W-:Y:S01]  /*1230*/  IMAD.IADD R11, R4, 0x1, -R11 ;  /* 0x00000001040b7824 */ /* 0x000fe200078e0a0b */
[----:B------:R-:W-:Y:S01]  /*1240*/  LOP3.LUT R5, R5, 0x3fffffe, RZ, 0xc0, !PT ;  /* 0x03fffffe05057812 */ /* 0x000fe200078ec0ff */
[----:B------:R-:W-:Y:S01]  /*1250*/  IMAD.MOV.U32 R4, RZ, RZ, -0x2 ;  /* 0xfffffffeff047424 */ /* 0x000fe200078e00ff */
[----:B------:R-:W-:Y:S01]  /*1260*/  SHF.R.S32.HI R0, RZ, 0x5, R7 ;  /* 0x00000005ff007819 */ /* 0x000fe20000011407 */
[----:B------:R-:W-:Y:S02]  /*1270*/  IMAD.IADD R3, R186, 0x1, -R3 ;  /* 0x00000001ba037824 */ /* 0x000fe400078e0a03 */
[----:B------:R-:W-:Y:S02]  /*1280*/  IMAD.SHL.U32 R7, R6, 0x8, RZ ;  /* 0x0000000806077824 */ /* 0x000fe400078e00ff */
[----:B------:R-:W-:Y:S02]  /*1290*/  IMAD R0, R0, 0x10, R11 ;  /* 0x0000001000007824 */ /* 0x000fe400078e020b */
[----:B------:R-:W-:-:S02]  /*12a0*/  IMAD.IADD R5, R188, 0x1, -R5 ;  /* 0x00000001bc057824 */ /* 0x000fc400078e0a05 */
[----:B------:R-:W-:Y:S02]  /*12b0*/  IMAD R191, R3, R4, 0x80 ;  /* 0x0000008003bf7424 */ /* 0x000fe400078e0204 */
[----:B------:R-:W-:-:S04]  /*12c0*/  IMAD.WIDE R16, R7, 0x2, R16 ;  /* 0x0000000207107825 */ /* 0x000fc800078e0210 */
[----:B------:R-:W-:-:S07]  /*12d0*/  IMAD R190, R5, 0x40, R0 ;  /* 0x0000004005be7824 */ /* 0x000fce00078e0200 */
.L_x_155:
[----:B------:R-:W1:Y:S01]  /*12e0*/  SHFL.IDX PT, R0, R188, RZ, 0x1f ;  /* 0x00001fffbc007589 */ /* 0x000e6200000e0000 */
        /* <DEDUP_REMOVED lines=43> */
[----:B------:R-:W-:Y:S01]  /*15a0*/  IMAD.U32 R5, RZ, RZ, UR5 ;  /* 0x00000005ff057e24 */ /* 0x000fe2000f8e00ff */
        /* <DEDUP_REMOVED lines=10> */
.L_x_129:
[----:B------:R-:W-:Y:S02]  /*1650*/  LOP3.LUT R0, R185, 0x1, RZ, 0xc0, !PT ;  /* 0x00000001b9007812 */ /* 0x000fe400078ec0ff */
[----:B------:R-:W-:Y:S02]  /*1660*/  R2UR UR4, R192 ;  /* 0x00000000c00472ca */ /* 0x000fe400000e0000 */
[----:B------:R-:W-:-:S04]  /*1670*/  SHF.L.U32 R0, R0, 0x1f, RZ ;  /* 0x0000001f00007819 */ /* 0x000fc800000006ff */
[----:B------:R-:W1:Y:S07]  /*1680*/  SYNCS.PHASECHK.TRANS64.TRYWAIT P1, [UR60+0x34800], R0 ;  /* 0x03480000ff0075a7 */ /* 0x000e6e000802017c */
[----:B------:R-:W-:-:S05]  /*1690*/  IMAD.U32 R2, RZ, RZ, UR4 ;  /* 0x00000004ff027e24 */ /* 0x000fca000f8e00ff */
[----:B------:R-:W-:Y:S01]  /*16a0*/  ISETP.NE.AND P0, PT, R2, 0x3, PT ;  /* 0x000000030200780c */ /* 0x000fe20003f05270 */
[----:B-1----:R-:W-:-:S12]  /*16b0*/  @!P1 BRA `(.L_x_130) ;  /* 0x0000009000689947 */ /* 0x002fd80003800000 */
.L_x_221:
[----:B------:R-:W-:Y:S05]  /*16c0*/  @!P0 BRA `(.L_x_131) ;  /* 0x0000000000048947 */ /* 0x000fea0003800000 */
[----:B------:R-:W-:Y:S01]  /*16d0*/  BPT.TRAP 0x1 ;  /* 0x000000040000795c */ /* 0x000fe20000300000 */
.L_x_131:
[----:B-1----:R-:W-:Y:S02]  /*16e0*/  IMAD.U32 R3, RZ, RZ, UR38 ;  /* 0x00000026ff037e24 */ /* 0x002fe4000f8e00ff */
[----:B------:R-:W-:-:S03]  /*16f0*/  IMAD.U32 R0, RZ, RZ, UR39 ;  /* 0x00000027ff007e24 */ /* 0x000fc6000f8e00ff */
[----:B------:R-:W-:Y:S02]  /*1700*/  LEA R3, R3, UR60, 0x3 ;  /* 0x0000003c03037c11 */ /* 0x000fe4000f8e18ff */
[----:B------:R-:W-:-:S04]  /*1710*/  SHF.L.U32 R0, R0, 0x1f, RZ ;  /* 0x0000001f00007819 */ /* 0x000fc800000006ff */
[----:B------:R1:W2:Y:S01]  /*1720*/  SYNCS.PHASECHK.TRANS64.TRYWAIT P1, [R3+URZ+0x34830], R0 ;  /* 0x03483000030075a7 */ /* 0x0002a2000802017f */
[----:B------:R-:W-:Y:S05]  /*1730*/  @!P0 BRA `(.L_x_132) ;  /* 0x0000000000048947 */ /* 0x000fea0003800000 */
[----:B------:R-:W-:Y:S01]  /*1740*/  BPT.TRAP 0x1 ;  /* 0x000000040000795c */ /* 0x000fe20000300000 */
.L_x_132:
[----:B--2---:R-:W-:Y:S05]  /*1750*/  @P1 BRA `(.L_x_133) ;  /* 0x0000000000081947 */ /* 0x004fea0003800000 */
[----:B------:R-:W2:Y:S02]  /*1760*/  SYNCS.PHASECHK.TRANS64.TRYWAIT P1, [R3+URZ+0x34830], R0 ;  /* 0x03483000030075a7 */ /* 0x000ea4000802017f */
[----:B--2---:R-:W-:Y:S05]  /*1770*/  @!P1 BRA `(.L_x_134) ;  /* 0x0000009000509947 */ /* 0x004fea0003800000 */
.L_x_133:
        /* <DEDUP_REMOVED lines=10> */
[----:B------:R-:W-:Y:S01]  /*1820*/  UMOV UR53, 0x40000040 ;  /* 0x4000004000357882 */ /* 0x000fe20000000000 */
[----:B------:R-:W-:-:S02]  /*1830*/  UMOV UR55, 0x40000040 ;  /* 0x4000004000377882 */ /* 0x000fc40000000000 */
[----:B------:R-:W-:Y:S02]  /*1840*/  ULOP3.LUT UR37, UR4, 0x10000, URZ, 0xfc, !UPT ;  /* 0x0001000004257892 */ /* 0x000fe4000f8efc3f */
[----:B------:R-:W-:Y:S02]  /*1850*/  ULOP3.LUT UR4, UR40, 0x10000, URZ, 0xfc, !UPT ;  /* 0x0001000028047892 */ /* 0x000fe4000f8efc3f */
[----:B------:R-:W-:Y:S02]  /*1860*/  UIMAD UR5, UR38, 0xc00, UR37 ;  /* 0x00000c00260578a4 */ /* 0x000fe4000f8e0225 */
[----:B------:R-:W-:Y:S02]  /*1870*/  UIADD3 UR56, UR4, 0x2, URZ ;  /* 0x0000000204387890 */ /* 0x000fe4000fffe03f */
[----:B------:R-:W-:Y:S01]  /*1880*/  UIADD3 UR58, UR5, 0x2, URZ ;  /* 0x00000002053a7890 */ /* 0x000fe2000fffe03f */
[----:B------:R-:W-:Y:S02]  /*1890*/  UMOV UR8, UR4 ;  /* 0x0000000400087c82 */ /* 0x000fe40008000000 */
[----:B------:R-:W-:Y:S01]  /*18a0*/  UMOV UR10, UR5 ;  /* 0x00000005000a7c82 */ /* 0x000fe20008000000 */
[----:B------:R-:W-:Y:S01]  /*18b0*/  UIADD3 UR52, UR4, 0x4, URZ ;  /* 0x0000000404347890 */ /* 0x000fe2000fffe03f */
[----:B------:R-:W-:Y:S01]  /*18c0*/  HGMMA.64x128x16.F32 R24, gdesc[UR8], RZ, !UPT, gsb0 ;  /* 0x01e00000081879f0 */ /* 0x000fe2000c0008ff */
[----:B------:R-:W-:Y:S01]  /*18d0*/  UIADD3 UR54, UR5, 0x4, URZ ;  /* 0x0000000405367890 */ /* 0x000fe2000fffe03f */
[----:B------:R-:W-:Y:S01]  /*18e0*/  IMAD.U32 R4, RZ, RZ, UR8 ;  /* 0x00000008ff047e24 */ /* 0x000fe2000f8e00ff */
[----:B------:R-:W-:-:S02]  /*18f0*/  UIADD3 UR8, UR4, 0x6, URZ ;  /* 0x0000000604087890 */ /* 0x000fc4000fffe03f */
[----:B------:R-:W-:Y:S01]  /*1900*/  UIADD3 UR10, UR5, 0x6, URZ ;  /* 0x00000006050a7890 */ /* 0x000fe2000fffe03f */
[----:B------:R-:W-:Y:S01]  /*1910*/  UMOV UR9, 0x40000040 ;  /* 0x4000004000097882 */ /* 0x000fe20000000000 */
[----:B------:R-:W-:Y:S01]  /*1920*/  UMOV UR11, 0x40000040 ;  /* 0x40000040000b7882 */ /* 0x000fe20000000000 */
[----:B------:R-:W-:Y:S02]  /*1930*/  UIADD3 UR12, UR4, 0x400, URZ ;  /* 0x00000400040c7890 */ /* 0x000fe4000fffe03f */
[----:B------:R-:W-:Y:S01]  /*1940*/  UIADD3 UR14, UR5, 0x400, URZ ;  /* 0x00000400050e7890 */ /* 0x000fe2000fffe03f */
[----:B------:R-:W-:Y:S01]  /*1950*/  UMOV UR13, 0x40000040 ;  /* 0x40000040000d7882 */ /* 0x000fe20000000000 */
[----:B------:R-:W-:Y:S01]  /*1960*/  UMOV UR15, 0x40000040 ;  /* 0x40000040000f7882 */ /* 0x000fe20000000000 */
[----:B------:R-:W-:Y:S02]  /*1970*/  UIADD3 UR16, UR4, 0x402, URZ ;  /* 0x0000040204107890 */ /* 0x000fe4000fffe03f */
[----:B------:R-:W-:Y:S01]  /*1980*/  UIADD3 UR18, UR5, 0x402, URZ ;  /* 0x0000040205127890 */ /* 0x000fe2000fffe03f */
[----:B------:R-:W-:Y:S01]  /*1990*/  UMOV UR17, 0x40000040 ;  /* 0x4000004000117882 */ /* 0x000fe20000000000 */
[----:B------:R-:W-:Y:S01]  /*19a0*/  UMOV UR19, 0x40000040 ;  /* 0x4000004000137882 */ /* 0x000fe20000000000 */
        /* <DEDUP_REMOVED lines=24> */
[----:B------:R-:W-:-:S02]  /*1b30*/  WARPGROUP.DEPBAR.LE gsb0, 0x0 ;  /* 0x00008000000079c5 */ /* 0x000fc40000010000 */
        /* <DEDUP_REMOVED lines=35> */
.L_x_135:
[----:B-12---:R-:W-:Y:S01]  /*1d70*/  IMAD.IADD R0, R191, 0x1, R88 ;  /* 0x00000001bf007824 */ /* 0x006fe200078e0258 */
[----:B------:R-:W-:Y:S01]  /*1d80*/  P2R R90, PR, RZ, 0x1 ;  /* 0x00000001ff5a7803 */ /* 0x000fe20000000000 */
[----:B------:R-:W-:Y:S01]  /*1d90*/  ULDC UR4, c[0x0][0x988] ;  /* 0x0002620000047ab9 */ /* 0x000fe20000000800 */
[----:B------:R-:W-:Y:S01]  /*1da0*/  CS2R R150, SRZ ;  /* 0x0000000000967805 */ /* 0x000fe2000001ff00 */
[----:B------:R-:W-:Y:S01]  /*1db0*/  IMAD R6, R193, -0x80, R0 ;  /* 0xffffff80c1067824 */ /* 0x000fe200078e0200 */
[----:B------:R-:W-:Y:S01]  /*1dc0*/  CS2R R148, SRZ ;  /* 0x0000000000947805 */ /* 0x000fe2000001ff00 */
[----:B------:R-:W-:-:S03]  /*1dd0*/  IMAD.U32 R2, RZ, RZ, UR4 ;  /* 0x00000004ff027e24 */ /* 0x000fc6000f8e00ff */
[C---:B------:R-:W-:Y:S02]  /*1de0*/  ISETP.GT.AND P4, PT, R6.reuse, RZ, PT ;  /* 0x000000ff0600720c */ /* 0x040fe40003f84270 */
[C---:B------:R-:W-:Y:S02]  /*1df0*/  ISETP.GT.AND P3, PT, R6.reuse, 0x1, PT ;  /* 0x000000010600780c */ /* 0x040fe40003f64270 */
[----:B------:R-:W-:Y:S02]  /*1e00*/  ISETP.GT.AND P1, PT, R6, 0x8, PT ;  /* 0x000000080600780c */ /* 0x000fe40003f24270 */
[----:B------:R-:W-:Y:S02]  /*1e10*/  FSEL R7, R24, -INF , P4 ;  /* 0xff80000018077808 */ /* 0x000fe40002000000 */
[----:B------:R-:W-:Y:S02]  /*1e20*/  FSEL R8, R25, -INF , P3 ;  /* 0xff80000019087808 */ /* 0x000fe40001800000 */
[----:B------:R-:W-:-:S02]  /*1e30*/  ISETP.GT.AND P2, PT, R6, 0x9, PT ;  /* 0x000000090600780c */ /* 0x000fc40003f44270 */
[----:B------:R-:W-:Y:S02]  /*1e40*/  FSEL R89, R28, -INF , P1 ;  /* 0xff8000001c597808 */ /* 0x000fe40000800000 */
[----:B------:R-:W-:Y:S02]  /*1e50*/  FMNMX.FTZ R0, R7, R8, !PT ;  /* 0x0000000807007209 */ /* 0x000fe40007810000 */
[C---:B------:R-:W-:Y:S02]  /*1e60*/  ISETP.GT.AND P6, PT, R6.reuse, 0x10, PT ;  /* 0x000000100600780c */ /* 0x040fe40003fc4270 */
[----:B------:R-:W-:Y:S02]  /*1e70*/  FSEL R91, R29, -INF , P2 ;  /* 0xff8000001d5b7808 */ /* 0x000fe40001000000 */
[----:B------:R-:W-:Y:S02]  /*1e80*/  FMNMX.FTZ R0, R89, R0, !PT ;  /* 0x0000000059007209 */ /* 0x000fe40007810000 */
        /* <DEDUP_REMOVED lines=20> */
[C---:B------:R-:W-:Y:S02]  /*1fd0*/  ISETP.GT.AND P6, PT, R6.reuse, 0x28, PT ;  /* 0x000000280600780c */ /* 0x040fe40003fc4270 */
        /* <DEDUP_REMOVED lines=50> */
[----:B------:R-:W-:Y:S02]  /*2300*/  ISETP.GT.AND P0, PT, R6, 0x59, PT ;  /* 0x000000590600780c */ /* 0x000fe40003f04270 */
[----:B------:R-:W-:-:S02]  /*2310*/  FSEL R129, R68, -INF , P6 ;  /* 0xff80000044817808 */ /* 0x000fc40003000000 */
[----:B------:R-:W-:Y:S02]  /*2320*/  FMNMX.FTZ R0, R127, R0, !PT ;  /* 0x000000007f007209 */ /* 0x000fe40007810000 */
[----:B------:R-:W-:Y:S02]  /*2330*/  FSEL R59, R59, -INF , P5 ;  /* 0xff8000003b3b7808 */ /* 0x000fe40002800000 */
        /* <DEDUP_REMOVED lines=15> */
[----:B------:R-:W-:-:S02]  /*2430*/  FSEL R63, R63, -INF , P3 ;  /* 0xff8000003f3f7808 */ /* 0x000fc40001800000 */
[----:B------:R-:W-:Y:S02]  /*2440*/  P2R R28, PR, RZ, 0x1 ;  /* 0x00000001ff1c7803 */ /* 0x000fe40000000000 */
[----:B------:R-:W-:Y:S02]  /*2450*/  P2R R26, PR, RZ, 0x2 ;  /* 0x00000002ff1a7803 */ /* 0x000fe40000000000 */
[----:B------:R-:W-:Y:S02]  /*2460*/  FSEL R139, R77, -INF , P2 ;  /* 0xff8000004d8b7808 */ /* 0x000fe40001000000 */
[----:B------:R-:W-:Y:S02]  /*2470*/  P2R R24, PR, RZ, 0x4 ;  /* 0x00000004ff187803 */ /* 0x000fe40000000000 */
[C---:B------:R-:W-:Y:S02]  /*2480*/  ISETP.GT.AND P3, PT, R6.reuse, 0x70, PT ;  /* 0x000000700600780c */ /* 0x040fe40003f64270 */
[----:B------:R-:W-:-:S02]  /*2490*/  ISETP.GT.AND P4, PT, R6, 0x71, PT ;  /* 0x000000710600780c */ /* 0x000fc40003f84270 */
[C---:B------:R-:W-:Y:S02]  /*24a0*/  ISETP.GT.AND P5, PT, R6.reuse, 0x78, PT ;  /* 0x000000780600780c */ /* 0x040fe40003fa4270 */
[C---:B------:R-:W-:Y:S02]  /*24b0*/  ISETP.GT.AND P6, PT, R6.reuse, 0x79, PT ;  /* 0x000000790600780c */ /* 0x040fe40003fc4270 */
[C---:B------:R-:W-:Y:S02]  /*24c0*/  ISETP.GT.AND P2, PT, R6.reuse, 0x58, PT ;  /* 0x000000580600780c */ /* 0x040fe40003f44270 */
[C---:B------:R-:W-:Y:S02]  /*24d0*/  ISETP.GT.AND P1, PT, R6.reuse, 0x59, PT ;  /* 0x000000590600780c */ /* 0x040fe40003f24270 */
[----:B------:R-:W-:Y:S02]  /*24e0*/  ISETP.GT.AND P0, PT, R6, 0x60, PT ;  /* 0x000000600600780c */ /* 0x000fe40003f04270 */
[----:B------:R-:W-:-:S02]  /*24f0*/  FMNMX.FTZ R6, R9, R27, !PT ;  /* 0x0000001b09067209 */ /* 0x000fc40007810000 */
[----:B------:R-:W-:Y:S02]  /*2500*/  FMNMX.FTZ R0, R137, R0, !PT ;  /* 0x0000000089007209 */ /* 0x000fe40007810000 */
[----:B------:R-:W-:Y:S02]  /*2510*/  FMNMX.FTZ R6, R11, R6, !PT ;  /* 0x000000060b067209 */ /* 0x000fe40007810000 */
[----:B------:R-:W-:Y:S02]  /*2520*/  FSEL R141, R80, -INF , P3 ;  /* 0xff800000508d7808 */ /* 0x000fe40001800000 */
[----:B------:R-:W-:Y:S02]  /*2530*/  FMNMX.FTZ R0, R139, R0, !PT ;  /* 0x000000008b007209 */ /* 0x000fe40007810000 */
[----:B------:R-:W-:Y:S02]  /*2540*/  FMNMX.FTZ R6, R31, R6, !PT ;  /* 0x000000061f067209 */ /* 0x000fe40007810000 */
[----:B------:R-:W-:-:S02]  /*2550*/  FSEL R143, R81, -INF , P4 ;  /* 0xff800000518f7808 */ /* 0x000fc40002000000 */
        /* <DEDUP_REMOVED lines=15> */
[----:B------:R-:W-:Y:S02]  /*2650*/  FSEL R53, R74, -INF , P0 ;  /* 0xff8000004a357808 */ /* 0x000fe40000000000 */
[----:B------:R-:W-:Y:S02]  /*2660*/  FMNMX.FTZ R6, R25, R6, !PT ;  /* 0x0000000619067209 */ /* 0x000fe40007810000 */
[----:B------:R-:W-:Y:S02]  /*2670*/  ISETP.NE.AND P0, PT, R28, RZ, PT ;  /* 0x000000ff1c00720c */ /* 0x000fe40003f05270 */
[----:B------:R-:W-:-:S02]  /*2680*/  FMNMX.FTZ R6, R47, R6, !PT ;  /* 0x000000062f067209 */ /* 0x000fc40007810000 */
[----:B------:R-:W-:Y:S02]  /*2690*/  ISETP.NE.AND P1, PT, R26, RZ, PT ;  /* 0x000000ff1a00720c */ /* 0x000fe40003f25270 */
[----:B------:R-:W-:Y:S02]  /*26a0*/  FMNMX.FTZ R6, R29, R6, !PT ;  /* 0x000000061d067209 */ /* 0x000fe40007810000 */
[----:B------:R-:W-:Y:S02]  /*26b0*/  FSEL R75, R75, -INF , P0 ;  /* 0xff8000004b4b7808 */ /* 0x000fe40000000000 */
[----:B------:R-:W-:Y:S02]  /*26c0*/  FMNMX.FTZ R6, R51, R6, !PT ;  /* 0x0000000633067209 */ /* 0x000fe40007810000 */
[----:B------:R-:W-:Y:S02]  /*26d0*/  FSEL R87, R87, -INF , P6 ;  /* 0xff80000057577808 */ /* 0x000fe40003000000 */
[----:B-1----:R-:W-:-:S02]  /*26e0*/  FMNMX.FTZ R12, R10, R49, !PT ;  /* 0x000000310a0c7209 */ /* 0x002fc40007810000 */
[----:B------:R-:W-:Y:S02]  /*26f0*/  FMNMX.FTZ R6, R33, R6, !PT ;  /* 0x0000000621067209 */ /* 0x000fe40007810000 */
[----:B------:R-:W-:Y:S01]  /*2700*/  ISETP.NE.AND P0, PT, R90, RZ, PT ;  /* 0x000000ff5a00720c */ /* 0x000fe20003f05270 */
        /* <DEDUP_REMOVED lines=8> */
[----:B------:R-:W-:Y:S02]  /*2790*/  FSEL R49, R70, -INF , P2 ;  /* 0xff80000046317808 */ /* 0x000fe40001000000 */
[----:B------:R-:W-:Y:S01]  /*27a0*/  FMNMX.FTZ R6, R67, R6, !PT ;  /* 0x0000000643067209 */ /* 0x000fe20007810000 */
[C---:B------:R-:W-:Y:S01]  /*27b0*/  FMUL.FTZ R14, R0.reuse, R2 ;  /* 0x00000002000e7220 */ /* 0x040fe20000410000 */
[----:B------:R-:W-:Y:S02]  /*27c0*/  FSETP.NEU.FTZ.AND P3, PT, R0, -INF , PT ;  /* 0xff8000000000780b */ /* 0x000fe40003f7d000 */
[----:B------:R-:W-:-:S02]  /*27d0*/  FMNMX.FTZ R6, R49, R6, !PT ;  /* 0x0000000631067209 */ /* 0x000fc40007810000 */
[----:B------:R-:W-:Y:S02]  /*27e0*/  FSEL R14, R14, RZ, P3 ;  /* 0x000000ff0e0e7208 */ /* 0x000fe40001800000 */
[----:B------:R-:W-:Y:S02]  /*27f0*/  FMNMX.FTZ R6, R71, R6, !PT ;  /* 0x0000000647067209 */ /* 0x000fe40007810000 */
[----:B------:R-:W-:Y:S01]  /*2800*/  ISETP.NE.AND P2, PT, R24, RZ, PT ;  /* 0x000000ff1800720c */ /* 0x000fe20003f45270 */
[--C-:B------:R-:W-:Y:S01]  /*2810*/  FFMA.FTZ R182, R89, R2, -R14.reuse ;  /* 0x0000000259b67223 */ /* 0x100fe2000001080e */
[----:B------:R-:W-:Y:S01]  /*2820*/  FMNMX.FTZ R6, R53, R6, !PT ;  /* 0x0000000635067209 */ /* 0x000fe20007810000 */
[-CC-:B------:R-:W-:Y:S01]  /*2830*/  FFMA.FTZ R61, R91, R2.reuse, -R14.reuse ;  /* 0x000000025b3d7223 */ /* 0x180fe2000001080e */
[----:B------:R-:W-:Y:S01]  /*2840*/  FSEL R89, R78, -INF , P1 ;  /* 0xff8000004e597808 */ /* 0x000fe20000800000 */
[--C-:B------:R-:W-:Y:S01]  /*2850*/  FFMA.FTZ R176, R93, R2, -R14.reuse ;  /* 0x000000025db07223 */ /* 0x100fe2000001080e */
[----:B------:R-:W-:Y:S01]  /*2860*/  FMNMX.FTZ R6, R75, R6, !PT ;  /* 0x000000064b067209 */ /* 0x000fe20007810000 */
[-CC-:B------:R-:W-:Y:S01]  /*2870*/  FFMA.FTZ R65, R95, R2.reuse, -R14.reuse ;  /* 0x000000025f417223 */ /* 0x180fe2000001080e */
[----:B------:R-:W-:Y:S01]  /*2880*/  ISETP.NE.AND P3, PT, R20, RZ, PT ;  /* 0x000000ff1400720c */ /* 0x000fe20003f65270 */
[-CC-:B------:R-:W-:Y:S01]  /*2890*/  FFMA.FTZ R178, R97, R2.reuse, -R14.reuse ;  /* 0x0000000261b27223 */ /* 0x180fe2000001080e */
[----:B------:R-:W-:Y:S01]  /*28a0*/  FSEL R91, R79, -INF , P2 ;  /* 0xff8000004f5b7808 */ /* 0x000fe20001000000 */
[--C-:B------:R-:W-:Y:S01]  /*28b0*/  FFMA.FTZ R180, R7, R2, -R14.reuse ;  /* 0x0000000207b47223 */ /* 0x100fe2000001080e */
[----:B------:R-:W-:Y:S01]  /*28c0*/  FMNMX.FTZ R6, R89, R6, !PT ;  /* 0x0000000659067209 */ /* 0x000fe20007810000 */
[--C-:B------:R-:W-:Y:S01]  /*28d0*/  FFMA.FTZ R57, R8, R2, -R14.reuse ;  /* 0x0000000208397223 */ /* 0x100fe2000001080e */
[----:B------:R-:W-:Y:S01]  /*28e0*/  FSEL R93, R82, -INF , P3 ;  /* 0xff800000525d7808 */ /* 0x000fe20001800000 */
[----:B------:R-:W-:Y:S01]  /*28f0*/  MUFU.EX2 R182, R182 ;  /* 0x000000b600b67308 */ /* 0x000fe20000000800 */
[----:B------:R-:W-:Y:S01]  /*2900*/  FMNMX.FTZ R6, R91, R6, !PT ;  /* 0x000000065b067209 */ /* 0x000fe20007810000 */
        /* <DEDUP_REMOVED lines=9> */
[-CC-:B------:R-:W-:Y:S01]  /*29a0*/  FFMA.FTZ R77, R107, R2.reuse, -R14.reuse ;  /* 0x000000026b4d7223 */ /* 0x180fe2000001080e */
[--C-:B------:R-:W-:Y:S01]  /*29b0*/  FFMA.FTZ R168, R109, R2, -R14.reuse ;  /* 0x000000026da87223 */ /* 0x100fe2000001080e */
[----:B------:R-:W-:Y:S01]  /*29c0*/  FMNMX.FTZ R6, R97, R6, !PT ;  /* 0x0000000661067209 */ /* 0x000fe20007810000 */
[-CC-:B------:R-:W-:Y:S01]  /*29d0*/  FFMA.FTZ R81, R111, R2.reuse, -R14.reuse ;  /* 0x000000026f517223 */ /* 0x180fe2000001080e */
[--C-:B------:R-:W-:Y:S01]  /*29e0*/  FFMA.FTZ R170, R113, R2, -R14.reuse ;  /* 0x0000000271aa7223 */ /* 0x100fe2000001080e */
[----:B------:R-:W1:Y:S01]  /*29f0*/  MUFU.EX2 R57, R57 ;  /* 0x0000003900397308 */ /* 0x000e620000000800 */
[----:B------:R-:W-:Y:S01]  /*2a00*/  FMNMX.FTZ R6, R87, R6, !PT ;  /* 0x0000000657067209 */ /* 0x000fe20007810000 */
[-CC-:B------:R-:W-:Y:S01]  /*2a10*/  FFMA.FTZ R115, R115, R2.reuse, -R14.reuse ;  /* 0x0000000273737223 */ /* 0x180fe2000001080e */
[-CC-:B------:R-:W-:Y:S01]  /*2a20*/  FFMA.FTZ R152, R117, R2.reuse, -R14.reuse ;  /* 0x0000000275987223 */ /* 0x180fe2000001080e */
[-CC-:B------:R-:W-:Y:S01]  /*2a30*/  FFMA.FTZ R83, R119, R2.reuse, -R14.reuse ;  /* 0x0000000277537223 */ /* 0x180fe2000001080e */
[-CC-:B------:R-:W-:Y:S01]  /*2a40*/  FFMA.FTZ R154, R121, R2.reuse, -R14.reuse ;  /* 0x00000002799a7223 */ /* 0x180fe2000001080e */
[----:B------:R-:W2:Y:S01]  /*2a50*/  SHFL.BFLY PT, R7, R6, 0x2, 0x1f ;  /* 0x0c401f0006077f89 */ /* 0x000ea200000e0000 */
[-CC-:B------:R-:W-:Y:S01]  /*2a60*/  FFMA.FTZ R85, R123, R2.reuse, -R14.reuse ;  /* 0x000000027b557223 */ /* 0x180fe2000001080e */
[----:B------:R-:W3:Y:S01]  /*2a70*/  MUFU.EX2 R61, R61 ;  /* 0x0000003d003d7308 */ /* 0x000ee20000000800 */
[-CC-:B------:R-:W-:Y:S01]  /*2a80*/  FFMA.FTZ R156, R125, R2.reuse, -R14.reuse ;  /* 0x000000027d9c7223 */ /* 0x180fe2000001080e */
[-CC-:B------:R-:W-:Y:S01]  /*2a90*/  FFMA.FTZ R127, R127, R2.reuse, -R14.reuse ;  /* 0x000000027f7f7223 */ /* 0x180fe2000001080e */
[-CC-:B------:R-:W-:Y:S01]  /*2aa0*/  FFMA.FTZ R129, R129, R2.reuse, -R14.reuse ;  /* 0x0000000281817223 */ /* 0x180fe2000001080e */
[-CC-:B------:R-:W-:Y:S01]  /*2ab0*/  FFMA.FTZ R131, R131, R2.reuse, -R14.reuse ;  /* 0x0000000283837223 */ /* 0x180fe2000001080e */
[-CC-:B------:R-:W-:Y:S01]  /*2ac0*/  FFMA.FTZ R133, R133, R2.reuse, -R14.reuse ;  /* 0x0000000285857223 */ /* 0x180fe2000001080e */
[-CC-:B------:R-:W-:Y:S01]  /*2ad0*/  FFMA.FTZ R135, R135, R2.reuse, -R14.reuse ;  /* 0x0000000287877223 */ /* 0x180fe2000001080e */
[-CC-:B------:R-:W-:Y:S01]  /*2ae0*/  FFMA.FTZ R137, R137, R2.reuse, -R14.reuse ;  /* 0x0000000289897223 */ /* 0x180fe2000001080e */
[----:B------:R-:W4:Y:S01]  /*2af0*/  MUFU.EX2 R176, R176 ;  /* 0x000000b000b07308 */ /* 0x000f220000000800 */
[-CC-:B------:R-:W-:Y:S01]  /*2b00*/  FFMA.FTZ R139, R139, R2.reuse, -R14.reuse ;  /* 0x000000028b8b7223 */ /* 0x180fe2000001080e */
[-CC-:B------:R-:W-:Y:S01]  /*2b10*/  FFMA.FTZ R141, R141, R2.reuse, -R14.reuse ;  /* 0x000000028d8d7223 */ /* 0x180fe2000001080e */
[-CC-:B------:R-:W-:Y:S01]  /*2b20*/  FFMA.FTZ R143, R143, R2.reuse, -R14.reuse ;  /* 0x000000028f8f7223 */ /* 0x180fe2000001080e */
[-CC-:B------:R-:W-:Y:S01]  /*2b30*/  FFMA.FTZ R145, R145, R2.reuse, -R14.reuse ;  /* 0x0000000291917223 */ /* 0x180fe2000001080e */
[----:B------:R-:W-:Y:S01]  /*2b40*/  FFMA.FTZ R14, R147, R2, -R14 ;  /* 0x00000002930e7223 */ /* 0x000fe2000001080e */
[----:B------:R-:W-:-:S02]  /*2b50*/  ISETP.GE.AND P2, PT, R88, 0x81, PT ;  /* 0x000000815800780c */ /* 0x000fc40003f46270 */
[----:B------:R-:W-:Y:S01]  /*2b60*/  CS2R R146, SRZ ;  /* 0x0000000000927805 */ /* 0x000fe2000001ff00 */
[----:B------:R-:W5:Y:S01]  /*2b70*/  MUFU.EX2 R65, R65 ;  /* 0x0000004100417308 */ /* 0x000f620000000800 */
[----:B------:R-:W-:Y:S02]  /*2b80*/  CS2R R124, SRZ ;  /* 0x00000000007c7805 */ /* 0x000fe4000001ff00 */
[----:B------:R-:W-:Y:S02]  /*2b90*/  CS2R R122, SRZ ;  /* 0x00000000007a7805 */ /* 0x000fe4000001ff00 */
[----:B------:R-:W-:Y:S02]  /*2ba0*/  CS2R R120, SRZ ;  /* 0x0000000000787805 */ /* 0x000fe4000001ff00 */
[----:B------:R-:W-:Y:S02]  /*2bb0*/  CS2R R118, SRZ ;  /* 0x0000000000767805 */ /* 0x000fe4000001ff00 */
[----:B------:R-:W-:-:S02]  /*2bc0*/  CS2R R116, SRZ ;  /* 0x0000000000747805 */ /* 0x000fc4000001ff00 */
[----:B--2---:R-:W-:Y:S02]  /*2bd0*/  FMNMX.FTZ R8, R6, R7, !PT ;  /* 0x0000000706087209 */ /* 0x004fe40007810000 */
[----:B------:R-:W-:Y:S01]  /*2be0*/  CS2R R112, SRZ ;  /* 0x0000000000707805 */ /* 0x000fe2000001ff00 */
[----:B------:R-:W-:Y:S01]  /*2bf0*/  MUFU.EX2 R178, R178 ;  /* 0x000000b200b27308 */ /* 0x000fe20000000800 */
[----:B------:R-:W-:Y:S02]  /*2c00*/  CS2R R110, SRZ ;  /* 0x00000000006e7805 */ /* 0x000fe4000001ff00 */
[----:B------:R-:W-:Y:S01]  /*2c10*/  CS2R R108, SRZ ;  /* 0x00000000006c7805 */ /* 0x000fe2000001ff00 */
[----:B------:R-:W2:Y:S01]  /*2c20*/  SHFL.BFLY PT, R7, R8, 0x1, 0x1f ;  /* 0x0c201f0008077f89 */ /* 0x000ea200000e0000 */
[----:B------:R-:W-:Y:S02]  /*2c30*/  CS2R R106, SRZ ;  /* 0x00000000006a7805 */ /* 0x000fe4000001ff00 */
[----:B------:R-:W-:-:S02]  /*2c40*/  CS2R R104, SRZ ;  /* 0x0000000000687805 */ /* 0x000fc4000001ff00 */
[----:B------:R-:W-:Y:S02]  /*2c50*/  CS2R R102, SRZ ;  /* 0x0000000000667805 */ /* 0x000fe4000001ff00 */
[----:B------:R-:W-:Y:S01]  /*2c60*/  CS2R R100, SRZ ;  /* 0x0000000000647805 */ /* 0x000fe2000001ff00 */
[----:B------:R-:W-:Y:S01]  /*2c70*/  MUFU.EX2 R69, R69 ;  /* 0x0000004500457308 */ /* 0x000fe20000000800 */
[----:B------:R-:W-:-:S07]  /*2c80*/  CS2R R98, SRZ ;  /* 0x0000000000627805 */ /* 0x000fce000001ff00 */
[----:B------:R-:W-:Y:S08]  /*2c90*/  MUFU.EX2 R172, R172 ;  /* 0x000000ac00ac7308 */ /* 0x000ff00000000800 */
[----:B------:R-:W-:Y:S01]  /*2ca0*/  MUFU.EX2 R73, R73 ;  /* 0x0000004900497308 */ /* 0x000fe20000000800 */
[----:B--2---:R-:W-:-:S04]  /*2cb0*/  FMNMX.FTZ R7, R8, R7, !PT ;  /* 0x0000000708077209 */ /* 0x004fc80007810000 */
[C---:B------:R-:W-:Y:S01]  /*2cc0*/  FSETP.NEU.FTZ.AND P1, PT, R7.reuse, -INF , PT ;  /* 0xff8000000700780b */ /* 0x040fe20003f3d000 */
[----:B------:R-:W-:Y:S02]  /*2cd0*/  FMUL.FTZ R6, R7, R2 ;  /* 0x0000000207067220 */ /* 0x000fe40000410000 */
[----:B------:R-:W-:Y:S03]  /*2ce0*/  MUFU.EX2 R174, R174 ;  /* 0x000000ae00ae7308 */ /* 0x000fe60000000800 */
[----:B------:R-:W-:Y:S02]  /*2cf0*/  FSEL R8, R6, RZ, P1 ;  /* 0x000000ff06087208 */ /* 0x000fe40000800000 */
[----:B------:R-:W-:-:S03]  /*2d00*/  ISETP.NE.AND P1, PT, R19, RZ, PT ;  /* 0x000000ff1300720c */ /* 0x000fc60003f25270 */
        /* <DEDUP_REMOVED lines=16> */
[----:B------:R-:W2:Y:S01]  /*2e10*/  MUFU.EX2 R9, R9 ;  /* 0x0000000900097308 */ /* 0x000ea20000000800 */
[----:B-1----:R-:W-:Y:S01]  /*2e20*/  FADD.FTZ R27, R180, R57 ;  /* 0x00000039b41b7221 */ /* 0x002fe20000010000 */
[-CC-:B------:R-:W-:Y:S01]  /*2e30*/  FFMA.FTZ R33, R33, R2.reuse, -R8.reuse ;  /* 0x0000000221217223 */ /* 0x180fe20000010808 */
[-CC-:B------:R-:W-:Y:S01]  /*2e40*/  FFMA.FTZ R55, R55, R2.reuse, -R8.reuse ;  /* 0x0000000237377223 */ /* 0x180fe20000010808 */
[-CC-:B------:R-:W-:Y:S01]  /*2e50*/  FFMA.FTZ R37, R37, R2.reuse, -R8.reuse ;  /* 0x0000000225257223 */ /* 0x180fe20000010808 */
[----:B------:R-:W-:Y:S01]  /*2e60*/  FADD.FTZ R6, R182, R27 ;  /* 0x0000001bb6067221 */ /* 0x000fe20000010000 */
[-CC-:B------:R-:W-:Y:S01]  /*2e70*/  FFMA.FTZ R59, R59, R2.reuse, -R8.reuse ;  /* 0x000000023b3b7223 */ /* 0x180fe20000010808 */
[-C--:B------:R-:W-:Y:S01]  /*2e80*/  FFMA.FTZ R41, R41, R2.reuse, -R8 ;  /* 0x0000000229297223 */ /* 0x080fe20000010808 */
[----:B------:R-:W1:Y:S01]  /*2e90*/  MUFU.EX2 R11, R11 ;  /* 0x0000000b000b7308 */ /* 0x000e620000000800 */
        /* <DEDUP_REMOVED lines=8> */
[----:B-----5:R-:W-:Y:S01]  /*2f20*/  FADD.FTZ R27, R65, R6 ;  /* 0x00000006411b7221 */ /* 0x020fe20000010000 */
[----:B--2---:R-:W-:Y:S01]  /*2f30*/  FADD.FTZ R6, R9, R10 ;  /* 0x0000000a09067221 */ /* 0x004fe20000010000 */
[-CC-:B------:R-:W-:Y:S01]  /*2f40*/  FFMA.FTZ R53, R53, R2.reuse, -R8.reuse ;  /* 0x0000000235357223 */ /* 0x180fe20000010808 */
[-CC-:B------:R-:W-:Y:S01]  /*2f50*/  FFMA.FTZ R75, R75, R2.reuse, -R8.reuse ;  /* 0x000000024b4b7223 */ /* 0x180fe20000010808 */
[----:B------:R-:W-:Y:S01]  /*2f60*/  FADD.FTZ R36, R178, R27 ;  /* 0x0000001bb2247221 */ /* 0x000fe20000010000 */
[-CC-:B------:R-:W-:Y:S01]  /*2f70*/  FFMA.FTZ R89, R89, R2.reuse, -R8.reuse ;  /* 0x0000000259597223 */ /* 0x180fe20000010808 */
[-C--:B------:R-:W-:Y:S01]  /*2f80*/  FFMA.FTZ R91, R91, R2.reuse, -R8 ;  /* 0x000000025b5b7223 */ /* 0x080fe20000010808 */
[----:B------:R-:W2:Y:S01]  /*2f90*/  MUFU.EX2 R13, R13 ;  /* 0x0000000d000d7308 */ /* 0x000ea20000000800 */
[----:B---3--:R-:W-:Y:S01]  /*2fa0*/  FADD.FTZ R31, R69, R36 ;  /* 0x00000024451f7221 */ /* 0x008fe20000010000 */
[----:B-1----:R-:W-:Y:S01]  /*2fb0*/  FADD.FTZ R27, R11, R6 ;  /* 0x000000060b1b7221 */ /* 0x002fe20000010000 */
[-CC-:B------:R-:W-:Y:S01]  /*2fc0*/  FFMA.FTZ R93, R93, R2.reuse, -R8.reuse ;  /* 0x000000025d5d7223 */ /* 0x180fe20000010808 */
[-CC-:B------:R-:W-:Y:S01]  /*2fd0*/  FFMA.FTZ R95, R95, R2.reuse, -R8.reuse ;  /* 0x000000025f5f7223 */ /* 0x180fe20000010808 */
[----:B------:R-:W-:Y:S01]  /*2fe0*/  FADD.FTZ R38, R172, R31 ;  /* 0x0000001fac267221 */ /* 0x000fe20000010000 */
[-CC-:B------:R-:W-:Y:S01]  /*2ff0*/  FFMA.FTZ R97, R97, R2.reuse, -R8.reuse ;  /* 0x0000000261617223 */ /* 0x180fe20000010808 */
[----:B------:R-:W-:Y:S01]  /*3000*/  FFMA.FTZ R87, R87, R2, -R8 ;  /* 0x0000000257577223 */ /* 0x000fe20000010808 */
[----:B------:R-:W1:Y:S01]  /*3010*/  MUFU.EX2 R20, R35 ;  /* 0x0000002300147308 */ /* 0x000e620000000800 */
        /* <DEDUP_REMOVED lines=8> */
[----:B--2---:R-:W-:Y:S01]  /*30a0*/  FADD.FTZ R27, R13, R6 ;  /* 0x000000060d1b7221 */ /* 0x004fe20000010000 */
[----:B------:R-:W-:Y:S01]  /*30b0*/  FADD.FTZ R31, R77, R38 ;  /* 0x000000264d1f7221 */ /* 0x000fe20000010000 */
[----:B------:R-:W-:-:S02]  /*30c0*/  F2FP.F16.F32.PACK_AB R182, R61, R182 ;  /* 0x000000b63db6723e */ /* 0x000fc400000000ff */
[----:B------:R-:W-:Y:S02]  /*30d0*/  F2FP.F16.F32.PACK_AB R176, R65, R176 ;  /* 0x000000b041b0723e */ /* 0x000fe400000000ff */
[----:B------:R-:W-:Y:S01]  /*30e0*/  F2FP.F16.F32.PACK_AB R178, R69, R178 ;  /* 0x000000b245b2723e */ /* 0x000fe200000000ff */
[----:B------:R-:W2:Y:S01]  /*30f0*/  MUFU.EX2 R168, R168 ;  /* 0x000000a800a87308 */ /* 0x000ea20000000800 */
[C---:B-1----:R-:W-:Y:S01]  /*3100*/  FADD.FTZ R6, R20.reuse, R27 ;  /* 0x0000001b14067221 */ /* 0x042fe20000010000 */
[----:B------:R-:W-:Y:S02]  /*3110*/  F2FP.F16.F32.PACK_AB R172, R73, R172 ;  /* 0x000000ac49ac723e */ /* 0x000fe400000000ff */
[----:B------:R-:W-:Y:S02]  /*3120*/  F2FP.F16.F32.PACK_AB R174, R77, R174 ;  /* 0x000000ae4dae723e */ /* 0x000fe400000000ff */
[----:B------:R-:W-:Y:S02]  /*3130*/  F2FP.F16.F32.PACK_AB R177, R20, R13 ;  /* 0x0000000d14b1723e */ /* 0x000fe400000000ff */
[----:B------:R-:W1:Y:S01]  /*3140*/  MUFU.EX2 R24, R39 ;  /* 0x0000002700187308 */ /* 0x000e620000000800 */
[----:B---3--:R-:W-:Y:S01]  /*3150*/  FADD.FTZ R27, R15, R6 ;  /* 0x000000060f1b7221 */ /* 0x008fe20000010000 */
[----:B------:R-:W-:-:S05]  /*3160*/  @P1 VIADD R6, R3, 0x34840 ;  /* 0x0003484003061836 */ /* 0x000fca0000000000 */
[----:B------:R-:W-:Y:S01]  /*3170*/  @P1 PRMT R6, R23, 0x654, R6 ;  /* 0x0000065417061816 */ /* 0x000fe20000000006 */
[----:B------:R-:W3:Y:S01]  /*3180*/  MUFU.EX2 R81, R81 ;  /* 0x0000005100517308 */ /* 0x000ee20000000800 */
[----:B--2---:R-:W-:Y:S02]  /*3190*/  FADD.FTZ R42, R168, R31 ;  /* 0x0000001fa82a7221 */ /* 0x004fe40000010000 */
[----:B------:R2:W-:Y:S05]  /*31a0*/  @P1 SYNCS.ARRIVE.TRANS64.RED.A1T0 RZ, [R6+URZ], RZ ;  /* 0x000000ff06ff19a7 */ /* 0x0005ea000810043f */
[----:B------:R-:W4:Y:S01]  /*31b0*/  MUFU.EX2 R21, R21 ;  /* 0x0000001500157308 */ /* 0x000f220000000800 */
[C---:B-1----:R-:W-:Y:S01]  /*31c0*/  FADD.FTZ R40, R24.reuse, R27 ;  /* 0x0000001b18287221 */ /* 0x042fe20000010000 */
[----:B------:R-:W-:-:S06]  /*31d0*/  F2FP.F16.F32.PACK_AB R179, R24, R15 ;  /* 0x0000000f18b3723e */ /* 0x000fcc00000000ff */
[----:B------:R-:W1:Y:S01]  /*31e0*/  MUFU.EX2 R170, R170 ;  /* 0x000000aa00aa7308 */ /* 0x000e620000000800 */
[C---:B---3--:R-:W-:Y:S01]  /*31f0*/  FADD.FTZ R27, R81.reuse, R42 ;  /* 0x0000002a511b7221 */ /* 0x048fe20000010000 */
[----:B------:R-:W-:-:S06]  /*3200*/  F2FP.F16.F32.PACK_AB R168, R81, R168 ;  /* 0x000000a851a8723e */ /* 0x000fcc00000000ff */
[----:B------:R-:W2:Y:S01]  /*3210*/  MUFU.EX2 R26, R43 ;  /* 0x0000002b001a7308 */ /* 0x000ea20000000800 */
[----:B----4-:R-:W-:-:S07]  /*3220*/  FADD.FTZ R3, R21, R40 ;  /* 0x0000002815037221 */ /* 0x010fce0000010000 */
[----:B------:R3:W4:Y:S01]  /*3230*/  MUFU.EX2 R79, R115 ;  /* 0x00000073004f7308 */ /* 0x0007220000000800 */
[----:B-1----:R-:W-:-:S07]  /*3240*/  FADD.FTZ R40, R170, R27 ;  /* 0x0000001baa287221 */ /* 0x002fce0000010000 */
[----:B------:R-:W1:Y:S01]  /*3250*/  MUFU.EX2 R25, R25 ;  /* 0x0000001900197308 */ /* 0x000e620000000800 */
[C---:B--2---:R-:W-:Y:S01]  /*3260*/  FADD.FTZ R6, R26.reuse, R3 ;  /* 0x000000031a067221 */ /* 0x044fe20000010000 */
[----:B------:R-:W-:Y:S02]  /*3270*/  F2FP.F16.F32.PACK_AB R173, R26, R21 ;  /* 0x000000151aad723e */ /* 0x000fe400000000ff */
[----:B---3--:R-:W-:-:S04]  /*3280*/  CS2R R114, SRZ ;  /* 0x0000000000727805 */ /* 0x008fc8000001ff00 */
[----:B------:R-:W2:Y:S01]  /*3290*/  MUFU.EX2 R152, R152 ;  /* 0x0000009800987308 */ /* 0x000ea20000000800 */
[C---:B----4-:R-:W-:Y:S01]  /*32a0*/  FADD.FTZ R27, R79.reuse, R40 ;  /* 0x000000284f1b7221 */ /* 0x050fe20000010000 */
        /* <DEDUP_REMOVED lines=13> */
[----:B------:R-:W2:Y:S01]  /*3380*/  MUFU.EX2 R85, R85 ;  /* 0x0000005500557308 */ /* 0x000ea20000000800 */
[----:B---3--:R-:W-:-:S07]  /*3390*/  FADD.FTZ R42, R154, R27 ;  /* 0x0000001b9a2a7221 */ /* 0x008fce0000010000 */
[----:B------:R-:W3:Y:S01]  /*33a0*/  MUFU.EX2 R33, R33 ;  /* 0x0000002100217308 */ /* 0x000ee20000000800 */
[C---:B-1----:R-:W-:Y:S01]  /*33b0*/  FADD.FTZ R6, R30.reuse, R3 ;  /* 0x000000031e067221 */ /* 0x042fe20000010000 */
[----:B------:R-:W-:-:S06]  /*33c0*/  F2FP.F16.F32.PACK_AB R169, R30, R29 ;  /* 0x0000001d1ea9723e */ /* 0x000fcc00000000ff */
[----:B------:R-:W1:Y:S01]  /*33d0*/  MUFU.EX2 R156, R156 ;  /* 0x0000009c009c7308 */ /* 0x000e620000000800 */
[C---:B--2---:R-:W-:Y:S01]  /*33e0*/  FADD.FTZ R27, R85.reuse, R42 ;  /* 0x0000002a551b7221 */ /* 0x044fe20000010000 */
        /* <DEDUP_REMOVED lines=10> */
[----:B------:R-:W-:Y:S02]  /*3490*/  F2FP.F16.F32.PACK_AB R156, R127, R156 ;  /* 0x0000009c7f9c723e */ /* 0x000fe400000000ff */
[----:B------:R-:W-:-:S04]  /*34a0*/  CS2R R126, SRZ ;  /* 0x00000000007e7805 */ /* 0x000fc8000001ff00 */
[----:B------:R-:W3:Y:S01]  /*34b0*/  MUFU.EX2 R34, R59 ;  /* 0x0000003b00227308 */ /* 0x000ee20000000800 */
[----:B-1----:R-:W-:-:S07]  /*34c0*/  FADD.FTZ R3, R37, R6 ;  /* 0x0000000625037221 */ /* 0x002fce0000010000 */
[----:B------:R1:W4:Y:S01]  /*34d0*/  MUFU.EX2 R158, R131 ;  /* 0x00000083009e7308 */ /* 0x0003220000000800 */
[----:B--2---:R-:W-:-:S07]  /*34e0*/  FADD.FTZ R27, R129, R42 ;  /* 0x0000002a811b7221 */ /* 0x004fce0000010000 */
[----:B------:R-:W2:Y:S01]  /*34f0*/  MUFU.EX2 R41, R41 ;  /* 0x0000002900297308 */ /* 0x000ea20000000800 */
[C---:B---3--:R-:W-:Y:S01]  /*3500*/  FADD.FTZ R6, R34.reuse, R3 ;  /* 0x0000000322067221 */ /* 0x048fe20000010000 */
[----:B------:R-:W-:Y:S02]  /*3510*/  F2FP.F16.F32.PACK_AB R153, R34, R37 ;  /* 0x000000252299723e */ /* 0x000fe400000000ff */
[----:B-1----:R-:W-:-:S04]  /*3520*/  CS2R R130, SRZ ;  /* 0x0000000000827805 */ /* 0x002fc8000001ff00 */
[----:B------:R-:W1:Y:S01]  /*3530*/  MUFU.EX2 R133, R133 ;  /* 0x0000008500857308 */ /* 0x000e620000000800 */
[C---:B----4-:R-:W-:Y:S01]  /*3540*/  FADD.FTZ R42, R158.reuse, R27 ;  /* 0x0000001b9e2a7221 */ /* 0x050fe20000010000 */
[----:B------:R-:W-:Y:S02]  /*3550*/  F2FP.F16.F32.PACK_AB R158, R158, R129 ;  /* 0x000000819e9e723e */ /* 0x000fe400000000ff */
[----:B------:R-:W-:-:S04]  /*3560*/  CS2R R128, SRZ ;  /* 0x0000000000807805 */ /* 0x000fc8000001ff00 */
[----:B------:R-:W3:Y:S01]  /*3570*/  MUFU.EX2 R36, R63 ;  /* 0x0000003f00247308 */ /* 0x000ee20000000800 */
[----:B--2---:R-:W-:-:S07]  /*3580*/  FADD.FTZ R3, R41, R6 ;  /* 0x0000000629037221 */ /* 0x004fce0000010000 */
[----:B------:R2:W4:Y:S01]  /*3590*/  MUFU.EX2 R160, R135 ;  /* 0x0000008700a07308 */ /* 0x0005220000000800 */
[----:B-1----:R-:W-:-:S07]  /*35a0*/  FADD.FTZ R27, R133, R42 ;  /* 0x0000002a851b7221 */ /* 0x002fce0000010000 */
[----:B------:R-:W1:Y:S01]  /*35b0*/  MUFU.EX2 R45, R45 ;  /* 0x0000002d002d7308 */ /* 0x000e620000000800 */
[C---:B---3--:R-:W-:Y:S01]  /*35c0*/  FADD.FTZ R6, R36.reuse, R3 ;  /* 0x0000000324067221 */ /* 0x048fe20000010000 */
[----:B------:R-:W-:Y:S02]  /*35d0*/  F2FP.F16.F32.PACK_AB R155, R36, R41 ;  /* 0x00000029249b723e */ /* 0x000fe400000000ff */
[----:B--2---:R-:W-:-:S04]  /*35e0*/  CS2R R134, SRZ ;  /* 0x0000000000867805 */ /* 0x004fc8000001ff00 */
[----:B------:R-:W2:Y:S01]  /*35f0*/  MUFU.EX2 R137, R137 ;  /* 0x0000008900897308 */ /* 0x000ea20000000800 */
[C---:B----4-:R-:W-:Y:S01]  /*3600*/  FADD.FTZ R44, R160.reuse, R27 ;  /* 0x0000001ba02c7221 */ /* 0x050fe20000010000 */
        /* <DEDUP_REMOVED lines=28> */
[----:B------:R-:W1:Y:S01]  /*37d0*/  MUFU.EX2 R89, R89 ;  /* 0x0000005900597308 */ /* 0x000e620000000800 */
[----:B--2---:R-:W-:-:S07]  /*37e0*/  FADD.FTZ R27, R145, R46 ;  /* 0x0000002e911b7221 */ /* 0x004fce0000010000 */
[----:B------:R2:W4:Y:S01]  /*37f0*/  MUFU.EX2 R42, R91 ;  /* 0x0000005b002a7308 */ /* 0x0005220000000800 */
[C---:B---3--:R-:W-:Y:S01]  /*3800*/  FADD.FTZ R46, R8.reuse, R3 ;  /* 0x00000003082e7221 */ /* 0x048fe20000010000 */
[----:B------:R-:W-:Y:S01]  /*3810*/  F2FP.F16.F32.PACK_AB R161, R8, R53 ;  /* 0x0000003508a1723e */ /* 0x000fe200000000ff */
[----:B------:R-:W-:-:S05]  /*3820*/  IMAD.MOV.U32 R8, RZ, RZ, 0x3f800000 ;  /* 0x3f800000ff087424 */ /* 0x000fca00078e00ff */
[----:B------:R-:W3:Y:S01]  /*3830*/  MUFU.EX2 R93, R93 ;  /* 0x0000005d005d7308 */ /* 0x000ee20000000800 */
[----:B-1----:R-:W-:Y:S01]  /*3840*/  FADD.FTZ R3, R89, R46 ;  /* 0x0000002e59037221 */ /* 0x002fe20000010000 */
[----:B--2---:R-:W-:-:S06]  /*3850*/  CS2R R90, SRZ ;  /* 0x00000000005a7805 */ /* 0x004fcc000001ff00 */
[----:B------:R1:W2:Y:S01]  /*3860*/  MUFU.EX2 R44, R95 ;  /* 0x0000005f002c7308 */ /* 0x0002a20000000800 */
[C---:B----4-:R-:W-:Y:S01]  /*3870*/  FADD.FTZ R12, R42.reuse, R3 ;  /* 0x000000032a0c7221 */ /* 0x050fe20000010000 */
[----:B------:R-:W-:Y:S02]  /*3880*/  F2FP.F16.F32.PACK_AB R163, R42, R89 ;  /* 0x000000592aa3723e */ /* 0x000fe400000000ff */
[----:B------:R-:W-:-:S04]  /*3890*/  CS2R R88, SRZ ;  /* 0x0000000000587805 */ /* 0x000fc8000001ff00 */
[----:B------:R-:W4:Y:S01]  /*38a0*/  MUFU.EX2 R97, R97 ;  /* 0x0000006100617308 */ /* 0x000f220000000800 */
[----:B---3--:R-:W-:Y:S01]  /*38b0*/  FADD.FTZ R3, R93, R12 ;  /* 0x0000000c5d037221 */ /* 0x008fe20000010000 */
[----:B-1----:R-:W-:-:S06]  /*38c0*/  CS2R R94, SRZ ;  /* 0x00000000005e7805 */ /* 0x002fcc000001ff00 */
[----:B------:R-:W1:Y:S01]  /*38d0*/  MUFU.EX2 R14, R14 ;  /* 0x0000000e000e7308 */ /* 0x000e620000000800 */
[C---:B--2---:R-:W-:Y:S01]  /*38e0*/  FADD.FTZ R12, R44.reuse, R3 ;  /* 0x000000032c0c7221 */ /* 0x044fe20000010000 */
[----:B------:R-:W-:Y:S02]  /*38f0*/  F2FP.F16.F32.PACK_AB R165, R44, R93 ;  /* 0x0000005d2ca5723e */ /* 0x000fe400000000ff */
[----:B------:R-:W-:-:S04]  /*3900*/  CS2R R92, SRZ ;  /* 0x00000000005c7805 */ /* 0x000fc8000001ff00 */
[----:B------:R-:W2:Y:S01]  /*3910*/  MUFU.EX2 R10, R87 ;  /* 0x00000057000a7308 */ /* 0x000ea20000000800 */
[----:B----4-:R-:W-:Y:S01]  /*3920*/  FADD.FTZ R3, R97, R12 ;  /* 0x0000000c61037221 */ /* 0x010fe20000010000 */
[C---:B-1----:R-:W-:Y:S01]  /*3930*/  F2FP.F16.F32.PACK_AB R166, R14.reuse, R145 ;  /* 0x000000910ea6723e */ /* 0x042fe200000000ff */
[----:B------:R-:W-:Y:S01]  /*3940*/  FADD.FTZ R6, R14, R27 ;  /* 0x0000001b0e067221 */ /* 0x000fe20000010000 */
[----:B------:R-:W-:Y:S02]  /*3950*/  CS2R R144, SRZ ;  /* 0x0000000000907805 */ /* 0x000fe4000001ff00 */
[C---:B--2---:R-:W-:Y:S01]  /*3960*/  F2FP.F16.F32.PACK_AB R167, R10.reuse, R97 ;  /* 0x000000610aa7723e */ /* 0x044fe200000000ff */
[----:B------:R-:W-:Y:S01]  /*3970*/  FADD.FTZ R3, R10, R3 ;  /* 0x000000030a037221 */ /* 0x000fe20000010000 */
[----:B------:R-:W-:Y:S01]  /*3980*/  CS2R R96, SRZ ;  /* 0x0000000000607805 */ /* 0x000fe2000001ff00 */
[----:B------:R-:W-:Y:S06]  /*3990*/  @!P2 BRA `(.L_x_136) ;  /* 0x000000200068a947 */ /* 0x000fec0003800000 */
[----:B------:R-:W-:Y:S01]  /*39a0*/  VIADD R193, R193, 0xfffffffe ;  /* 0xfffffffec1c17836 */ /* 0x000fe20000000000 */
[----:B------:R-:W-:Y:S01]  /*39b0*/  UMOV UR4, UR39 ;  /* 0x0000002700047c82 */ /* 0x000fe20008000000 */
[----:B------:R-:W-:Y:S01]  /*39c0*/  IMAD.MOV.U32 R10, RZ, RZ, R7 ;  /* 0x000000ffff0a7224 */ /* 0x000fe200078e0007 */
[----:B------:R-:W-:Y:S01]  /*39d0*/  UMOV UR5, UR38 ;  /* 0x0000002600057c82 */ /* 0x000fe20008000000 */
[----:B------:R-:W-:Y:S02]  /*39e0*/  IMAD.MOV.U32 R11, RZ, RZ, R0 ;  /* 0x000000ffff0b7224 */ /* 0x000fe400078e0000 */
[----:B------:R-:W-:Y:S02]  /*39f0*/  IMAD.MOV.U32 R8, RZ, RZ, 0x3f800000 ;  /* 0x3f800000ff087424 */ /* 0x000fe400078e00ff */
[----:B------:R-:W-:-:S07]  /*3a00*/  IMAD.MOV.U32 R151, RZ, RZ, RZ ;  /* 0x000000ffff977224 */ /* 0x000fce00078e00ff */
.L_x_147:
[----:B------:R-:W-:-:S04]  /*3a10*/  UIADD3 UR6, UR5, 0x1, URZ ;  /* 0x0000000105067890 */ /* 0x000fc8000fffe03f */
[----:B------:R-:W-:-:S04]  /*3a20*/  UISETP.NE.AND UP0, UPT, UR6, 0x2, UPT ;  /* 0x000000020600788c */ /* 0x000fc8000bf05270 */
[----:B------:R-:W-:Y:S02]  /*3a30*/  USEL UR39, URZ, 0x1, UP0 ;  /* 0x000000013f277887 */ /* 0x000fe40008000000 */
[----:B------:R-:W-:Y:S02]  /*3a40*/  USEL UR38, UR6, URZ, UP0 ;  /* 0x0000003f06267287 */ /* 0x000fe40008000000 */
[----:B------:R-:W-:Y:S01]  /*3a50*/  ULOP3.LUT UR39, UR4, UR39, URZ, 0x3c, !UPT ;  /* 0x0000002704277292 */ /* 0x000fe2000f8e3c3f */
[----:B------:R-:W-:Y:S11]  /*3a60*/  @!P0 BRA `(.L_x_137) ;  /* 0x0000000000048947 */ /* 0x000ff60003800000 */
[----:B------:R-:W-:Y:S01]  /*3a70*/  BPT.TRAP 0x1 ;  /* 0x000000040000795c */ /* 0x000fe20000300000 */
.L_x_137:
[----:B------:R-:W-:Y:S01]  /*3a80*/  ULEA UR6, UR38, UR60, 0x3 ;  /* 0x0000003c26067291 */ /* 0x000fe2000f8e183f */
[----:B------:R-:W-:-:S05]  /*3a90*/  IMAD.U32 R0, RZ, RZ, UR39 ;  /* 0x00000027ff007e24 */ /* 0x000fca000f8e00ff */
[----:B------:R-:W-:-:S04]  /*3aa0*/  SHF.L.U32 R0, R0, 0x1f, RZ ;  /* 0x0000001f00007819 */ /* 0x000fc800000006ff */
[----:B------:R1:W2:Y:S01]  /*3ab0*/  SYNCS.PHASECHK.TRANS64.TRYWAIT P1, [UR6+0x34830], R0 ;  /* 0x03483000ff0075a7 */ /* 0x0002a20008020146 */
[----:B------:R-:W-:Y:S05]  /*3ac0*/  @!P0 BRA `(.L_x_138) ;  /* 0x0000000000048947 */ /* 0x000fea0003800000 */
[----:B------:R-:W-:Y:S01]  /*3ad0*/  BPT.TRAP 0x1 ;  /* 0x000000040000795c */ /* 0x000fe20000300000 */
.L_x_138:
[----:B--2---:R-:W-:Y:S05]  /*3ae0*/  @P1 BRA `(.L_x_139) ;  /* 0x0000000000081947 */ /* 0x004fea0003800000 */
[----:B------:R-:W2:Y:S02]  /*3af0*/  SYNCS.PHASECHK.TRANS64.TRYWAIT P1, [UR6+0x34830], R0 ;  /* 0x03483000ff0075a7 */ /* 0x000ea40008020146 */
[----:B--2---:R-:W-:Y:S05]  /*3b00*/  @!P1 BRA `(.L_x_140) ;  /* 0x0000006c00809947 */ /* 0x004fea0003800000 */
.L_x_139:
        /* <DEDUP_REMOVED lines=135> */
.L_x_141:
[----:B------:R-:W-:Y:S01]  /*4380*/  ULEA UR7, UR5, UR60, 0x3 ;  /* 0x0000003c05077291 */ /* 0x000fe2000f8e183f */
[----:B-12---:R-:W-:-:S05]  /*4390*/  IMAD.U32 R0, RZ, RZ, UR4 ;  /* 0x00000004ff007e24 */ /* 0x006fca000f8e00ff */
[----:B------:R-:W-:-:S04]  /*43a0*/  SHF.L.U32 R0, R0, 0x1f, RZ ;  /* 0x0000001f00007819 */ /* 0x000fc800000006ff */
[----:B------:R1:W2:Y:S01]  /*43b0*/  SYNCS.PHASECHK.TRANS64.TRYWAIT P1, [UR7+0x34850], R0 ;  /* 0x03485000ff0075a7 */ /* 0x0002a20008020147 */
[----:B------:R-:W-:Y:S05]  /*43c0*/  @!P0 BRA `(.L_x_142) ;  /* 0x0000000000048947 */ /* 0x000fea0003800000 */
[----:B------:R-:W-:Y:S01]  /*43d0*/  BPT.TRAP 0x1 ;  /* 0x000000040000795c */ /* 0x000fe20000300000 */
.L_x_142:
[----:B--2---:R-:W-:Y:S05]  /*43e0*/  @P1 BRA `(.L_x_143) ;  /* 0x0000000000081947 */ /* 0x004fea0003800000 */
[----:B------:R-:W2:Y:S02]  /*43f0*/  SYNCS.PHASECHK.TRANS64.TRYWAIT P1, [UR7+0x34850], R0 ;  /* 0x03485000ff0075a7 */ /* 0x000ea40008020147 */
[----:B--2---:R-:W-:Y:S05]  /*4400*/  @!P1 BRA `(.L_x_144) ;  /* 0x0000006400589947 */ /* 0x004fea0003800000 */
.L_x_143:
[----:B------:R-:W-:Y:S01]  /*4410*/  UIADD3 UR4, UR60, 0x400, URZ ;  /* 0x000004003c047890 */ /* 0x000fe2000fffe03f */
[----:B------:R-:W-:Y:S01]  /*4420*/  WARPGROUP.ARRIVE ;  /* 0x00000000000079c5 */ /* 0x000fe20000000000 */
[----:B------:R-:W-:Y:S02]  /*4430*/  UMOV UR11, 0x40000040 ;  /* 0x40000040000b7882 */ /* 0x000fe40000000000 */
[----:B------:R-:W-:-:S04]  /*4440*/  USHF.R.U32.HI UR4, URZ, 0x4, UR4 ;  /* 0x000000043f047899 */ /* 0x000fc80008011604 */
[----:B------:R-:W-:-:S04]  /*4450*/  ULOP3.LUT UR4, UR4, 0x3fff, URZ, 0xc0, !UPT ;  /* 0x00003fff04047892 */ /* 0x000fc8000f8ec03f */
[----:B------:R-:W-:-:S04]  /*4460*/  ULOP3.LUT UR4, UR4, 0x4000000, URZ, 0xfc, !UPT ;  /* 0x0400000004047892 */ /* 0x000fc8000f8efc3f */
[----:B------:R-:W-:-:S07]  /*4470*/  ULEA UR4, UR5, UR4, 0xb ;  /* 0x0000000405047291 */ /* 0x000fce000f8e583f */
[----:B------:R-:W-:Y:S02]  /*4480*/  UMOV UR10, UR4 ;  /* 0x00000004000a7c82 */ /* 0x000fe40008000000 */
[----:B------:R-:W-:Y:S01]  /*4490*/  HGMMA.64x128x16.F32 R88, R180, gdesc[UR8].tnspB, R88, gsb0 ;  /* 0x41e00008b4587df0 */ /* 0x000fe20008000858 */
[----:B------:R-:W-:Y:S01]  /*44a0*/  UIADD3 UR10, UR4, 0x80, URZ ;  /* 0x00000080040a7890 */ /* 0x000fe2000fffe03f */
[----:B------:R-:W-:Y:S01]  /*44b0*/  UMOV UR11, 0x40000040 ;  /* 0x40000040000b7882 */ /* 0x000fe20000000000 */
[----:B------:R-:W-:Y:S02]  /*44c0*/  WARPGROUP.DEPBAR.LE gsb0, 0x0 ;  /* 0x00008000000079c5 */ /* 0x000fe40000010000 */
[----:B------:R-:W-:-:S07]  /*44d0*/  WARPGROUP.ARRIVE ;  /* 0x00000000000079c5 */ /* 0x000fce0000000000 */
        /* <DEDUP_REMOVED lines=30> */
[----:B------:R-:W-:Y:S03]  /*46c0*/  HGMMA.64x128x16.F32 R88, R164, gdesc[UR8].tnspB, R88, gsb0 ;  /* 0x41e00008a4587df0 */ /* 0x000fe60008000858 */
[----:B------:R-:W-:Y:S02]  /*46d0*/  WARPGROUP.DEPBAR.LE gsb0, 0x0 ;  /* 0x00008000000079c5 */ /* 0x000fe40000010000 */
[----:B------:R-:W-:Y:S05]  /*46e0*/  @!P0 BRA `(.L_x_145) ;  /* 0x0000000000048947 */ /* 0x000fea0003800000 */
[----:B------:R-:W-:Y:S01]  /*46f0*/  BPT.TRAP 0x1 ;  /* 0x000000040000795c */ /* 0x000fe20000300000 */
.L_x_145:
[----:B-12---:R-:W-:Y:S02]  /*4700*/  FMNMX.FTZ R0, R24, R11, !PT ;  /* 0x0000000b18007209 */ /* 0x006fe40007810000 */
[----:B------:R-:W-:Y:S02]  /*4710*/  FMNMX.FTZ R2, R26, R10, !PT ;  /* 0x0000000a1a027209 */ /* 0x000fe40007810000 */
[----:B------:R-:W-:Y:S02]  /*4720*/  FMNMX.FTZ R7, R25, R0, !PT ;  /* 0x0000000019077209 */ /* 0x000fe40007810000 */
[----:B------:R-:W-:Y:S02]  /*4730*/  FMNMX.FTZ R9, R27, R2, !PT ;  /* 0x000000021b097209 */ /* 0x000fe40007810000 */
[----:B------:R-:W-:Y:S02]  /*4740*/  FMNMX.FTZ R0, R28, R7, !PT ;  /* 0x000000071c007209 */ /* 0x000fe40007810000 */
[----:B------:R-:W-:-:S02]  /*4750*/  FMNMX.FTZ R2, R30, R9, !PT ;  /* 0x000000091e027209 */ /* 0x000fc40007810000 */
[----:B------:R-:W-:Y:S02]  /*4760*/  FMNMX.FTZ R7, R29, R0, !PT ;  /* 0x000000001d077209 */ /* 0x000fe40007810000 */
        /* <DEDUP_REMOVED lines=57> */
[----:B------:R-:W1:Y:S01]  /*4b00*/  LDC R2, c[0x0][0x988] ;  /* 0x00026200ff027b82 */ /* 0x000e620000000800 */
[----:B------:R-:W2:Y:S01]  /*4b10*/  SHFL.BFLY PT, R7, R8, 0x2, 0x1f ;  /* 0x0c401f0008077f89 */ /* 0x000ea200000e0000 */
[----:B------:R-:W-:-:S03]  /*4b20*/  ISETP.NE.AND P1, PT, R19, RZ, PT ;  /* 0x000000ff1300720c */ /* 0x000fc60003f25270 */
[----:B------:R-:W3:Y:S01]  /*4b30*/  SHFL.BFLY PT, R0, R9, 0x2, 0x1f ;  /* 0x0c401f0009007f89 */ /* 0x000ee200000e0000 */
[----:B--2---:R-:W-:Y:S02]  /*4b40*/  FMNMX.FTZ R12, R8, R7, !PT ;  /* 0x00000007080c7209 */ /* 0x004fe40007810000 */
[----:B---3--:R-:W-:-:S03]  /*4b50*/  FMNMX.FTZ R13, R9, R0, !PT ;  /* 0x00000000090d7209 */ /* 0x008fc60007810000 */
[----:B------:R-:W2:Y:S04]  /*4b60*/  SHFL.BFLY PT, R7, R12, 0x1, 0x1f ;  /* 0x0c201f000c077f89 */ /* 0x000ea800000e0000 */
[----:B------:R-:W3:Y:S01]  /*4b70*/  SHFL.BFLY PT, R14, R13, 0x1, 0x1f ;  /* 0x0c201f000d0e7f89 */ /* 0x000ee200000e0000 */
[----:B--2---:R-:W-:Y:S02]  /*4b80*/  FMNMX.FTZ R0, R12, R7, !PT ;  /* 0x000000070c007209 */ /* 0x004fe40007810000 */
[----:B---3--:R-:W-:-:S03]  /*4b90*/  FMNMX.FTZ R7, R13, R14, !PT ;  /* 0x0000000e0d077209 */ /* 0x008fc60007810000 */
[C---:B------:R-:W-:Y:S01]  /*4ba0*/  FADD.FTZ R11, -R0.reuse, R11 ;  /* 0x0000000b000b7221 */ /* 0x040fe20000010100 */
[----:B-1----:R-:W-:-:S03]  /*4bb0*/  FMUL.FTZ R153, R0, R2 ;  /* 0x0000000200997220 */ /* 0x002fc60000410000 */
[-C--:B------:R-:W-:Y:S01]  /*4bc0*/  FMUL.FTZ R14, R11, R2.reuse ;  /* 0x000000020b0e7220 */ /* 0x080fe20000410000 */
[----:B------:R-:W-:Y:S01]  /*4bd0*/  FADD.FTZ R11, -R7, R10 ;  /* 0x0000000a070b7221 */ /* 0x000fe20000010100 */
[-CC-:B------:R-:W-:Y:S01]  /*4be0*/  FFMA.FTZ R180, R24, R2.reuse, -R153.reuse ;  /* 0x0000000218b47223 */ /* 0x180fe20000010899 */
[-CC-:B------:R-:W-:Y:S01]  /*4bf0*/  FFMA.FTZ R182, R28, R2.reuse, -R153.reuse ;  /* 0x000000021cb67223 */ /* 0x180fe20000010899 */
[----:B------:R1:W-:Y:S01]  /*4c00*/  MUFU.EX2 R9, R14 ;  /* 0x0000000e00097308 */ /* 0x0003e20000000800 */
[-C--:B------:R-:W-:Y:S01]  /*4c10*/  FMUL.FTZ R8, R11, R2.reuse ;  /* 0x000000020b087220 */ /* 0x080fe20000410000 */
[-CC-:B------:R-:W-:Y:S01]  /*4c20*/  FFMA.FTZ R11, R25, R2.reuse, -R153.reuse ;  /* 0x00000002190b7223 */ /* 0x180fe20000010899 */
[-CC-:B------:R-:W-:Y:S01]  /*4c30*/  FFMA.FTZ R25, R41, R2.reuse, -R153.reuse ;  /* 0x0000000229197223 */ /* 0x180fe20000010899 */
[-CC-:B------:R-:W-:Y:S01]  /*4c40*/  FFMA.FTZ R41, R57, R2.reuse, -R153.reuse ;  /* 0x0000000239297223 */ /* 0x180fe20000010899 */
[-CC-:B------:R-:W-:Y:S01]  /*4c50*/  FFMA.FTZ R57, R73, R2.reuse, -R153.reuse ;  /* 0x0000000249397223 */ /* 0x180fe20000010899 */
[-C--:B------:R-:W-:Y:S01]  /*4c60*/  FMUL.FTZ R73, R7, R2.reuse ;  /* 0x0000000207497220 */ /* 0x080fe20000410000 */
[-CC-:B------:R-:W-:Y:S01]  /*4c70*/  FFMA.FTZ R13, R29, R2.reuse, -R153.reuse ;  /* 0x000000021d0d7223 */ /* 0x180fe20000010899 */
[----:B------:R-:W2:Y:S01]  /*4c80*/  MUFU.EX2 R180, R180 ;  /* 0x000000b400b47308 */ /* 0x000ea20000000800 */
[-C--:B------:R-:W-:Y:S01]  /*4c90*/  FFMA.FTZ R176, R32, R2.reuse, -R153 ;  /* 0x0000000220b07223 */ /* 0x080fe20000010899 */
[-CC-:B------:R-:W-:Y:S01]  /*4ca0*/  FFMA.FTZ R181, R26, R2.reuse, -R73.reuse ;  /* 0x000000021ab57223 */ /* 0x180fe20000010849 */
[-CC-:B------:R-:W-:Y:S01]  /*4cb0*/  FFMA.FTZ R10, R27, R2.reuse, -R73.reuse ;  /* 0x000000021b0a7223 */ /* 0x180fe20000010849 */
[-CC-:B------:R-:W-:Y:S01]  /*4cc0*/  FFMA.FTZ R183, R30, R2.reuse, -R73.reuse ;  /* 0x000000021eb77223 */ /* 0x180fe20000010849 */
[-CC-:B------:R-:W-:Y:S01]  /*4cd0*/  FFMA.FTZ R12, R31, R2.reuse, -R73.reuse ;  /* 0x000000021f0c7223 */ /* 0x180fe20000010849 */
[-C--:B------:R-:W-:Y:S01]  /*4ce0*/  FFMA.FTZ R177, R34, R2.reuse, -R73 ;  /* 0x0000000222b17223 */ /* 0x080fe20000010849 */
[-C--:B------:R-:W-:Y:S01]  /*4cf0*/  FFMA.FTZ R15, R33, R2.reuse, -R153 ;  /* 0x00000002210f7223 */ /* 0x080fe20000010899 */
[----:B------:R-:W-:Y:S01]  /*4d00*/  MUFU.EX2 R8, R8 ;  /* 0x0000000800087308 */ /* 0x000fe20000000800 */
[-C--:B-1----:R-:W-:Y:S01]  /*4d10*/  FFMA.FTZ R14, R35, R2.reuse, -R73 ;  /* 0x00000002230e7223 */ /* 0x082fe20000010849 */
[-C--:B------:R-:W-:Y:S01]  /*4d20*/  FFMA.FTZ R178, R36, R2.reuse, -R153 ;  /* 0x0000000224b27223 */ /* 0x080fe20000010899 */
[-C--:B------:R-:W-:Y:S01]  /*4d30*/  FFMA.FTZ R179, R38, R2.reuse, -R73 ;  /* 0x0000000226b37223 */ /* 0x080fe20000010849 */
[-C--:B------:R-:W-:Y:S01]  /*4d40*/  FFMA.FTZ R21, R37, R2.reuse, -R153 ;  /* 0x0000000225157223 */ /* 0x080fe20000010899 */
[-C--:B------:R-:W-:Y:S01]  /*4d50*/  FFMA.FTZ R20, R39, R2.reuse, -R73 ;  /* 0x0000000227147223 */ /* 0x080fe20000010849 */
[-C--:B------:R-:W-:Y:S01]  /*4d60*/  FFMA.FTZ R172, R40, R2.reuse, -R153 ;  /* 0x0000000228ac7223 */ /* 0x080fe20000010899 */
[--C-:B------:R-:W-:Y:S01]  /*4d70*/  FFMA.FTZ R173, R42, R2, -R73.reuse ;  /* 0x000000022aad7223 */ /* 0x100fe20000010849 */
[----:B------:R-:W1:Y:S01]  /*4d80*/  MUFU.EX2 R181, R181 ;  /* 0x000000b500b57308 */ /* 0x000e620000000800 */
[----:B--2---:R-:W-:Y:S01]  /*4d90*/  FFMA.FTZ R6, R9, R6, R180 ;  /* 0x0000000609067223 */ /* 0x004fe200000100b4 */
[-C--:B------:R-:W-:Y:S01]  /*4da0*/  FFMA.FTZ R24, R43, R2.reuse, -R73 ;  /* 0x000000022b187223 */ /* 0x080fe20000010849 */
[-C--:B------:R-:W-:Y:S01]  /*4db0*/  FFMA.FTZ R174, R44, R2.reuse, -R153 ;  /* 0x000000022cae7223 */ /* 0x080fe20000010899 */
[-C--:B------:R-:W-:Y:S01]  /*4dc0*/  FFMA.FTZ R175, R46, R2.reuse, -R73 ;  /* 0x000000022eaf7223 */ /* 0x080fe20000010849 */
[-C--:B------:R-:W-:Y:S01]  /*4dd0*/  FFMA.FTZ R29, R45, R2.reuse, -R153 ;  /* 0x000000022d1d7223 */ /* 0x080fe20000010899 */
[-C--:B------:R-:W-:Y:S01]  /*4de0*/  FFMA.FTZ R26, R47, R2.reuse, -R73 ;  /* 0x000000022f1a7223 */ /* 0x080fe20000010849 */
[-C--:B------:R-:W-:Y:S01]  /*4df0*/  FFMA.FTZ R168, R48, R2.reuse, -R153 ;  /* 0x0000000230a87223 */ /* 0x080fe20000010899 */
[----:B------:R-:W2:Y:S01]  /*4e00*/  MUFU.EX2 R11, R11 ;  /* 0x0000000b000b7308 */ /* 0x000ea20000000800 */
[-C--:B------:R-:W-:Y:S01]  /*4e10*/  FFMA.FTZ R169, R50, R2.reuse, -R73 ;  /* 0x0000000232a97223 */ /* 0x080fe20000010849 */
[-C--:B------:R-:W-:Y:S01]  /*4e20*/  FFMA.FTZ R33, R49, R2.reuse, -R153 ;  /* 0x0000000231217223 */ /* 0x080fe20000010899 */
[-C--:B------:R-:W-:Y:S01]  /*4e30*/  FFMA.FTZ R28, R51, R2.reuse, -R73 ;  /* 0x00000002331c7223 */ /* 0x080fe20000010849 */
[-C--:B------:R-:W-:Y:S01]  /*4e40*/  FFMA.FTZ R170, R52, R2.reuse, -R153 ;  /* 0x0000000234aa7223 */ /* 0x080fe20000010899 */
[-C--:B------:R-:W-:Y:S01]  /*4e50*/  FFMA.FTZ R171, R54, R2.reuse, -R73 ;  /* 0x0000000236ab7223 */ /* 0x080fe20000010849 */
[-C--:B------:R-:W-:Y:S01]  /*4e60*/  FFMA.FTZ R37, R53, R2.reuse, -R153 ;  /* 0x0000000235257223 */ /* 0x080fe20000010899 */
[-C--:B------:R-:W-:Y:S01]  /*4e70*/  FFMA.FTZ R30, R55, R2.reuse, -R73 ;  /* 0x00000002371e7223 */ /* 0x080fe20000010849 */
[----:B------:R-:W3:Y:S01]  /*4e80*/  MUFU.EX2 R10, R10 ;  /* 0x0000000a000a7308 */ /* 0x000ee20000000800 */
[----:B-1----:R-:W-:Y:S01]  /*4e90*/  FFMA.FTZ R3, R8, R3, R181 ;  /* 0x0000000308037223 */ /* 0x002fe200000100b5 */
[-CC-:B------:R-:W-:Y:S01]  /*4ea0*/  FFMA.FTZ R45, R61, R2.reuse, -R153.reuse ;  /* 0x000000023d2d7223 */ /* 0x180fe20000010899 */
[-CC-:B------:R-:W-:Y:S01]  /*4eb0*/  FFMA.FTZ R49, R65, R2.reuse, -R153.reuse ;  /* 0x0000000241317223 */ /* 0x180fe20000010899 */
[-CC-:B------:R-:W-:Y:S01]  /*4ec0*/  FFMA.FTZ R53, R69, R2.reuse, -R153.reuse ;  /* 0x0000000245357223 */ /* 0x180fe20000010899 */
[-CC-:B------:R-:W-:Y:S01]  /*4ed0*/  FFMA.FTZ R152, R56, R2.reuse, -R153.reuse ;  /* 0x0000000238987223 */ /* 0x180fe20000010899 */
[-CC-:B------:R-:W-:Y:S01]  /*4ee0*/  FFMA.FTZ R154, R60, R2.reuse, -R153.reuse ;  /* 0x000000023c9a7223 */ /* 0x180fe20000010899 */
[-CC-:B------:R-:W-:Y:S01]  /*4ef0*/  FFMA.FTZ R156, R64, R2.reuse, -R153.reuse ;  /* 0x00000002409c7223 */ /* 0x180fe20000010899 */
[----:B------:R-:W1:Y:S01]  /*4f00*/  MUFU.EX2 R182, R182 ;  /* 0x000000b600b67308 */ /* 0x000e620000000800 */
[----:B--2---:R-:W-:Y:S01]  /*4f10*/  FADD.FTZ R27, R11, R6 ;  /* 0x000000060b1b7221 */ /* 0x004fe20000010000 */
[-CC-:B------:R-:W-:Y:S01]  /*4f20*/  FFMA.FTZ R158, R68, R2.reuse, -R153.reuse ;  /* 0x00000002449e7223 */ /* 0x180fe20000010899 */
[-CC-:B------:R-:W-:Y:S01]  /*4f30*/  FFMA.FTZ R160, R72, R2.reuse, -R153.reuse ;  /* 0x0000000248a07223 */ /* 0x180fe20000010899 */
[-CC-:B------:R-:W-:Y:S01]  /*4f40*/  FFMA.FTZ R162, R76, R2.reuse, -R153.reuse ;  /* 0x000000024ca27223 */ /* 0x180fe20000010899 */
[-CC-:B------:R-:W-:Y:S01]  /*4f50*/  FFMA.FTZ R61, R77, R2.reuse, -R153.reuse ;  /* 0x000000024d3d7223 */ /* 0x180fe20000010899 */
[-CC-:B------:R-:W-:Y:S01]  /*4f60*/  FFMA.FTZ R164, R80, R2.reuse, -R153.reuse ;  /* 0x0000000250a47223 */ /* 0x180fe20000010899 */
[-C--:B------:R-:W-:Y:S01]  /*4f70*/  FFMA.FTZ R65, R81, R2.reuse, -R153 ;  /* 0x0000000251417223 */ /* 0x080fe20000010899 */
[----:B------:R-:W2:Y:S01]  /*4f80*/  MUFU.EX2 R183, R183 ;  /* 0x000000b700b77308 */ /* 0x000ea20000000800 */
[----:B---3--:R-:W-:Y:S01]  /*4f90*/  FADD.FTZ R6, R10, R3 ;  /* 0x000000030a067221 */ /* 0x008fe20000010000 */
[-CC-:B------:R-:W-:Y:S01]  /*4fa0*/  FFMA.FTZ R166, R84, R2.reuse, -R153.reuse ;  /* 0x0000000254a67223 */ /* 0x180fe20000010899 */
[-C--:B------:R-:W-:Y:S01]  /*4fb0*/  FFMA.FTZ R69, R85, R2.reuse, -R153 ;  /* 0x0000000255457223 */ /* 0x080fe20000010899 */
[-CC-:B------:R-:W-:Y:S01]  /*4fc0*/  FFMA.FTZ R153, R58, R2.reuse, -R73.reuse ;  /* 0x000000023a997223 */ /* 0x180fe20000010849 */
[-CC-:B------:R-:W-:Y:S01]  /*4fd0*/  FFMA.FTZ R32, R59, R2.reuse, -R73.reuse ;  /* 0x000000023b207223 */ /* 0x180fe20000010849 */
[-CC-:B------:R-:W-:Y:S01]  /*4fe0*/  FFMA.FTZ R155, R62, R2.reuse, -R73.reuse ;  /* 0x000000023e9b7223 */ /* 0x180fe20000010849 */
[-C--:B------:R-:W-:Y:S01]  /*4ff0*/  FFMA.FTZ R34, R63, R2.reuse, -R73 ;  /* 0x000000023f227223 */ /* 0x080fe20000010849 */
[----:B------:R-:W3:Y:S01]  /*5000*/  MUFU.EX2 R13, R13 ;  /* 0x0000000d000d7308 */ /* 0x000ee20000000800 */
[----:B-1----:R-:W-:Y:S01]  /*5010*/  FADD.FTZ R36, R182, R27 ;  /* 0x0000001bb6247221 */ /* 0x002fe20000010000 */
        /* <DEDUP_REMOVED lines=10> */
[----:B------:R-:W-:Y:S01]  /*50c0*/  FFMA.FTZ R86, R86, R2, -R73 ;  /* 0x0000000256567223 */ /* 0x000fe20000010849 */
[----:B------:R-:W-:-:S03]  /*50d0*/  IMAD.U32 R31, RZ, RZ, UR6 ;  /* 0x00000006ff1f7e24 */ /* 0x000fc6000f8e00ff */
[----:B------:R-:W2:Y:S01]  /*50e0*/  MUFU.EX2 R176, R176 ;  /* 0x000000b000b07308 */ /* 0x000ea20000000800 */
[----:B---3--:R-:W-:-:S07]  /*50f0*/  FADD.FTZ R27, R13, R36 ;  /* 0x000000240d1b7221 */ /* 0x008fce0000010000 */
[----:B------:R-:W3:Y:S01]  /*5100*/  MUFU.EX2 R177, R177 ;  /* 0x000000b100b17308 */ /* 0x000ee20000000800 */
[----:B-1----:R-:W-:-:S07]  /*5110*/  FADD.FTZ R6, R12, R3 ;  /* 0x000000030c067221 */ /* 0x002fce0000010000 */
[----:B------:R-:W1:Y:S01]  /*5120*/  MUFU.EX2 R15, R15 ;  /* 0x0000000f000f7308 */ /* 0x000e620000000800 */
[----:B--2---:R-:W-:-:S07]  /*5130*/  FADD.FTZ R36, R176, R27 ;  /* 0x0000001bb0247221 */ /* 0x004fce0000010000 */
[----:B------:R-:W2:Y:S01]  /*5140*/  MUFU.EX2 R14, R14 ;  /* 0x0000000e000e7308 */ /* 0x000ea20000000800 */
[----:B---3--:R-:W-:-:S07]  /*5150*/  FADD.FTZ R3, R177, R6 ;  /* 0x00000006b1037221 */ /* 0x008fce0000010000 */
[----:B------:R-:W3:Y:S01]  /*5160*/  MUFU.EX2 R178, R178 ;  /* 0x000000b200b27308 */ /* 0x000ee20000000800 */
[----:B-1----:R-:W-:Y:S01]  /*5170*/  FADD.FTZ R27, R15, R36 ;  /* 0x000000240f1b7221 */ /* 0x002fe20000010000 */
[----:B------:R-:W-:-:S06]  /*5180*/  FFMA.FTZ R36, R67, R2, -R73 ;  /* 0x0000000243247223 */ /* 0x000fcc0000010849 */
[----:B------:R-:W1:Y:S01]  /*5190*/  MUFU.EX2 R179, R179 ;  /* 0x000000b300b37308 */ /* 0x000e620000000800 */
[----:B--2---:R-:W-:-:S07]  /*51a0*/  FADD.FTZ R6, R14, R3 ;  /* 0x000000030e067221 */ /* 0x004fce0000010000 */
        /* <DEDUP_REMOVED lines=13> */
[----:B---3--:R-:W-:Y:S01]  /*5280*/  FADD.FTZ R27, R25, R38 ;  /* 0x00000026191b7221 */ /* 0x008fe20000010000 */
[-CC-:B------:R-:W-:Y:S01]  /*5290*/  FFMA.FTZ R38, R71, R2.reuse, -R73.reuse ;  /* 0x0000000247267223 */ /* 0x180fe20000010849 */
[----:B------:R-:W-:-:S05]  /*52a0*/  FFMA.FTZ R73, R87, R2, -R73 ;  /* 0x0000000257497223 */ /* 0x000fca0000010849 */
        /* <DEDUP_REMOVED lines=62> */
[----:B------:R-:W-:-:S05]  /*5690*/  @P1 VIADD R6, R31, 0x34840 ;  /* 0x000348401f061836 */ /* 0x000fca0000000000 */
[----:B------:R-:W-:Y:S01]  /*56a0*/  @P1 PRMT R6, R23, 0x654, R6 ;  /* 0x0000065417061816 */ /* 0x000fe20000000006 */
[----:B------:R-:W1:Y:S01]  /*56b0*/  MUFU.EX2 R162, R162 ;  /* 0x000000a200a27308 */ /* 0x000e620000000800 */
[----:B--2---:R-:W-:Y:S02]  /*56c0*/  FADD.FTZ R27, R57, R40 ;  /* 0x00000028391b7221 */ /* 0x004fe40000010000 */
[----:B------:R2:W-:Y:S05]  /*56d0*/  @P1 SYNCS.ARRIVE.TRANS64.RED.A1T0 RZ, [R6+URZ], RZ ;  /* 0x000000ff06ff19a7 */ /* 0x0005ea000810043f */
[----:B------:R-:W4:Y:S01]  /*56e0*/  MUFU.EX2 R78, R78 ;  /* 0x0000004e004e7308 */ /* 0x000f220000000800 */
[----:B---3--:R-:W-:-:S07]  /*56f0*/  FADD.FTZ R3, R42, R3 ;  /* 0x000000032a037221 */ /* 0x008fce0000010000 */
[----:B------:R-:W3:Y:S01]  /*5700*/  MUFU.EX2 R61, R61 ;  /* 0x0000003d003d7308 */ /* 0x000ee20000000800 */
[----:B-1----:R-:W-:-:S07]  /*5710*/  FADD.FTZ R40, R162, R27 ;  /* 0x0000001ba2287221 */ /* 0x002fce0000010000 */
[----:B------:R-:W1:Y:S01]  /*5720*/  MUFU.EX2 R79, R79 ;  /* 0x0000004f004f7308 */ /* 0x000e620000000800 */
[----:B----4-:R-:W-:-:S07]  /*5730*/  FADD.FTZ R3, R78, R3 ;  /* 0x000000034e037221 */ /* 0x010fce0000010000 */
        /* <DEDUP_REMOVED lines=16> */
[----:B--2---:R-:W-:-:S03]  /*5840*/  FADD.FTZ R6, R69, R6 ;  /* 0x0000000645067221 */ /* 0x004fc60000010000 */
[----:B---3--:R-:W-:Y:S01]  /*5850*/  FADD.FTZ R3, R73, R3 ;  /* 0x0000000349037221 */ /* 0x008fe20000010000 */
[----:B------:R-:W-:Y:S06]  /*5860*/  @!P0 BRA `(.L_x_146) ;  /* 0x0000000000048947 */ /* 0x000fec0003800000 */
[----:B------:R-:W-:Y:S01]  /*5870*/  BPT.TRAP 0x1 ;  /* 0x000000040000795c */ /* 0x000fe20000300000 */
.L_x_146:
[----:B------:R-:W-:Y:S01]  /*5880*/  ISETP.NE.AND P1, PT, R18, RZ, PT ;  /* 0x000000ff1200720c */ /* 0x000fe20003f25270 */
[----:B------:R-:W-:Y:S01]  /*5890*/  IMAD.U32 R27, RZ, RZ, UR7 ;  /* 0x00000007ff1b7e24 */ /* 0x000fe2000f8e00ff */
[----:B------:R-:W-:Y:S01]  /*58a0*/  UMOV UR4, UR39 ;  /* 0x0000002700047c82 */ /* 0x000fe20008000000 */
[----:B------:R-:W-:Y:S01]  /*58b0*/  UMOV UR5, UR38 ;  /* 0x0000002600057c82 */ /* 0x000fe20008000000 */
[----:B------:R-:W-:Y:S01]  /*58c0*/  F2FP.F16.F32.PACK_AB R180, R11, R180 ;  /* 0x000000b40bb4723e */ /* 0x000fe200000000ff */
[----:B------:R-:W-:Y:S01]  /*58d0*/  IMAD.MOV.U32 R11, RZ, RZ, R0 ;  /* 0x000000ffff0b7224 */ /* 0x000fe200078e0000 */
[----:B------:R-:W-:Y:S01]  /*58e0*/  F2FP.F16.F32.PACK_AB R181, R10, R181 ;  /* 0x000000b50ab5723e */ /* 0x000fe200000000ff */
[----:B------:R-:W-:Y:S01]  /*58f0*/  IMAD.MOV.U32 R10, RZ, RZ, R7 ;  /* 0x000000ffff0a7224 */ /* 0x000fe200078e0007 */
[----:B------:R-:W-:Y:S02]  /*5900*/  F2FP.F16.F32.PACK_AB R182, R13, R182 ;  /* 0x000000b60db6723e */ /* 0x000fe400000000ff */
[----:B------:R-:W-:-:S02]  /*5910*/  F2FP.F16.F32.PACK_AB R183, R12, R183 ;  /* 0x000000b70cb7723e */ /* 0x000fc400000000ff */
[----:B------:R-:W-:Y:S01]  /*5920*/  F2FP.F16.F32.PACK_AB R176, R15, R176 ;  /* 0x000000b00fb0723e */ /* 0x000fe200000000ff */
[----:B------:R-:W-:Y:S01]  /*5930*/  @P1 VIADD R27, R27, 0x34860 ;  /* 0x000348601b1b1836 */ /* 0x000fe20000000000 */
[----:B------:R-:W-:Y:S02]  /*5940*/  F2FP.F16.F32.PACK_AB R177, R14, R177 ;  /* 0x000000b10eb1723e */ /* 0x000fe400000000ff */
[----:B------:R-:W-:Y:S02]  /*5950*/  F2FP.F16.F32.PACK_AB R178, R21, R178 ;  /* 0x000000b215b2723e */ /* 0x000fe400000000ff */
[----:B------:R-:W-:Y:S02]  /*5960*/  @P1 PRMT R27, R22, 0x654, R27 ;  /* 0x00000654161b1816 */ /* 0x000fe4000000001b */
[----:B------:R-:W-:Y:S02]  /*5970*/  F2FP.F16.F32.PACK_AB R179, R20, R179 ;  /* 0x000000b314b3723e */ /* 0x000fe400000000ff */
[----:B------:R1:W-:Y:S01]  /*5980*/  @P1 SYNCS.ARRIVE.TRANS64.RED.A1T0 RZ, [R27+URZ], RZ ;  /* 0x000000ff1bff19a7 */ /* 0x0003e2000810043f */
[C---:B------:R-:W-:Y:S01]  /*5990*/  ISETP.GT.AND P1, PT, R193.reuse, RZ, PT ;  /* 0x000000ffc100720c */ /* 0x040fe20003f24270 */
[----:B------:R-:W-:Y:S01]  /*59a0*/  VIADD R193, R193, 0xffffffff ;  /* 0xffffffffc1c17836 */ /* 0x000fe20000000000 */
[----:B------:R-:W-:-:S02]  /*59b0*/  F2FP.F16.F32.PACK_AB R172, R25, R172 ;  /* 0x000000ac19ac723e */ /* 0x000fc400000000ff */
[----:B------:R-:W-:Y:S02]  /*59c0*/  F2FP.F16.F32.PACK_AB R173, R24, R173 ;  /* 0x000000ad18ad723e */ /* 0x000fe400000000ff */
[----:B------:R-:W-:Y:S02]  /*59d0*/  F2FP.F16.F32.PACK_AB R174, R29, R174 ;  /* 0x000000ae1dae723e */ /* 0x000fe400000000ff */
[----:B------:R-:W-:Y:S02]  /*59e0*/  F2FP.F16.F32.PACK_AB R175, R26, R175 ;  /* 0x000000af1aaf723e */ /* 0x000fe400000000ff */
[----:B------:R-:W-:Y:S02]  /*59f0*/  F2FP.F16.F32.PACK_AB R168, R33, R168 ;  /* 0x000000a821a8723e */ /* 0x000fe400000000ff */
[----:B------:R-:W-:Y:S02]  /*5a00*/  F2FP.F16.F32.PACK_AB R169, R28, R169 ;  /* 0x000000a91ca9723e */ /* 0x000fe400000000ff */
        /* <DEDUP_REMOVED lines=17> */
[----:B------:R-:W-:Y:S01]  /*5b20*/  F2FP.F16.F32.PACK_AB R167, R73, R86 ;  /* 0x0000005649a7723e */ /* 0x000fe200000000ff */
[----:B-1----:R-:W-:Y:S06]  /*5b30*/  @P1 BRA `(.L_x_147) ;  /* 0xffffffdc00b41947 */ /* 0x002fec000383ffff */
.L_x_136:
        /* <DEDUP_REMOVED lines=67> */
.L_x_148:
[----:B------:R-:W-:Y:S01]  /*5f70*/  ULEA UR5, UR38, UR60, 0x3 ;  /* 0x0000003c26057291 */ /* 0x000fe2000f8e183f */
[----:B------:R-:W-:-:S05]  /*5f80*/  IMAD.U32 R4, RZ, RZ, UR39 ;  /* 0x00000027ff047e24 */ /* 0x000fca000f8e00ff */
[----:B------:R-:W-:-:S04]  /*5f90*/  SHF.L.U32 R4, R4, 0x1f, RZ ;  /* 0x0000001f04047819 */ /* 0x000fc800000006ff */
[----:B------:R1:W2:Y:S01]  /*5fa0*/  SYNCS.PHASECHK.TRANS64.TRYWAIT P1, [UR5+0x34850], R4 ;  /* 0x03485004ff0075a7 */ /* 0x0002a20008020145 */
[----:B------:R-:W-:Y:S05]  /*5fb0*/  @!P0 BRA `(.L_x_149) ;  /* 0x0000000000048947 */ /* 0x000fea0003800000 */
[----:B------:R-:W-:Y:S01]  /*5fc0*/  BPT.TRAP 0x1 ;  /* 0x000000040000795c */ /* 0x000fe20000300000 */
.L_x_149:
[----:B--2---:R-:W-:Y:S05]  /*5fd0*/  @P1 BRA `(.L_x_150) ;  /* 0x0000000000081947 */ /* 0x004fea0003800000 */
[----:B------:R-:W2:Y:S02]  /*5fe0*/  SYNCS.PHASECHK.TRANS64.TRYWAIT P1, [UR5+0x34850], R4 ;  /* 0x03485004ff0075a7 */ /* 0x000ea40008020145 */
[----:B--2---:R-:W-:Y:S05]  /*5ff0*/  @!P1 BRA `(.L_x_151) ;  /* 0x0000004800749947 */ /* 0x004fea0003800000 */
.L_x_150:
[----:B------:R-:W-:Y:S01]  /*6000*/  UIADD3 UR4, UR60, 0x400, URZ ;  /* 0x000004003c047890 */ /* 0x000fe2000fffe03f */
[----:B------:R-:W-:Y:S01]  /*6010*/  WARPGROUP.ARRIVE ;  /* 0x00000000000079c5 */ /* 0x000fe20000000000 */
[----:B------:R-:W-:Y:S01]  /*6020*/  UMOV UR7, 0x40000040 ;  /* 0x4000004000077882 */ /* 0x000fe20000000000 */
[----:B--2---:R-:W2:Y:S01]  /*6030*/  SHFL.BFLY PT, R5, R6, 0x2, 0x1f ;  /* 0x0c401f0006057f89 */ /* 0x004ea200000e0000 */
[----:B------:R-:W-:Y:S01]  /*6040*/  USHF.R.U32.HI UR4, URZ, 0x4, UR4 ;  /* 0x000000043f047899 */ /* 0x000fe20008011604 */
[----:B------:R-:W-:Y:S02]  /*6050*/  IMAD.MOV.U32 R20, RZ, RZ, -0x800000 ;  /* 0xff800000ff147424 */ /* 0x000fe400078e00ff */
[----:B-1----:R-:W1:Y:S01]  /*6060*/  SHFL.BFLY PT, R4, R3, 0x2, 0x1f ;  /* 0x0c401f0003047f89 */ /* 0x002e6200000e0000 */
[----:B------:R-:W-:-:S04]  /*6070*/  ULOP3.LUT UR4, UR4, 0x3fff, URZ, 0xc0, !UPT ;  /* 0x00003fff04047892 */ /* 0x000fc8000f8ec03f */
[----:B------:R-:W-:-:S04]  /*6080*/  ULOP3.LUT UR4, UR4, 0x4000000, URZ, 0xfc, !UPT ;  /* 0x0400000004047892 */ /* 0x000fc8000f8efc3f */
[----:B------:R-:W-:-:S07]  /*6090*/  ULEA UR4, UR38, UR4, 0xb ;  /* 0x0000000426047291 */ /* 0x000fce000f8e583f */
[----:B------:R-:W-:Y:S02]  /*60a0*/  UMOV UR6, UR4 ;  /* 0x0000000400067c82 */ /* 0x000fe40008000000 */
[----:B------:R-:W-:Y:S01]  /*60b0*/  HGMMA.64x128x16.F32 R24, R180, gdesc[UR4].tnspB, R24, gsb0 ;  /* 0x41e00004b4187df0 */ /* 0x000fe20008000818 */
[----:B------:R-:W-:Y:S01]  /*60c0*/  UIADD3 UR6, UR4, 0x80, URZ ;  /* 0x0000008004067890 */ /* 0x000fe2000fffe03f */
[----:B--2---:R-:W-:Y:S01]  /*60d0*/  FADD.FTZ R5, R5, R6 ;  /* 0x0000000605057221 */ /* 0x004fe20000010000 */
[----:B------:R-:W-:Y:S01]  /*60e0*/  UMOV UR7, 0x40000040 ;  /* 0x4000004000077882 */ /* 0x000fe20000000000 */
[----:B-1----:R-:W-:Y:S01]  /*60f0*/  FADD.FTZ R8, R4, R3 ;  /* 0x0000000304087221 */ /* 0x002fe20000010000 */
[----:B------:R-:W-:Y:S02]  /*6100*/  IMAD.MOV.U32 R3, RZ, RZ, -0x800000 ;  /* 0xff800000ff037424 */ /* 0x000fe400078e00ff */
[----:B------:R-:W1:Y:S04]  /*6110*/  SHFL.BFLY PT, R4, R5, 0x1, 0x1f ;  /* 0x0c201f0005047f89 */ /* 0x000e6800000e0000 */
[----:B------:R-:W2:Y:S01]  /*6120*/  SHFL.BFLY PT, R9, R8, 0x1, 0x1f ;  /* 0x0c201f0008097f89 */ /* 0x000ea200000e0000 */
[----:B-1----:R-:W-:Y:S01]  /*6130*/  FADD.FTZ R11, R5, R4 ;  /* 0x00000004050b7221 */ /* 0x002fe20000010000 */
[----:B------:R-:W-:-:S02]  /*6140*/  IMAD.MOV.U32 R4, RZ, RZ, RZ ;  /* 0x000000ffff047224 */ /* 0x000fc400078e00ff */
[----:B--2---:R-:W-:Y:S02]  /*6150*/  FADD.FTZ R12, R8, R9 ;  /* 0x00000009080c7221 */ /* 0x004fe40000010000 */
[----:B------:R-:W-:Y:S01]  /*6160*/  FSETP.NE.FTZ.AND P1, PT, R11, RZ, PT ;  /* 0x000000ff0b00720b */ /* 0x000fe20003f35000 */
[----:B------:R-:W-:Y:S02]  /*6170*/  IMAD.MOV.U32 R9, RZ, RZ, RZ ;  /* 0x000000ffff097224 */ /* 0x000fe400078e00ff */
[----:B------:R-:W-:-:S10]  /*6180*/  FSETP.NE.FTZ.AND P2, PT, R12, RZ, PT ;  /* 0x000000ff0c00720b */ /* 0x000fd40003f55000 */
[----:B------:R-:W1:Y:S01]  /*6190*/  @P1 MUFU.LG2 R6, R11 ;  /* 0x0000000b00061308 */ /* 0x000e620000000c00 */
[C---:B------:R-:W-:Y:S02]  /*61a0*/  @P1 FMUL.FTZ R5, R2.reuse, 0.69314718246459960938 ;  /* 0x3f31721802051820 */ /* 0x040fe40000410000 */
[----:B------:R-:W-:-:S05]  /*61b0*/  @P2 FMUL.FTZ R13, R2, 0.69314718246459960938 ;  /* 0x3f317218020d2820 */ /* 0x000fca0000410000 */
[----:B------:R-:W2:Y:S08]  /*61c0*/  @P2 MUFU.LG2 R10, R12 ;  /* 0x0000000c000a2308 */ /* 0x000eb00000000c00 */
[----:B------:R3:W4:Y:S01]  /*61d0*/  @P1 MUFU.RCP R4, R11 ;  /* 0x0000000b00041308 */ /* 0x0007220000001000 */
[----:B-1----:R-:W-:-:S04]  /*61e0*/  @P1 FMUL.FTZ R6, R6, 0.69314718246459960938 ;  /* 0x3f31721806061820 */ /* 0x002fc80000410000 */
[----:B------:R-:W-:-:S03]  /*61f0*/  @P1 FFMA.FTZ R20, R5, R0, R6 ;  /* 0x0000000005141223 */ /* 0x000fc60000010006 */
[----:B------:R3:W1:Y:S01]  /*6200*/  @P2 MUFU.RCP R9, R12 ;  /* 0x0000000c00092308 */ /* 0x0006620000001000 */
[----:B--2---:R-:W-:-:S04]  /*6210*/  @P2 FMUL.FTZ R10, R10, 0.69314718246459960938 ;  /* 0x3f3172180a0a2820 */ /* 0x004fc80000410000 */
[----:B------:R-:W-:Y:S01]  /*6220*/  @P2 FFMA.FTZ R3, R13, R7, R10 ;  /* 0x000000070d032223 */ /* 0x000fe2000001000a */
[----:B------:R-:W-:Y:S02]  /*6230*/  WARPGROUP.DEPBAR.LE gsb0, 0x0 ;  /* 0x00008000000079c5 */ /* 0x000fe40000010000 */
[----:B------:R-:W-:-:S06]  /*6240*/  WARPGROUP.ARRIVE ;  /* 0x00000000000079c5 */ /* 0x000fcc0000000000 */
        /* <DEDUP_REMOVED lines=31> */
[----:B------:R-:W-:Y:S03]  /*6440*/  HGMMA.64x128x16.F32 R24, R164, gdesc[UR4].tnspB, R24, gsb0 ;  /* 0x41e00004a4187df0 */ /* 0x000fe60008000818 */
[----:B------:R-:W-:Y:S02]  /*6450*/  WARPGROUP.DEPBAR.LE gsb0, 0x0 ;  /* 0x00008000000079c5 */ /* 0x000fe40000010000 */
[----:B-1-34-:R-:W-:Y:S05]  /*6460*/  @!P0 BRA `(.L_x_152) ;  /* 0x0000000000048947 */ /* 0x01afea0003800000 */
[----:B------:R-:W-:Y:S01]  /*6470*/  BPT.TRAP 0x1 ;  /* 0x000000040000795c */ /* 0x000fe20000300000 */
.L_x_152:
[----:B------:R-:W-:Y:S01]  /*6480*/  ISETP.NE.AND P3, PT, R18, RZ, PT ;  /* 0x000000ff1200720c */ /* 0x000fe20003f65270 */
[----:B------:R-:W-:Y:S02]  /*6490*/  IMAD.U32 R5, RZ, RZ, UR5 ;  /* 0x00000005ff057e24 */ /* 0x000fe4000f8e00ff */
        /* <DEDUP_REMOVED lines=11> */
[----:B------:R-:W-:-:S02]  /*6550*/  @P3 VIADD R5, R5, 0x34860 ;  /* 0x0003486005053836 */ /* 0x000fc40000000000 */
[-C--:B------:R-:W-:Y:S01]  /*6560*/  FMUL.FTZ R46, R46, R9.reuse ;  /* 0x000000092e2e7220 */ /* 0x080fe20000410000 */
[-C--:B------:R-:W-:Y:S01]  /*6570*/  FMUL.FTZ R51, R51, R9.reuse ;  /* 0x0000000933337220 */ /* 0x080fe20000410000 */
[-C--:B------:R-:W-:Y:S01]  /*6580*/  FMUL.FTZ R50, R50, R9.reuse ;  /* 0x0000000932327220 */ /* 0x080fe20000410000 */
[-C--:B------:R-:W-:Y:S01]  /*6590*/  FMUL.FTZ R55, R55, R9.reuse ;  /* 0x0000000937377220 */ /* 0x080fe20000410000 */
[----:B------:R-:W-:Y:S01]  /*65a0*/  @P3 PRMT R5, R22, 0x654, R5 ;  /* 0x0000065416053816 */ /* 0x000fe20000000005 */
[-C--:B------:R-:W-:Y:S01]  /*65b0*/  FMUL.FTZ R54, R54, R9.reuse ;  /* 0x0000000936367220 */ /* 0x080fe20000410000 */
[-C--:B------:R-:W-:Y:S01]  /*65c0*/  FMUL.FTZ R59, R59, R9.reuse ;  /* 0x000000093b3b7220 */ /* 0x080fe20000410000 */
[-C--:B------:R-:W-:Y:S01]  /*65d0*/  FMUL.FTZ R58, R58, R9.reuse ;  /* 0x000000093a3a7220 */ /* 0x080fe20000410000 */
[----:B------:R1:W-:Y:S01]  /*65e0*/  @P3 SYNCS.ARRIVE.TRANS64.RED.A1T0 RZ, [R5+URZ], RZ ;  /* 0x000000ff05ff39a7 */ /* 0x0003e2000810043f */
        /* <DEDUP_REMOVED lines=14> */
[C---:B-1----:R-:W-:Y:S01]  /*66d0*/  LOP3.LUT R5, R16.reuse, 0x380, RZ, 0xc0, !PT ;  /* 0x0000038010057812 */ /* 0x042fe200078ec0ff */
[-C--:B------:R-:W-:Y:S01]  /*66e0*/  FMUL.FTZ R6, R29, R4.reuse ;  /* 0x000000041d067220 */ /* 0x080fe20000410000 */
[----:B------:R-:W-:Y:S01]  /*66f0*/  IADD3 R9, P1, R16, 0x40, RZ ;  /* 0x0000004010097810 */ /* 0x000fe20007f3e0ff */
[-C--:B------:R-:W-:Y:S01]  /*6700*/  FMUL.FTZ R7, R28, R4.reuse ;  /* 0x000000041c077220 */ /* 0x080fe20000410000 */
[C---:B------:R-:W-:Y:S01]  /*6710*/  IADD3 R29, P0, R16.reuse, 0x20, RZ ;  /* 0x00000020101d7810 */ /* 0x040fe20007f1e0ff */
[-C--:B------:R-:W-:Y:S01]  /*6720*/  FMUL.FTZ R25, R25, R4.reuse ;  /* 0x0000000419197220 */ /* 0x080fe20000410000 */
[----:B------:R-:W-:Y:S01]  /*6730*/  IADD3 R15, P6, R16, 0x4000, RZ ;  /* 0x00004000100f7810 */ /* 0x000fe20007fde0ff */
[-C--:B------:R-:W-:Y:S01]  /*6740*/  FMUL.FTZ R0, R24, R4.reuse ;  /* 0x0000000418007220 */ /* 0x080fe20000410000 */
[----:B------:R-:W-:Y:S01]  /*6750*/  SHF.R.U64 R5, R5, 0x3, RZ ;  /* 0x0000000305057819 */ /* 0x000fe200000012ff */
[-C--:B------:R-:W-:Y:S01]  /*6760*/  FMUL.FTZ R33, R33, R4.reuse ;  /* 0x0000000421217220 */ /* 0x080fe20000410000 */
[----:B------:R-:W-:Y:S01]  /*6770*/  LOP3.LUT R26, R9, 0x380, RZ, 0xc0, !PT ;  /* 0x00000380091a7812 */ /* 0x000fe200078ec0ff */
[-C--:B------:R-:W-:Y:S01]  /*6780*/  FMUL.FTZ R32, R32, R4.reuse ;  /* 0x0000000420207220 */ /* 0x080fe20000410000 */
[----:B------:R-:W-:Y:S01]  /*6790*/  LOP3.LUT R28, R29, 0x380, RZ, 0xc0, !PT ;  /* 0x000003801d1c7812 */ /* 0x000fe200078ec0ff */
        /* <DEDUP_REMOVED lines=26> */
[----:B------:R-:W-:Y:S01]  /*6940*/  LOP3.LUT R14, R15, 0x380, RZ, 0xc0, !PT ;  /* 0x000003800f0e7812 */ /* 0x000fe200078ec0ff */
[----:B------:R-:W-:Y:S01]  /*6950*/  UIADD3 UR35, -UR36, URZ, URZ ;  /* 0x0000003f24237290 */ /* 0x000fe2000fffe13f */
[----:B------:R-:W-:Y:S01]  /*6960*/  LOP3.LUT R4, R5, R16, RZ, 0x3c, !PT ;  /* 0x0000001005047212 */ /* 0x000fe200078e3cff */
[--C-:B------:R-:W-:Y:S01]  /*6970*/  IMAD.MOV.U32 R5, RZ, RZ, R17.reuse ;  /* 0x000000ffff057224 */ /* 0x100fe200078e0011 */
[----:B------:R-:W-:Y:S01]  /*6980*/  SHF.R.U64 R26, R26, 0x3, RZ ;  /* 0x000000031a1a7819 */ /* 0x000fe200000012ff */
[----:B------:R-:W-:Y:S01]  /*6990*/  ULDC UR4, c[0x0][0xdb4] ;  /* 0x00036d0000047ab9 */ /* 0x000fe20000000800 */
[----:B------:R-:W-:Y:S01]  /*69a0*/  SHF.R.U64 R28, R28, 0x3, RZ ;  /* 0x000000031c1c7819 */ /* 0x000fe200000012ff */
[----:B------:R-:W-:Y:S01]  /*69b0*/  UIMAD UR35, UR4, UR35, UR61 ;  /* 0x00000023042372a4 */ /* 0x000fe2000f8e023d */
[----:B------:R-:W-:Y:S01]  /*69c0*/  SHF.R.U64 R14, R14, 0x3, RZ ;  /* 0x000000030e0e7819 */ /* 0x000fe200000012ff */
[----:B------:R-:W-:Y:S01]  /*69d0*/  UIADD3 UR34, -UR61, URZ, URZ ;  /* 0x0000003f3d227290 */ /* 0x000fe2000fffe13f */
[----:B------:R-:W-:Y:S01]  /*69e0*/  LOP3.LUT R26, R26, R9, RZ, 0x3c, !PT ;  /* 0x000000091a1a7212 */ /* 0x000fe200078e3cff */
[----:B------:R-:W-:Y:S01]  /*69f0*/  ULDC UR5, c[0x0][0xda8] ;  /* 0x00036a0000057ab9 */ /* 0x000fe20000000800 */
[----:B------:R-:W-:Y:S01]  /*6a00*/  LOP3.LUT R28, R28, R29, RZ, 0x3c, !PT ;  /* 0x0000001d1c1c7212 */ /* 0x000fe200078e3cff */
[--C-:B------:R-:W-:Y:S01]  /*6a10*/  IMAD.X R29, RZ, RZ, R17.reuse, P0 ;  /* 0x000000ffff1d7224 */ /* 0x100fe200000e0611 */
[----:B------:R-:W-:Y:S01]  /*6a20*/  MOV R9, R4 ;  /* 0x0000000400097202 */ /* 0x000fe20000000f00 */
[----:B------:R-:W-:Y:S01]  /*6a30*/  USHF.R.S32.HI UR4, URZ, 0x1f, UR35 ;  /* 0x0000001f3f047899 */ /* 0x000fe20008011423 */
[----:B------:R-:W-:Y:S01]  /*6a40*/  F2FP.F16.F32.PACK_AB R5, R27, R2 ;  /* 0x000000021b05723e */ /* 0x000fe200000000ff */
[--C-:B------:R-:W-:Y:S01]  /*6a50*/  IMAD.X R27, RZ, RZ, R17.reuse, P1 ;  /* 0x000000ffff1b7224 */ /* 0x100fe200008e0611 */
[----:B------:R-:W-:Y:S01]  /*6a60*/  LOP3.LUT R14, R14, R15, RZ, 0x3c, !PT ;  /* 0x0000000f0e0e7212 */ /* 0x000fe200078e3cff */
[----:B------:R-:W-:Y:S01]  /*6a70*/  IMAD.X R15, RZ, RZ, R17, P6 ;  /* 0x000000ffff0f7224 */ /* 0x000fe200030e0611 */
[----:B------:R-:W-:Y:S01]  /*6a80*/  R2UR UR6, R187 ;  /* 0x00000000bb0672ca */ /* 0x000fe200000e0000 */
[----:B------:R-:W-:Y:S01]  /*6a90*/  ULDC.64 UR8, c[0x0][0xb70] ;  /* 0x0002dc0000087ab9 */ /* 0x000fe20000000a00 */
[----:B------:R-:W-:Y:S01]  /*6aa0*/  IADD3 R11, P2, R16, 0x60, RZ ;  /* 0x00000060100b7810 */ /* 0x000fe20007f5e0ff */
[----:B------:R-:W-:Y:S01]  /*6ab0*/  USHF.R.S32.HI UR7, URZ, 0x1f, UR36 ;  /* 0x0000001f3f077899 */ /* 0x000fe20008011424 */
[----:B------:R-:W-:Y:S01]  /*6ac0*/  MOV R29, R28 ;  /* 0x0000001c001d7202 */ /* 0x000fe20000000f00 */
[----:B------:R-:W-:Y:S01]  /*6ad0*/  ULDC.64 UR12, c[0x0][0x208] ;  /* 0x00008200000c7ab9 */ /* 0x000fe20000000a00 */
[----:B------:R-:W-:-:S02]  /*6ae0*/  MOV R28, R26 ;  /* 0x0000001a001c7202 */ /* 0x000fc40000000f00 */
[----:B------:R-:W-:Y:S02]  /*6af0*/  MOV R26, R14 ;  /* 0x0000000e001a7202 */ /* 0x000fe40000000f00 */
[----:B------:R-:W1:Y:S01]  /*6b00*/  LDC.64 R14, c[0x0][0xb78] ;  /* 0x0002de00ff0e7b82 */ /* 0x000e620000000a00 */
[----:B------:R-:W-:Y:S02]  /*6b10*/  LOP3.LUT R24, R11, 0x380, RZ, 0xc0, !PT ;  /* 0x000003800b187812 */ /* 0x000fe400078ec0ff */
[----:B------:R-:W-:Y:S01]  /*6b20*/  IADD3 R21, P3, R16, 0x4060, RZ ;  /* 0x0000406010157810 */ /* 0x000fe20007f7e0ff */
[----:B------:R-:W-:Y:S01]  /*6b30*/  UIMAD UR34, UR5, UR34, UR6 ;  /* 0x00000022052272a4 */ /* 0x000fe2000f8e0206 */
[----:B------:R-:W-:Y:S01]  /*6b40*/  SHF.R.U64 R24, R24, 0x3, RZ ;  /* 0x0000000318187819 */ /* 0x000fe200000012ff */
[----:B------:R-:W-:Y:S01]  /*6b50*/  UIMAD UR6, UR4, UR8, URZ ;  /* 0x00000008040672a4 */ /* 0x000fe2000f8e023f */
[----:B------:R-:W-:Y:S01]  /*6b60*/  LOP3.LUT R8, R21, 0x380, RZ, 0xc0, !PT ;  /* 0x0000038015087812 */ /* 0x000fe200078ec0ff */
[----:B------:R-:W-:Y:S01]  /*6b70*/  USHF.L.U32 UR34, UR34, 0x7, URZ ;  /* 0x0000000722227899 */ /* 0x000fe2000800063f */
[----:B------:R-:W-:Y:S01]  /*6b80*/  LOP3.LUT R24, R24, R11, RZ, 0x3c, !PT ;  /* 0x0000000b18187212 */ /* 0x000fe200078e3cff */
[----:B------:R-:W-:Y:S01]  /*6b90*/  UIMAD.WIDE.U32 UR4, UR35, UR8, URZ ;  /* 0x00000008230472a5 */ /* 0x000fe2000f8e003f */
[----:B------:R-:W-:Y:S01]  /*6ba0*/  IADD3 R11, P4, R16, 0x4040, RZ ;  /* 0x00004040100b7810 */ /* 0x000fe20007f9e0ff */
[----:B------:R-:W-:Y:S01]  /*6bb0*/  UIMAD UR6, UR35, UR9, UR6 ;  /* 0x00000009230672a4 */ /* 0x000fe2000f8e0206 */
[----:B------:R-:W-:-:S02]  /*6bc0*/  F2FP.F16.F32.PACK_AB R6, R6, R7 ;  /* 0x000000070606723e */ /* 0x000fc400000000ff */
[----:B------:R-:W-:Y:S01]  /*6bd0*/  IADD3 R13, P5, R16, 0x4020, RZ ;  /* 0x00004020100d7810 */ /* 0x000fe20007fbe0ff */
[----:B------:R-:W-:Y:S01]  /*6be0*/  UIADD3 UR6, UR5, UR6, URZ ;  /* 0x0000000605067290 */ /* 0x000fe2000fffe03f */
[----:B------:R-:W-:Y:S01]  /*6bf0*/  F2FP.F16.F32.PACK_AB R4, R25, R0 ;  /* 0x000000001904723e */ /* 0x000fe200000000ff */
[----:B------:R-:W-:Y:S01]  /*6c00*/  IMAD.X R25, RZ, RZ, R17, P2 ;  /* 0x000000ffff197224 */ /* 0x000fe200010e0611 */
[----:B------:R-:W-:Y:S01]  /*6c10*/  F2FP.F16.F32.PACK_AB R7, R31, R30 ;  /* 0x0000001e1f07723e */ /* 0x000fe200000000ff */
[----:B------:R-:W-:Y:S01]  /*6c20*/  BAR.SYNC.DEFER_BLOCKING 0x1, 0x100 ;  /* 0x0044000000007b1d */ /* 0x000fe20000010000 */
[----:B------:R-:W-:Y:S01]  /*6c30*/  LOP3.LUT R10, R11, 0x380, RZ, 0xc0, !PT ;  /* 0x000003800b0a7812 */ /* 0x000fe200078ec0ff */
[----:B------:R-:W-:Y:S01]  /*6c40*/  VIADD R31, R190, UR34 ;  /* 0x00000022be1f7c36 */ /* 0x000fe20008000000 */
[----:B------:R-:W-:Y:S02]  /*6c50*/  SHF.R.U64 R8, R8, 0x3, RZ ;  /* 0x0000000308087819 */ /* 0x000fe400000012ff */
[----:B------:R-:W-:-:S02]  /*6c60*/  LOP3.LUT R12, R13, 0x380, RZ, 0xc0, !PT ;  /* 0x000003800d0c7812 */ /* 0x000fc400078ec0ff */
[----:B------:R-:W-:Y:S02]  /*6c70*/  SHF.R.U64 R10, R10, 0x3, RZ ;  /* 0x000000030a0a7819 */ /* 0x000fe400000012ff */
[----:B------:R-:W-:Y:S02]  /*6c80*/  LOP3.LUT R8, R8, R21, RZ, 0x3c, !PT ;  /* 0x0000001508087212 */ /* 0x000fe400078e3cff */
[----:B------:R-:W-:Y:S02]  /*6c90*/  SHF.R.U64 R12, R12, 0x3, RZ ;  /* 0x000000030c0c7819 */ /* 0x000fe400000012ff */
[----:B------:R-:W-:Y:S01]  /*6ca0*/  LOP3.LUT R10, R10, R11, RZ, 0x3c, !PT ;  /* 0x0000000b0a0a7212 */ /* 0x000fe200078e3cff */
[--C-:B------:R-:W-:Y:S01]  /*6cb0*/  IMAD.X R11, RZ, RZ, R17.reuse, P4 ;  /* 0x000000ffff0b7224 */ /* 0x100fe200020e0611 */
[----:B------:R-:W-:Y:S01]  /*6cc0*/  LOP3.LUT R12, R12, R13, RZ, 0x3c, !PT ;  /* 0x0000000d0c0c7212 */ /* 0x000fe200078e3cff */
[----:B------:R-:W-:Y:S01]  /*6cd0*/  IMAD.X R13, RZ, RZ, R17, P5 ;  /* 0x000000ffff0d7224 */ /* 0x000fe200028e0611 */
[----:B------:R-:W-:Y:S01]  /*6ce0*/  MOV R27, R24 ;  /* 0x00000018001b7202 */ /* 0x000fe20000000f00 */
[----:B------:R-:W-:Y:S01]  /*6cf0*/  IMAD.U32 R25, RZ, RZ, UR5 ;  /* 0x00000005ff197e24 */ /* 0x000fe2000f8e00ff */
[----:B------:R-:W-:Y:S01]  /*6d00*/  LOP3.LUT P0, RZ, R186, 0x3, RZ, 0xc0, !PT ;  /* 0x00000003baff7812 */ /* 0x000fe2000780c0ff */
[----:B------:R-:W-:Y:S01]  /*6d10*/  IMAD.U32 R24, RZ, RZ, UR4 ;  /* 0x00000004ff187e24 */ /* 0x000fe2000f8e00ff */
[----:B------:R-:W-:Y:S01]  /*6d20*/  ULDC UR4, c[0x0][0xa88] ;  /* 0x0002a20000047ab9 */ /* 0x000fe20000000800 */
[----:B------:R-:W-:Y:S01]  /*6d30*/  IMAD.U32 R25, RZ, RZ, UR6 ;  /* 0x00000006ff197e24 */ /* 0x000fe2000f8e00ff */
[----:B------:R-:W-:Y:S01]  /*6d40*/  MOV R2, R10 ;  /* 0x0000000a00027202 */ /* 0x000fe20000000f00 */
[----:B------:R2:W-:Y:S01]  /*6d50*/  STSM.16.M88.4 [R9], R4 ;  /* 0x0000000409007844 */ /* 0x0005e20000000200 */
[----:B------:R-:W-:Y:S01]  /*6d60*/  MOV R21, R12 ;  /* 0x0000000c00157202 */ /* 0x000fe20000000f00 */
[----:B-1----:R-:W-:Y:S01]  /*6d70*/  IMAD.WIDE.U32 R24, R14, UR36, R24 ;  /* 0x000000240e187c25 */ /* 0x002fe2000f8e0018 */
[----:B------:R-:W-:-:S02]  /*6d80*/  F2FP.F16.F32.PACK_AB R10, R45, R44 ;  /* 0x0000002c2d0a723e */ /* 0x000fc400000000ff */
[----:B------:R-:W-:Y:S02]  /*6d90*/  F2FP.F16.F32.PACK_AB R11, R47, R46 ;  /* 0x0000002e2f0b723e */ /* 0x000fe400000000ff */
[----:B------:R-:W-:Y:S02]  /*6da0*/  F2FP.F16.F32.PACK_AB R12, R49, R48 ;  /* 0x00000030310c723e */ /* 0x000fe400000000ff */
[----:B------:R-:W-:Y:S02]  /*6db0*/  F2FP.F16.F32.PACK_AB R13, R51, R50 ;  /* 0x00000032330d723e */ /* 0x000fe400000000ff */
[----:B------:R-:W-:Y:S02]  /*6dc0*/  F2FP.F16.F32.PACK_AB R64, R65, R64 ;  /* 0x000000404140723e */ /* 0x000fe400000000ff */
[----:B------:R-:W-:Y:S02]  /*6dd0*/  F2FP.F16.F32.PACK_AB R65, R67, R66 ;  /* 0x000000424341723e */ /* 0x000fe400000000ff */
[----:B------:R-:W-:Y:S01]  /*6de0*/  F2FP.F16.F32.PACK_AB R72, R73, R72 ;  /* 0x000000484948723e */ /* 0x000fe200000000ff */
[----:B--2---:R-:W-:Y:S01]  /*6df0*/  IMAD.X R9, RZ, RZ, R17, P3 ;  /* 0x000000ffff097224 */ /* 0x004fe200018e0611 */
[----:B------:R-:W-:-:S02]  /*6e00*/  F2FP.F16.F32.PACK_AB R4, R33, R32 ;  /* 0x000000202104723e */ /* 0x000fc400000000ff */
[----:B------:R-:W-:Y:S02]  /*6e10*/  F2FP.F16.F32.PACK_AB R5, R35, R34 ;  /* 0x000000222305723e */ /* 0x000fe400000000ff */
[----:B------:R-:W-:Y:S01]  /*6e20*/  MOV R0, R8 ;  /* 0x0000000800007202 */ /* 0x000fe20000000f00 */
[----:B------:R-:W-:Y:S01]  /*6e30*/  VIADD R9, R31, 0x8 ;  /* 0x000000081f097836 */ /* 0x000fe20000000000 */
[----:B------:R-:W-:Y:S01]  /*6e40*/  F2FP.F16.F32.PACK_AB R6, R37, R36 ;  /* 0x000000242506723e */ /* 0x000fe200000000ff */
[----:B------:R-:W-:Y:S01]  /*6e50*/  IMAD R8, R14, UR7, RZ ;  /* 0x000000070e087c24 */ /* 0x000fe2000f8e02ff */
[----:B------:R-:W-:Y:S02]  /*6e60*/  F2FP.F16.F32.PACK_AB R7, R39, R38 ;  /* 0x000000262707723e */ /* 0x000fe400000000ff */
[----:B------:R-:W-:Y:S01]  /*6e70*/  ISETP.GE.OR P1, PT, R9, UR4, P0 ;  /* 0x0000000409007c0c */ /* 0x000fe20008726670 */
[----:B------:R-:W-:Y:S01]  /*6e80*/  IMAD R30, R15, UR36, R8 ;  /* 0x000000240f1e7c24 */ /* 0x000fe2000f8e0208 */
[----:B------:R-:W-:Y:S01]  /*6e90*/  F2FP.F16.F32.PACK_AB R8, R41, R40 ;  /* 0x000000282908723e */ /* 0x000fe200000000ff */
[----:B------:R1:W-:Y:S01]  /*6ea0*/  STSM.16.M88.4 [R29], R4 ;  /* 0x000000041d007844 */ /* 0x0003e20000000200 */
[----:B------:R-:W-:-:S02]  /*6eb0*/  F2FP.F16.F32.PACK_AB R9, R43, R42 ;  /* 0x0000002a2b09723e */ /* 0x000fc400000000ff */
[----:B------:R-:W-:Y:S02]  /*6ec0*/  F2FP.F16.F32.PACK_AB R14, R53, R52 ;  /* 0x00000034350e723e */ /* 0x000fe400000000ff */
[----:B------:R-:W-:Y:S01]  /*6ed0*/  F2FP.F16.F32.PACK_AB R15, R55, R54 ;  /* 0x00000036370f723e */ /* 0x000fe200000000ff */
[----:B------:R-:W-:Y:S01]  /*6ee0*/  STSM.16.M88.4 [R28], R8 ;  /* 0x000000081c007844 */ /* 0x000fe20000000200 */
[----:B------:R-:W-:Y:S02]  /*6ef0*/  F2FP.F16.F32.PACK_AB R66, R69, R68 ;  /* 0x000000444542723e */ /* 0x000fe400000000ff */
[----:B------:R-:W-:Y:S01]  /*6f00*/  F2FP.F16.F32.PACK_AB R67, R71, R70 ;  /* 0x000000464743723e */ /* 0x000fe200000000ff */
[----:B------:R-:W-:Y:S01]  /*6f10*/  STSM.16.M88.4 [R27], R12 ;  /* 0x0000000c1b007844 */ /* 0x000fe20000000200 */
[----:B------:R-:W-:Y:S02]  /*6f20*/  F2FP.F16.F32.PACK_AB R73, R75, R74 ;  /* 0x0000004a4b49723e */ /* 0x000fe400000000ff */
[----:B------:R-:W-:-:S02]  /*6f30*/  F2FP.F16.F32.PACK_AB R80, R81, R80 ;  /* 0x000000505150723e */ /* 0x000fc400000000ff */
[----:B------:R-:W-:Y:S02]  /*6f40*/  F2FP.F16.F32.PACK_AB R74, R77, R76 ;  /* 0x0000004c4d4a723e */ /* 0x000fe400000000ff */
[----:B-1----:R-:W-:Y:S02]  /*6f50*/  F2FP.F16.F32.PACK_AB R4, R57, R56 ;  /* 0x000000383904723e */ /* 0x002fe400000000ff */
[----:B------:R-:W-:Y:S02]  /*6f60*/  F2FP.F16.F32.PACK_AB R5, R59, R58 ;  /* 0x0000003a3b05723e */ /* 0x000fe400000000ff */
[----:B------:R-:W-:Y:S02]  /*6f70*/  F2FP.F16.F32.PACK_AB R6, R61, R60 ;  /* 0x0000003c3d06723e */ /* 0x000fe400000000ff */
[----:B------:R-:W-:Y:S02]  /*6f80*/  F2FP.F16.F32.PACK_AB R7, R63, R62 ;  /* 0x0000003e3f07723e */ /* 0x000fe400000000ff */
[----:B------:R-:W-:-:S02]  /*6f90*/  F2FP.F16.F32.PACK_AB R75, R79, R78 ;  /* 0x0000004e4f4b723e */ /* 0x000fc400000000ff */
[----:B------:R-:W-:Y:S01]  /*6fa0*/  F2FP.F16.F32.PACK_AB R81, R83, R82 ;  /* 0x000000525351723e */ /* 0x000fe200000000ff */
[----:B------:R1:W-:Y:S01]  /*6fb0*/  STSM.16.M88.4 [R26], R4 ;  /* 0x000000041a007844 */ /* 0x0003e20000000200 */
[----:B------:R-:W-:Y:S02]  /*6fc0*/  F2FP.F16.F32.PACK_AB R82, R85, R84 ;  /* 0x000000545552723e */ /* 0x000fe400000000ff */
[----:B------:R-:W-:Y:S01]  /*6fd0*/  F2FP.F16.F32.PACK_AB R83, R87, R86 ;  /* 0x000000565753723e */ /* 0x000fe200000000ff */
[----:B------:R-:W-:Y:S01]  /*6fe0*/  STSM.16.M88.4 [R21], R64 ;  /* 0x0000004015007844 */ /* 0x000fe20000000200 */
[----:B------:R-:W-:Y:S02]  /*6ff0*/  SHF.R.S32.HI R29, RZ, 0x1f, R31 ;  /* 0x0000001fff1d7819 */ /* 0x000fe4000001141f */
[C---:B------:R-:W-:Y:S01]  /*7000*/  IADD3 R24, P2, R31.reuse, R24, RZ ;  /* 0x000000181f187210 */ /* 0x040fe20007f5e0ff */
[----:B------:R-:W-:Y:S01]  /*7010*/  STSM.16.M88.4 [R2], R72 ;  /* 0x0000004802007844 */ /* 0x000fe20000000200 */
[----:B------:R-:W-:Y:S01]  /*7020*/  ISETP.GE.OR P0, PT, R31, UR4, P0 ;  /* 0x000000041f007c0c */ /* 0x000fe20008706670 */
[----:B------:R-:W-:Y:S01]  /*7030*/  ULDC.64 UR4, c[0x0][0xb40] ;  /* 0x0002d00000047ab9 */ /* 0x000fe20000000a00 */
[----:B------:R-:W-:Y:S01]  /*7040*/  IADD3.X R29, R29, R25, R30, P2, !PT ;  /* 0x000000191d1d7210 */ /* 0x000fe200017fe41e */
[----:B------:R-:W-:Y:S01]  /*7050*/  STSM.16.M88.4 [R0], R80 ;  /* 0x0000005000007844 */ /* 0x000fe20000000200 */
[----:B------:R-:W-:Y:S01]  /*7060*/  R2UR UR10, R184 ;  /* 0x00000000b80a72ca */ /* 0x000fe200000e0000 */
[----:B------:R-:W-:Y:S01]  /*7070*/  @!PT LDS RZ, [RZ] ;  /* 0x00000000fffff984 */ /* 0x000fe20000000800 */
[----:B------:R-:W-:Y:S01]  /*7080*/  @!PT LDS RZ, [RZ] ;  /* 0x00000000fffff984 */ /* 0x000fe20000000800 */
[----:B------:R-:W-:Y:S01]  /*7090*/  @!PT LDS RZ, [RZ] ;  /* 0x00000000fffff984 */ /* 0x000fe20000000800 */
[----:B------:R-:W-:Y:S01]  /*70a0*/  @!PT LDS RZ, [RZ] ;  /* 0x00000000fffff984 */ /* 0x000fe20000000800 */
[----:B------:R2:W-:Y:S06]  /*70b0*/  MEMBAR.ALL.CTA ;  /* 0x0000000000007992 */ /* 0x0005ec0000008000 */
[----:B--2---:R-:W2:Y:S02]  /*70c0*/  FENCE.VIEW.ASYNC.S ;  /* 0x00000000000073c6 */ /* 0x004ea40000000000 */
[----:B--2---:R-:W-:Y:S06]  /*70d0*/  BAR.ARV 0x1, 0x120 ;  /* 0x0044800000007b1d */ /* 0x004fec0000002000 */
[C---:B-1----:R-:W-:Y:S01]  /*70e0*/  LEA R4, P2, R24.reuse, UR4, 0x2 ;  /* 0x0000000418047c11 */ /* 0x042fe2000f8410ff */
[----:B------:R-:W-:Y:S01]  /*70f0*/  ULDC UR4, c[0x0][0xc] ;  /* 0x0000030000047ab9 */ /* 0x000fe20000000800 */
[----:B------:R-:W1:Y:S01]  /*7100*/  SHFL.IDX PT, R6, R189, RZ, 0x1f ;  /* 0x00001fffbd067589 */ /* 0x000e6200000e0000 */
[----:B------:R-:W-:Y:S01]  /*7110*/  UIADD3 UR10, UR4, UR10, URZ ;  /* 0x0000000a040a7290 */ /* 0x000fe2000fffe03f */
[----:B------:R-:W-:-:S05]  /*7120*/  LEA.HI.X R5, R24, UR5, R29, 0x2, P2 ;  /* 0x0000000518057c11 */ /* 0x000fca00090f141d */
[----:B------:R2:W-:Y:S01]  /*7130*/  @!P0 STG.E desc[UR12][R4.64], R20 ;  /* 0x0000001404008986 */ /* 0x0005e2000c10190c */
[----:B------:R-:W-:-:S03]  /*7140*/  IMAD.U32 R184, RZ, RZ, UR10 ;  /* 0x0000000affb87e24 */ /* 0x000fc6000f8e00ff */
[----:B------:R2:W-:Y:S01]  /*7150*/  @!P1 STG.E desc[UR12][R4.64+0x20], R3 ;  /* 0x0000200304009986 */ /* 0x0005e2000c10190c */
[----:B-1----:R-:W-:-:S13]  /*7160*/  ISETP.NE.AND P0, PT, R6, 0x7, PT ;  /* 0x000000070600780c */ /* 0x002fda0003f05270 */
[----:B--2---:R-:W-:Y:S05]  /*7170*/  @P0 BRA `(.L_x_153) ;  /* 0x0000000000640947 */ /* 0x004fea0003800000 */
        /* <DEDUP_REMOVED lines=11> */
[----:B------:R-:W-:Y:S01]  /*7230*/  UMOV UR7, 0x40 ;  /* 0x0000004000077882 */ /* 0x000fe20000000000 */
[----:B------:R-:W-:-:S05]  /*7240*/  UMOV UR8, 0x1 ;  /* 0x0000000100087882 */ /* 0x000fca0000000000 */
[----:B------:R1:W-:Y:S02]  /*7250*/  UTMASTG.5D [UR32], [UR4] ;  /* 0x00000020040073b5 */ /* 0x0003e40008020000 */
[----:B-1----:R-:W-:Y:S01]  /*7260*/  UMOV UR32, UR6 ;  /* 0x0000000600207c82 */ /* 0x002fe20008000000 */
[----:B------:R-:W-:Y:S01]  /*7270*/  UMOV UR33, UR7 ;  /* 0x0000000700217c82 */ /* 0x000fe20008000000 */
[----:B------:R-:W-:Y:S01]  /*7280*/  UIADD3 UR6, UR60, 0x34820, URZ ;  /* 0x000348203c067890 */ /* 0x000fe2000fffe03f */
[----:B------:R1:W-:Y:S03]  /*7290*/  UTMASTG.5D [UR32], [UR4] ;  /* 0x00000020040073b5 */ /* 0x0003e60008020000 */
[----:B------:R-:W-:Y:S02]  /*72a0*/  UPRMT UR7, URZ, 0x654, UR6 ;  /* 0x000006543f077896 */ /* 0x000fe40008000006 */
[----:B------:R-:W-:Y:S01]  /*72b0*/  UPRMT UR6, UR8, 0x654, UR6 ;  /* 0x0000065408067896 */ /* 0x000fe20008000006 */
[----:B------:R0:W-:Y:S01]  /*72c0*/  UTMACMDFLUSH ;  /* 0x00000000000079b7 */ /* 0x0001e20000000000 */
[----:B------:R-:W-:-:S05]  /*72d0*/  DEPBAR.LE SB0, 0x0 ;  /* 0x000080000000791a */ /* 0x000fca0000000000 */
[----:B------:R-:W-:Y:S02]  /*72e0*/  SYNCS.ARRIVE.TRANS64.RED.A1T0 RZ, [UR7], RZ ;  /* 0x000000ffffff79a7 */ /* 0x000fe40008100407 */
[----:B-1----:R-:W-:Y:S03]  /*72f0*/  SYNCS.ARRIVE.TRANS64.RED.A1T0 RZ, [UR6], RZ ;  /* 0x000000ffffff79a7 */ /* 0x002fe60008100406 */
.L_x_154:
[----:B------:R-:W-:Y:S05]  /*7300*/  BSYNC B0 ;  /* 0x0000000000007941 */ /* 0x000fea0003800000 */
.L_x_153:
[----:B------:R-:W1:Y:S01]  /*7310*/  LDC R0, c[0x0][0xda4] ;  /* 0x00036900ff007b82 */ /* 0x000e620000000800 */
[----:B------:R-:W-:Y:S01]  /*7320*/  R2UR UR5, R184 ;  /* 0x00000000b80572ca */ /* 0x000fe200000e0000 */
[----:B------:R-:W-:Y:S01]  /*7330*/  UIADD3 UR38, UR38, 0x1, URZ ;  /* 0x0000000126267890 */ /* 0x000fe2000fffe03f */
[----:B------:R-:W-:-:S03]  /*7340*/  VIADD R185, R185, 0x1 ;  /* 0x00000001b9b97836 */ /* 0x000fc60000000000 */
[----:B------:R-:W-:-:S04]  /*7350*/  UISETP.NE.AND UP0, UPT, UR38, 0x2, UPT ;  /* 0x000000022600788c */ /* 0x000fc8000bf05270 */
[----:B------:R-:W-:Y:S02]  /*7360*/  USEL UR4, URZ, 0x1, UP0 ;  /* 0x000000013f047887 */ /* 0x000fe40008000000 */
[----:B------:R-:W-:Y:S02]  /*7370*/  USEL UR38, UR38, URZ, UP0 ;  /* 0x0000003f26267287 */ /* 0x000fe40008000000 */
[----:B------:R-:W-:Y:S01]  /*7380*/  ULOP3.LUT UR39, UR39, UR4, URZ, 0x3c, !UPT ;  /* 0x0000000427277292 */ /* 0x000fe2000f8e3c3f */
[----:B-1----:R-:W-:-:S13]  /*7390*/  ISETP.LE.AND P0, PT, R0, UR5, PT ;  /* 0x0000000500007c0c */ /* 0x002fda000bf03270 */
[----:B------:R-:W-:Y:S05]  /*73a0*/  @!P0 BRA `(.L_x_155) ;  /* 0xffffff9c00cc8947 */ /* 0x000fea000383ffff */
[----:B------:R-:W-:Y:S05]  /*73b0*/  EXIT ;  /* 0x000000000000794d */ /* 0x000fea0003800000 */
.L_x_127:
[----:B------:R-:W-:-:S08]  /*73c0*/  NOP ;  /* 0x0000000000007918 */ /* 0x000fd00000000000 */
[----:B-1----:R-:W1:-:S00]  /*73d0*/  USETMAXREG.DEALLOC.CTAPOOL 0x18 ;  /* 0x00000018000079c8 */ /* 0x002e4000080e0500 */
[----:B-1----:R-:W-:-:S06]  /*73e0*/  LOP3.LUT R0, R0, 0x3, RZ, 0xc0, !PT ;  /* 0x0000000300007812 */ /* 0x002fcc00078ec0ff */
[----:B------:R-:W1:Y:S02]  /*73f0*/  SHFL.IDX PT, R0, R0, RZ, 0x1f ;  /* 0x00001fff00007589 */ /* 0x000e6400000e0000 */
[----:B-1----:R-:W-:-:S13]  /*7400*/  ISETP.NE.AND P0, PT, R0, RZ, PT ;  /* 0x000000ff0000720c */ /* 0x002fda0003f05270 */
[----:B------:R-:W-:Y:S05]  /*7410*/  @P0 EXIT ;  /* 0x000000000000094d */ /* 0x000fea0003800000 */
[----:B------:R-:W1:Y:S01]  /*7420*/  S2UR UR4, SR_CTAID.X ;  /* 0x00000000000479c3 */ /* 0x000e620000002500 */
[----:B------:R-:W-:Y:S02]  /*7430*/  IMAD.MOV.U32 R16, RZ, RZ, RZ ;  /* 0x000000ffff107224 */ /* 0x000fe400078e00ff */
[----:B------:R-:W-:Y:S02]  /*7440*/  IMAD.MOV.U32 R2, RZ, RZ, 0x1 ;  /* 0x00000001ff027424 */ /* 0x000fe400078e00ff */
[----:B------:R-:W-:-:S03]  /*7450*/  IMAD.MOV.U32 R17, RZ, RZ, 0x1 ;  /* 0x00000001ff117424 */ /* 0x000fc600078e00ff */
[----:B------:R-:W1:Y:S02]  /*7460*/  LDC R0, c[0x0][0xda4] ;  /* 0x00036900ff007b82 */ /* 0x000e640000000800 */
[----:B-1----:R-:W-:-:S13]  /*7470*/  ISETP.LE.AND P0, PT, R0, UR4, PT ;  /* 0x0000000400007c0c */ /* 0x002fda000bf03270 */
[----:B------:R-:W-:Y:S05]  /*7480*/  @P0 BRA `(.L_x_156) ;  /* 0x0000003000180947 */ /* 0x000fea0003800000 */
[----:B------:R-:W2:Y:S01]  /*7490*/  LDL R4, [R1+0x24] ;  /* 0x0000240001047983 */ /* 0x000ea20000100800 */
[----:B------:R-:W1:Y:S01]  /*74a0*/  S2UR UR4, SR_CTAID.X ;  /* 0x00000000000479c3 */ /* 0x000e620000002500 */
[----:B------:R-:W-:Y:S01]  /*74b0*/  LOP3.LUT R19, R19, 0xfffffffd, RZ, 0xc0, !PT ;  /* 0xfffffffd13137812 */ /* 0x000fe200078ec0ff */
[----:B------:R-:W-:Y:S01]  /*74c0*/  IMAD.MOV.U32 R16, RZ, RZ, RZ ;  /* 0x000000ffff107224 */ /* 0x000fe200078e00ff */
[----:B------:R-:W3:Y:S01]  /*74d0*/  S2R R3, SR_TID.X ;  /* 0x0000000000037919 */ /* 0x000ee20000002100 */
[----:B------:R-:W-:Y:S01]  /*74e0*/  IMAD.MOV.U32 R17, RZ, RZ, 0x1 ;  /* 0x00000001ff117424 */ /* 0x000fe200078e00ff */
[----:B------:R-:W-:Y:S01]  /*74f0*/  ULDC.64 UR36, c[0x0][0x198] ;  /* 0x0000660000247ab9 */ /* 0x000fe20000000a00 */
[----:B------:R-:W-:Y:S01]  /*7500*/  ULDC UR39, c[0x0][0xc] ;  /* 0x0000030000277ab9 */ /* 0x000fe20000000800 */
[C---:B---3--:R-:W-:Y:S02]  /*7510*/  LOP3.LUT P0, R0, R3.reuse, 0x1f, RZ, 0xc0, !PT ;  /* 0x0000001f03007812 */ /* 0x048fe4000780c0ff */
[----:B------:R-:W-:-:S03]  /*7520*/  LOP3.LUT P1, RZ, R3, 0x7f, RZ, 0xc0, !PT ;  /* 0x0000007f03ff7812 */ /* 0x000fc6000782c0ff */
[----:B------:R1:W-:Y:S01]  /*7530*/  STL [R1+0x20], R0 ;  /* 0x0000200001007387 */ /* 0x0003e20000100800 */
[----:B------:R-:W-:Y:S01]  /*7540*/  PLOP3.LUT P0, PT, P0, P1, PT, 0x8a, 0x0 ;  /* 0x000000000000781c */ /* 0x000fe20000703172 */
[----:B-1----:R-:W-:-:S08]  /*7550*/  IMAD.U32 R0, RZ, RZ, UR4 ;  /* 0x00000004ff007e24 */ /* 0x002fd0000f8e00ff */
[----:B------:R-:W-:Y:S01]  /*7560*/  @P1 LOP3.LUT R19, R19, 0x2, RZ, 0xfc, !PT ;  /* 0x0000000213131812 */ /* 0x000fe200078efcff */
[----:B------:R1:W-:Y:S03]  /*7570*/  STL [R1+0x14], R0 ;  /* 0x0000140001007387 */ /* 0x0003e60000100800 */
[----:B------:R-:W-:Y:S01]  /*7580*/  LOP3.LUT R19, R19, 0xfffffffe, RZ, 0xc0, !PT ;  /* 0xfffffffe13137812 */ /* 0x000fe200078ec0ff */
[----:B------:R1:W-:Y:S03]  /*7590*/  STL [R1+0x1c], RZ ;  /* 0x00001cff01007387 */ /* 0x0003e60000100800 */
[----:B------:R-:W-:Y:S02]  /*75a0*/  @P0 LOP3.LUT R19, R19, 0x1, RZ, 0xfc, !PT ;  /* 0x0000000113130812 */ /* 0x000fe400078efcff */
[----:B--2---:R-:W-:-:S13]  /*75b0*/  R2UR UR5, R4 ;  /* 0x00000000040572ca */ /* 0x004fda00000e0000 */
[----:B-1----:R-:W-:-:S12]  /*75c0*/  ULOP3.LUT UR38, UR5, 0x2, URZ, 0xfc, !UPT ;  /* 0x0000000205267892 */ /* 0x002fd8000f8efc3f */
.L_x_208:
[----:B------:R-:W2:Y:S01]  /*75d0*/  LDL R6, [R1+0x14] ;  /* 0x0000140001067983 */ /* 0x000ea20000100800 */
[----:B------:R-:W1:Y:S01]  /*75e0*/  LDC R2, c[0x0][0xda8] ;  /* 0x00036a00ff027b82 */ /* 0x000e620000000800 */
[----:B------:R-:W-:Y:S05]  /*75f0*/  YIELD ;  /* 0x0000000000007946 */ /* 0x000fea0003800000 */
[----:B------:R-:W-:Y:S02]  /*7600*/  ULDC.64 UR4, c[0x0][0x3f8] ;  /* 0x0000fe0000047ab9 */ /* 0x000fe40000000a00 */
[----:B------:R-:W3:Y:S01]  /*7610*/  LDC R0, c[0x0][0xdb4] ;  /* 0x00036d00ff007b82 */ /* 0x000ee20000000800 */
[----:B------:R-:W-:-:S03]  /*7620*/  UISETP.NE.U32.AND UP0, UPT, UR4, URZ, UPT ;  /* 0x0000003f0400728c */ /* 0x000fc6000bf05070 */
[----:B------:R-:W-:Y:S01]  /*7630*/  ULDC UR4, c[0x0][0x404] ;  /* 0x0001010000047ab9 */ /* 0x000fe20000000800 */
[----:B------:R-:W-:-:S04]  /*7640*/  UISETP.NE.AND.EX UP0, UPT, UR5, URZ, UPT, UP0 ;  /* 0x0000003f0500728c */ /* 0x000fc8000bf05300 */
[----:B------:R-:W-:Y:S01]  /*7650*/  USEL UR4, UR4, 0x1, UP0 ;  /* 0x0000000104047887 */ /* 0x000fe20008000000 */
[----:B-1----:R-:W-:Y:S02]  /*7660*/  ISETP.NE.AND P0, PT, R2, 0x1, PT ;  /* 0x000000010200780c */ /* 0x002fe40003f05270 */
[----:B---3--:R-:W-:-:S11]  /*7670*/  ISETP.NE.AND P1, PT, R0, 0x1, PT ;  /* 0x000000010000780c */ /* 0x008fd60003f25270 */
        /* <DEDUP_REMOVED lines=11> */
[----:B------:R-:W-:Y:S02]  /*7730*/  MOV R3, 0x400 ;  /* 0x0000040000037802 */ /* 0x000fe40000000f00 */
[----:B------:R2:W-:Y:S02]  /*7740*/  STL [R1], R7 ;  /* 0x0000000701007387 */ /* 0x0005e40000100800 */
        /* <DEDUP_REMOVED lines=13> */
[----:B------:R2:W-:Y:S01]  /*7820*/  STL [R1+0x4], R3 ;  /* 0x0000040301007387 */ /* 0x0005e20000100800 */
[----:B------:R-:W-:Y:S05]  /*7830*/  @!P0 BRA `(.L_x_157) ;  /* 0x0000000000408947 */ /* 0x000fea0003800000 */
[----:B------:R-:W-:Y:S01]  /*7840*/  MOV R2, 0x0 ;  /* 0x0000000000027802 */ /* 0x000fe20000000f00 */
[----:B------:R-:W-:Y:S01]  /*7850*/  ULDC.64 UR6, c[0x4][0xb8] ;  /* 0x01002e0000067ab9 */ /* 0x000fe20000000a00 */
[----:B------:R-:W-:Y:S01]  /*7860*/  ULDC.64 UR8, c[0x4][0xc0] ;  /* 0x0100300000087ab9 */ /* 0x000fe20000000a00 */
[----:B------:R-:W-:Y:S01]  /*7870*/  ULDC.64 UR4, c[0x4][0x8] ;  /* 0x0100020000047ab9 */ /* 0x000fe20000000a00 */
[----:B------:R-:W-:Y:S02]  /*7880*/  IMAD.U32 R4, RZ, RZ, UR6 ;  /* 0x00000006ff047e24 */ /* 0x000fe4000f8e00ff */
[----:B--2---:R-:W1:Y:S01]  /*7890*/  LDC.64 R2, c[0x4][R2] ;  /* 0x0100000002027b82 */ /* 0x004e620000000a00 */
[----:B------:R-:W-:Y:S02]  /*78a0*/  IMAD.U32 R5, RZ, RZ, UR7 ;  /* 0x00000007ff057e24 */ /* 0x000fe4000f8e00ff */
[----:B------:R-:W-:Y:S02]  /*78b0*/  IMAD.U32 R6, RZ, RZ, UR8 ;  /* 0x00000008ff067e24 */ /* 0x000fe4000f8e00ff */
[----:B------:R-:W-:-:S02]  /*78c0*/  IMAD.U32 R7, RZ, RZ, UR9 ;  /* 0x00000009ff077e24 */ /* 0x000fc4000f8e00ff */
[----:B------:R-:W-:Y:S02]  /*78d0*/  IMAD.U32 R10, RZ, RZ, UR4 ;  /* 0x00000004ff0a7e24 */ /* 0x000fe4000f8e00ff */
[----:B------:R-:W-:Y:S02]  /*78e0*/  IMAD.U32 R11, RZ, RZ, UR5 ;  /* 0x00000005ff0b7e24 */ /* 0x000fe4000f8e00ff */
[----:B------:R-:W-:Y:S02]  /*78f0*/  IMAD.MOV.U32 R8, RZ, RZ, 0x70 ;  /* 0x00000070ff087424 */ /* 0x000fe400078e00ff */
[----:B------:R-:W-:Y:S02]  /*7900*/  IMAD.MOV.U32 R12, RZ, RZ, 0x1 ;  /* 0x00000001ff0c7424 */ /* 0x000fe400078e00ff */
[----:B------:R-:W-:-:S07]  /*7910*/  IMAD.MOV.U32 R13, RZ, RZ, RZ ;  /* 0x000000ffff0d7224 */ /* 0x000fce00078e00ff */
[----:B------:R-:W-:-:S07]  /*7920*/  LEPC R20, `(.L_x_157) ;  /* 0x000000001014794e */ /* 0x000fce0000000000 */
[----:B-1----:R-:W-:Y:S05]  /*7930*/  CALL.ABS.NOINC R2 ;  /* 0x0000000002007343 */ /* 0x002fea0003c00000 */
.L_x_157:
        /* <DEDUP_REMOVED lines=9> */
[----:B------:R-:W-:Y:S02]  /*79d0*/  IMAD.U32 R4, RZ, RZ, UR6 ;  /* 0x00000006ff047e24 */ /* 0x000fe4000f8e00ff */
[----:B------:R-:W-:Y:S02]  /*79e0*/  IMAD.U32 R5, RZ, RZ, UR7 ;  /* 0x00000007ff057e24 */ /* 0x000fe4000f8e00ff */
[----:B------:R-:W-:Y:S02]  /*79f0*/  IMAD.U32 R6, RZ, RZ, UR8 ;  /* 0x00000008ff067e24 */ /* 0x000fe4000f8e00ff */
[----:B------:R-:W-:-:S02]  /*7a00*/  IMAD.U32 R7, RZ, RZ, UR9 ;  /* 0x00000009ff077e24 */ /* 0x000fc4000f8e00ff */
[----:B------:R-:W-:Y:S02]  /*7a10*/  IMAD.U32 R10, RZ, RZ, UR4 ;  /* 0x00000004ff0a7e24 */ /* 0x000fe4000f8e00ff */
[----:B------:R-:W-:Y:S02]  /*7a20*/  IMAD.U32 R11, RZ, RZ, UR5 ;  /* 0x00000005ff0b7e24 */ /* 0x000fe4000f8e00ff */
[----:B------:R-:W-:Y:S02]  /*7a30*/  IMAD.MOV.U32 R8, RZ, RZ, 0x70 ;  /* 0x00000070ff087424 */ /* 0x000fe400078e00ff */
[----:B------:R-:W-:Y:S02]  /*7a40*/  IMAD.MOV.U32 R12, RZ, RZ, 0x1 ;  /* 0x00000001ff0c7424 */ /* 0x000fe400078e00ff */
[----:B-1----:R-:W-:-:S07]  /*7a50*/  IMAD.MOV.U32 R13, RZ, RZ, RZ ;  /* 0x000000ffff0d7224 */ /* 0x002fce00078e00ff */
[----:B------:R-:W-:-:S07]  /*7a60*/  LEPC R20, `(.L_x_159) ;  /* 0x000000001014794e */ /* 0x000fce0000000000 */
[----:B--2---:R-:W-:Y:S05]  /*7a70*/  CALL.ABS.NOINC R2 ;  /* 0x0000000002007343 */ /* 0x004fea0003c00000 */
.L_x_159:
[----:B------:R-:W-:Y:S01]  /*7a80*/  MOV R2, 0x0 ;  /* 0x0000000000027802 */ /* 0x000fe20000000f00 */
[----:B------:R-:W-:Y:S01]  /*7a90*/  ULDC.64 UR6, c[0x4][0xb8] ;  /* 0x01002e0000067ab9 */ /* 0x000fe20000000a00 */
[----:B------:R-:W-:Y:S01]  /*7aa0*/  ULDC.64 UR8, c[0x4][0xc0] ;  /* 0x0100300000087ab9 */ /* 0x000fe20000000a00 */
[----:B------:R-:W-:Y:S01]  /*7ab0*/  ULDC.64 UR4, c[0x4][0x18] ;  /* 0x0100060000047ab9 */ /* 0x000fe20000000a00 */
[----:B------:R-:W-:Y:S02]  /*7ac0*/  IMAD.U32 R4, RZ, RZ, UR6 ;  /* 0x00000006ff047e24 */ /* 0x000fe4000f8e00ff */
[----:B------:R-:W1:Y:S01]  /*7ad0*/  LDC.64 R2, c[0x4][R2] ;  /* 0x0100000002027b82 */ /* 0x000e620000000a00 */
        /* <DEDUP_REMOVED lines=10> */
.L_x_158:
[----:B------:R-:W2:Y:S01]  /*7b80*/  LDL R7, [R1] ;  /* 0x0000000001077983 */ /* 0x000ea20000100800 */
[----:B------:R-:W-:Y:S01]  /*7b90*/  ULDC.64 UR4, c[0x0][0x9f8] ;  /* 0x00027e0000047ab9 */ /* 0x000fe20000000a00 */
[----:B------:R-:W1:Y:S01]  /*7ba0*/  LDC R0, c[0x0][0x428] ;  /* 0x00010a00ff007b82 */ /* 0x000e620000000800 */
[----:B------:R-:W-:Y:S01]  /*7bb0*/  ISETP.NE.U32.AND P0, PT, RZ, UR4, PT ;  /* 0x00000004ff007c0c */ /* 0x000fe2000bf05070 */
[----:B------:R-:W3:Y:S04]  /*7bc0*/  LDL R10, [R1+0x4] ;  /* 0x00000400010a7983 */ /* 0x000ee80000100800 */
[----:B------:R-:W4:Y:S01]  /*7bd0*/  LDL R9, [R1+0x20] ;  /* 0x0000200001097983 */ /* 0x000f220000100800 */
[----:B------:R-:W-:Y:S01]  /*7be0*/  ISETP.NE.AND.EX P0, PT, RZ, UR5, PT, P0 ;  /* 0x00000005ff007c0c */ /* 0x000fe2000bf05300 */
[----:B------:R-:W-:Y:S01]  /*7bf0*/  ULDC.64 UR6, c[0x0][0x208] ;  /* 0x0000820000067ab9 */ /* 0x000fe20000000a00 */
[----:B------:R-:W-:Y:S01]  /*7c00*/  ULDC UR4, c[0x0][0xda8] ;  /* 0x00036a0000047ab9 */ /* 0x000fe20000000800 */
[----:B------:R-:W4:Y:S04]  /*7c10*/  LDL.LU R6, [R1+0xc] ;  /* 0x00000c0001067983 */ /* 0x000f280000300800 */
[----:B------:R-:W4:Y:S06]  /*7c20*/  LDL R8, [R1+0x14] ;  /* 0x0000140001087983 */ /* 0x000f2c0000100800 */
[----:B------:R-:W2:Y:S01]  /*7c30*/  @P0 LDC.64 R2, c[0x0][0x9f8] ;  /* 0x00027e00ff020b82 */ /* 0x000ea20000000a00 */
[----:B-1----:R-:W-:-:S13]  /*7c40*/  ISETP.NE.AND P1, PT, R0, 0x1, PT ;  /* 0x000000010000780c */ /* 0x002fda0003f25270 */
[----:B------:R-:W3:Y:S08]  /*7c50*/  @P1 LDC R5, c[0x0][0x42c] ;  /* 0x00010b00ff051b82 */ /* 0x000ef00000000800 */
[----:B------:R-:W1:Y:S01]  /*7c60*/  @P1 LDC R4, c[0x0][0x430] ;  /* 0x00010c00ff041b82 */ /* 0x000e620000000800 */
[----:B--2---:R-:W-:-:S05]  /*7c70*/  @P0 IMAD.WIDE R2, R7, 0x4, R2 ;  /* 0x0000000407020825 */ /* 0x004fca00078e0202 */
[----:B------:R2:W5:Y:S01]  /*7c80*/  @P0 LDG.E R7, desc[UR6][R2.64] ;  /* 0x0000000602070981 */ /* 0x000562000c1e1900 */
[----:B---3--:R-:W-:-:S04]  /*7c90*/  @P1 IMAD.HI.U32 R5, R10, R5, RZ ;  /* 0x000000050a051227 */ /* 0x008fc800078e00ff */
[----:B------:R-:W-:Y:S01]  /*7ca0*/  IMAD.MOV.U32 R0, RZ, RZ, R10 ;  /* 0x000000ffff007224 */ /* 0x000fe200078e000a */
[----:B-1----:R-:W-:Y:S02]  /*7cb0*/  @P1 SHF.R.U32.HI R0, RZ, R4, R5 ;  /* 0x00000004ff001219 */ /* 0x002fe40000011605 */
[----:B----4-:R-:W-:Y:S01]  /*7cc0*/  ISETP.NE.AND P1, PT, R9, RZ, PT ;  /* 0x000000ff0900720c */ /* 0x010fe20003f25270 */
[----:B------:R-:W1:Y:S01]  /*7cd0*/  S2R R4, SR_CgaCtaId ;  /* 0x0000000000047919 */ /* 0x000e620000008800 */
[----:B------:R-:W-:-:S04]  /*7ce0*/  IMAD.MOV R6, RZ, RZ, -R6 ;  /* 0x000000ffff067224 */ /* 0x000fc800078e0a06 */
[----:B------:R-:W-:-:S07]  /*7cf0*/  IMAD R6, R6, UR4, R8 ;  /* 0x0000000406067c24 */ /* 0x000fce000f8e0208 */
[----:B------:R-:W-:Y:S01]  /*7d00*/  VOTEU.ALL UP1, P1 ;  /* 0x00000000003f7886 */ /* 0x000fe20000820000 */
[----:B------:R-:W-:-:S04]  /*7d10*/  PLOP3.LUT P2, PT, P1, PT, PT, 0x8, 0x0 ;  /* 0x000000000000781c */ /* 0x000fc80000f4e170 */
[----:B------:R-:W-:Y:S01]  /*7d20*/  @!UP1 UIADD3 UR8, UP0, UR36, 0x270, URZ ;  /* 0x0000027024089890 */ /* 0x000fe2000ff1e03f */
[----:B------:R-:W-:-:S03]  /*7d30*/  IMAD.SHL.U32 R6, R6, 0x80, RZ ;  /* 0x0000008006067824 */ /* 0x000fc600078e00ff */
[----:B------:R-:W-:-:S03]  /*7d40*/  @!UP1 UIADD3.X UR9, URZ, UR37, URZ, UP0, !UPT ;  /* 0x000000253f099290 */ /* 0x000fc600087fe43f */
[----:B--2---:R-:W-:-:S09]  /*7d50*/  VOTEU.ALL UP0, P1 ;  /* 0x00000000003f7886 */ /* 0x004fd20000800000 */
.L_x_160:
[----:B------:R-:W2:Y:S04]  /*7d60*/  LDL R3, [R1] ;  /* 0x0000000001037983 */ /* 0x000ea80000100800 */
[----:B------:R-:W3:Y:S01]  /*7d70*/  LDL R2, [R1+0x4] ;  /* 0x0000040001027983 */ /* 0x000ee20000100800 */
[----:B------:R-:W-:Y:S01]  /*7d80*/  UMOV UR4, URZ ;  /* 0x0000003f00047c82 */ /* 0x000fe20008000000 */
[----:B------:R-:W-:Y:S02]  /*7d90*/  PLOP3.LUT P0, PT, P0, P2, PT, 0xa2, 0x0 ;  /* 0x000000000000781c */ /* 0x000fe40000705472 */
[----:B--2---:R-:W-:-:S08]  /*7da0*/  @P2 R2UR P0, UR7, R3 ;  /* 0x00000000030722ca */ /* 0x004fd00000000000 */
[----:B------:R-:W-:Y:S02]  /*7db0*/  PLOP3.LUT P0, PT, P0, P2, PT, 0xa2, 0x0 ;  /* 0x000000000000781c */ /* 0x000fe40000705472 */
[----:B---3--:R-:W-:-:S08]  /*7dc0*/  @P2 R2UR.OR P0, UR6, R2 ;  /* 0x00000000020622ca */ /* 0x008fd00000100000 */
[----:B------:R-:W-:Y:S02]  /*7dd0*/  PLOP3.LUT P0, PT, P0, P2, PT, 0xa2, 0x0 ;  /* 0x000000000000781c */ /* 0x000fe40000705472 */
[----:B------:R-:W-:-:S08]  /*7de0*/  @P2 R2UR.OR P0, UR5, R6 ;  /* 0x00000000060522ca */ /* 0x000fd00000100000 */
[----:B------:R-:W-:-:S05]  /*7df0*/  @P2 PLOP3.LUT P2, PT, P0, PT, PT, 0x80, 0x0 ;  /* 0x000000000000281c */ /* 0x000fca000074f070 */
[----:B------:R2:W-:Y:S08]  /*7e00*/  @!UP0 UTMAPF.L2.4D [UR4], [UR8] ;  /* 0x00000004080085b8 */ /* 0x0005f00008018000 */
[----:B--2---:R-:W-:Y:S05]  /*7e10*/  @P2 BRA.U.ANY `(.L_x_160) ;  /* 0xfffffffd00d02947 */ /* 0x004fea000393ffff */
[----:B------:R-:W-:Y:S01]  /*7e20*/  PLOP3.LUT P2, PT, P1, PT, PT, 0x8, 0x0 ;  /* 0x000000000000781c */ /* 0x000fe20000f4e170 */
[----:B------:R-:W-:Y:S01]  /*7e30*/  VOTEU.ALL UP0, P1 ;  /* 0x00000000003f7886 */ /* 0x000fe20000800000 */
[----:B------:R-:W-:-:S11]  /*7e40*/  UMOV UR4, 0x40 ;  /* 0x0000004000047882 */ /* 0x000fd60000000000 */
.L_x_161:
[----:B------:R-:W2:Y:S04]  /*7e50*/  LDL R3, [R1] ;  /* 0x0000000001037983 */ /* 0x000ea80000100800 */
[----:B------:R-:W3:Y:S01]  /*7e60*/  LDL R2, [R1+0x4] ;  /* 0x0000040001027983 */ /* 0x000ee20000100800 */
        /* <DEDUP_REMOVED lines=12> */
.L_x_162:
        /* <DEDUP_REMOVED lines=11> */
[----:B------:R-:W2:Y:S01]  /*7fe0*/  LDC.64 R2, c[0x0][0x3f8] ;  /* 0x0000fe00ff027b82 */ /* 0x000ea20000000a00 */
[C---:B-1----:R-:W-:Y:S01]  /*7ff0*/  IMAD.SHL.U32 R20, R4.reuse, 0x40, RZ ;  /* 0x0000004004147824 */ /* 0x042fe200078e00ff */
[----:B------:R-:W-:Y:S01]  /*8000*/  UMOV UR4, 0xffffffff ;  /* 0xffffffff00047882 */ /* 0x000fe20000000000 */
[----:B------:R-:W-:-:S03]  /*8010*/  IMAD.SHL.U32 R21, R4, 0x1000, RZ ;  /* 0x0000100004157824 */ /* 0x000fc600078e00ff */
[----:B------:R-:W-:Y:S02]  /*8020*/  LOP3.LUT R20, R20, 0x40, RZ, 0xc0, !PT ;  /* 0x0000004014147812 */ /* 0x000fe400078ec0ff */
[----:B------:R-:W-:Y:S02]  /*8030*/  LOP3.LUT R21, R21, 0x1000, RZ, 0xc0, !PT ;  /* 0x0000100015157812 */ /* 0x000fe400078ec0ff */
[----:B--2---:R-:W-:-:S04]  /*8040*/  ISETP.NE.U32.AND P0, PT, R2, RZ, PT ;  /* 0x000000ff0200720c */ /* 0x004fc80003f05070 */
[----:B------:R-:W-:-:S04]  /*8050*/  ISETP.NE.AND.EX P0, PT, R3, RZ, PT, P0 ;  /* 0x000000ff0300720c */ /* 0x000fc80003f05300 */
[----:B-----5:R-:W-:Y:S01]  /*8060*/  SEL R5, R7, RZ, !P0 ;  /* 0x000000ff07057207 */ /* 0x020fe20004000000 */
[----:B------:R-:W-:Y:S08]  /*8070*/  BRA.DIV UR4, `(.L_x_163) ;  /* 0x0000002a046c7947 */ /* 0x000ff0000b800000 */
.L_x_224:
[----:B------:R-:W2:Y:S01]  /*8080*/  LDL R8, [R1+0x10] ;  /* 0x0000100001087983 */ /* 0x000ea20000100800 */
[----:B------:R-:W-:Y:S01]  /*8090*/  UMOV UR4, 0xffffffff ;  /* 0xffffffff00047882 */ /* 0x000fe20000000000 */
[--C-:B------:R-:W-:Y:S01]  /*80a0*/  SHF.R.S32.HI R12, RZ, 0x1f, R7.reuse ;  /* 0x0000001fff0c7819 */ /* 0x100fe20000011407 */
[----:B------:R-:W-:Y:S02]  /*80b0*/  IMAD.MOV.U32 R4, RZ, RZ, R7 ;  /* 0x000000ffff047224 */ /* 0x000fe400078e0007 */
[----:B--2---:R-:W-:Y:S01]  /*80c0*/  VIADD R8, R8, 0xffffffff ;  /* 0xffffffff08087836 */ /* 0x004fe20000000000 */
[----:B------:R-:W-:Y:S06]  /*80d0*/  BRA.DIV UR4, `(.L_x_164) ;  /* 0x0000002a04887947 */ /* 0x000fec000b800000 */
[----:B------:R-:W-:-:S13]  /*80e0*/  ELECT P6, URZ, PT ;  /* 0x00000000003f782f */ /* 0x000fda00038c0000 */
.L_x_227:
[----:B------:R-:W-:Y:S05]  /*80f0*/  @!P6 BRA `(.L_x_165) ;  /* 0x000000040028e947 */ /* 0x000fea0003800000 */
        /* <DEDUP_REMOVED lines=9> */
[----:B------:R-:W-:-:S04]  /*8190*/  @P1 SHF.R.U32.HI R5, RZ, R11, R10 ;  /* 0x0000000bff051219 */ /* 0x000fc8000001160a */
[--C-:B------:R-:W-:Y:S01]  /*81a0*/  SHF.R.S32.HI R11, RZ, 0x1f, R5.reuse ;  /* 0x0000001fff0b7819 */ /* 0x100fe20000011405 */
[--C-:B------:R-:W-:Y:S02]  /*81b0*/  IMAD.MOV R18, RZ, RZ, -R5.reuse ;  /* 0x000000ffff127224 */ /* 0x100fe400078e0a05 */
[----:B------:R-:W-:Y:S02]  /*81c0*/  IMAD.MOV.U32 R10, RZ, RZ, R5 ;  /* 0x000000ffff0a7224 */ /* 0x000fe400078e0005 */
[----:B------:R-:W-:Y:S02]  /*81d0*/  IMAD R18, R9, R18, R8 ;  /* 0x0000001209127224 */ /* 0x000fe400078e0208 */
[----:B------:R-:W-:Y:S02]  /*81e0*/  IMAD R9, R12, UR4, RZ ;  /* 0x000000040c097c24 */ /* 0x000fe4000f8e02ff */
[----:B------:R-:W-:-:S04]  /*81f0*/  IMAD.WIDE.U32 R10, R7, UR4, R10 ;  /* 0x00000004070a7c25 */ /* 0x000fc8000f8e000a */
[----:B------:R-:W-:Y:S01]  /*8200*/  IMAD R5, R7, UR5, R9 ;  /* 0x0000000507057c24 */ /* 0x000fe2000f8e0209 */
[----:B------:R-:W-:-:S03]  /*8210*/  LEA R14, P1, R10, R2, 0x2 ;  /* 0x000000020a0e7211 */ /* 0x000fc600078210ff */
[----:B------:R-:W-:-:S05]  /*8220*/  IMAD.IADD R5, R11, 0x1, R5 ;  /* 0x000000010b057824 */ /* 0x000fca00078e0205 */
[----:B------:R-:W-:-:S05]  /*8230*/  LEA.HI.X R15, R10, R3, R5, 0x2, P1 ;  /* 0x000000030a0f7211 */ /* 0x000fca00008f1405 */
[----:B------:R1:W5:Y:S02]  /*8240*/  LDG.E R7, desc[UR6][R14.64] ;  /* 0x000000060e077981 */ /* 0x000364000c1e1900 */
.L_x_166:
[----:B------:R-:W2:Y:S01]  /*8250*/  S2R R9, SR_CgaCtaId ;  /* 0x0000000000097919 */ /* 0x000ea20000008800 */
[----:B------:R-:W-:-:S04]  /*8260*/  MOV R5, 0x400 ;  /* 0x0000040000057802 */ /* 0x000fc80000000f00 */
[----:B--2---:R-:W-:Y:S02]  /*8270*/  LEA R5, R9, R5, 0x18 ;  /* 0x0000000509057211 */ /* 0x004fe400078ec0ff */
[----:B------:R-:W-:-:S03]  /*8280*/  SHF.L.U32 R9, R17, 0x1f, RZ ;  /* 0x0000001f11097819 */ /* 0x000fc600000006ff */
[----:B------:R-:W-:-:S04]  /*8290*/  IMAD R5, R16, 0x8, R5 ;  /* 0x0000000810057824 */ /* 0x000fc800078e0205 */
[----:B------:R-:W2:Y:S02]  /*82a0*/  SYNCS.PHASECHK.TRANS64.TRYWAIT P1, [R5+URZ+0x34840], R9 ;  /* 0x03484009050075a7 */ /* 0x000ea4000802017f */
[----:B--2---:R-:W-:Y:S05]  /*82b0*/  @!P1 BRA `(.L_x_167) ;  /* 0x0000002800309947 */ /* 0x004fea0003800000 */
.L_x_228:
[----:B------:R-:W3:Y:S01]  /*82c0*/  S2R R10, SR_TID.X ;  /* 0x00000000000a7919 */ /* 0x000ee20000002100 */
[----:B------:R-:W-:-:S04]  /*82d0*/  UPRMT UR4, UR38, 0x9910, URZ ;  /* 0x0000991026047896 */ /* 0x000fc8000800003f */
[----:B------:R-:W-:Y:S01]  /*82e0*/  UISETP.NE.AND UP0, UPT, UR4, 0x2, UPT ;  /* 0x000000020400788c */ /* 0x000fe2000bf05270 */
[----:B---3--:R-:W-:-:S13]  /*82f0*/  LOP3.LUT P1, RZ, R10, 0x7f, RZ, 0xc0, !PT ;  /* 0x0000007f0aff7812 */ /* 0x008fda000782c0ff */
[----:B--2---:R-:W-:-:S04]  /*8300*/  @!P1 IMAD.MOV.U32 R9, RZ, RZ, 0xc000 ;  /* 0x0000c000ff099424 */ /* 0x004fc800078e00ff */
[----:B------:R2:W-:Y:S01]  /*8310*/  @!P1 SYNCS.ARRIVE.TRANS64 RZ, [R5+URZ+0x34830], R9 ;  /* 0x0348300905ff99a7 */ /* 0x0005e2000800003f */
[----:B------:R-:W-:-:S13]  /*8320*/  PLOP3.LUT P1, PT, PT, PT, UP0, 0x80, 0x0 ;  /* 0x000000000000781c */ /* 0x000fda0003f2f008 */
[----:B--2---:R-:W-:Y:S05]  /*8330*/  @P1 BRA `(.L_x_168) ;  /* 0x0000000000041947 */ /* 0x004fea0003800000 */
[----:B------:R-:W-:Y:S01]  /*8340*/  BPT.TRAP 0x1 ;  /* 0x000000040000795c */ /* 0x000fe20000300000 */
.L_x_168:
[----:B------:R-:W-:-:S13]  /*8350*/  LOP3.LUT P1, RZ, R19, 0x1, RZ, 0xc0, !PT ;  /* 0x0000000113ff7812 */ /* 0x000fda000782c0ff */
[----:B------:R-:W-:Y:S05]  /*8360*/  @P1 BRA `(.L_x_169) ;  /* 0x0000000000041947 */ /* 0x000fea0003800000 */
[----:B------:R-:W-:Y:S01]  /*8370*/  BPT.TRAP 0x1 ;  /* 0x000000040000795c */ /* 0x000fe20000300000 */
.L_x_169:
[----:B------:R-:W2:Y:S01]  /*8380*/  S2R R10, SR_CgaCtaId ;  /* 0x00000000000a7919 */ /* 0x000ea20000008800 */
[----:B------:R-:W-:Y:S01]  /*8390*/  MOV R9, 0x400 ;  /* 0x0000040000097802 */ /* 0x000fe20000000f00 */
[----:B------:R-:W-:Y:S01]  /*83a0*/  UIADD3 UR4, UP0, UR36, 0x370, URZ ;  /* 0x0000037024047890 */ /* 0x000fe2000ff1e03f */
[----:B------:R-:W-:Y:S01]  /*83b0*/  R2UR UR9, R5 ;  /* 0x00000000050972ca */ /* 0x000fe200000e0000 */
[----:B------:R-:W-:Y:S01]  /*83c0*/  IMAD R5, R16, 0x6000, R21 ;  /* 0x0000600010057824 */ /* 0x000fe200078e0215 */
[----:B------:R-:W-:Y:S01]  /*83d0*/  R2UR UR11, R18 ;  /* 0x00000000120b72ca */ /* 0x000fe200000e0000 */
[----:B------:R-:W-:Y:S01]  /*83e0*/  UMOV UR10, URZ ;  /* 0x0000003f000a7c82 */ /* 0x000fe20008000000 */
[----:B------:R-:W-:Y:S01]  /*83f0*/  R2UR UR5, R20 ;  /* 0x00000000140572ca */ /* 0x000fe200000e0000 */
[----:B------:R-:W-:Y:S01]  /*8400*/  UMOV UR18, 0x30000 ;  /* 0x0003000000127882 */ /* 0x000fe20000000000 */
[----:B------:R-:W-:Y:S01]  /*8410*/  R2UR UR12, R0 ;  /* 0x00000000000c72ca */ /* 0x000fe200000e0000 */
[----:B------:R-:W-:Y:S01]  /*8420*/  UMOV UR6, 0x0 ;  /* 0x0000000000067882 */ /* 0x000fe20000000000 */
[----:B-----5:R-:W-:Y:S01]  /*8430*/  R2UR UR13, R7 ;  /* 0x00000000070d72ca */ /* 0x020fe200000e0000 */
[----:B------:R-:W-:Y:S01]  /*8440*/  UMOV UR7, 0x14f00000 ;  /* 0x14f0000000077882 */ /* 0x000fe20000000000 */
[----:B------:R-:W-:-:S03]  /*8450*/  UMOV UR16, 0x40 ;  /* 0x0000004000107882 */ /* 0x000fc60000000000 */
[----:B------:R-:W-:-:S04]  /*8460*/  UIADD3 UR9, UR9, 0x34830, URZ ;  /* 0x0003483009097890 */ /* 0x000fc8000fffe03f */
[----:B------:R-:W-:Y:S02]  /*8470*/  ULEA UR11, UR11, UR5, 0x7 ;  /* 0x000000050b0b7291 */ /* 0x000fe4000f8e383f */
[----:B------:R-:W-:Y:S01]  /*8480*/  UIADD3.X UR5, URZ, UR37, URZ, UP0, !UPT ;  /* 0x000000253f057290 */ /* 0x000fe200087fe43f */
[----:B--2---:R-:W-:-:S05]  /*8490*/  LEA R9, R10, R9, 0x18 ;  /* 0x000000090a097211 */ /* 0x004fca00078ec0ff */
[----:B------:R-:W-:-:S05]  /*84a0*/  IMAD R5, R5, 0x2, R9 ;  /* 0x0000000205057824 */ /* 0x000fca00078e0209 */
[----:B------:R-:W-:Y:S01]  /*84b0*/  R2UR UR8, R5 ;  /* 0x00000000050872ca */ /* 0x000fe200000e0000 */
[----:B------:R-:W-:-:S12]  /*84c0*/  IMAD.MOV.U32 R5, RZ, RZ, R7 ;  /* 0x000000ffff057224 */ /* 0x000fd800078e0007 */
[----:B------:R-:W-:Y:S02]  /*84d0*/  UIADD3 UR14, UR8, 0x1c400, URZ ;  /* 0x0001c400080e7890 */ /* 0x000fe4000fffe03f */
[----:B------:R-:W-:Y:S02]  /*84e0*/  UIADD3 UR15, UR8, 0x20400, URZ ;  /* 0x00020400080f7890 */ /* 0x000fe4000fffe03f */
[----:B------:R-:W-:-:S03]  /*84f0*/  UIADD3 UR17, UR8, 0x24400, URZ ;  /* 0x0002440008117890 */ /* 0x000fc6000fffe03f */
[----:B------:R-:W-:Y:S01]  /*8500*/  UMOV UR8, UR14 ;  /* 0x0000000e00087c82 */ /* 0x000fe20008000000 */
[----:B------:R-:W-:Y:S01]  /*8510*/  UMOV UR14, 0x80 ;  /* 0x00000080000e7882 */ /* 0x000fe20000000000 */
[----:B------:R2:W-:Y:S02]  /*8520*/  UTMALDG.4D.MULTICAST [UR8], [UR4], UR18, desc[UR6] ;  /* 0x00000608040073b4 */ /* 0x0005e40008019812 */
[----:B--2---:R-:W-:Y:S01]  /*8530*/  UMOV UR8, UR15 ;  /* 0x0000000f00087c82 */ /* 0x004fe20008000000 */
[----:B------:R-:W-:Y:S02]  /*8540*/  UMOV UR10, UR16 ;  /* 0x00000010000a7c82 */ /* 0x000fe40008000000 */
[----:B------:R2:W-:Y:S02]  /*8550*/  UTMALDG.4D.MULTICAST [UR8], [UR4], UR18, desc[UR6] ;  /* 0x00000608040073b4 */ /* 0x0005e40008019812 */
[----:B--2---:R-:W-:Y:S01]  /*8560*/  UMOV UR8, UR17 ;  /* 0x0000001100087c82 */ /* 0x004fe20008000000 */
[----:B------:R-:W-:-:S02]  /*8570*/  UMOV UR10, UR14 ;  /* 0x0000000e000a7c82 */ /* 0x000fc40008000000 */
[----:B------:R2:W-:Y:S02]  /*8580*/  UTMALDG.4D.MULTICAST [UR8], [UR4], UR18, desc[UR6] ;  /* 0x00000608040073b4 */ /* 0x0005e40008019812 */
[----:B--2---:R-:W-:Y:S01]  /*8590*/  NOP ;  /* 0x0000000000007918 */ /* 0x004fe20000000000 */
.L_x_165:
[----:B-1----:R-:W2:Y:S04]  /*85a0*/  LDL.LU R15, [R1] ;  /* 0x00000000010f7983 */ /* 0x002ea80000300800 */
[----:B------:R-:W3:Y:S04]  /*85b0*/  LDL.LU R14, [R1+0x4] ;  /* 0x00000400010e7983 */ /* 0x000ee80000300800 */
[----:B------:R-:W4:Y:S01]  /*85c0*/  LDL R13, [R1+0x1c] ;  /* 0x00001c00010d7983 */ /* 0x000f220000100800 */
[----:B------:R-:W-:-:S03]  /*85d0*/  MOV R10, 0x400 ;  /* 0x00000400000a7802 */ /* 0x000fc60000000f00 */
[----:B------:R-:W5:Y:S01]  /*85e0*/  LDL.LU R9, [R1+0x18] ;  /* 0x0000180001097983 */ /* 0x000f620000300800 */
[----:B------:R-:W1:Y:S01]  /*85f0*/  S2R R11, SR_CgaCtaId ;  /* 0x00000000000b7919 */ /* 0x000e620000008800 */
[----:B------:R-:W-:Y:S05]  /*8600*/  WARPSYNC.ALL ;  /* 0x0000000000007948 */ /* 0x000fea0003800000 */
[----:B------:R-:W-:-:S13]  /*8610*/  ELECT P1, URZ, PT ;  /* 0x00000000003f782f */ /* 0x000fda0003820000 */
[----:B------:R-:W-:Y:S01]  /*8620*/  @P1 R2UR UR11, R6 ;  /* 0x00000000060b12ca */ /* 0x000fe200000e0000 */
[----:B------:R-:W-:-:S04]  /*8630*/  UIADD3 UR4, UP0, UR36, 0x270, URZ ;  /* 0x0000027024047890 */ /* 0x000fc8000ff1e03f */
        /* <DEDUP_REMOVED lines=21> */
[C---:B---3--:R-:W-:Y:S02]  /*8790*/  @P1 R2UR UR12, R14.reuse ;  /* 0x000000000e0c12ca */ /* 0x048fe400000e0000 */
[----:B------:R-:W-:Y:S02]  /*87a0*/  @P1 R2UR UR21, R15 ;  /* 0x000000000f1512ca */ /* 0x000fe400000e0000 */
[----:B------:R-:W-:-:S09]  /*87b0*/  @P1 R2UR UR20, R14 ;  /* 0x000000000e1412ca */ /* 0x000fd200000e0000 */
[----:B------:R2:W-:Y:S04]  /*87c0*/  UTMALDG.4D [UR8], [UR4], desc[UR6] ;  /* 0x00000608040075b4 */ /* 0x0005e80008019000 */
[----:B------:R1:W-:Y:S01]  /*87d0*/  UTMALDG.4D [UR16], [UR4], desc[UR14] ;  /* 0x00000e10040075b4 */ /* 0x0003e20008019000 */
[----:B--2---:R-:W-:Y:S02]  /*87e0*/  @P1 R2UR UR13, R15 ;  /* 0x000000000f0d12ca */ /* 0x004fe400000e0000 */
[----:B------:R-:W-:Y:S02]  /*87f0*/  @P1 R2UR UR12, R14 ;  /* 0x000000000e0c12ca */ /* 0x000fe400000e0000 */
[----:B------:R-:W-:Y:S01]  /*8800*/  @P1 R2UR UR11, R6 ;  /* 0x00000000060b12ca */ /* 0x000fe200000e0000 */
[----:B------:R-:W-:Y:S01]  /*8810*/  UIADD3 UR8, UR24, 0x18400, URZ ;  /* 0x0001840018087890 */ /* 0x000fe2000fffe03f */
[----:B----4-:R-:W-:Y:S01]  /*8820*/  LOP3.LUT R6, R13, 0x1, RZ, 0xc, !PT ;  /* 0x000000010d067812 */ /* 0x010fe200078e0cff */
[----:B------:R-:W-:-:S03]  /*8830*/  UMOV UR10, 0x80 ;  /* 0x00000080000a7882 */ /* 0x000fc60000000000 */
[----:B------:R-:W-:-:S07]  /*8840*/  SHF.L.U32 R6, R6, 0x1f, RZ ;  /* 0x0000001f06067819 */ /* 0x000fce00000006ff */
[----:B------:R1:W-:Y:S01]  /*8850*/  UTMALDG.4D [UR8], [UR4], desc[UR22] ;  /* 0x00001608040075b4 */ /* 0x0003e20008019000 */
[----:B------:R-:W2:Y:S01]  /*8860*/  SYNCS.PHASECHK.TRANS64.TRYWAIT P1, [R10+URZ+0x34820], R6 ;  /* 0x034820060a0075a7 */ /* 0x000ea2000802017f */
[----:B-----5:R-:W-:Y:S01]  /*8870*/  ISETP.GE.AND P2, PT, R9, 0x81, PT ;  /* 0x000000810900780c */ /* 0x020fe20003f46270 */
[----:B-12---:R-:W-:-:S12]  /*8880*/  @!P1 BRA `(.L_x_171) ;  /* 0x0000002000d09947 */ /* 0x006fd80003800000 */
.L_x_229:
[----:B------:R-:W-:Y:S05]  /*8890*/  BSYNC B0 ;  /* 0x0000000000007941 */ /* 0x000fea0003800000 */
.L_x_170:
        /* <DEDUP_REMOVED lines=28> */
[----:B------:R-:W-:-:S04]  /*8a60*/  IMAD.MOV R10, RZ, RZ, -R7 ;  /* 0x000000ffff0a7224 */ /* 0x000fc800078e0a07 */
[----:B------:R-:W-:Y:S02]  /*8a70*/  IMAD R6, R15, R10, R6 ;  /* 0x0000000a0f067224 */ /* 0x000fe400078e0206 */
[----:B------:R-:W-:Y:S02]  /*8a80*/  IMAD R15, R12, UR4, RZ ;  /* 0x000000040c0f7c24 */ /* 0x000fe4000f8e02ff */
[----:B------:R-:W-:Y:S02]  /*8a90*/  IMAD.MOV.U32 R10, RZ, RZ, R7 ;  /* 0x000000ffff0a7224 */ /* 0x000fe400078e0007 */
[C---:B------:R-:W-:Y:S02]  /*8aa0*/  IMAD R7, R4.reuse, UR5, R15 ;  /* 0x0000000504077c24 */ /* 0x040fe4000f8e020f */
[----:B------:R-:W-:-:S04]  /*8ab0*/  IMAD.WIDE.U32 R10, R4, UR4, R10 ;  /* 0x00000004040a7c25 */ /* 0x000fc8000f8e000a */
[----:B------:R-:W-:Y:S01]  /*8ac0*/  IMAD.IADD R7, R7, 0x1, R11 ;  /* 0x0000000107077824 */ /* 0x000fe200078e020b */
[----:B------:R-:W-:-:S04]  /*8ad0*/  LEA R2, P1, R10, R2, 0x2 ;  /* 0x000000020a027211 */ /* 0x000fc800078210ff */
[----:B------:R-:W-:-:S05]  /*8ae0*/  LEA.HI.X R3, R10, R3, R7, 0x2, P1 ;  /* 0x000000030a037211 */ /* 0x000fca00008f1407 */
[----:B------:R1:W5:Y:S04]  /*8af0*/  LDG.E R7, desc[UR6][R2.64] ;  /* 0x0000000602077981 */ /* 0x000368000c1e1900 */
.L_x_176:
[----:B-1----:R-:W1:Y:S01]  /*8b00*/  S2R R3, SR_CgaCtaId ;  /* 0x0000000000037919 */ /* 0x002e620000008800 */
[----:B------:R-:W-:-:S04]  /*8b10*/  MOV R2, 0x400 ;  /* 0x0000040000027802 */ /* 0x000fc80000000f00 */
[----:B-1----:R-:W-:Y:S02]  /*8b20*/  LEA R2, R3, R2, 0x18 ;  /* 0x0000000203027211 */ /* 0x002fe400078ec0ff */
[----:B------:R-:W-:-:S03]  /*8b30*/  SHF.L.U32 R3, R13, 0x1f, RZ ;  /* 0x0000001f0d037819 */ /* 0x000fc600000006ff */
[----:B------:R-:W-:-:S04]  /*8b40*/  IMAD R2, R9, 0x8, R2 ;  /* 0x0000000809027824 */ /* 0x000fc800078e0202 */
[----:B------:R-:W1:Y:S02]  /*8b50*/  SYNCS.PHASECHK.TRANS64.TRYWAIT P1, [R2+URZ+0x34840], R3 ;  /* 0x03484003020075a7 */ /* 0x000e64000802017f */
[----:B-1----:R-:W-:Y:S05]  /*8b60*/  @!P1 BRA `(.L_x_177) ;  /* 0x0000002000389947 */ /* 0x002fea0003800000 */
.L_x_230:
[----:B------:R-:W2:Y:S01]  /*8b70*/  S2R R10, SR_TID.X ;  /* 0x00000000000a7919 */ /* 0x000ea20000002100 */
[----:B------:R-:W-:Y:S01]  /*8b80*/  UPRMT UR4, UR38, 0x9910, URZ ;  /* 0x0000991026047896 */ /* 0x000fe2000800003f */
[----:B--2---:R-:W-:-:S13]  /*8b90*/  LOP3.LUT P1, RZ, R10, 0x7f, RZ, 0xc0, !PT ;  /* 0x0000007f0aff7812 */ /* 0x004fda000782c0ff */
[----:B-1----:R-:W-:-:S04]  /*8ba0*/  @!P1 IMAD.MOV.U32 R3, RZ, RZ, 0xc000 ;  /* 0x0000c000ff039424 */ /* 0x002fc800078e00ff */
[----:B------:R1:W-:Y:S02]  /*8bb0*/  @!P1 SYNCS.ARRIVE.TRANS64 RZ, [R2+URZ+0x34830], R3 ;  /* 0x0348300302ff99a7 */ /* 0x0003e4000800003f */
[----:B-1----:R-:W-:-:S05]  /*8bc0*/  IMAD.U32 R3, RZ, RZ, UR4 ;  /* 0x00000004ff037e24 */ /* 0x002fca000f8e00ff */
[----:B------:R-:W-:-:S13]  /*8bd0*/  ISETP.NE.AND P2, PT, R3, 0x2, PT ;  /* 0x000000020300780c */ /* 0x000fda0003f45270 */
[----:B------:R-:W-:Y:S05]  /*8be0*/  @P2 BRA `(.L_x_178) ;  /* 0x0000000000042947 */ /* 0x000fea0003800000 */
[----:B------:R-:W-:Y:S01]  /*8bf0*/  BPT.TRAP 0x1 ;  /* 0x000000040000795c */ /* 0x000fe20000300000 */
.L_x_178:
[----:B------:R-:W-:-:S13]  /*8c00*/  LOP3.LUT P1, RZ, R19, 0x1, RZ, 0xc0, !PT ;  /* 0x0000000113ff7812 */ /* 0x000fda000782c0ff */
[----:B------:R-:W-:Y:S05]  /*8c10*/  @P1 BRA `(.L_x_179) ;  /* 0x0000000000041947 */ /* 0x000fea0003800000 */
[----:B------:R-:W-:Y:S01]  /*8c20*/  BPT.TRAP 0x1 ;  /* 0x000000040000795c */ /* 0x000fe20000300000 */
.L_x_179:
[----:B------:R-:W1:Y:S01]  /*8c30*/  S2R R11, SR_CgaCtaId ;  /* 0x00000000000b7919 */ /* 0x000e620000008800 */
        /* <DEDUP_REMOVED lines=12> */
[----:B------:R-:W-:Y:S01]  /*8d00*/  UMOV UR18, 0x40 ;  /* 0x0000004000127882 */ /* 0x000fe20000000000 */
[----:B------:R-:W-:Y:S01]  /*8d10*/  UMOV UR17, 0x80 ;  /* 0x0000008000117882 */ /* 0x000fe20000000000 */
[----:B------:R-:W-:Y:S01]  /*8d20*/  SHF.L.U32 R3, R17, 0x1f, RZ ;  /* 0x0000001f11037819 */ /* 0x000fe200000006ff */
[----:B------:R-:W-:-:S04]  /*8d30*/  UIADD3 UR9, UR9, 0x34830, URZ ;  /* 0x0003483009097890 */ /* 0x000fc8000fffe03f */
[----:B------:R-:W-:Y:S02]  /*8d40*/  ULEA UR11, UR11, UR5, 0x7 ;  /* 0x000000050b0b7291 */ /* 0x000fe4000f8e383f */
[----:B------:R-:W-:Y:S01]  /*8d50*/  UIADD3.X UR5, URZ, UR37, URZ, UP0, !UPT ;  /* 0x000000253f057290 */ /* 0x000fe200087fe43f */
[----:B-1----:R-:W-:-:S05]  /*8d60*/  LEA R10, R11, R10, 0x18 ;  /* 0x0000000a0b0a7211 */ /* 0x002fca00078ec0ff */
[----:B------:R-:W-:-:S05]  /*8d70*/  IMAD R2, R2, 0x2, R10 ;  /* 0x0000000202027824 */ /* 0x000fca00078e020a */
[----:B------:R-:W-:Y:S01]  /*8d80*/  R2UR UR8, R2 ;  /* 0x00000000020872ca */ /* 0x000fe200000e0000 */
[----:B------:R-:W-:-:S12]  /*8d90*/  IMAD R2, R16, 0x8, R10 ;  /* 0x0000000810027824 */ /* 0x000fd800078e020a */
[----:B------:R-:W-:Y:S02]  /*8da0*/  UIADD3 UR14, UR8, 0x1c400, URZ ;  /* 0x0001c400080e7890 */ /* 0x000fe4000fffe03f */
[----:B------:R-:W-:Y:S02]  /*8db0*/  UIADD3 UR15, UR8, 0x20400, URZ ;  /* 0x00020400080f7890 */ /* 0x000fe4000fffe03f */
[----:B------:R-:W-:-:S03]  /*8dc0*/  UIADD3 UR16, UR8, 0x24400, URZ ;  /* 0x0002440008107890 */ /* 0x000fc6000fffe03f */
[----:B------:R-:W-:Y:S02]  /*8dd0*/  UMOV UR8, UR14 ;  /* 0x0000000e00087c82 */ /* 0x000fe40008000000 */
[----:B------:R1:W-:Y:S02]  /*8de0*/  UTMALDG.4D.MULTICAST [UR8], [UR4], UR19, desc[UR6] ;  /* 0x00000608040073b4 */ /* 0x0003e40008019813 */
[----:B-1----:R-:W-:Y:S01]  /*8df0*/  UMOV UR8, UR15 ;  /* 0x0000000f00087c82 */ /* 0x002fe20008000000 */
[----:B------:R-:W-:Y:S02]  /*8e00*/  UMOV UR10, UR18 ;  /* 0x00000012000a7c82 */ /* 0x000fe40008000000 */
[----:B------:R1:W-:Y:S02]  /*8e10*/  UTMALDG.4D.MULTICAST [UR8], [UR4], UR19, desc[UR6] ;  /* 0x00000608040073b4 */ /* 0x0003e40008019813 */
[----:B-1----:R-:W-:Y:S01]  /*8e20*/  UMOV UR8, UR16 ;  /* 0x0000001000087c82 */ /* 0x002fe20008000000 */
[----:B------:R-:W-:-:S02]  /*8e30*/  UMOV UR10, UR17 ;  /* 0x00000011000a7c82 */ /* 0x000fc40008000000 */
[----:B------:R1:W-:Y:S01]  /*8e40*/  UTMALDG.4D.MULTICAST [UR8], [UR4], UR19, desc[UR6] ;  /* 0x00000608040073b4 */ /* 0x0003e20008019813 */
[----:B------:R-:W2:Y:S02]  /*8e50*/  SYNCS.PHASECHK.TRANS64.TRYWAIT P1, [R2+URZ+0x34860], R3 ;  /* 0x03486003020075a7 */ /* 0x000ea4000802017f */
[----:B-12---:R-:W-:Y:S05]  /*8e60*/  @!P1 BRA `(.L_x_180) ;  /* 0x0000001c008c9947 */ /* 0x006fea0003800000 */
.L_x_231:
[----:B------:R-:W2:Y:S02]  /*8e70*/  S2R R10, SR_TID.X ;  /* 0x00000000000a7919 */ /* 0x000ea40000002100 */
[----:B--2---:R-:W-:-:S13]  /*8e80*/  LOP3.LUT P1, RZ, R10, 0x7f, RZ, 0xc0, !PT ;  /* 0x0000007f0aff7812 */ /* 0x004fda000782c0ff */
[----:B-1----:R-:W-:-:S04]  /*8e90*/  @!P1 IMAD.MOV.U32 R3, RZ, RZ, 0x8000 ;  /* 0x00008000ff039424 */ /* 0x002fc800078e00ff */
[----:B------:R1:W-:Y:S01]  /*8ea0*/  @!P1 SYNCS.ARRIVE.TRANS64 RZ, [R2+URZ+0x34850], R3 ;  /* 0x0348500302ff99a7 */ /* 0x0003e2000800003f */
[----:B------:R-:W-:Y:S05]  /*8eb0*/  @P2 BRA `(.L_x_181) ;  /* 0x0000000000042947 */ /* 0x000fea0003800000 */
[----:B------:R-:W-:Y:S01]  /*8ec0*/  BPT.TRAP 0x1 ;  /* 0x000000040000795c */ /* 0x000fe20000300000 */
.L_x_181:
[----:B------:R-:W-:-:S13]  /*8ed0*/  LOP3.LUT P1, RZ, R19, 0x1, RZ, 0xc0, !PT ;  /* 0x0000000113ff7812 */ /* 0x000fda000782c0ff */
[----:B------:R-:W-:Y:S05]  /*8ee0*/  @P1 BRA `(.L_x_182) ;  /* 0x0000000000041947 */ /* 0x000fea0003800000 */
[----:B------:R-:W-:Y:S01]  /*8ef0*/  BPT.TRAP 0x1 ;  /* 0x000000040000795c */ /* 0x000fe20000300000 */
.L_x_182:
[----:B------:R-:W2:Y:S01]  /*8f00*/  S2R R11, SR_CgaCtaId ;  /* 0x00000000000b7919 */ /* 0x000ea20000008800 */
[----:B------:R-:W-:Y:S01]  /*8f10*/  MOV R10, 0x400 ;  /* 0x00000400000a7802 */ /* 0x000fe20000000f00 */
[----:B-1----:R-:W-:Y:S01]  /*8f20*/  IMAD R3, R16, 0x4000, R21 ;  /* 0x0000400010037824 */ /* 0x002fe200078e0215 */
[----:B------:R-:W-:Y:S01]  /*8f30*/  R2UR UR11, R18 ;  /* 0x00000000120b72ca */ /* 0x000fe200000e0000 */
[----:B------:R-:W-:Y:S01]  /*8f40*/  UIADD3 UR4, UP0, UR36, 0x470, URZ ;  /* 0x0000047024047890 */ /* 0x000fe2000ff1e03f */
[----:B------:R-:W-:Y:S01]  /*8f50*/  R2UR UR5, R20 ;  /* 0x00000000140572ca */ /* 0x000fe200000e0000 */
[----:B------:R-:W-:Y:S01]  /*8f60*/  UMOV UR10, URZ ;  /* 0x0000003f000a7c82 */ /* 0x000fe20008000000 */
[----:B------:R-:W-:Y:S01]  /*8f70*/  R2UR UR9, R2 ;  /* 0x00000000020972ca */ /* 0x000fe200000e0000 */
[----:B------:R-:W-:Y:S01]  /*8f80*/  UMOV UR16, 0x30000 ;  /* 0x0003000000107882 */ /* 0x000fe20000000000 */
[----:B------:R-:W-:Y:S01]  /*8f90*/  R2UR UR13, R5 ;  /* 0x00000000050d72ca */ /* 0x000fe200000e0000 */
[----:B------:R-:W-:Y:S01]  /*8fa0*/  UMOV UR7, 0x14f00000 ;  /* 0x14f0000000077882 */ /* 0x000fe20000000000 */
[----:B------:R-:W-:Y:S01]  /*8fb0*/  R2UR UR12, R0 ;  /* 0x00000000000c72ca */ /* 0x000fe200000e0000 */
[----:B------:R-:W-:Y:S01]  /*8fc0*/  UMOV UR15, 0x40 ;  /* 0x00000040000f7882 */ /* 0x000fe20000000000 */
[----:B------:R-:W-:-:S02]  /*8fd0*/  IMAD.MOV.U32 R5, RZ, RZ, R7 ;  /* 0x000000ffff057224 */ /* 0x000fc400078e0007 */
[----:B------:R-:W-:-:S03]  /*8fe0*/  IMAD.MOV.U32 R18, RZ, RZ, R6 ;  /* 0x000000ffff127224 */ /* 0x000fc600078e0006 */
[----:B------:R-:W-:Y:S02]  /*8ff0*/  ULEA UR11, UR11, UR5, 0x7 ;  /* 0x000000050b0b7291 */ /* 0x000fe4000f8e383f */
[----:B------:R-:W-:Y:S02]  /*9000*/  UIADD3 UR9, UR9, 0x34850, URZ ;  /* 0x0003485009097890 */ /* 0x000fe4000fffe03f */
[----:B------:R-:W-:Y:S01]  /*9010*/  UIADD3.X UR5, URZ, UR37, URZ, UP0, !UPT ;  /* 0x000000253f057290 */ /* 0x000fe200087fe43f */
[----:B--2---:R-:W-:-:S05]  /*9020*/  LEA R10, R11, R10, 0x18 ;  /* 0x0000000a0b0a7211 */ /* 0x004fca00078ec0ff */
[----:B------:R-:W-:-:S05]  /*9030*/  IMAD R3, R3, 0x2, R10 ;  /* 0x0000000203037824 */ /* 0x000fca00078e020a */
[----:B------:R-:W-:-:S13]  /*9040*/  R2UR UR6, R3 ;  /* 0x00000000030672ca */ /* 0x000fda00000e0000 */
[----:B------:R-:W-:Y:S02]  /*9050*/  UIADD3 UR8, UR6, 0x400, URZ ;  /* 0x0000040006087890 */ /* 0x000fe4000fffe03f */
[----:B------:R-:W-:-:S03]  /*9060*/  UIADD3 UR14, UR6, 0x4400, URZ ;  /* 0x00004400060e7890 */ /* 0x000fc6000fffe03f */
[----:B------:R-:W-:-:S04]  /*9070*/  UMOV UR6, 0x0 ;  /* 0x0000000000067882 */ /* 0x000fc80000000000 */
[----:B------:R1:W-:Y:S02]  /*9080*/  UTMALDG.4D.MULTICAST [UR8], [UR4], UR16, desc[UR6] ;  /* 0x00000608040073b4 */ /* 0x0003e40008019810 */
[----:B-1----:R-:W-:Y:S01]  /*9090*/  UMOV UR8, UR14 ;  /* 0x0000000e00087c82 */ /* 0x002fe20008000000 */
[----:B------:R-:W-:Y:S02]  /*90a0*/  UMOV UR10, UR15 ;  /* 0x0000000f000a7c82 */ /* 0x000fe40008000000 */
[----:B------:R1:W-:Y:S02]  /*90b0*/  UTMALDG.4D.MULTICAST [UR8], [UR4], UR16, desc[UR6] ;  /* 0x00000608040073b4 */ /* 0x0003e40008019810 */
[----:B-1----:R-:W-:Y:S01]  /*90c0*/  NOP ;  /* 0x0000000000007918 */ /* 0x002fe20000000000 */
.L_x_175:
[----:B------:R-:W-:Y:S05]  /*90d0*/  BSYNC B0 ;  /* 0x0000000000007941 */ /* 0x000fea0003800000 */
.L_x_174:
[----:B------:R-:W2:Y:S01]  /*90e0*/  LDL.LU R2, [R1+0x10] ;  /* 0x0000100001027983 */ /* 0x000ea20000300800 */
[----:B------:R-:W-:Y:S02]  /*90f0*/  IMAD.MOV.U32 R16, RZ, RZ, R9 ;  /* 0x000000ffff107224 */ /* 0x000fe400078e0009 */
[----:B------:R-:W-:Y:S02]  /*9100*/  IMAD.MOV.U32 R17, RZ, RZ, R13 ;  /* 0x000000ffff117224 */ /* 0x000fe400078e000d */
[----:B--2---:R-:W-:-:S07]  /*9110*/  VIADD R6, R2, 0xfffffffd ;  /* 0xfffffffd02067836 */ /* 0x004fce0000000000 */
.L_x_173:
[----:B------:R-:W-:Y:S01]  /*9120*/  IMAD.MOV R3, RZ, RZ, -R14 ;  /* 0x000000ffff037224 */ /* 0x000fe200078e0a0e */
[----:B------:R-:W-:Y:S04]  /*9130*/  BSSY B0, `(.L_x_172) ;  /* 0x00000fb000007945 */ /* 0x000fe80003800000 */
[----:B------:R-:W-:-:S13]  /*9140*/  ISETP.NE.AND P1, PT, R8, R3, PT ;  /* 0x000000030800720c */ /* 0x000fda0003f25270 */
[----:B------:R-:W-:Y:S05]  /*9150*/  @!P1 BRA `(.L_x_183) ;  /* 0x0000000c00e09947 */ /* 0x000fea0003800000 */
[----:B------:R-:W-:-:S07]  /*9160*/  IMAD.MOV.U32 R8, RZ, RZ, R5 ;  /* 0x000000ffff087224 */ /* 0x000fce00078e0005 */
.L_x_202:
[----:B------:R-:W-:Y:S01]  /*9170*/  VIADD R7, R16, 0x1 ;  /* 0x0000000110077836 */ /* 0x000fe20000000000 */
[----:B------:R-:W-:Y:S04]  /*9180*/  BSSY B1, `(.L_x_184) ;  /* 0x0000078000017945 */ /* 0x000fe80003800000 */
[----:B------:R-:W-:-:S04]  /*9190*/  ISETP.NE.AND P1, PT, R7, 0x2, PT ;  /* 0x000000020700780c */ /* 0x000fc80003f25270 */
[----:B-1----:R-:W-:Y:S02]  /*91a0*/  SEL R10, RZ, 0x1, P1 ;  /* 0x00000001ff0a7807 */ /* 0x002fe40000800000 */
        /* <DEDUP_REMOVED lines=14> */
[----:B------:R-:W-:Y:S02]  /*9290*/  @P1 SHF.R.U32.HI R2, RZ, R3, R8 ;  /* 0x00000003ff021219 */ /* 0x000fe40000011608 */
[----:B------:R-:W1:Y:S03]  /*92a0*/  LDC.64 R8, c[0x0][0x3f8] ;  /* 0x0000fe00ff087b82 */ /* 0x000e660000000a00 */
[----:B------:R-:W-:-:S04]  /*92b0*/  IMAD.MOV R3, RZ, RZ, -R2 ;  /* 0x000000ffff037224 */ /* 0x000fc800078e0a02 */
[----:B------:R-:W-:Y:S01]  /*92c0*/  IMAD R11, R11, R3, R6 ;  /* 0x000000030b0b7224 */ /* 0x000fe200078e0206 */
[----:B------:R-:W-:-:S03]  /*92d0*/  SHF.R.S32.HI R3, RZ, 0x1f, R2 ;  /* 0x0000001fff037819 */ /* 0x000fc60000011402 */
[----:B------:R-:W-:-:S04]  /*92e0*/  IMAD.WIDE.U32 R2, R4, UR4, R2 ;  /* 0x0000000404027c25 */ /* 0x000fc8000f8e0002 */
[----:B------:R-:W-:Y:S01]  /*92f0*/  IMAD.IADD R13, R13, 0x1, R3 ;  /* 0x000000010d0d7824 */ /* 0x000fe200078e0203 */
[----:B-1----:R-:W-:-:S04]  /*9300*/  LEA R8, P1, R2, R8, 0x2 ;  /* 0x0000000802087211 */ /* 0x002fc800078210ff */
[----:B------:R-:W-:-:S05]  /*9310*/  LEA.HI.X R9, R2, R9, R13, 0x2, P1 ;  /* 0x0000000902097211 */ /* 0x000fca00008f140d */
[----:B------:R1:W5:Y:S04]  /*9320*/  LDG.E R8, desc[UR6][R8.64] ;  /* 0x0000000608087981 */ /* 0x000368000c1e1900 */
.L_x_186:
[----:B------:R-:W2:Y:S01]  /*9330*/  S2R R3, SR_CgaCtaId ;  /* 0x0000000000037919 */ /* 0x000ea20000008800 */
[----:B------:R-:W-:-:S04]  /*9340*/  MOV R2, 0x400 ;  /* 0x0000040000027802 */ /* 0x000fc80000000f00 */
[----:B--2---:R-:W-:Y:S02]  /*9350*/  LEA R2, R3, R2, 0x18 ;  /* 0x0000000203027211 */ /* 0x004fe400078ec0ff */
[----:B------:R-:W-:-:S03]  /*9360*/  SHF.L.U32 R3, R10, 0x1f, RZ ;  /* 0x0000001f0a037819 */ /* 0x000fc600000006ff */
[----:B------:R-:W-:-:S04]  /*9370*/  IMAD R2, R7, 0x8, R2 ;  /* 0x0000000807027824 */ /* 0x000fc800078e0202 */
[----:B------:R-:W2:Y:S02]  /*9380*/  SYNCS.PHASECHK.TRANS64.TRYWAIT P1, [R2+URZ+0x34840], R3 ;  /* 0x03484003020075a7 */ /* 0x000ea4000802017f */
[----:B--2---:R-:W-:Y:S05]  /*9390*/  @!P1 BRA `(.L_x_187) ;  /* 0x0000001800549947 */ /* 0x004fea0003800000 */
.L_x_232:
[----:B-1----:R-:W1:Y:S01]  /*93a0*/  S2R R9, SR_TID.X ;  /* 0x0000000000097919 */ /* 0x002e620000002100 */
[----:B------:R-:W-:Y:S01]  /*93b0*/  UPRMT UR4, UR38, 0x9910, URZ ;  /* 0x0000991026047896 */ /* 0x000fe2000800003f */
[----:B-1----:R-:W-:-:S13]  /*93c0*/  LOP3.LUT P1, RZ, R9, 0x7f, RZ, 0xc0, !PT ;  /* 0x0000007f09ff7812 */ /* 0x002fda000782c0ff */
[----:B--2---:R-:W-:-:S04]  /*93d0*/  @!P1 IMAD.MOV.U32 R3, RZ, RZ, 0xc000 ;  /* 0x0000c000ff039424 */ /* 0x004fc800078e00ff */
[----:B------:R1:W-:Y:S02]  /*93e0*/  @!P1 SYNCS.ARRIVE.TRANS64 RZ, [R2+URZ+0x34830], R3 ;  /* 0x0348300302ff99a7 */ /* 0x0003e4000800003f */
[----:B-1----:R-:W-:-:S05]  /*93f0*/  IMAD.U32 R3, RZ, RZ, UR4 ;  /* 0x00000004ff037e24 */ /* 0x002fca000f8e00ff */
[----:B------:R-:W-:-:S13]  /*9400*/  ISETP.NE.AND P2, PT, R3, 0x2, PT ;  /* 0x000000020300780c */ /* 0x000fda0003f45270 */
[----:B------:R-:W-:Y:S05]  /*9410*/  @P2 BRA `(.L_x_188) ;  /* 0x0000000000042947 */ /* 0x000fea0003800000 */
[----:B------:R-:W-:Y:S01]  /*9420*/  BPT.TRAP 0x1 ;  /* 0x000000040000795c */ /* 0x000fe20000300000 */
.L_x_188:
[----:B------:R-:W-:-:S13]  /*9430*/  LOP3.LUT P1, RZ, R19, 0x1, RZ, 0xc0, !PT ;  /* 0x0000000113ff7812 */ /* 0x000fda000782c0ff */
[----:B------:R-:W-:Y:S05]  /*9440*/  @P1 BRA `(.L_x_189) ;  /* 0x0000000000041947 */ /* 0x000fea0003800000 */
[----:B------:R-:W-:Y:S01]  /*9450*/  BPT.TRAP 0x1 ;  /* 0x000000040000795c */ /* 0x000fe20000300000 */
.L_x_189:
        /* <DEDUP_REMOVED lines=36> */
.L_x_233:
[----:B------:R-:W2:Y:S02]  /*96a0*/  S2R R3, SR_TID.X ;  /* 0x0000000000037919 */ /* 0x000ea40000002100 */
[----:B--2---:R-:W-:-:S13]  /*96b0*/  LOP3.LUT P1, RZ, R3, 0x7f, RZ, 0xc0, !PT ;  /* 0x0000007f03ff7812 */ /* 0x004fda000782c0ff */
[----:B------:R-:W-:-:S04]  /*96c0*/  @!P1 IMAD.MOV.U32 R3, RZ, RZ, 0x8000 ;  /* 0x00008000ff039424 */ /* 0x000fc800078e00ff */
[----:B------:R2:W-:Y:S01]  /*96d0*/  @!P1 SYNCS.ARRIVE.TRANS64 RZ, [R2+URZ+0x34850], R3 ;  /* 0x0348500302ff99a7 */ /* 0x0005e2000800003f */
[----:B------:R-:W-:Y:S05]  /*96e0*/  @P2 BRA `(.L_x_191) ;  /* 0x0000000000042947 */ /* 0x000fea0003800000 */
[----:B------:R-:W-:Y:S01]  /*96f0*/  BPT.TRAP 0x1 ;  /* 0x000000040000795c */ /* 0x000fe20000300000 */
.L_x_191:
[----:B------:R-:W-:-:S13]  /*9700*/  LOP3.LUT P1, RZ, R19, 0x1, RZ, 0xc0, !PT ;  /* 0x0000000113ff7812 */ /* 0x000fda000782c0ff */
[----:B------:R-:W-:Y:S05]  /*9710*/  @P1 BRA `(.L_x_192) ;  /* 0x0000000000041947 */ /* 0x000fea0003800000 */
[----:B------:R-:W-:Y:S01]  /*9720*/  BPT.TRAP 0x1 ;  /* 0x000000040000795c */ /* 0x000fe20000300000 */
.L_x_192:
[----:B------:R-:W3:Y:S01]  /*9730*/  S2R R9, SR_CgaCtaId ;  /* 0x0000000000097919 */ /* 0x000ee20000008800 */
[----:B--2---:R-:W-:Y:S01]  /*9740*/  MOV R3, 0x400 ;  /* 0x0000040000037802 */ /* 0x004fe20000000f00 */
[----:B------:R-:W-:Y:S01]  /*9750*/  IMAD R16, R16, 0x4000, R21 ;  /* 0x0000400010107824 */ /* 0x000fe200078e0215 */
        /* <DEDUP_REMOVED lines=15> */
[----:B---3--:R-:W-:-:S05]  /*9850*/  LEA R3, R9, R3, 0x18 ;  /* 0x0000000309037211 */ /* 0x008fca00078ec0ff */
[----:B------:R-:W-:-:S05]  /*9860*/  IMAD R16, R16, 0x2, R3 ;  /* 0x0000000210107824 */ /* 0x000fca00078e0203 */
[----:B------:R-:W-:-:S13]  /*9870*/  R2UR UR6, R16 ;  /* 0x00000000100672ca */ /* 0x000fda00000e0000 */
[----:B------:R-:W-:Y:S02]  /*9880*/  UIADD3 UR8, UR6, 0x400, URZ ;  /* 0x0000040006087890 */ /* 0x000fe4000fffe03f */
[----:B------:R-:W-:-:S03]  /*9890*/  UIADD3 UR14, UR6, 0x4400, URZ ;  /* 0x00004400060e7890 */ /* 0x000fc6000fffe03f */
[----:B------:R-:W-:-:S04]  /*98a0*/  UMOV UR6, 0x0 ;  /* 0x0000000000067882 */ /* 0x000fc80000000000 */
[----:B------:R2:W-:Y:S02]  /*98b0*/  UTMALDG.4D.MULTICAST [UR8], [UR4], UR16, desc[UR6] ;  /* 0x00000608040073b4 */ /* 0x0005e40008019810 */
[----:B--2---:R-:W-:Y:S01]  /*98c0*/  UMOV UR8, UR14 ;  /* 0x0000000e00087c82 */ /* 0x004fe20008000000 */
[----:B------:R-:W-:Y:S02]  /*98d0*/  UMOV UR10, UR15 ;  /* 0x0000000f000a7c82 */ /* 0x000fe40008000000 */
[----:B------:R2:W-:Y:S02]  /*98e0*/  UTMALDG.4D.MULTICAST [UR8], [UR4], UR16, desc[UR6] ;  /* 0x00000608040073b4 */ /* 0x0005e40008019810 */
[----:B--2---:R-:W-:Y:S01]  /*98f0*/  NOP ;  /* 0x0000000000007918 */ /* 0x004fe20000000000 */
.L_x_185:
[----:B------:R-:W-:Y:S05]  /*9900*/  BSYNC B1 ;  /* 0x0000000000017941 */ /* 0x000fea0003800000 */
.L_x_184:
        /* <DEDUP_REMOVED lines=18> */
[----:B------:R-:W-:-:S05]  /*9a30*/  @P1 SHF.R.U32.HI R2, RZ, R3, R8 ;  /* 0x00000003ff021219 */ /* 0x000fca0000011608 */
[----:B------:R-:W-:-:S04]  /*9a40*/  IMAD.MOV R3, RZ, RZ, -R2 ;  /* 0x000000ffff037224 */ /* 0x000fc800078e0a02 */
        /* <DEDUP_REMOVED lines=8> */
.L_x_195:
[----:B------:R-:W2:Y:S01]  /*9ad0*/  S2R R3, SR_CgaCtaId ;  /* 0x0000000000037919 */ /* 0x000ea20000008800 */
[----:B------:R-:W-:-:S04]  /*9ae0*/  MOV R2, 0x400 ;  /* 0x0000040000027802 */ /* 0x000fc80000000f00 */
[----:B--2---:R-:W-:Y:S02]  /*9af0*/  LEA R2, R3, R2, 0x18 ;  /* 0x0000000203027211 */ /* 0x004fe400078ec0ff */
[----:B------:R-:W-:-:S03]  /*9b00*/  SHF.L.U32 R3, R17, 0x1f, RZ ;  /* 0x0000001f11037819 */ /* 0x000fc600000006ff */
[----:B------:R-:W-:-:S04]  /*9b10*/  IMAD R2, R16, 0x8, R2 ;  /* 0x0000000810027824 */ /* 0x000fc800078e0202 */
[----:B------:R-:W2:Y:S02]  /*9b20*/  SYNCS.PHASECHK.TRANS64.TRYWAIT P1, [R2+URZ+0x34840], R3 ;  /* 0x03484003020075a7 */ /* 0x000ea4000802017f */
[----:B--2---:R-:W-:Y:S05]  /*9b30*/  @!P1 BRA `(.L_x_196) ;  /* 0x0000001000949947 */ /* 0x004fea0003800000 */
.L_x_234:
        /* <DEDUP_REMOVED lines=9> */
.L_x_197:
[----:B------:R-:W-:-:S13]  /*9bd0*/  LOP3.LUT P1, RZ, R19, 0x1, RZ, 0xc0, !PT ;  /* 0x0000000113ff7812 */ /* 0x000fda000782c0ff */
[----:B------:R-:W-:Y:S05]  /*9be0*/  @P1 BRA `(.L_x_198) ;  /* 0x0000000000041947 */ /* 0x000fea0003800000 */
[----:B------:R-:W-:Y:S01]  /*9bf0*/  BPT.TRAP 0x1 ;  /* 0x000000040000795c */ /* 0x000fe20000300000 */
.L_x_198:
        /* <DEDUP_REMOVED lines=36> */
.L_x_235:
[----:B------:R-:W2:Y:S02]  /*9e40*/  S2R R3, SR_TID.X ;  /* 0x0000000000037919 */ /* 0x000ea40000002100 */
[----:B--2---:R-:W-:-:S13]  /*9e50*/  LOP3.LUT P1, RZ, R3, 0x7f, RZ, 0xc0, !PT ;  /* 0x0000007f03ff7812 */ /* 0x004fda000782c0ff */
[----:B------:R-:W-:-:S04]  /*9e60*/  @!P1 IMAD.MOV.U32 R3, RZ, RZ, 0x8000 ;  /* 0x00008000ff039424 */ /* 0x000fc800078e00ff */
[----:B------:R2:W-:Y:S01]  /*9e70*/  @!P1 SYNCS.ARRIVE.TRANS64 RZ, [R2+URZ+0x34850], R3 ;  /* 0x0348500302ff99a7 */ /* 0x0005e2000800003f */
[----:B------:R-:W-:Y:S05]  /*9e80*/  @P2 BRA `(.L_x_200) ;  /* 0x0000000000042947 */ /* 0x000fea0003800000 */
[----:B------:R-:W-:Y:S01]  /*9e90*/  BPT.TRAP 0x1 ;  /* 0x000000040000795c */ /* 0x000fe20000300000 */
.L_x_200:
[----:B------:R-:W-:-:S13]  /*9ea0*/  LOP3.LUT P1, RZ, R19, 0x1, RZ, 0xc0, !PT ;  /* 0x0000000113ff7812 */ /* 0x000fda000782c0ff */
[----:B------:R-:W-:Y:S05]  /*9eb0*/  @P1 BRA `(.L_x_201) ;  /* 0x0000000000041947 */ /* 0x000fea0003800000 */
[----:B------:R-:W-:Y:S01]  /*9ec0*/  BPT.TRAP 0x1 ;  /* 0x000000040000795c */ /* 0x000fe20000300000 */
.L_x_201:
        /* <DEDUP_REMOVED lines=29> */
.L_x_194:
[----:B------:R-:W-:Y:S05]  /*a0a0*/  BSYNC B1 ;  /* 0x0000000000017941 */ /* 0x000fea0003800000 */
.L_x_193:
[C---:B------:R-:W-:Y:S01]  /*a0b0*/  ISETP.GT.AND P1, PT, R6.reuse, 0x1, PT ;  /* 0x000000010600780c */ /* 0x040fe20003f24270 */
[----:B------:R-:W-:-:S12]  /*a0c0*/  VIADD R6, R6, 0xfffffffe ;  /* 0xfffffffe06067836 */ /* 0x000fd80000000000 */
[----:B------:R-:W-:Y:S05]  /*a0d0*/  @P1 BRA `(.L_x_202) ;  /* 0xfffffff000241947 */ /* 0x000fea000383ffff */
.L_x_183:
[----:B------:R-:W-:Y:S05]  /*a0e0*/  BSYNC B0 ;  /* 0x0000000000007941 */ /* 0x000fea0003800000 */
.L_x_172:
[----:B------:R-:W-:Y:S04]  /*a0f0*/  BSSY B0, `(.L_x_203) ;  /* 0x0000030000007945 */ /* 0x000fe80003800000 */
[----:B------:R-:W-:Y:S05]  /*a100*/  @!P6 BRA `(.L_x_204) ;  /* 0x0000000000b8e947 */ /* 0x000fea0003800000 */
[----:B------:R-:W2:Y:S01]  /*a110*/  S2R R3, SR_CgaCtaId ;  /* 0x0000000000037919 */ /* 0x000ea20000008800 */
[----:B-1----:R-:W-:-:S04]  /*a120*/  MOV R2, 0x400 ;  /* 0x0000040000027802 */ /* 0x002fc80000000f00 */
[----:B--2---:R-:W-:-:S05]  /*a130*/  LEA R2, R3, R2, 0x18 ;  /* 0x0000000203027211 */ /* 0x004fca00078ec0ff */
[----:B------:R-:W-:Y:S01]  /*a140*/  IMAD R3, R16, 0x8, R2 ;  /* 0x0000000810037824 */ /* 0x000fe200078e0202 */
[----:B------:R-:W-:-:S04]  /*a150*/  SHF.L.U32 R2, R17, 0x1f, RZ ;  /* 0x0000001f11027819 */ /* 0x000fc800000006ff */
[----:B------:R-:W1:Y:S02]  /*a160*/  SYNCS.PHASECHK.TRANS64.TRYWAIT P0, [R3+URZ+0x34860], R2 ;  /* 0x03486002030075a7 */ /* 0x000e64000800017f */
[----:B-1----:R-:W-:Y:S05]  /*a170*/  @!P0 BRA `(.L_x_205) ;  /* 0x0000000c002c8947 */ /* 0x002fea0003800000 */
.L_x_236:
[----:B------:R-:W2:Y:S01]  /*a180*/  S2R R4, SR_TID.X ;  /* 0x0000000000047919 */ /* 0x000ea20000002100 */
[----:B------:R-:W-:-:S04]  /*a190*/  UPRMT UR4, UR38, 0x9910, URZ ;  /* 0x0000991026047896 */ /* 0x000fc8000800003f */
[----:B------:R-:W-:Y:S01]  /*a1a0*/  UISETP.NE.AND UP0, UPT, UR4, 0x2, UPT ;  /* 0x000000020400788c */ /* 0x000fe2000bf05270 */
[----:B--2---:R-:W-:-:S13]  /*a1b0*/  LOP3.LUT P0, RZ, R4, 0x7f, RZ, 0xc0, !PT ;  /* 0x0000007f04ff7812 */ /* 0x004fda000780c0ff */
[----:B-1----:R-:W-:-:S04]  /*a1c0*/  @!P0 IMAD.MOV.U32 R2, RZ, RZ, 0x8000 ;  /* 0x00008000ff028424 */ /* 0x002fc800078e00ff */
[----:B------:R1:W-:Y:S01]  /*a1d0*/  @!P0 SYNCS.ARRIVE.TRANS64 RZ, [R3+URZ+0x34850], R2 ;  /* 0x0348500203ff89a7 */ /* 0x0003e2000800003f */
[----:B------:R-:W-:-:S13]  /*a1e0*/  PLOP3.LUT P0, PT, PT, PT, UP0, 0x80, 0x0 ;  /* 0x000000000000781c */ /* 0x000fda0003f0f008 */
[----:B-1----:R-:W-:Y:S05]  /*a1f0*/  @P0 BRA `(.L_x_206) ;  /* 0x0000000000040947 */ /* 0x002fea0003800000 */
[----:B------:R-:W-:Y:S01]  /*a200*/  BPT.TRAP 0x1 ;  /* 0x000000040000795c */ /* 0x000fe20000300000 */
.L_x_206:
[----:B------:R-:W-:-:S13]  /*a210*/  LOP3.LUT P0, RZ, R19, 0x1, RZ, 0xc0, !PT ;  /* 0x0000000113ff7812 */ /* 0x000fda000780c0ff */
[----:B------:R-:W-:Y:S05]  /*a220*/  @P0 BRA `(.L_x_207) ;  /* 0x0000000000040947 */ /* 0x000fea0003800000 */
[----:B------:R-:W-:Y:S01]  /*a230*/  BPT.TRAP 0x1 ;  /* 0x000000040000795c */ /* 0x000fe20000300000 */
.L_x_207:
[----:B------:R-:W1:Y:S01]  /*a240*/  S2R R4, SR_CgaCtaId ;  /* 0x0000000000047919 */ /* 0x000e620000008800 */
[----:B------:R-:W-:Y:S01]  /*a250*/  MOV R2, 0x400 ;  /* 0x0000040000027802 */ /* 0x000fe20000000f00 */
        /* <DEDUP_REMOVED lines=10> */
[----:B------:R-:W-:-:S06]  /*a300*/  UMOV UR15, 0x40 ;  /* 0x00000040000f7882 */ /* 0x000fcc0000000000 */
[----:B------:R-:W-:Y:S02]  /*a310*/  ULEA UR11, UR11, UR5, 0x7 ;  /* 0x000000050b0b7291 */ /* 0x000fe4000f8e383f */
[----:B------:R-:W-:Y:S02]  /*a320*/  UIADD3 UR9, UR9, 0x34850, URZ ;  /* 0x0003485009097890 */ /* 0x000fe4000fffe03f */
[----:B------:R-:W-:Y:S01]  /*a330*/  UIADD3.X UR5, URZ, UR37, URZ, UP0, !UPT ;  /* 0x000000253f057290 */ /* 0x000fe200087fe43f */
[----:B-1----:R-:W-:-:S05]  /*a340*/  LEA R2, R4, R2, 0x18 ;  /* 0x0000000204027211 */ /* 0x002fca00078ec0ff */
        /* <DEDUP_REMOVED lines=9> */
[----:B--2---:R-:W-:Y:S01]  /*a3e0*/  NOP ;  /* 0x0000000000007918 */ /* 0x004fe20000000000 */
.L_x_204:
[----:B------:R-:W-:Y:S05]  /*a3f0*/  BSYNC B0 ;  /* 0x0000000000007941 */ /* 0x000fea0003800000 */
.L_x_203:
[----:B------:R-:W2:Y:S01]  /*a400*/  LDL.LU R0, [R1+0x14] ;  /* 0x0000140001007983 */ /* 0x000ea20000300800 */
[----:B------:R-:W-:-:S03]  /*a410*/  ULDC UR4, c[0x0][0xda4] ;  /* 0x0003690000047ab9 */ /* 0x000fc60000000800 */
[----:B-1----:R-:W3:Y:S01]  /*a420*/  LDL.LU R2, [R1+0x1c] ;  /* 0x00001c0001027983 */ /* 0x002ee20000300800 */
        /* <DEDUP_REMOVED lines=8> */
[----:B-1----:R-:W-:-:S04]  /*a4b0*/  SEL R0, RZ, 0x1, P0 ;  /* 0x00000001ff007807 */ /* 0x002fc80000000000 */
[----:B------:R-:W-:-:S05]  /*a4c0*/  LOP3.LUT R17, R17, R0, RZ, 0x3c, !PT ;  /* 0x0000000011117212 */ /* 0x000fca00078e3cff */
[----:B--2---:R-:W-:Y:S05]  /*a4d0*/  @!P1 BRA `(.L_x_208) ;  /* 0xffffffd0003c9947 */ /* 0x004fea000383ffff */
[----:B------:R-:W-:-:S07]  /*a4e0*/  LOP3.LUT R2, R2, 0x1, RZ, 0xc, !PT ;  /* 0x0000000102027812 */ /* 0x000fce00078e0cff */
.L_x_156:
[----:B------:R-:W1:Y:S01]  /*a4f0*/  S2R R3, SR_CgaCtaId ;  /* 0x0000000000037919 */ /* 0x000e620000008800 */
[----:B------:R-:W-:Y:S01]  /*a500*/  MOV R0, 0x400 ;  /* 0x0000040000007802 */ /* 0x000fe20000000f00 */
[----:B------:R-:W-:Y:S03]  /*a510*/  BSSY B0, `(.L_x_209) ;  /* 0x0000005000007945 */ /* 0x000fe60003800000 */
[----:B-1----:R-:W-:Y:S02]  /*a520*/  LEA R0, R3, R0, 0x18 ;  /* 0x0000000003007211 */ /* 0x002fe400078ec0ff */
[----:B------:R-:W-:-:S04]  /*a530*/  SHF.L.U32 R3, R2, 0x1f, RZ ;  /* 0x0000001f02037819 */ /* 0x000fc800000006ff */
[----:B------:R-:W1:Y:S02]  /*a540*/  SYNCS.PHASECHK.TRANS64.TRYWAIT P0, [R0+URZ+0x34820], R3 ;  /* 0x03482003000075a7 */ /* 0x000e64000800017f */
[----:B-1----:R-:W-:Y:S05]  /*a550*/  @!P0 BRA `(.L_x_210) ;  /* 0x0000000800488947 */ /* 0x002fea0003800000 */
.L_x_237:
[----:B------:R-:W-:Y:S05]  /*a560*/  BSYNC B0 ;  /* 0x0000000000007941 */ /* 0x000fea0003800000 */
.L_x_209:
[----:B------:R-:W-:-:S03]  /*a570*/  UMOV UR4, 0xffffffff ;  /* 0xffffffff00047882 */ /* 0x000fc60000000000 */
[----:B------:R-:W-:Y:S05]  /*a580*/  BRA.DIV UR4, `(.L_x_211) ;  /* 0x0000000a04507947 */ /* 0x000fea000b800000 */
[----:B------:R-:W2:Y:S02]  /*a590*/  S2R R2, SR_TID.X ;  /* 0x0000000000027919 */ /* 0x000ea40000002100 */
[----:B--2---:R-:W-:-:S04]  /*a5a0*/  SHF.R.U32.HI R2, RZ, 0x5, R2 ;  /* 0x00000005ff027819 */ /* 0x004fc80000011602 */
[----:B------:R-:W-:-:S05]  /*a5b0*/  LOP3.LUT R2, R2, 0x3, RZ, 0xc0, !PT ;  /* 0x0000000302027812 */ /* 0x000fca00078ec0ff */
[----:B------:R2:W3:Y:S02]  /*a5c0*/  SHFL.IDX PT, R14, R2, RZ, 0x1f ;  /* 0x00001fff020e7589 */ /* 0x0004e400000e0000 */
.L_x_240:
[----:B---3--:R-:W-:Y:S01]  /*a5d0*/  ISETP.NE.AND P0, PT, R14, RZ, PT ;  /* 0x000000ff0e00720c */ /* 0x008fe20003f05270 */
[----:B------:R-:W-:-:S12]  /*a5e0*/  BSSY B0, `(.L_x_212) ;  /* 0x0000026000007945 */ /* 0x000fd80003800000 */
[----:B------:R-:W-:Y:S05]  /*a5f0*/  @P0 BRA `(.L_x_213) ;  /* 0x0000000000900947 */ /* 0x000fea0003800000 */
[----:B------:R-:W-:-:S03]  /*a600*/  UMOV UR4, 0xffffffff ;  /* 0xffffffff00047882 */ /* 0x000fc60000000000 */
[----:B------:R-:W-:Y:S05]  /*a610*/  BRA.DIV UR4, `(.L_x_214) ;  /* 0x0000000a04607947 */ /* 0x000fea000b800000 */
[----:B------:R-:W-:-:S13]  /*a620*/  ELECT P6, URZ, PT ;  /* 0x00000000003f782f */ /* 0x000fda00038c0000 */
.L_x_243:
[----:B------:R-:W-:Y:S05]  /*a630*/  @!P6 BRA `(.L_x_213) ;  /* 0x000000000080e947 */ /* 0x000fea0003800000 */
[----:B--2---:R-:W2:Y:S02]  /*a640*/  LDL R2, [R1+0x24] ;  /* 0x0000240001027983 */ /* 0x004ea40000100800 */
[----:B--2---:R-:W-:-:S13]  /*a650*/  R2UR UR4, R2 ;  /* 0x00000000020472ca */ /* 0x004fda00000e0000 */
[----:B------:R-:W-:-:S06]  /*a660*/  ULOP3.LUT UR4, UR4, 0x2, URZ, 0xfc, !UPT ;  /* 0x0000000204047892 */ /* 0x000fcc000f8efc3f */
[----:B------:R-:W-:-:S05]  /*a670*/  IMAD.U32 R2, RZ, RZ, UR4 ;  /* 0x00000004ff027e24 */ /* 0x000fca000f8e00ff */
[----:B------:R-:W-:-:S13]  /*a680*/  ISETP.NE.AND P2, PT, R2, 0x3, PT ;  /* 0x000000030200780c */ /* 0x000fda0003f45270 */
[----:B------:R-:W-:Y:S05]  /*a690*/  @!P2 BRA `(.L_x_215) ;  /* 0x000000000004a947 */ /* 0x000fea0003800000 */
[----:B------:R-:W-:Y:S01]  /*a6a0*/  BPT.TRAP 0x1 ;  /* 0x000000040000795c */ /* 0x000fe20000300000 */
.L_x_215:
[----:B-1----:R-:W-:Y:S01]  /*a6b0*/  VIADD R3, R0, 0x34840 ;  /* 0x0003484000037836 */ /* 0x002fe20000000000 */
[----:B------:R-:W-:Y:S01]  /*a6c0*/  SHF.L.U32 R5, R17, 0x1f, RZ ;  /* 0x0000001f11057819 */ /* 0x000fe200000006ff */
[C---:B------:R-:W-:Y:S02]  /*a6d0*/  VIADD R2, R16.reuse, 0x1 ;  /* 0x0000000110027836 */ /* 0x040fe40000000000 */
[----:B------:R-:W-:-:S03]  /*a6e0*/  IMAD R6, R16, 0x8, R3 ;  /* 0x0000000810067824 */ /* 0x000fc600078e0203 */
        /* <DEDUP_REMOVED lines=8> */
.L_x_244:
[----:B------:R-:W2:Y:S02]  /*a770*/  SYNCS.PHASECHK.TRANS64.TRYWAIT P0, [R3+URZ], R2 ;  /* 0x00000002030075a7 */ /* 0x000ea4000800017f */
[----:B--2---:R-:W-:Y:S05]  /*a780*/  @!P0 BRA `(.L_x_217) ;  /* 0x0000000800388947 */ /* 0x004fea0003800000 */
.L_x_245:
[----:B------:R-:W-:Y:S05]  /*a790*/  @!P2 BRA `(.L_x_218) ;  /* 0x000000000004a947 */ /* 0x000fea0003800000 */
[----:B------:R-:W-:Y:S01]  /*a7a0*/  BPT.TRAP 0x1 ;  /* 0x000000040000795c */ /* 0x000fe20000300000 */
.L_x_218:
[----:B--2---:R-:W-:-:S04]  /*a7b0*/  VIADD R3, R0, 0x34860 ;  /* 0x0003486000037836 */ /* 0x004fc80000000000 */
[----:B------:R-:W-:-:S04]  /*a7c0*/  IMAD R16, R16, 0x8, R3 ;  /* 0x0000000810107824 */ /* 0x000fc800078e0203 */
[----:B------:R-:W2:Y:S02]  /*a7d0*/  SYNCS.PHASECHK.TRANS64.TRYWAIT P0, [R16+URZ], R5 ;  /* 0x00000005100075a7 */ /* 0x000ea4000800017f */
[----:B--2---:R-:W-:Y:S05]  /*a7e0*/  @!P0 BRA `(.L_x_219) ;  /* 0x0000000800348947 */ /* 0x004fea0003800000 */
.L_x_246:
[----:B------:R-:W-:-:S07]  /*a7f0*/  IMAD R3, R4, 0x8, R3 ;  /* 0x0000000804037824 */ /* 0x000fce00078e0203 */
.L_x_220:
[----:B---3--:R3:W4:Y:S02]  /*a800*/  SYNCS.PHASECHK.TRANS64.TRYWAIT P0, [R3+URZ], R2 ;  /* 0x00000002030075a7 */ /* 0x008724000800017f */
[----:B----4-:R-:W-:Y:S05]  /*a810*/  @!P0 NANOSLEEP.SYNCS 0x989680 ;  /* 0x009896800000895d */ /* 0x010fea0003900000 */
[----:B------:R-:W4:Y:S02]  /*a820*/  @!P0 SYNCS.PHASECHK.TRANS64 P0, [R3+URZ], R2 ;  /* 0x00000002030085a7 */ /* 0x000f24000800007f */
[----:B----4-:R-:W-:Y:S05]  /*a830*/  @!P0 BRA `(.L_x_220) ;  /* 0xfffffffc00f08947 */ /* 0x010fea000383ffff */
.L_x_213:
[----:B------:R-:W-:Y:S05]  /*a840*/  BSYNC B0 ;  /* 0x0000000000007941 */ /* 0x000fea0003800000 */
.L_x_212:
[----:B------:R-:W-:Y:S05]  /*a850*/  EXIT ;  /* 0x000000000000794d */ /* 0x000fea0003800000 */
.L_x_130:
[----:B-1----:R-:W-:-:S04]  /*a860*/  IMAD.U32 R3, RZ, RZ, UR60 ;  /* 0x0000003cff037e24 */ /* 0x002fc8000f8e00ff */
[----:B------:R1:W2:Y:S03]  /*a870*/  SYNCS.PHASECHK.TRANS64.TRYWAIT P1, [R3+URZ+0x34800], R0 ;  /* 0x03480000030075a7 */ /* 0x0002a6000802017f */
[----:B--2---:R-:W-:Y:S05]  /*a880*/  @!P1 NANOSLEEP.SYNCS 0x989680 ;  /* 0x009896800000995d */ /* 0x004fea0003900000 */
[----:B------:R-:W2:Y:S02]  /*a890*/  @!P1 SYNCS.PHASECHK.TRANS64 P1, [R3+URZ+0x34800], R0 ;  /* 0x03480000030095a7 */ /* 0x000ea4000802007f */
[----:B--2---:R-:W-:Y:S05]  /*a8a0*/  @!P1 BRA `(.L_x_130) ;  /* 0xfffffffc00ec9947 */ /* 0x004fea000383ffff */
[----:B------:R-:W-:Y:S05]  /*a8b0*/  BRA `(.L_x_221) ;  /* 0xffffff6c00807947 */ /* 0x000fea000383ffff */
.L_x_134:
[----:B--2---:R2:W3:Y:S02]  /*a8c0*/  SYNCS.PHASECHK.TRANS64.TRYWAIT P1, [R3+URZ+0x34830], R0 ;  /* 0x03483000030075a7 */ /* 0x0044e4000802017f */
[----:B---3--:R-:W-:Y:S05]  /*a8d0*/  @!P1 NANOSLEEP.SYNCS 0x989680 ;  /* 0x009896800000995d */ /* 0x008fea0003900000 */
[----:B------:R-:W3:Y:S02]  /*a8e0*/  @!P1 SYNCS.PHASECHK.TRANS64 P1, [R3+URZ+0x34830], R0 ;  /* 0x03483000030095a7 */ /* 0x000ee4000802007f */
[----:B---3--:R-:W-:Y:S05]  /*a8f0*/  @!P1 BRA `(.L_x_134) ;  /* 0xfffffffc00f09947 */ /* 0x008fea000383ffff */
[----:B------:R-:W-:Y:S05]  /*a900*/  BRA `(.L_x_133) ;  /* 0xffffff6c009c7947 */ /* 0x000fea000383ffff */
.L_x_140:
[----:B--2---:R-:W-:-:S04]  /*a910*/  IMAD.U32 R7, RZ, RZ, UR6 ;  /* 0x00000006ff077e24 */ /* 0x004fc8000f8e00ff */
[----:B------:R2:W3:Y:S03]  /*a920*/  SYNCS.PHASECHK.TRANS64.TRYWAIT P1, [R7+URZ+0x34830], R0 ;  /* 0x03483000070075a7 */ /* 0x0004e6000802017f */
[----:B---3--:R-:W-:Y:S05]  /*a930*/  @!P1 NANOSLEEP.SYNCS 0x989680 ;  /* 0x009896800000995d */ /* 0x008fea0003900000 */
[----:B------:R-:W3:Y:S02]  /*a940*/  @!P1 SYNCS.PHASECHK.TRANS64 P1, [R7+URZ+0x34830], R0 ;  /* 0x03483000070095a7 */ /* 0x000ee4000802007f */
[----:B---3--:R-:W-:Y:S05]  /*a950*/  @!P1 BRA `(.L_x_140) ;  /* 0xfffffffc00ec9947 */ /* 0x008fea000383ffff */
[----:B------:R-:W-:Y:S05]  /*a960*/  BRA `(.L_x_139) ;  /* 0xffffff9000687947 */ /* 0x000fea000383ffff */
.L_x_144:
[----:B--2---:R-:W-:-:S04]  /*a970*/  IMAD.U32 R7, RZ, RZ, UR7 ;  /* 0x00000007ff077e24 */ /* 0x004fc8000f8e00ff */
[----:B------:R2:W3:Y:S03]  /*a980*/  SYNCS.PHASECHK.TRANS64.TRYWAIT P1, [R7+URZ+0x34850], R0 ;  /* 0x03485000070075a7 */ /* 0x0004e6000802017f */
[----:B---3--:R-:W-:Y:S05]  /*a990*/  @!P1 NANOSLEEP.SYNCS 0x989680 ;  /* 0x009896800000995d */ /* 0x008fea0003900000 */
[----:B------:R-:W3:Y:S02]  /*a9a0*/  @!P1 SYNCS.PHASECHK.TRANS64 P1, [R7+URZ+0x34850], R0 ;  /* 0x03485000070095a7 */ /* 0x000ee4000802007f */
[----:B---3--:R-:W-:Y:S05]  /*a9b0*/  @!P1 BRA `(.L_x_144) ;  /* 0xfffffffc00ec9947 */ /* 0x008fea000383ffff */
[----:B------:R-:W-:Y:S05]  /*a9c0*/  BRA `(.L_x_143) ;  /* 0xffffff9800907947 */ /* 0x000fea000383ffff */
.L_x_151:
[----:B--2---:R-:W-:-:S04]  /*a9d0*/  IMAD.U32 R5, RZ, RZ, UR5 ;  /* 0x00000005ff057e24 */ /* 0x004fc8000f8e00ff */
[----:B------:R2:W3:Y:S03]  /*a9e0*/  SYNCS.PHASECHK.TRANS64.TRYWAIT P1, [R5+URZ+0x34850], R4 ;  /* 0x03485004050075a7 */ /* 0x0004e6000802017f */
[----:B---3--:R-:W-:Y:S05]  /*a9f0*/  @!P1 NANOSLEEP.SYNCS 0x989680 ;  /* 0x009896800000995d */ /* 0x008fea0003900000 */
[----:B------:R-:W3:Y:S02]  /*aa00*/  @!P1 SYNCS.PHASECHK.TRANS64 P1, [R5+URZ+0x34850], R4 ;  /* 0x03485004050095a7 */ /* 0x000ee4000802007f */
[----:B---3--:R-:W-:Y:S05]  /*aa10*/  @!P1 BRA `(.L_x_151) ;  /* 0xfffffffc00ec9947 */ /* 0x008fea000383ffff */
[----:B------:R-:W-:Y:S05]  /*aa20*/  BRA `(.L_x_150) ;  /* 0xffffffb400747947 */ /* 0x000fea000383ffff */
.L_x_163:
[----:B------:R-:W1:Y:S01]  /*aa30*/  S2R R8, SR_TID.X ;  /* 0x0000000000087919 */ /* 0x000e620000002100 */
[----:B------:R-:W-:Y:S01]  /*aa40*/  BSSY B0, `(.L_x_222) ;  /* 0x000000a000007945 */ /* 0x000fe20003800000 */
[----:B------:R-:W-:Y:S02]  /*aa50*/  IMAD.MOV.U32 R12, RZ, RZ, RZ ;  /* 0x000000ffff0c7224 */ /* 0x000fe400078e00ff */
        /* <DEDUP_REMOVED lines=8> */
.L_x_223:
[----:B------:R-:W-:Y:S05]  /*aae0*/  BSYNC B0 ;  /* 0x0000000000007941 */ /* 0x000fea0003800000 */
.L_x_222:
[----:B------:R-:W-:Y:S05]  /*aaf0*/  BRA `(.L_x_224) ;  /* 0xffffffd400607947 */ /* 0x000fea000383ffff */
.L_x_164:
[----:B------:R-:W-:Y:S01]  /*ab00*/  BSSY B0, `(.L_x_225) ;  /* 0x0000006000007945 */ /* 0x000fe20003800000 */
[----:B------:R-:W-:-:S07]  /*ab10*/  IMAD.MOV.U32 R15, RZ, RZ, -0x1 ;  /* 0xffffffffff0f7424 */ /* 0x000fce00078e00ff */
[----:B------:R-:W-:Y:S05]  /*ab20*/  WARPSYNC.COLLECTIVE R15, `(.L_x_226) ;  /* 0x000000000f0c7348 */ /* 0x000fea0003c00000 */
[----:B------:R-:W-:Y:S02]  /*ab30*/  ELECT P6, UR62, PT ;  /* 0x00000000003e782f */ /* 0x000fe400038c0000 */
[----:B------:R-:W-:Y:S01]  /*ab40*/  MOV R14, UR62 ;  /* 0x0000003e000e7c02 */ /* 0x000fe20008000f00 */
[----:B------:R-:W-:Y:S10]  /*ab50*/  ENDCOLLECTIVE ;  /* 0x000000000000791b */ /* 0x000ff40003800000 */
.L_x_226:
[----:B------:R-:W-:Y:S05]  /*ab60*/  BSYNC B0 ;  /* 0x0000000000007941 */ /* 0x000fea0003800000 */
.L_x_225:
[----:B------:R-:W-:Y:S05]  /*ab70*/  BRA `(.L_x_227) ;  /* 0xffffffd4005c7947 */ /* 0x000fea000383ffff */
.L_x_167:
[----:B--2---:R2:W3:Y:S02]  /*ab80*/  SYNCS.PHASECHK.TRANS64.TRYWAIT P1, [R5+URZ+0x34840], R9 ;  /* 0x03484009050075a7 */ /* 0x0044e4000802017f */
[----:B---3--:R-:W-:Y:S05]  /*ab90*/  @!P1 NANOSLEEP.SYNCS 0x989680 ;  /* 0x009896800000995d */ /* 0x008fea0003900000 */
[----:B------:R-:W3:Y:S02]  /*aba0*/  @!P1 SYNCS.PHASECHK.TRANS64 P1, [R5+URZ+0x34840], R9 ;  /* 0x03484009050095a7 */ /* 0x000ee4000802007f */
[----:B---3--:R-:W-:Y:S05]  /*abb0*/  @!P1 BRA `(.L_x_167) ;  /* 0xfffffffc00f09947 */ /* 0x008fea000383ffff */
[----:B------:R-:W-:Y:S05]  /*abc0*/  BRA `(.L_x_228) ;  /* 0xffffffd400bc7947 */ /* 0x000fea000383ffff */
.L_x_171:
        /* <DEDUP_REMOVED lines=8> */
.L_x_177:
[----:B-1----:R1:W2:Y:S02]  /*ac50*/  SYNCS.PHASECHK.TRANS64.TRYWAIT P1, [R2+URZ+0x34840], R3 ;  /* 0x03484003020075a7 */ /* 0x0022a4000802017f */
[----:B--2---:R-:W-:Y:S05]  /*ac60*/  @!P1 NANOSLEEP.SYNCS 0x989680 ;  /* 0x009896800000995d */ /* 0x004fea0003900000 */
[----:B------:R-:W2:Y:S02]  /*ac70*/  @!P1 SYNCS.PHASECHK.TRANS64 P1, [R2+URZ+0x34840], R3 ;  /* 0x03484003020095a7 */ /* 0x000ea4000802007f */
[----:B--2---:R-:W-:Y:S05]  /*ac80*/  @!P1 BRA `(.L_x_177) ;  /* 0xfffffffc00f09947 */ /* 0x004fea000383ffff */
[----:B------:R-:W-:Y:S05]  /*ac90*/  BRA `(.L_x_230) ;  /* 0xffffffdc00b47947 */ /* 0x000fea000383ffff */
.L_x_180:
[----:B-1----:R1:W2:Y:S02]  /*aca0*/  SYNCS.PHASECHK.TRANS64.TRYWAIT P1, [R2+URZ+0x34860], R3 ;  /* 0x03486003020075a7 */ /* 0x0022a4000802017f */
[----:B--2---:R-:W-:Y:S05]  /*acb0*/  @!P1 NANOSLEEP.SYNCS 0x989680 ;  /* 0x009896800000995d */ /* 0x004fea0003900000 */
[----:B------:R-:W2:Y:S02]  /*acc0*/  @!P1 SYNCS.PHASECHK.TRANS64 P1, [R2+URZ+0x34860], R3 ;  /* 0x03486003020095a7 */ /* 0x000ea4000802007f */
[----:B--2---:R-:W-:Y:S05]  /*acd0*/  @!P1 BRA `(.L_x_180) ;  /* 0xfffffffc00f09947 */ /* 0x004fea000383ffff */
[----:B------:R-:W-:Y:S05]  /*ace0*/  BRA `(.L_x_231) ;  /* 0xffffffe000607947 */ /* 0x000fea000383ffff */
.L_x_187:
[----:B--2---:R2:W3:Y:S02]  /*acf0*/  SYNCS.PHASECHK.TRANS64.TRYWAIT P1, [R2+URZ+0x34840], R3 ;  /* 0x03484003020075a7 */ /* 0x0044e4000802017f */
[----:B---3--:R-:W-:Y:S05]  /*ad00*/  @!P1 NANOSLEEP.SYNCS 0x989680 ;  /* 0x009896800000995d */ /* 0x008fea0003900000 */
[----:B------:R-:W3:Y:S02]  /*ad10*/  @!P1 SYNCS.PHASECHK.TRANS64 P1, [R2+URZ+0x34840], R3 ;  /* 0x03484003020095a7 */ /* 0x000ee4000802007f */
[----:B---3--:R-:W-:Y:S05]  /*ad20*/  @!P1 BRA `(.L_x_187) ;  /* 0xfffffffc00f09947 */ /* 0x008fea000383ffff */
[----:B------:R-:W-:Y:S05]  /*ad30*/  BRA `(.L_x_232) ;  /* 0xffffffe400987947 */ /* 0x000fea000383ffff */
.L_x_190:
[----:B-1----:R1:W2:Y:S02]  /*ad40*/  SYNCS.PHASECHK.TRANS64.TRYWAIT P1, [R2+URZ+0x34860], R17 ;  /* 0x03486011020075a7 */ /* 0x0022a4000802017f */
[----:B--2---:R-:W-:Y:S05]  /*ad50*/  @!P1 NANOSLEEP.SYNCS 0x989680 ;  /* 0x009896800000995d */ /* 0x004fea0003900000 */
[----:B------:R-:W2:Y:S02]  /*ad60*/  @!P1 SYNCS.PHASECHK.TRANS64 P1, [R2+URZ+0x34860], R17 ;  /* 0x03486011020095a7 */ /* 0x000ea4000802007f */
[----:B--2---:R-:W-:Y:S05]  /*ad70*/  @!P1 BRA `(.L_x_190) ;  /* 0xfffffffc00f09947 */ /* 0x004fea000383ffff */
[----:B------:R-:W-:Y:S05]  /*ad80*/  BRA `(.L_x_233) ;  /* 0xffffffe800447947 */ /* 0x000fea000383ffff */
.L_x_196:
[----:B--2---:R2:W3:Y:S02]  /*ad90*/  SYNCS.PHASECHK.TRANS64.TRYWAIT P1, [R2+URZ+0x34840], R3 ;  /* 0x03484003020075a7 */ /* 0x0044e4000802017f */
[----:B---3--:R-:W-:Y:S05]  /*ada0*/  @!P1 NANOSLEEP.SYNCS 0x989680 ;  /* 0x009896800000995d */ /* 0x008fea0003900000 */
[----:B------:R-:W3:Y:S02]  /*adb0*/  @!P1 SYNCS.PHASECHK.TRANS64 P1, [R2+URZ+0x34840], R3 ;  /* 0x03484003020095a7 */ /* 0x000ee4000802007f */
[----:B---3--:R-:W-:Y:S05]  /*adc0*/  @!P1 BRA `(.L_x_196) ;  /* 0xfffffffc00f09947 */ /* 0x008fea000383ffff */
[----:B------:R-:W-:Y:S05]  /*add0*/  BRA `(.L_x_234) ;  /* 0xffffffec00587947 */ /* 0x000fea000383ffff */
.L_x_199:
[----:B-1----:R1:W2:Y:S02]  /*ade0*/  SYNCS.PHASECHK.TRANS64.TRYWAIT P1, [R2+URZ+0x34860], R10 ;  /* 0x0348600a020075a7 */ /* 0x0022a4000802017f */
[----:B--2---:R-:W-:Y:S05]  /*adf0*/  @!P1 NANOSLEEP.SYNCS 0x989680 ;  /* 0x009896800000995d */ /* 0x004fea0003900000 */
[----:B------:R-:W2:Y:S02]  /*ae00*/  @!P1 SYNCS.PHASECHK.TRANS64 P1, [R2+URZ+0x34860], R10 ;  /* 0x0348600a020095a7 */ /* 0x000ea4000802007f */
[----:B--2---:R-:W-:Y:S05]  /*ae10*/  @!P1 BRA `(.L_x_199) ;  /* 0xfffffffc00f09947 */ /* 0x004fea000383ffff */
[----:B------:R-:W-:Y:S05]  /*ae20*/  BRA `(.L_x_235) ;  /* 0xfffffff000047947 */ /* 0x000fea000383ffff */
.L_x_205:
[----:B-1----:R1:W2:Y:S02]  /*ae30*/  SYNCS.PHASECHK.TRANS64.TRYWAIT P0, [R3+URZ+0x34860], R2 ;  /* 0x03486002030075a7 */ /* 0x0022a4000800017f */
[----:B--2---:R-:W-:Y:S05]  /*ae40*/  @!P0 NANOSLEEP.SYNCS 0x989680 ;  /* 0x009896800000895d */ /* 0x004fea0003900000 */
[----:B------:R-:W2:Y:S02]  /*ae50*/  @!P0 SYNCS.PHASECHK.TRANS64 P0, [R3+URZ+0x34860], R2 ;  /* 0x03486002030085a7 */ /* 0x000ea4000800007f */
[----:B--2---:R-:W-:Y:S05]  /*ae60*/  @!P0 BRA `(.L_x_205) ;  /* 0xfffffffc00f08947 */ /* 0x004fea000383ffff */
[----:B------:R-:W-:Y:S05]  /*ae70*/  BRA `(.L_x_236) ;  /* 0xfffffff000c07947 */ /* 0x000fea000383ffff */
.L_x_210:
[----:B-1----:R1:W2:Y:S02]  /*ae80*/  SYNCS.PHASECHK.TRANS64.TRYWAIT P0, [R0+URZ+0x34820], R3 ;  /* 0x03482003000075a7 */ /* 0x0022a4000800017f */
[----:B--2---:R-:W-:Y:S05]  /*ae90*/  @!P0 NANOSLEEP.SYNCS 0x989680 ;  /* 0x009896800000895d */ /* 0x004fea0003900000 */
[----:B------:R-:W2:Y:S02]  /*aea0*/  @!P0 SYNCS.PHASECHK.TRANS64 P0, [R0+URZ+0x34820], R3 ;  /* 0x03482003000085a7 */ /* 0x000ea4000800007f */
[----:B--2---:R-:W-:Y:S05]  /*aeb0*/  @!P0 BRA `(.L_x_210) ;  /* 0xfffffffc00f08947 */ /* 0x004fea000383ffff */
[----:B------:R-:W-:Y:S05]  /*aec0*/  BRA `(.L_x_237) ;  /* 0xfffffff400a47947 */ /* 0x000fea000383ffff */
.L_x_211:
[----:B------:R-:W2:Y:S01]  /*aed0*/  S2R R2, SR_TID.X ;  /* 0x0000000000027919 */ /* 0x000ea20000002100 */
[----:B------:R-:W-:Y:S01]  /*aee0*/  BSSY B0, `(.L_x_238) ;  /* 0x000000a000007945 */ /* 0x000fe20003800000 */
[----:B------:R-:W-:Y:S02]  /*aef0*/  IMAD.MOV.U32 R12, RZ, RZ, RZ ;  /* 0x000000ffff0c7224 */ /* 0x000fe400078e00ff */
[----:B------:R-:W-:Y:S02]  /*af00*/  IMAD.MOV.U32 R11, RZ, RZ, 0x1f ;  /* 0x0000001fff0b7424 */ /* 0x000fe400078e00ff */
[----:B------:R-:W-:Y:S01]  /*af10*/  IMAD.MOV.U32 R15, RZ, RZ, -0x1 ;  /* 0xffffffffff0f7424 */ /* 0x000fe200078e00ff */
[----:B--2---:R-:W-:-:S04]  /*af20*/  SHF.R.U32.HI R2, RZ, 0x5, R2 ;  /* 0x00000005ff027819 */ /* 0x004fc80000011602 */
[----:B------:R-:W-:-:S05]  /*af30*/  LOP3.LUT R2, R2, 0x3, RZ, 0xc0, !PT ;  /* 0x0000000302027812 */ /* 0x000fca00078ec0ff */
[----:B------:R-:W-:-:S07]  /*af40*/  IMAD.MOV.U32 R13, RZ, RZ, R2 ;  /* 0x000000ffff0d7224 */ /* 0x000fce00078e0002 */
[----:B-1----:R-:W-:Y:S05]  /*af50*/  WARPSYNC.COLLECTIVE R15, `(.L_x_239) ;  /* 0x000000000f087348 */ /* 0x002fea0003c00000 */
[----:B------:R2:W3:Y:S02]  /*af60*/  SHFL.IDX P6, R14, R13, R12, R11 ;  /* 0x0000000c0d0e7389 */ /* 0x0004e400000c000b */
[----:B-123--:R-:W-:Y:S01]  /*af70*/  ENDCOLLECTIVE ;  /* 0x000000000000791b */ /* 0x00efe20003800000 */
.L_x_239:
[----:B------:R-:W-:Y:S05]  /*af80*/  BSYNC B0 ;  /* 0x0000000000007941 */ /* 0x000fea0003800000 */
.L_x_238:
[----:B------:R-:W-:Y:S05]  /*af90*/  BRA `(.L_x_240) ;  /* 0xfffffff4008c7947 */ /* 0x000fea000383ffff */
.L_x_214:
[----:B------:R-:W-:Y:S01]  /*afa0*/  BSSY B1, `(.L_x_241) ;  /* 0x0000006000017945 */ /* 0x000fe20003800000 */
[----:B------:R-:W-:-:S07]  /*afb0*/  IMAD.MOV.U32 R15, RZ, RZ, -0x1 ;  /* 0xffffffffff0f7424 */ /* 0x000fce00078e00ff */
[----:B-12---:R-:W-:Y:S05]  /*afc0*/  WARPSYNC.COLLECTIVE R15, `(.L_x_242) ;  /* 0x000000000f0c7348 */ /* 0x006fea0003c00000 */
[----:B------:R-:W-:Y:S02]  /*afd0*/  ELECT P6, UR62, PT ;  /* 0x00000000003e782f */ /* 0x000fe400038c0000 */
[----:B------:R-:W-:Y:S01]  /*afe0*/  MOV R14, UR62 ;  /* 0x0000003e000e7c02 */ /* 0x000fe20008000f00 */
[----:B-12---:R-:W-:Y:S10]  /*aff0*/  ENDCOLLECTIVE ;  /* 0x000000000000791b */ /* 0x006ff40003800000 */
.L_x_242:
[----:B------:R-:W-:Y:S05]  /*b000*/  BSYNC B1 ;  /* 0x0000000000017941 */ /* 0x000fea0003800000 */
.L_x_241:
[----:B------:R-:W-:Y:S05]  /*b010*/  BRA `(.L_x_243) ;  /* 0xfffffff400847947 */ /* 0x000fea000383ffff */
.L_x_216:
[----:B-1----:R1:W2:Y:S02]  /*b020*/  SYNCS.PHASECHK.TRANS64.TRYWAIT P0, [R6+URZ], R5 ;  /* 0x00000005060075a7 */ /* 0x0022a4000800017f */
[----:B--2---:R-:W-:Y:S05]  /*b030*/  @!P0 NANOSLEEP.SYNCS 0x989680 ;  /* 0x009896800000895d */ /* 0x004fea0003900000 */
[----:B------:R-:W2:Y:S02]  /*b040*/  @!P0 SYNCS.PHASECHK.TRANS64 P0, [R6+URZ], R5 ;  /* 0x00000005060085a7 */ /* 0x000ea4000800007f */
[----:B--2---:R-:W-:Y:S05]  /*b050*/  @!P0 BRA `(.L_x_216) ;  /* 0xfffffffc00f08947 */ /* 0x004fea000383ffff */
[----:B------:R-:W-:Y:S05]  /*b060*/  BRA `(.L_x_244) ;  /* 0xfffffff400c07947 */ /* 0x000fea000383ffff */
.L_x_217:
[----:B--2---:R2:W3:Y:S02]  /*b070*/  SYNCS.PHASECHK.TRANS64.TRYWAIT P0, [R3+URZ], R2 ;  /* 0x00000002030075a7 */ /* 0x0044e4000800017f */
[----:B---3--:R-:W-:Y:S05]  /*b080*/  @!P0 NANOSLEEP.SYNCS 0x989680 ;  /* 0x009896800000895d */ /* 0x008fea0003900000 */
[----:B------:R-:W3:Y:S02]  /*b090*/  @!P0 SYNCS.PHASECHK.TRANS64 P0, [R3+URZ], R2 ;  /* 0x00000002030085a7 */ /* 0x000ee4000800007f */
[----:B---3--:R-:W-:Y:S05]  /*b0a0*/  @!P0 BRA `(.L_x_217) ;  /* 0xfffffffc00f08947 */ /* 0x008fea000383ffff */
[----:B------:R-:W-:Y:S05]  /*b0b0*/  BRA `(.L_x_245) ;  /* 0xfffffff400b47947 */ /* 0x000fea000383ffff */
.L_x_219:
[----:B--2---:R2:W3:Y:S02]  /*b0c0*/  SYNCS.PHASECHK.TRANS64.TRYWAIT P0, [R16+URZ], R5 ;  /* 0x00000005100075a7 */ /* 0x0044e4000800017f */
[----:B---3--:R-:W-:Y:S05]  /*b0d0*/  @!P0 NANOSLEEP.SYNCS 0x989680 ;  /* 0x009896800000895d */ /* 0x008fea0003900000 */
[----:B------:R-:W3:Y:S02]  /*b0e0*/  @!P0 SYNCS.PHASECHK.TRANS64 P0, [R16+URZ], R5 ;  /* 0x00000005100085a7 */ /* 0x000ee4000800007f */
[----:B---3--:R-:W-:Y:S05]  /*b0f0*/  @!P0 BRA `(.L_x_219) ;  /* 0xfffffffc00f08947 */ /* 0x008fea000383ffff */
[----:B------:R-:W-:Y:S05]  /*b100*/  BRA `(.L_x_246) ;  /* 0xfffffff400b87947 */ /* 0x000fea000383ffff */
.L_x_247:
        /* <DEDUP_REMOVED lines=15> */
.L_x_2656:


//--------------------- .text._ZN7cutlass13device_kernelIN5flash11enable_sm90INS1_16FlashAttnFwdSm90INS1_25CollectiveMainloopFwdSm90ILi2EN4cute5tupleIJNS5_1CILi1EEES8_S8_EEENS6_IJNS7_ILi128EEESA_NS7_ILi192EEEEEELi128ENS_6half_tEfNS_4arch4Sm90ELb0ELb0ELb0ELb1ELb0ELb0ELb0ELb1ELb1ELb0ELb0ELb0EEENS1_21CollectiveEpilogueFwdINS6_IJSA_SA_SA_EEES9_SD_SF_Li256ELb1ELb0ELb0ELb0EEENS1_36VarlenDynamicPersistentTileSchedulerILi128ELi128ELi256ELi32ELb0ELb0ELb1ELb0ELb1ELb1EEEEEEEEEvNT_6ParamsE --------------------------
	.section	.text._ZN7cutlass13device_kernelIN5flash11enable_sm90INS1_16FlashAttnFwdSm90INS1_25CollectiveMainloopFwdSm90ILi2EN4cute5tupleIJNS5_1CILi1EEES8_S8_EEENS6_IJNS7_ILi128EEESA_NS7_ILi192EEEEEELi128ENS_6half_tEfNS_4arch4Sm90ELb0ELb0ELb0ELb1ELb0ELb0ELb0ELb1ELb1ELb0ELb0ELb0EEENS1_21CollectiveEpilogueFwdINS6_IJSA_SA_SA_EEES9_SD_SF_Li256ELb1ELb0ELb0ELb0EEENS1_36VarlenDynamicPersistentTileSchedulerILi128ELi128ELi256ELi32ELb0ELb0ELb1ELb0ELb1ELb1EEEEEEEEEvNT_6ParamsE,"ax",@progbits
	.align	128
.text._ZN7cutlass13device_kernelIN5flash11enable_sm90INS1_16FlashAttnFwdSm90INS1_25CollectiveMainloopFwdSm90ILi2EN4cute5tupleIJNS5_1CILi1EEES8_S8_EEENS6_IJNS7_ILi128EEESA_NS7_ILi192EEEEEELi128ENS_6half_tEfNS_4arch4Sm90ELb0ELb0ELb0ELb1ELb0ELb0ELb0ELb1ELb1ELb0ELb0ELb0EEENS1_21CollectiveEpilogueFwdINS6_IJSA_SA_SA_EEES9_SD_SF_Li256ELb1ELb0ELb0ELb0EEENS1_36VarlenDynamicPersistentTileSchedulerILi128ELi128ELi256ELi32ELb0ELb0ELb1ELb0ELb1ELb1EEEEEEEEEvNT_6ParamsE:
        .type           _ZN7cutlass13device_kernelIN5flash11enable_sm90INS1_16FlashAttnFwdSm90INS1_25CollectiveMainloopFwdSm90ILi2EN4cute5tupleIJNS5_1CILi1EEES8_S8_EEENS6_IJNS7_ILi128EEESA_NS7_ILi192EEEEEELi128ENS_6half_tEfNS_4arch4Sm90ELb0ELb0ELb0ELb1ELb0ELb0ELb0ELb1ELb1ELb0ELb0ELb0EEENS1_21CollectiveEpilogueFwdINS6_IJSA_SA_SA_EEES9_SD_SF_Li256ELb1ELb0ELb0ELb0EEENS1_36VarlenDynamicPersistentTileSchedulerILi128ELi128ELi256ELi32ELb0ELb0ELb1ELb0ELb1ELb1EEEEEEEEEvNT_6ParamsE,@function
        .size           _ZN7cutlass13device_kernelIN5flash11enable_sm90INS1_16FlashAttnFwdSm90INS1_25CollectiveMainloopFwdSm90ILi2EN4cute5tupleIJNS5_1CILi1EEES8_S8_EEENS6_IJNS7_ILi128EEESA_NS7_ILi192EEEEEELi128ENS_6half_tEfNS_4arch4Sm90ELb0ELb0ELb0ELb1ELb0ELb0ELb0ELb1ELb1ELb0ELb0ELb0EEENS1_21CollectiveEpilogueFwdINS6_IJSA_SA_SA_EEES9_SD_SF_Li256ELb1ELb0ELb0ELb0EEENS1_36VarlenDynamicPersistentTileSchedulerILi128ELi128ELi256ELi32ELb0ELb0ELb1ELb0ELb1ELb1EEEEEEEEEvNT_6ParamsE,(.L_x_2657 - _ZN7cutlass13device_kernelIN5flash11enable_sm90INS1_16FlashAttnFwdSm90INS1_25CollectiveMainloopFwdSm90ILi2EN4cute5tupleIJNS5_1CILi1EEES8_S8_EEENS6_IJNS7_ILi128EEESA_NS7_ILi192EEEEEELi128ENS_6half_tEfNS_4arch4Sm90ELb0ELb0ELb0ELb1ELb0ELb0ELb0ELb1ELb1ELb0ELb0ELb0EEENS1_21CollectiveEpilogueFwdINS6_IJSA_SA_SA_EEES9_SD_SF_Li256ELb1ELb0ELb0ELb0EEENS1_36VarlenDynamicPersistentTileSchedulerILi128ELi128ELi256ELi32ELb0ELb0ELb1ELb0ELb1ELb1EEEEEEEEEvNT_6ParamsE)
        .other          _ZN7cutlass13device_kernelIN5flash11enable_sm90INS1_16FlashAttnFwdSm90INS1_25CollectiveMainloopFwdSm90ILi2EN4cute5tupleIJNS5_1CILi1EEES8_S8_EEENS6_IJNS7_ILi128EEESA_NS7_ILi192EEEEEELi128ENS_6half_tEfNS_4arch4Sm90ELb0ELb0ELb0ELb1ELb0ELb0ELb0ELb1ELb1ELb0ELb0ELb0EEENS1_21CollectiveEpilogueFwdINS6_IJSA_SA_SA_EEES9_SD_SF_Li256ELb1ELb0ELb0ELb0EEENS1_36VarlenDynamicPersistentTileSchedulerILi128ELi128ELi256ELi32ELb0ELb0ELb1ELb0ELb1ELb1EEEEEEEEEvNT_6ParamsE,@"STO_CUDA_ENTRY STV_DEFAULT"
_ZN7cutlass13device_kernelIN5flash11enable_sm90INS1_16FlashAttnFwdSm90INS1_25CollectiveMainloopFwdSm90ILi2EN4cute5tupleIJNS5_1CILi1EEES8_S8_EEENS6_IJNS7_ILi128EEESA_NS7_ILi192EEEEEELi128ENS_6half_tEfNS_4arch4Sm90ELb0ELb0ELb0ELb1ELb0ELb0ELb0ELb1ELb1ELb0ELb0ELb0EEENS1_21CollectiveEpilogueFwdINS6_IJSA_SA_SA_EEES9_SD_SF_Li256ELb1ELb0ELb0ELb0EEENS1_36VarlenDynamicPersistentTileSchedulerILi128ELi128ELi256ELi32ELb0ELb0ELb1ELb0ELb1ELb1EEEEEEEEEvNT_6ParamsE:
[----:B------:R-:W0:Y:S02]  /*0000*/  LDC R1, c[0x0][0x28] ;  /* 0x00000a00ff017b82 */ /* 0x000e240000000800 */
[----:B0-----:R-:W-:Y:S01]  /*0010*/  VIADD R1, R1, 0xffffffc8 ;  /* 0xffffffc801017836 */ /* 0x001fe20000000000 */
[----:B------:R-:W0:Y:S01]  /*0020*/  S2R R3, SR_TID.X ;  /* 0x0000000000037919 */ /* 0x000e220000002100 */
[----:B------:R-:W-:Y:S01]  /*0030*/  ELECT P0, URZ, PT ;  /* 0x00000000003f782f */ /* 0x000fe20003800000 */
[----:B------:R-:W-:Y:S01]  /*0040*/  BSSY B0, `(.L_x_248) ;  /* 0x0000011000007945 */ /* 0x000fe20003800000 */
[----:B0-----:R-:W-:-:S05]  /*0050*/  SHF.R.U32.HI R0, RZ, 0x5, R3 ;  /* 0x00000005ff007819 */ /* 0x001fca0000011603 */
[----:B------:R-:W0:Y:S02]  /*0060*/  SHFL.IDX PT, R2, R0, RZ, 0x1f ;  /* 0x00001fff00027589 */ /* 0x000e2400000e0000 */
[----:B0-----:R-:W-:Y:S02]  /*0070*/  ISETP.EQ.AND P0, PT, R2, RZ, P0 ;  /* 0x000000ff0200720c */ /* 0x001fe40000702270 */
[----:B------:R-:W-:-:S11]  /*0080*/  SHF.R.U32.HI R2, RZ, 0x7, R3 ;  /* 0x00000007ff027819 */ /* 0x000fd60000011603 */
[----:B------:R-:W-:Y:S05]  /*0090*/  @!P0 BRA `(.L_x_249) ;  /* 0x00000000002c8947 */ /* 0x000fea0003800000 */
[----:B------:R-:W-:Y:S02]  /*00a0*/  ULDC.64 UR4, c[0x0][0x198] ;  /* 0x0000660000047ab9 */ /* 0x000fe40000000a00 */
[----:B------:R-:W-:Y:S02]  /*00b0*/  UIADD3 UR6, UP0, UR4, 0x270, URZ ;  /* 0x0000027004067890 */ /* 0x000fe4000ff1e03f */
[----:B------:R-:W-:Y:S02]  /*00c0*/  UIADD3 UR8, UP1, UR4, 0x370, URZ ;  /* 0x0000037004087890 */ /* 0x000fe4000ff3e03f */
[----:B------:R-:W-:Y:S02]  /*00d0*/  UIADD3 UR4, UP2, UR4, 0x470, URZ ;  /* 0x0000047004047890 */ /* 0x000fe4000ff5e03f */
[----:B------:R-:W-:Y:S02]  /*00e0*/  UIADD3.X UR7, URZ, UR5, URZ, UP0, !UPT ;  /* 0x000000053f077290 */ /* 0x000fe400087fe43f */
[----:B------:R-:W-:-:S02]  /*00f0*/  UIADD3.X UR9, URZ, UR5, URZ, UP1, !UPT ;  /* 0x000000053f097290 */ /* 0x000fc40008ffe43f */
[----:B------:R-:W-:-:S05]  /*0100*/  UIADD3.X UR5, URZ, UR5, URZ, UP2, !UPT ;  /* 0x000000053f057290 */ /* 0x000fca00097fe43f */
[----:B------:R0:W-:Y:S02]  /*0110*/  UTMACCTL.PF [UR6] ;  /* 0x00000000060079b9 */ /* 0x0001e40008040000 */
[----:B------:R0:W-:Y:S02]  /*0120*/  UTMACCTL.PF [UR8] ;  /* 0x00000000080079b9 */ /* 0x0001e40008040000 */
[----:B------:R0:W-:Y:S02]  /*0130*/  UTMACCTL.PF [UR4] ;  /* 0x00000000040079b9 */ /* 0x0001e40008040000 */
[----:B0-----:R-:W-:Y:S01]  /*0140*/  NOP ;  /* 0x0000000000007918 */ /* 0x001fe20000000000 */
.L_x_249:
[----:B------:R-:W-:Y:S05]  /*0150*/  BSYNC B0 ;  /* 0x0000000000007941 */ /* 0x000fea0003800000 */
.L_x_248:
[----:B------:R-:W-:Y:S01]  /*0160*/  VOTEU.ANY UP0, P0 ;  /* 0x00000000003f7886 */ /* 0x000fe20000000100 */
[----:B------:R-:W0:Y:S01]  /*0170*/  SHFL.IDX PT, R2, R2, RZ, 0x1f ;  /* 0x00001fff02027589 */ /* 0x000e2200000e0000 */
[----:B------:R-:W-:Y:S01]  /*0180*/  UMOV UR4, 0x1 ;  /* 0x0000000100047882 */ /* 0x000fe20000000000 */
[----:B------:R-:W-:Y:S01]  /*0190*/  UMOV UR7, 0x100 ;  /* 0x0000010000077882 */ /* 0x000fe20000000000 */
[----:B------:R-:W-:Y:S01]  /*01a0*/  VOTEU.ANY UP1, P0 ;  /* 0x00000000003f7886 */ /* 0x000fe20000020100 */
[----:B------:R-:W1:Y:S01]  /*01b0*/  @UP0 S2UR UR8, SR_CgaCtaId ;  /* 0x00000000000809c3 */ /* 0x000e620000008800 */
[----:B------:R-:W2:Y:S01]  /*01c0*/  SHFL.IDX PT, R3, R0, RZ, 0x1f ;  /* 0x00001fff00037589 */ /* 0x000ea200000e0000 */
[----:B------:R-:W-:Y:S01]  /*01d0*/  @UP0 UMOV UR6, 0x400 ;  /* 0x0000040000060882 */ /* 0x000fe20000000000 */
[----:B------:R-:W-:-:S04]  /*01e0*/  @UP0 UIADD3 UR4, -UR4, 0x100000, URZ ;  /* 0x0010000004040890 */ /* 0x000fc8000fffe13f */
[----:B------:R-:W-:Y:S02]  /*01f0*/  @UP0 USHF.L.U32 UR5, UR4, 0xb, URZ ;  /* 0x0000000b04050899 */ /* 0x000fe4000800063f */
[----:B------:R-:W-:Y:S01]  /*0200*/  @UP0 USHF.L.U32 UR4, UR4, 0x1, URZ ;  /* 0x0000000104040899 */ /* 0x000fe2000800063f */
[----:B------:R-:W-:Y:S01]  /*0210*/  VOTEU.ANY UP2, P0 ;  /* 0x00000000003f7886 */ /* 0x000fe20000040100 */
[----:B0-----:R-:W-:Y:S01]  /*0220*/  R2UR UR9, R2 ;  /* 0x00000000020972ca */ /* 0x001fe200000e0000 */
[----:B-1----:R-:W-:Y:S01]  /*0230*/  @UP0 ULEA UR8, UR8, UR6, 0x18 ;  /* 0x0000000608080291 */ /* 0x002fe2000f8ec03f */
[----:B--2---:R-:W-:Y:S01]  /*0240*/  ISETP.NE.AND P1, PT, R3, RZ, PT ;  /* 0x000000ff0300720c */ /* 0x004fe20003f25270 */
[----:B------:R-:W-:-:S04]  /*0250*/  @UP0 UIADD3 UR6, -UR7, 0x100000, URZ ;  /* 0x0010000007060890 */ /* 0x000fc8000fffe13f */
[----:B------:R-:W-:Y:S02]  /*0260*/  @UP0 USHF.L.U32 UR7, UR6, 0xb, URZ ;  /* 0x0000000b06070899 */ /* 0x000fe4000800063f */
[----:B------:R-:W-:-:S04]  /*0270*/  @UP0 USHF.L.U32 UR6, UR6, 0x1, URZ ;  /* 0x0000000106060899 */ /* 0x000fc8000800063f */
[----:B------:R-:W-:Y:S01]  /*0280*/  UISETP.NE.AND UP0, UPT, UR9, URZ, UPT ;  /* 0x0000003f0900728c */ /* 0x000fe2000bf05270 */
[----:B------:R-:W0:Y:S02]  /*0290*/  FENCE.VIEW.ASYNC.S ;  /* 0x00000000000073c6 */ /* 0x000e240000000000 */
[----:B0-----:R0:W1:Y:S05]  /*02a0*/  @UP1 SYNCS.EXCH.64 URZ, [UR8+0x34800], UR4 ;  /* 0x03480004083f15b2 */ /* 0x00106a0008000100 */
[----:B------:R0:W2:Y:S01]  /*02b0*/  @UP2 SYNCS.EXCH.64 URZ, [UR8+0x34820], UR6 ;  /* 0x03482006083f25b2 */ /* 0x0000a20008000100 */
[----:B------:R-:W-:Y:S05]  /*02c0*/  @P1 BRA `(.L_x_250) ;  /* 0x0000000000481947 */ /* 0x000fea0003800000 */
[----:B0-----:R-:W0:Y:S01]  /*02d0*/  S2UR UR5, SR_CgaCtaId ;  /* 0x00000000000579c3 */ /* 0x001e220000008800 */
[----:B------:R-:W-:Y:S01]  /*02e0*/  UMOV UR4, 0x400 ;  /* 0x0000040000047882 */ /* 0x000fe20000000000 */
[----:B------:R-:W-:Y:S01]  /*02f0*/  UMOV UR6, 0x1 ;  /* 0x0000000100067882 */ /* 0x000fe20000000000 */
[----:B------:R-:W-:Y:S01]  /*0300*/  UMOV UR9, 0x2 ;  /* 0x0000000200097882 */ /* 0x000fe20000000000 */
[----:B------:R-:W-:-:S04]  /*0310*/  UIADD3 UR6, -UR6, 0x100000, URZ ;  /* 0x0010000006067890 */ /* 0x000fc8000fffe13f */
[----:B------:R-:W-:Y:S02]  /*0320*/  USHF.L.U32 UR7, UR6, 0xb, URZ ;  /* 0x0000000b06077899 */ /* 0x000fe4000800063f */
[----:B------:R-:W-:Y:S01]  /*0330*/  USHF.L.U32 UR6, UR6, 0x1, URZ ;  /* 0x0000000106067899 */ /* 0x000fe2000800063f */
[----:B------:R-:W-:Y:S01]  /*0340*/  ELECT P0, URZ, PT ;  /* 0x00000000003f782f */ /* 0x000fe20003800000 */
[----:B0-----:R-:W-:Y:S02]  /*0350*/  ULEA UR8, UR5, UR4, 0x18 ;  /* 0x0000000405087291 */ /* 0x001fe4000f8ec03f */
[----:B------:R-:W-:-:S04]  /*0360*/  UIADD3 UR4, -UR9, 0x100000, URZ ;  /* 0x0010000009047890 */ /* 0x000fc8000fffe13f */
[----:B------:R-:W-:Y:S02]  /*0370*/  USHF.L.U32 UR5, UR4, 0xb, URZ ;  /* 0x0000000b04057899 */ /* 0x000fe4000800063f */
[----:B------:R-:W-:Y:S01]  /*0380*/  USHF.L.U32 UR4, UR4, 0x1, URZ ;  /* 0x0000000104047899 */ /* 0x000fe2000800063f */
[----:B------:R-:W0:Y:S03]  /*0390*/  FENCE.VIEW.ASYNC.S ;  /* 0x00000000000073c6 */ /* 0x000e260000000000 */
[----:B0-----:R3:W4:Y:S08]  /*03a0*/  SYNCS.EXCH.64 URZ, [UR8+0x34830], UR6 ;  /* 0x03483006083f75b2 */ /* 0x0017300008000100 */
[----:B------:R3:W0:Y:S01]  /*03b0*/  SYNCS.EXCH.64 URZ, [UR8+0x34840], UR4 ;  /* 0x03484004083f75b2 */ /* 0x0006220008000100 */
[----:B------:R3:W0:Y:S01]  /*03c0*/  SYNCS.EXCH.64 URZ, [UR8+0x34838], UR6 ;  /* 0x03483806083f75b2 */ /* 0x0006220008000100 */
[----:B------:R3:W0:Y:S02]  /*03d0*/  SYNCS.EXCH.64 URZ, [UR8+0x34848], UR4 ;  /* 0x03484804083f75b2 */ /* 0x0006240008000100 */
[----:B---3--:R-:W-:Y:S01]  /*03e0*/  NOP ;  /* 0x0000000000007918 */ /* 0x008fe20000000000 */
.L_x_250:
[----:B------:R-:W3:Y:S01]  /*03f0*/  SHFL.IDX PT, R2, R0, RZ, 0x1f ;  /* 0x00001fff00027589 */ /* 0x000ee200000e0000 */
[----:B------:R-:W-:Y:S01]  /*0400*/  NOP ;  /* 0x0000000000007918 */ /* 0x000fe20000000000 */
[----:B---3--:R-:W-:-:S13]  /*0410*/  ISETP.NE.AND P0, PT, R2, RZ, PT ;  /* 0x000000ff0200720c */ /* 0x008fda0003f05270 */
[----:B------:R-:W-:Y:S05]  /*0420*/  @P0 BRA `(.L_x_251) ;  /* 0x0000000000480947 */ /* 0x000fea0003800000 */
[----:B0-----:R-:W0:Y:S01]  /*0430*/  S2UR UR5, SR_CgaCtaId ;  /* 0x00000000000579c3 */ /* 0x001e220000008800 */
[----:B------:R-:W-:Y:S01]  /*0440*/  UMOV UR4, 0x400 ;  /* 0x0000040000047882 */ /* 0x000fe20000000000 */
[----:B------:R-:W-:Y:S01]  /*0450*/  UMOV UR6, 0x1 ;  /* 0x0000000100067882 */ /* 0x000fe20000000000 */
[----:B------:R-:W-:Y:S01]  /*0460*/  UMOV UR7, 0x2 ;  /* 0x0000000200077882 */ /* 0x000fe20000000000 */
[----:B------:R-:W-:Y:S01]  /*0470*/  ELECT P0, URZ, PT ;  /* 0x00000000003f782f */ /* 0x000fe20003800000 */
[----:B0-----:R-:W-:Y:S02]  /*0480*/  ULEA UR8, UR5, UR4, 0x18 ;  /* 0x0000000405087291 */ /* 0x001fe4000f8ec03f */
[----:B------:R-:W-:-:S04]  /*0490*/  UIADD3 UR4, -UR6, 0x100000, URZ ;  /* 0x0010000006047890 */ /* 0x000fc8000fffe13f */
[----:B------:R-:W-:Y:S02]  /*04a0*/  USHF.L.U32 UR5, UR4, 0xb, URZ ;  /* 0x0000000b04057899 */ /* 0x000fe4000800063f */
[----:B------:R-:W-:Y:S02]  /*04b0*/  USHF.L.U32 UR4, UR4, 0x1, URZ ;  /* 0x0000000104047899 */ /* 0x000fe4000800063f */
[----:B------:R-:W-:-:S04]  /*04c0*/  UIADD3 UR6, -UR7, 0x100000, URZ ;  /* 0x0010000007067890 */ /* 0x000fc8000fffe13f */
[----:B------:R-:W-:Y:S02]  /*04d0*/  USHF.L.U32 UR7, UR6, 0xb, URZ ;  /* 0x0000000b06077899 */ /* 0x000fe4000800063f */
[----:B------:R-:W-:Y:S01]  /*04e0*/  USHF.L.U32 UR6, UR6, 0x1, URZ ;  /* 0x0000000106067899 */ /* 0x000fe2000800063f */
[----:B------:R-:W0:Y:S03]  /*04f0*/  FENCE.VIEW.ASYNC.S ;  /* 0x00000000000073c6 */ /* 0x000e260000000000 */
[----:B0-----:R3:W0:Y:S08]  /*0500*/  SYNCS.EXCH.64 URZ, [UR8+0x34850], UR4 ;  /* 0x03485004083f75b2 */ /* 0x0016300008000100 */
[----:B------:R3:W0:Y:S01]  /*0510*/  SYNCS.EXCH.64 URZ, [UR8+0x34860], UR6 ;  /* 0x03486006083f75b2 */ /* 0x0006220008000100 */
[----:B------:R3:W0:Y:S01]  /*0520*/  SYNCS.EXCH.64 URZ, [UR8+0x34858], UR4 ;  /* 0x03485804083f75b2 */ /* 0x0006220008000100 */
[----:B------:R3:W0:Y:S02]  /*0530*/  SYNCS.EXCH.64 URZ, [UR8+0x34868], UR6 ;  /* 0x03486806083f75b2 */ /* 0x0006240008000100 */
[----:B---3--:R-:W-:Y:S01]  /*0540*/  NOP ;  /* 0x0000000000007918 */ /* 0x008fe20000000000 */
.L_x_251:
[----:B------:R-:W3:Y:S01]  /*0550*/  SHFL.IDX PT, R2, R0, RZ, 0x1f ;  /* 0x00001fff00027589 */ /* 0x000ee200000e0000 */
[----:B------:R-:W-:Y:S01]  /*0560*/  NOP ;  /* 0x0000000000007918 */ /* 0x000fe20000000000 */
[----:B---3--:R-:W-:-:S13]  /*0570*/  ISETP.NE.AND P0, PT, R2, RZ, PT ;  /* 0x000000ff0200720c */ /* 0x008fda0003f05270 */
[----:B------:R-:W-:Y:S05]  /*0580*/  @P0 BRA `(.L_x_252) ;  /* 0x0000000000380947 */ /* 0x000fea0003800000 */
[----:B0-----:R-:W0:Y:S01]  /*0590*/  S2UR UR5, SR_CgaCtaId ;  /* 0x00000000000579c3 */ /* 0x001e220000008800 */
[----:B------:R-:W-:Y:S01]  /*05a0*/  UMOV UR4, 0x400 ;  /* 0x0000040000047882 */ /* 0x000fe20000000000 */
[----:B------:R-:W-:Y:S01]  /*05b0*/  UMOV UR7, 0x1 ;  /* 0x0000000100077882 */ /* 0x000fe20000000000 */
[----:B------:R-:W-:Y:S01]  /*05c0*/  ELECT P0, URZ, PT ;  /* 0x00000000003f782f */ /* 0x000fe20003800000 */
[----:B0-----:R-:W-:Y:S02]  /*05d0*/  ULEA UR6, UR5, UR4, 0x18 ;  /* 0x0000000405067291 */ /* 0x001fe4000f8ec03f */
[----:B------:R-:W-:-:S04]  /*05e0*/  UIADD3 UR4, -UR7, 0x100000, URZ ;  /* 0x0010000007047890 */ /* 0x000fc8000fffe13f */
[----:B------:R-:W-:Y:S02]  /*05f0*/  USHF.L.U32 UR5, UR4, 0xb, URZ ;  /* 0x0000000b04057899 */ /* 0x000fe4000800063f */
[----:B------:R-:W-:Y:S01]  /*0600*/  USHF.L.U32 UR4, UR4, 0x1, URZ ;  /* 0x0000000104047899 */ /* 0x000fe2000800063f */
[----:B------:R-:W0:Y:S11]  /*0610*/  FENCE.VIEW.ASYNC.S ;  /* 0x00000000000073c6 */ /* 0x000e360000000000 */
[----:B0-----:R3:W0:Y:S01]  /*0620*/  SYNCS.EXCH.64 URZ, [UR6+0x34870], UR4 ;  /* 0x03487004063f75b2 */ /* 0x0016220008000100 */
[----:B------:R3:W0:Y:S01]  /*0630*/  SYNCS.EXCH.64 URZ, [UR6+0x34880], UR4 ;  /* 0x03488004063f75b2 */ /* 0x0006220008000100 */
[----:B------:R3:W0:Y:S01]  /*0640*/  SYNCS.EXCH.64 URZ, [UR6+0x34878], UR4 ;  /* 0x03487804063f75b2 */ /* 0x0006220008000100 */
[----:B------:R3:W0:Y:S02]  /*0650*/  SYNCS.EXCH.64 URZ, [UR6+0x34888], UR4 ;  /* 0x03488804063f75b2 */ /* 0x0006240008000100 */
[----:B---3--:R-:W-:Y:S01]  /*0660*/  NOP ;  /* 0x0000000000007918 */ /* 0x008fe20000000000 */
.L_x_252:
        /* <DEDUP_REMOVED lines=22> */
.L_x_253:
        /* <DEDUP_REMOVED lines=22> */
.L_x_254:
[----:B0-----:R-:W-:Y:S01]  /*0930*/  UMOV UR4, 0x1 ;  /* 0x0000000100047882 */ /* 0x001fe20000000000 */
[----:B------:R-:W-:Y:S01]  /*0940*/  PLOP3.LUT P0, PT, PT, PT, UP0, 0x80, 0x0 ;  /* 0x000000000000781c */ /* 0x000fe20003f0f008 */
[----:B------:R-:W-:Y:S01]  /*0950*/  USEL UR4, UR4, 0x2, !UP0 ;  /* 0x0000000204047887 */ /* 0x000fe2000c000000 */
[----:B------:R-:W-:-:S05]  /*0960*/  NOP ;  /* 0x0000000000007918 */ /* 0x000fca0000000000 */
[----:B------:R-:W-:-:S05]  /*0970*/  IMAD.U32 R2, RZ, RZ, UR4 ;  /* 0x00000004ff027e24 */ /* 0x000fca000f8e00ff */
[----:B------:R0:W-:Y:S01]  /*0980*/  STL [R1+0x30], R2 ;  /* 0x0000300201007387 */ /* 0x0001e20000100800 */
[----:B-12-4-:R-:W-:Y:S06]  /*0990*/  BAR.SYNC.DEFER_BLOCKING 0x0 ;  /* 0x0000000000007b1d */ /* 0x016fec0000010000 */
[----:B------:R-:W-:Y:S05]  /*09a0*/  @!P0 BRA `(.L_x_255) ;  /* 0x0000008400188947 */ /* 0x000fea0003800000 */
.L_x_256:
[----:B------:R-:W-:-:S08]  /*09b0*/  NOP ;  /* 0x0000000000007918 */ /* 0x000fd00000000000 */
[----:B------:R-:W1:Y:S02]  /*09c0*/  USETMAXREG.TRY_ALLOC.CTAPOOL UP0, 0xf0 ;  /* 0x000000f0000079c8 */ /* 0x000e640008000600 */
[----:B-1----:R-:W-:-:S13]  /*09d0*/  PLOP3.LUT P0, PT, PT, PT, UP0, 0x80, 0x0 ;  /* 0x000000000000781c */ /* 0x002fda0003f0f008 */
[----:B------:R-:W-:Y:S05]  /*09e0*/  @!P0 BRA `(.L_x_256) ;  /* 0xfffffffc00f08947 */ /* 0x000fea000383ffff */
[----:B------:R-:W1:Y:S08]  /*09f0*/  S2UR UR5, SR_CgaCtaId ;  /* 0x00000000000579c3 */ /* 0x000e700000008800 */
[----:B------:R-:W-:Y:S06]  /*0a00*/  BAR.ARV 0x8, 0x120 ;  /* 0x0204800000007b1d */ /* 0x000fec0000002000 */
[----:B------:R-:W-:-:S02]  /*0a10*/  UMOV UR4, 0x400 ;  /* 0x0000040000047882 */ /* 0x000fc40000000000 */
[----:B------:R-:W-:Y:S01]  /*0a20*/  BAR.SYNC.DEFER_BLOCKING 0x5, 0x120 ;  /* 0x0144800000007b1d */ /* 0x000fe20000010000 */
[----:B-1----:R-:W-:-:S09]  /*0a30*/  ULEA UR4, UR5, UR4, 0x18 ;  /* 0x0000000405047291 */ /* 0x002fd2000f8ec03f */
[----:B------:R-:W1:Y:S01]  /*0a40*/  LDS.128 R44, [UR4+0x348d0] ;  /* 0x0348d004ff2c7984 */ /* 0x000e620008000c00 */
[----:B------:R-:W-:Y:S01]  /*0a50*/  ULDC UR4, c[0x0][0xc14] ;  /* 0x0003050000047ab9 */ /* 0x000fe20000000800 */
[----:B------:R-:W-:Y:S06]  /*0a60*/  BAR.ARV 0x4, 0x120 ;  /* 0x0104800000007b1d */ /* 0x000fec0000002000 */
[----:B-1----:R-:W-:-:S13]  /*0a70*/  ISETP.GE.AND P0, PT, R47, UR4, PT ;  /* 0x000000042f007c0c */ /* 0x002fda000bf06270 */
[----:B------:R-:W-:Y:S05]  /*0a80*/  @P0 EXIT ;  /* 0x000000000000094d */ /* 0x000fea0003800000 */
[----:B0-----:R-:W2:Y:S01]  /*0a90*/  LDL R2, [R1+0x30] ;  /* 0x0000300001027983 */ /* 0x001ea20000100800 */
[----:B------:R-:W-:Y:S01]  /*0aa0*/  R2UR UR5, R46 ;  /* 0x000000002e0572ca */ /* 0x000fe200000e0000 */
[----:B------:R-:W-:Y:S01]  /*0ab0*/  IMAD.MOV.U32 R188, RZ, RZ, -0x2 ;  /* 0xfffffffeffbc7424 */ /* 0x000fe200078e00ff */
[----:B------:R-:W0:Y:S01]  /*0ac0*/  S2R R0, SR_TID.X ;  /* 0x0000000000007919 */ /* 0x000e220000002100 */
[----:B------:R-:W-:Y:S02]  /*0ad0*/  IMAD.MOV.U32 R185, RZ, RZ, RZ ;  /* 0x000000ffffb97224 */ /* 0x000fe400078e00ff */
[----:B------:R-:W-:Y:S02]  /*0ae0*/  IMAD.MOV.U32 R16, RZ, RZ, RZ ;  /* 0x000000ffff107224 */ /* 0x000fe400078e00ff */
[----:B0-----:R-:W-:-:S05]  /*0af0*/  VIADD R192, R0, 0xffffff80 ;  /* 0xffffff8000c07836 */ /* 0x001fca0000000000 */
[----:B------:R-:W-:-:S04]  /*0b00*/  SHF.R.S32.HI R3, RZ, 0x1f, R192 ;  /* 0x0000001fff037819 */ /* 0x000fc800000114c0 */
[CC--:B------:R-:W-:Y:S02]  /*0b10*/  LEA.HI R0, R3.reuse, R192.reuse, RZ, 0x7 ;  /* 0x000000c003007211 */ /* 0x0c0fe400078f38ff */
[----:B------:R-:W-:Y:S02]  /*0b20*/  LEA.HI R4, R3, R192, RZ, 0x5 ;  /* 0x000000c003047211 */ /* 0x000fe400078f28ff */
[----:B------:R-:W-:Y:S02]  /*0b30*/  LOP3.LUT R5, R0, 0xffffff80, RZ, 0xc0, !PT ;  /* 0xffffff8000057812 */ /* 0x000fe400078ec0ff */
[----:B------:R-:W-:Y:S01]  /*0b40*/  SHF.R.S32.HI R187, RZ, 0x7, R0 ;  /* 0x00000007ffbb7819 */ /* 0x000fe20000011400 */
[----:B------:R-:W-:Y:S02]  /*0b50*/  IMAD.SHL.U32 R4, R4, 0x20, RZ ;  /* 0x0000002004047824 */ /* 0x000fe400078e00ff */
[----:B------:R-:W-:Y:S01]  /*0b60*/  IMAD.IADD R186, R192, 0x1, -R5 ;  /* 0x00000001c0ba7824 */ /* 0x000fe200078e0a05 */
[----:B------:R-:W-:-:S02]  /*0b70*/  LEA.HI R0, R0, R187, RZ, 0x1 ;  /* 0x000000bb00007211 */ /* 0x000fc400078f08ff */
[----:B------:R-:W-:Y:S02]  /*0b80*/  LOP3.LUT R4, R4, 0xfffffc00, RZ, 0xc0, !PT ;  /* 0xfffffc0004047812 */ /* 0x000fe400078ec0ff */
[----:B------:R-:W-:Y:S02]  /*0b90*/  SHF.R.S32.HI R9, RZ, 0x1f, R186 ;  /* 0x0000001fff097819 */ /* 0x000fe400000114ba */
[----:B------:R-:W-:Y:S02]  /*0ba0*/  LOP3.LUT R0, R0, 0x3fffffe, RZ, 0xc0, !PT ;  /* 0x03fffffe00007812 */ /* 0x000fe400078ec0ff */
[CC--:B------:R-:W-:Y:S02]  /*0bb0*/  LEA.HI R6, R9.reuse, R186.reuse, RZ, 0x2 ;  /* 0x000000ba09067211 */ /* 0x0c0fe400078f10ff */
[----:B------:R-:W-:Y:S01]  /*0bc0*/  LEA.HI R9, R9, R186, RZ, 0x5 ;  /* 0x000000ba09097211 */ /* 0x000fe200078f28ff */
[----:B------:R-:W-:Y:S01]  /*0bd0*/  IMAD.IADD R0, R187, 0x1, -R0 ;  /* 0x00000001bb007824 */ /* 0x000fe200078e0a00 */
[----:B------:R-:W-:-:S02]  /*0be0*/  SHF.R.S32.HI R8, RZ, 0x2, R6 ;  /* 0x00000002ff087819 */ /* 0x000fc40000011406 */
[----:B------:R-:W-:Y:S02]  /*0bf0*/  SHF.R.S32.HI R11, RZ, 0x1f, R6 ;  /* 0x0000001fff0b7819 */ /* 0x000fe40000011406 */
[----:B------:R-:W-:Y:S02]  /*0c00*/  SHF.R.S32.HI R9, RZ, 0x5, R9 ;  /* 0x00000005ff097819 */ /* 0x000fe40000011409 */
[----:B------:R-:W-:-:S04]  /*0c10*/  LEA.HI R11, R11, R8, RZ, 0x3 ;  /* 0x000000080b0b7211 */ /* 0x000fc800078f18ff */
[----:B------:R-:W-:-:S05]  /*0c20*/  LOP3.LUT R11, R11, 0xfffffff8, RZ, 0xc0, !PT ;  /* 0xfffffff80b0b7812 */ /* 0x000fca00078ec0ff */
[----:B------:R-:W-:-:S04]  /*0c30*/  IMAD.IADD R8, R8, 0x1, -R11 ;  /* 0x0000000108087824 */ /* 0x000fc800078e0a0b */
[----:B------:R-:W-:-:S04]  /*0c40*/  IMAD R9, R9, 0x10, R8 ;  /* 0x0000001009097824 */ /* 0x000fc800078e0208 */
[----:B------:R-:W-:Y:S01]  /*0c50*/  IMAD R189, R0, 0x40, R9 ;  /* 0x0000004000bd7824 */ /* 0x000fe200078e0209 */
[----:B--2---:R-:W-:Y:S02]  /*0c60*/  R2UR UR4, R2 ;  /* 0x00000000020472ca */ /* 0x004fe400000e0000 */
[CC--:B------:R-:W-:Y:S02]  /*0c70*/  LEA.HI R2, R3.reuse, R192.reuse, RZ, 0x4 ;  /* 0x000000c003027211 */ /* 0x0c0fe400078f20ff */
[----:B------:R-:W-:Y:S02]  /*0c80*/  LEA.HI R3, R3, R192, RZ, 0x3 ;  /* 0x000000c003037211 */ /* 0x000fe400078f18ff */
[----:B------:R-:W-:Y:S02]  /*0c90*/  SHF.R.S32.HI R7, RZ, 0x4, R2 ;  /* 0x00000004ff077819 */ /* 0x000fe40000011402 */
[C---:B------:R-:W-:Y:S02]  /*0ca0*/  LOP3.LUT R5, R2.reuse, 0x3fffff0, RZ, 0xc0, !PT ;  /* 0x03fffff002057812 */ /* 0x040fe400078ec0ff */
[----:B------:R-:W-:-:S02]  /*0cb0*/  LEA.HI R2, R2, R7, RZ, 0x1 ;  /* 0x0000000702027211 */ /* 0x000fc400078f08ff */
[----:B------:R-:W-:Y:S01]  /*0cc0*/  SHF.R.S32.HI R18, RZ, 0x3, R3 ;  /* 0x00000003ff127819 */ /* 0x000fe20000011403 */
[----:B------:R-:W-:Y:S01]  /*0cd0*/  IMAD.IADD R5, R192, 0x1, -R5 ;  /* 0x00000001c0057824 */ /* 0x000fe200078e0a05 */
[----:B------:R-:W-:Y:S01]  /*0ce0*/  LOP3.LUT R2, R2, 0x1ffffffe, RZ, 0xc0, !PT ;  /* 0x1ffffffe02027812 */ /* 0x000fe200078ec0ff */
[----:B------:R-:W-:Y:S02]  /*0cf0*/  ULOP3.LUT UR4, UR4, 0x1, URZ, 0xfc, !UPT ;  /* 0x0000000104047892 */ /* 0x000fe4000f8efc3f */
[----:B------:R-:W-:Y:S02]  /*0d00*/  IMAD R5, R5, 0x40, R4 ;  /* 0x0000004005057824 */ /* 0x000fe400078e0204 */
[----:B------:R-:W-:Y:S01]  /*0d10*/  IMAD.IADD R2, R7, 0x1, -R2 ;  /* 0x0000000107027824 */ /* 0x000fe200078e0a02 */
[----:B------:R-:W-:Y:S01]  /*0d20*/  LOP3.LUT R7, R6, 0x7ffffffc, RZ, 0xc0, !PT ;  /* 0x7ffffffc06077812 */ /* 0x000fe200078ec0ff */
[----:B------:R-:W-:Y:S02]  /*0d30*/  IMAD.U32 R191, RZ, RZ, UR4 ;  /* 0x00000004ffbf7e24 */ /* 0x000fe4000f8e00ff */
[----:B------:R-:W-:Y:S01]  /*0d40*/  IMAD R190, R2, 0x8, R5 ;  /* 0x0000000802be7824 */ /* 0x000fe200078e0205 */
[----:B------:R-:W-:Y:S01]  /*0d50*/  LOP3.LUT R5, R3, 0x1ffffff8, RZ, 0xc0, !PT ;  /* 0x1ffffff803057812 */ /* 0x000fe200078ec0ff */
[----:B------:R-:W-:-:S02]  /*0d60*/  IMAD.IADD R7, R186, 0x1, -R7 ;  /* 0x00000001ba077824 */ /* 0x000fc400078e0a07 */
[----:B------:R-:W-:Y:S02]  /*0d70*/  IMAD.MOV.U32 R2, RZ, RZ, RZ ;  /* 0x000000ffff027224 */ /* 0x000fe400078e00ff */
[----:B------:R-:W-:Y:S02]  /*0d80*/  IMAD.IADD R5, R192, 0x1, -R5 ;  /* 0x00000001c0057824 */ /* 0x000fe400078e0a05 */
[----:B------:R-:W-:Y:S02]  /*0d90*/  IMAD R188, R7, R188, 0x80 ;  /* 0x0000008007bc7424 */ /* 0x000fe400078e02bc */
[----:B------:R-:W-:-:S07]  /*0da0*/  IMAD.SHL.U32 R17, R5, 0x8, RZ ;  /* 0x0000000805117824 */ /* 0x000fce00078e00ff */
.L_x_299:
[----:B0---45:R-:W0:Y:S01]  /*0db0*/  LDC.64 R4, c[0x0][0xc60] ;  /* 0x00031800ff047b82 */ /* 0x031e220000000a00 */
[----:B------:R-:W-:Y:S01]  /*0dc0*/  ULDC.64 UR10, c[0x0][0x208] ;  /* 0x00008200000a7ab9 */ /* 0x000fe20000000a00 */
[----:B------:R-:W-:Y:S01]  /*0dd0*/  ULDC.64 UR6, c[0x0][0xa28] ;  /* 0x00028a0000067ab9 */ /* 0x000fe20000000a00 */
[----:B------:R-:W-:Y:S01]  /*0de0*/  ULDC.64 UR8, c[0x0][0xa20] ;  /* 0x0002880000087ab9 */ /* 0x000fe20000000a00 */
[----:B0-----:R-:W-:-:S06]  /*0df0*/  IMAD.WIDE R4, R47, 0x4, R4 ;  /* 0x000000042f047825 */ /* 0x001fcc00078e0204 */
[----:B--2---:R-:W2:Y:S01]  /*0e00*/  LDG.E R4, desc[UR10][R4.64] ;  /* 0x0000000a04047981 */ /* 0x004ea2000c1e1900 */
[----:B------:R-:W-:Y:S02]  /*0e10*/  UISETP.NE.U32.AND UP0, UPT, UR6, URZ, UPT ;  /* 0x0000003f0600728c */ /* 0x000fe4000bf05070 */
[----:B------:R-:W-:Y:S02]  /*0e20*/  UISETP.NE.U32.AND UP1, UPT, UR8, URZ, UPT ;  /* 0x0000003f0800728c */ /* 0x000fe4000bf25070 */
[----:B------:R-:W-:Y:S02]  /*0e30*/  UISETP.NE.AND.EX UP0, UPT, UR7, URZ, UPT, UP0 ;  /* 0x0000003f0700728c */ /* 0x000fe4000bf05300 */
[----:B------:R-:W-:-:S04]  /*0e40*/  UISETP.NE.AND.EX UP1, UPT, UR9, URZ, UPT, UP1 ;  /* 0x0000003f0900728c */ /* 0x000fc8000bf25310 */
[----:B------:R-:W-:Y:S02]  /*0e50*/  PLOP3.LUT P0, PT, PT, PT, UP0, 0x80, 0x0 ;  /* 0x000000000000781c */ /* 0x000fe40003f0f008 */
[----:B------:R-:W-:Y:S02]  /*0e60*/  PLOP3.LUT P1, PT, PT, PT, UP1, 0x80, 0x0 ;  /* 0x000000000000781c */ /* 0x000fe40003f2f018 */
[----:B--2---:R-:W-:-:S13]  /*0e70*/  R2UR UR61, R4 ;  /* 0x00000000043d72ca */ /* 0x004fda00000e0000 */
[----:B------:R-:W-:Y:S02]  /*0e80*/  USHF.R.S32.HI UR4, URZ, 0x1f, UR61 ;  /* 0x0000001f3f047899 */ /* 0x000fe4000801143d */
[----:B------:R-:W-:Y:S02]  /*0e90*/  @UP0 ULEA UR6, UP2, UR61, UR6, 0x2 ;  /* 0x000000063d060291 */ /* 0x000fe4000f84103f */
[----:B------:R-:W-:Y:S02]  /*0ea0*/  @UP1 ULEA UR8, UP3, UR61, UR8, 0x2 ;  /* 0x000000083d081291 */ /* 0x000fe4000f86103f */
[----:B------:R-:W-:Y:S02]  /*0eb0*/  @UP0 ULEA.HI.X UR7, UR61, UR7, UR4, 0x2, UP2 ;  /* 0x000000073d070291 */ /* 0x000fe400090f1404 */
[----:B------:R-:W-:Y:S01]  /*0ec0*/  IMAD.U32 R184, RZ, RZ, UR4 ;  /* 0x00000004ffb87e24 */ /* 0x000fe2000f8e00ff */
[----:B------:R-:W-:Y:S01]  /*0ed0*/  @UP1 ULEA.HI.X UR9, UR61, UR9, UR4, 0x2, UP3 ;  /* 0x000000093d091291 */ /* 0x000fe200098f1404 */
[----:B------:R-:W-:-:S02]  /*0ee0*/  IMAD.U32 R4, RZ, RZ, UR6 ;  /* 0x00000006ff047e24 */ /* 0x000fc4000f8e00ff */
[----:B---3--:R-:W-:Y:S01]  /*0ef0*/  IMAD.U32 R6, RZ, RZ, UR8 ;  /* 0x00000008ff067e24 */ /* 0x008fe2000f8e00ff */
[----:B------:R-:W-:Y:S01]  /*0f00*/  ULDC UR4, c[0x0][0x404] ;  /* 0x0001010000047ab9 */ /* 0x000fe20000000800 */
[----:B------:R-:W-:Y:S01]  /*0f10*/  IMAD.U32 R5, RZ, RZ, UR7 ;  /* 0x00000007ff057e24 */ /* 0x000fe2000f8e00ff */
[----:B------:R-:W-:Y:S01]  /*0f20*/  ULDC.64 UR6, c[0x0][0x3f8] ;  /* 0x0000fe0000067ab9 */ /* 0x000fe20000000a00 */
[----:B------:R-:W-:-:S03]  /*0f30*/  IMAD.U32 R7, RZ, RZ, UR9 ;  /* 0x00000009ff077e24 */ /* 0x000fc6000f8e00ff */
[----:B------:R-:W2:Y:S04]  /*0f40*/  @P0 LDG.E R4, desc[UR10][R4.64] ;  /* 0x0000000a04040981 */ /* 0x000ea8000c1e1900 */
[----:B------:R-:W3:Y:S01]  /*0f50*/  @P1 LDG.E R6, desc[UR10][R6.64] ;  /* 0x0000000a06061981 */ /* 0x000ee2000c1e1900 */
[----:B------:R-:W-:Y:S01]  /*0f60*/  UISETP.NE.U32.AND UP0, UPT, UR6, URZ, UPT ;  /* 0x0000003f0600728c */ /* 0x000fe2000bf05070 */
[----:B------:R-:W-:Y:S01]  /*0f70*/  IMAD.MOV.U32 R22, RZ, RZ, R45 ;  /* 0x000000ffff167224 */ /* 0x000fe200078e002d */
[----:B------:R-:W-:Y:S01]  /*0f80*/  UMOV UR48, URZ ;  /* 0x0000003f00307c82 */ /* 0x000fe20008000000 */
[----:B------:R-:W-:Y:S01]  /*0f90*/  ULDC UR6, c[0x0][0x2e0] ;  /* 0x0000b80000067ab9 */ /* 0x000fe20000000800 */
[----:B------:R-:W-:Y:S01]  /*0fa0*/  UISETP.NE.AND.EX UP0, UPT, UR7, URZ, UPT, UP0 ;  /* 0x0000003f0700728c */ /* 0x000fe2000bf05300 */
[----:B------:R-:W-:Y:S01]  /*0fb0*/  IMAD.MOV.U32 R0, RZ, RZ, RZ ;  /* 0x000000ffff007224 */ /* 0x000fe200078e00ff */
[----:B------:R-:W-:-:S02]  /*0fc0*/  CS2R R20, SRZ ;  /* 0x0000000000147805 */ /* 0x000fc4000001ff00 */
[----:B------:R-:W-:Y:S01]  /*0fd0*/  CS2R R86, SRZ ;  /* 0x0000000000567805 */ /* 0x000fe2000001ff00 */
[----:B------:R-:W-:Y:S01]  /*0fe0*/  USEL UR4, UR4, 0x1, UP0 ;  /* 0x0000000104047887 */ /* 0x000fe20008000000 */
[----:B------:R-:W-:Y:S02]  /*0ff0*/  CS2R R84, SRZ ;  /* 0x0000000000547805 */ /* 0x000fe4000001ff00 */
[----:B------:R-:W-:Y:S02]  /*1000*/  CS2R R82, SRZ ;  /* 0x0000000000527805 */ /* 0x000fe4000001ff00 */
[----:B------:R-:W-:Y:S01]  /*1010*/  CS2R R80, SRZ ;  /* 0x0000000000507805 */ /* 0x000fe2000001ff00 */
[----:B------:R-:W-:Y:S01]  /*1020*/  UIMAD UR4, UR4, UR6, URZ ;  /* 0x00000006040472a4 */ /* 0x000fe2000f8e023f */
        /* <DEDUP_REMOVED lines=14> */
[----:B-1----:R-:W-:Y:S02]  /*1110*/  CS2R R50, SRZ ;  /* 0x0000000000327805 */ /* 0x002fe4000001ff00 */
[----:B------:R-:W-:Y:S02]  /*1120*/  CS2R R48, SRZ ;  /* 0x0000000000307805 */ /* 0x000fe4000001ff00 */
[----:B------:R-:W-:Y:S02]  /*1130*/  CS2R R32, SRZ ;  /* 0x0000000000207805 */ /* 0x000fe4000001ff00 */
[----:B------:R-:W-:Y:S02]  /*1140*/  CS2R R36, SRZ ;  /* 0x0000000000247805 */ /* 0x000fe4000001ff00 */
[----:B------:R-:W-:Y:S02]  /*1150*/  CS2R R42, SRZ ;  /* 0x00000000002a7805 */ /* 0x000fe4000001ff00 */
[----:B------:R-:W-:-:S02]  /*1160*/  CS2R R40, SRZ ;  /* 0x0000000000287805 */ /* 0x000fc4000001ff00 */
[----:B------:R-:W-:Y:S01]  /*1170*/  CS2R R38, SRZ ;  /* 0x0000000000267805 */ /* 0x000fe2000001ff00 */
[----:B------:R-:W-:Y:S01]  /*1180*/  IMAD.U32 R23, RZ, RZ, UR5 ;  /* 0x00000005ff177e24 */ /* 0x000fe2000f8e00ff */
[----:B--2---:R-:W-:Y:S02]  /*1190*/  @P0 R2UR UR48, R4 ;  /* 0x00000000043002ca */ /* 0x004fe400000e0000 */
[----:B------:R-:W-:Y:S02]  /*11a0*/  PLOP3.LUT P0, PT, PT, PT, PT, 0x80, 0x0 ;  /* 0x000000000000781c */ /* 0x000fe40003f0f070 */
[----:B---3--:R-:W-:Y:S01]  /*11b0*/  @P1 R2UR UR4, R6 ;  /* 0x00000000060412ca */ /* 0x008fe200000e0000 */
[----:B------:R-:W-:-:S14]  /*11c0*/  @P1 BRA `(.L_x_257) ;  /* 0x0000000000381947 */ /* 0x000fdc0003800000 */
[----:B------:R-:W-:Y:S02]  /*11d0*/  ULDC.64 UR6, c[0x0][0xa08] ;  /* 0x0002820000067ab9 */ /* 0x000fe40000000a00 */
[----:B------:R-:W-:-:S04]  /*11e0*/  ISETP.NE.U32.AND P1, PT, RZ, UR6, PT ;  /* 0x00000006ff007c0c */ /* 0x000fc8000bf25070 */
[----:B------:R-:W-:-:S13]  /*11f0*/  ISETP.NE.AND.EX P1, PT, RZ, UR7, PT, P1 ;  /* 0x00000007ff007c0c */ /* 0x000fda000bf25310 */
[----:B------:R-:W-:Y:S05]  /*1200*/  @!P1 BRA `(.L_x_257) ;  /* 0x0000000000289947 */ /* 0x000fea0003800000 */
[----:B------:R-:W-:Y:S01]  /*1210*/  ULDC.64 UR4, c[0x0][0xa08] ;  /* 0x0002820000047ab9 */ /* 0x000fe20000000a00 */
[----:B------:R-:W-:Y:S01]  /*1220*/  ULDC.64 UR6, c[0x0][0x208] ;  /* 0x0000820000067ab9 */ /* 0x000fe20000000a00 */
[----:B------:R-:W-:-:S06]  /*1230*/  UIMAD.WIDE UR4, UR61, 0x4, UR4 ;  /* 0x000000043d0478a5 */ /* 0x000fcc000f8e0204 */
[----:B------:R-:W-:Y:S02]  /*1240*/  IMAD.U32 R4, RZ, RZ, UR4 ;  /* 0x00000004ff047e24 */ /* 0x000fe4000f8e00ff */
[----:B------:R-:W-:-:S05]  /*1250*/  IMAD.U32 R5, RZ, RZ, UR5 ;  /* 0x00000005ff057e24 */ /* 0x000fca000f8e00ff */
[----:B------:R-:W2:Y:S04]  /*1260*/  LDG.E R6, desc[UR6][R4.64] ;  /* 0x0000000604067981 */ /* 0x000ea8000c1e1900 */
[----:B------:R-:W3:Y:S01]  /*1270*/  LDG.E R3, desc[UR6][R4.64+0x4] ;  /* 0x0000040604037981 */ /* 0x000ee2000c1e1900 */
[----:B--2---:R-:W-:Y:S02]  /*1280*/  R2UR UR4, R6 ;  /* 0x00000000060472ca */ /* 0x004fe400000e0000 */
[----:B---3--:R-:W-:-:S13]  /*1290*/  R2UR UR5, R3 ;  /* 0x00000000030572ca */ /* 0x008fda00000e0000 */
[----:B------:R-:W-:-:S12]  /*12a0*/  UIADD3 UR4, -UR4, UR5, URZ ;  /* 0x0000000504047290 */ /* 0x000fd8000fffe13f */
.L_x_257:
[----:B------:R-:W-:Y:S01]  /*12b0*/  UIADD3 UR48, -UR48, UR4, URZ ;  /* 0x0000000430307290 */ /* 0x000fe2000fffe13f */
[----:B------:R-:W-:Y:S02]  /*12c0*/  CS2R R88, SRZ ;  /* 0x0000000000587805 */ /* 0x000fe4000001ff00 */
[----:B------:R-:W-:Y:S02]  /*12d0*/  CS2R R34, SRZ ;  /* 0x0000000000227805 */ /* 0x000fe4000001ff00 */
[----:B------:R-:W-:Y:S01]  /*12e0*/  CS2R R90, SRZ ;  /* 0x00000000005a7805 */ /* 0x000fe2000001ff00 */
[----:B------:R-:W-:Y:S01]  /*12f0*/  UISETP.GE.AND UP0, UPT, UR48, 0x1, UPT ;  /* 0x000000013000788c */ /* 0x000fe2000bf06270 */
[----:B------:R-:W-:Y:S01]  /*1300*/  CS2R R6, SRZ ;  /* 0x0000000000067805 */ /* 0x000fe2000001ff00 */
[----:B------:R-:W-:Y:S01]  /*1310*/  UIADD3 UR4, UR48, 0x7f, URZ ;  /* 0x0000007f30047890 */ /* 0x000fe2000fffe03f */
[----:B------:R-:W-:Y:S02]  /*1320*/  IMAD.MOV.U32 R8, RZ, RZ, RZ ;  /* 0x000000ffff087224 */ /* 0x000fe400078e00ff */
[----:B------:R-:W-:Y:S01]  /*1330*/  IMAD.MOV.U32 R10, RZ, RZ, RZ ;  /* 0x000000ffff0a7224 */ /* 0x000fe200078e00ff */
[----:B------:R-:W-:Y:S01]  /*1340*/  PLOP3.LUT P1, PT, PT, PT, UP0, 0x80, 0x0 ;  /* 0x000000000000781c */ /* 0x000fe20003f2f008 */
[----:B------:R-:W-:Y:S01]  /*1350*/  USHF.R.S32.HI UR5, URZ, 0x1f, UR4 ;  /* 0x0000001f3f057899 */ /* 0x000fe20008011404 */
[----:B------:R-:W-:-:S02]  /*1360*/  IMAD.MOV.U32 R93, RZ, RZ, RZ ;  /* 0x000000ffff5d7224 */ /* 0x000fc400078e00ff */
[----:B------:R-:W-:Y:S01]  /*1370*/  IMAD.MOV.U32 R12, RZ, RZ, RZ ;  /* 0x000000ffff0c7224 */ /* 0x000fe200078e00ff */
[----:B------:R-:W-:Y:S01]  /*1380*/  ULEA.HI UR5, UR5, UR4, URZ, 0x7 ;  /* 0x0000000405057291 */ /* 0x000fe2000f8f383f */
[----:B------:R-:W-:-:S07]  /*1390*/  IMAD.MOV.U32 R95, RZ, RZ, RZ ;  /* 0x000000ffff5f7224 */ /* 0x000fce00078e00ff */
[----:B------:R-:W-:Y:S05]  /*13a0*/  @!P1 BRA `(.L_x_258) ;  /* 0x0000005800649947 */ /* 0x000fea0003800000 */
[----:B------:R-:W0:Y:S01]  /*13b0*/  SHFL.IDX PT, R0, R187, RZ, 0x1f ;  /* 0x00001fffbb007589 */ /* 0x000e2200000e0000 */
[----:B------:R-:W1:Y:S01]  /*13c0*/  S2UR UR8, SR_CgaCtaId ;  /* 0x00000000000879c3 */ /* 0x000e620000008800 */
[----:B------:R-:W-:Y:S01]  /*13d0*/  UMOV UR7, 0x400 ;  /* 0x0000040000077882 */ /* 0x000fe20000000000 */
[----:B------:R-:W-:Y:S01]  /*13e0*/  USHF.R.S32.HI UR49, URZ, 0x7, UR5 ;  /* 0x000000073f317899 */ /* 0x000fe20008011405 */
[----:B0-----:R-:W-:Y:S01]  /*13f0*/  R2UR UR4, R0 ;  /* 0x00000000000472ca */ /* 0x001fe200000e0000 */
[----:B-1----:R-:W-:-:S04]  /*1400*/  ULEA UR7, UR8, UR7, 0x18 ;  /* 0x0000000708077291 */ /* 0x002fc8000f8ec03f */
[----:B------:R-:W-:-:S04]  /*1410*/  UIADD3 UR7, UR7, 0x10400, URZ ;  /* 0x0001040007077890 */ /* 0x000fc8000fffe03f */
[----:B------:R-:W-:-:S04]  /*1420*/  ULOP3.LUT UP0, URZ, UR7, 0x3ff, URZ, 0xc0, !UPT ;  /* 0x000003ff073f7892 */ /* 0x000fc8000f80c03f */
[----:B------:R-:W-:Y:S02]  /*1430*/  ULEA.HI UR6, UR4, UR4, URZ, 0x1 ;  /* 0x0000000404067291 */ /* 0x000fe4000f8f083f */
[----:B------:R-:W-:Y:S02]  /*1440*/  PLOP3.LUT P0, PT, PT, PT, UP0, 0x80, 0x0 ;  /* 0x000000000000781c */ /* 0x000fe40003f0f008 */
[----:B------:R-:W-:-:S04]  /*1450*/  ULOP3.LUT UR6, UR6, 0x1e, URZ, 0xc0, !UPT ;  /* 0x0000001e06067892 */ /* 0x000fc8000f8ec03f */
        /* <DEDUP_REMOVED lines=9> */
[----:B------:R0:W1:Y:S01]  /*14f0*/  LDC.64 R14, c[0x4][R0] ;  /* 0x01000000000e7b82 */ /* 0x0000620000000a00 */
        /* <DEDUP_REMOVED lines=8> */
[----:B0-----:R-:W-:-:S07]  /*1580*/  IMAD.MOV.U32 R13, RZ, RZ, RZ ;  /* 0x000000ffff0d7224 */ /* 0x001fce00078e00ff */
[----:B------:R-:W-:-:S07]  /*1590*/  LEPC R20, `(.L_x_259) ;  /* 0x000000001014794e */ /* 0x000fce0000000000 */
[----:B-1----:R-:W-:Y:S05]  /*15a0*/  CALL.ABS.NOINC R14 ;  /* 0x000000000e007343 */ /* 0x002fea0003c00000 */
.L_x_259:
[----:B------:R-:W0:Y:S01]  /*15b0*/  S2UR UR5, SR_CgaCtaId ;  /* 0x00000000000579c3 */ /* 0x000e220000008800 */
[----:B------:R-:W-:Y:S01]  /*15c0*/  LEA.HI R0, R185, R185, RZ, 0x1 ;  /* 0x000000b9b9007211 */ /* 0x000fe200078f08ff */
[----:B------:R-:W-:Y:S01]  /*15d0*/  UMOV UR4, 0x400 ;  /* 0x0000040000047882 */ /* 0x000fe20000000000 */
[----:B------:R-:W-:Y:S01]  /*15e0*/  R2UR UR6, R191 ;  /* 0x00000000bf0672ca */ /* 0x000fe200000e0000 */
[----:B------:R-:W-:Y:S01]  /*15f0*/  BSSY B0, `(.L_x_260) ;  /* 0x000000a000007945 */ /* 0x000fe20003800000 */
[----:B------:R-:W-:-:S05]  /*1600*/  LOP3.LUT R0, R0, 0xfffffffe, RZ, 0xc0, !PT ;  /* 0xfffffffe00007812 */ /* 0x000fca00078ec0ff */
[----:B------:R-:W-:-:S05]  /*1610*/  IMAD.IADD R3, R185, 0x1, -R0 ;  /* 0x00000001b9037824 */ /* 0x000fca00078e0a00 */
[----:B------:R-:W-:Y:S01]  /*1620*/  SHF.L.U32 R3, R3, 0x1f, RZ ;  /* 0x0000001f03037819 */ /* 0x000fe200000006ff */
[----:B------:R-:W-:-:S05]  /*1630*/  IMAD.U32 R4, RZ, RZ, UR6 ;  /* 0x00000006ff047e24 */ /* 0x000fca000f8e00ff */
[----:B------:R-:W-:Y:S01]  /*1640*/  ISETP.NE.AND P0, PT, R4, 0x3, PT ;  /* 0x000000030400780c */ /* 0x000fe20003f05270 */
[----:B0-----:R-:W-:-:S06]  /*1650*/  ULEA UR4, UR5, UR4, 0x18 ;  /* 0x0000000405047291 */ /* 0x001fcc000f8ec03f */
[----:B------:R-:W-:-:S04]  /*1660*/  IMAD.U32 R0, RZ, RZ, UR4 ;  /* 0x00000004ff007e24 */ /* 0x000fc8000f8e00ff */
[----:B------:R-:W0:Y:S02]  /*1670*/  SYNCS.PHASECHK.TRANS64.TRYWAIT P1, [R0+URZ+0x34800], R3 ;  /* 0x03480003000075a7 */ /* 0x000e24000802017f */
[----:B0-----:R-:W-:Y:S05]  /*1680*/  @!P1 BRA `(.L_x_261) ;  /* 0x000000c4003c9947 */ /* 0x001fea0003800000 */
.L_x_385:
[----:B------:R-:W-:Y:S05]  /*1690*/  BSYNC B0 ;  /* 0x0000000000007941 */ /* 0x000fea0003800000 */
.L_x_260:
[----:B------:R-:W-:Y:S05]  /*16a0*/  @!P0 BRA `(.L_x_262) ;  /* 0x0000000000048947 */ /* 0x000fea0003800000 */
[----:B------:R-:W-:Y:S01]  /*16b0*/  BPT.TRAP 0x1 ;  /* 0x000000040000795c */ /* 0x000fe20000300000 */
.L_x_262:
[----:B------:R-:W-:Y:S01]  /*16c0*/  IMAD R5, R2, 0x8, R0 ;  /* 0x0000000802057824 */ /* 0x000fe200078e0200 */
[----:B------:R-:W-:-:S04]  /*16d0*/  SHF.L.U32 R4, R16, 0x1f, RZ ;  /* 0x0000001f10047819 */ /* 0x000fc800000006ff */
[----:B------:R1:W2:Y:S01]  /*16e0*/  SYNCS.PHASECHK.TRANS64.TRYWAIT P2, [R5+URZ+0x34830], R4 ;  /* 0x03483004050075a7 */ /* 0x0002a2000804017f */
[----:B------:R-:W-:Y:S05]  /*16f0*/  @!P0 BRA `(.L_x_263) ;  /* 0x0000000000048947 */ /* 0x000fea0003800000 */
[----:B------:R-:W-:Y:S01]  /*1700*/  BPT.TRAP 0x1 ;  /* 0x000000040000795c */ /* 0x000fe20000300000 */
.L_x_263:
[----:B0-----:R-:W0:Y:S01]  /*1710*/  S2R R3, SR_TID.X ;  /* 0x0000000000037919 */ /* 0x001e220000002100 */
[----:B------:R-:W-:Y:S01]  /*1720*/  IMAD.MOV.U32 R151, RZ, RZ, RZ ;  /* 0x000000ffff977224 */ /* 0x000fe200078e00ff */
[----:B0-----:R-:W-:Y:S01]  /*1730*/  LOP3.LUT P1, RZ, R3, 0x7f, RZ, 0xc0, !PT ;  /* 0x0000007f03ff7812 */ /* 0x001fe2000782c0ff */
[----:B--2---:R-:W-:-:S12]  /*1740*/  @P2 BRA `(.L_x_264) ;  /* 0x0000000000082947 */ /* 0x004fd80003800000 */
[----:B------:R-:W0:Y:S02]  /*1750*/  SYNCS.PHASECHK.TRANS64.TRYWAIT P2, [R5+URZ+0x34830], R4 ;  /* 0x03483004050075a7 */ /* 0x000e24000804017f */
[----:B0-----:R-:W-:Y:S05]  /*1760*/  @!P2 BRA `(.L_x_265) ;  /* 0x000000c40018a947 */ /* 0x001fea0003800000 */
.L_x_264:
[----:B------:R-:W-:Y:S05]  /*1770*/  WARPSYNC.ALL ;  /* 0x0000000000007948 */ /* 0x000fea0003800000 */
[----:B------:R-:W-:Y:S01]  /*1780*/  R2UR UR4, R0 ;  /* 0x00000000000472ca */ /* 0x000fe200000e0000 */
[----:B------:R-:W-:Y:S01]  /*1790*/  ULOP3.LUT UR56, UR56, 0x10000, URZ, 0xfc, !UPT ;  /* 0x0001000038387892 */ /* 0x000fe2000f8efc3f */
[----:B------:R-:W-:Y:S01]  /*17a0*/  R2UR UR58, R2 ;  /* 0x00000000023a72ca */ /* 0x000fe200000e0000 */
[----:B------:R-:W-:Y:S01]  /*17b0*/  WARPGROUP.ARRIVE ;  /* 0x00000000000079c5 */ /* 0x000fe20000000000 */
[----:B------:R-:W-:Y:S01]  /*17c0*/  UMOV UR57, 0x40000040 ;  /* 0x4000004000397882 */ /* 0x000fe20000000000 */
[----:B------:R-:W-:Y:S01]  /*17d0*/  UMOV UR59, 0x40000040 ;  /* 0x40000040003b7882 */ /* 0x000fe20000000000 */
[----:B------:R-:W-:Y:S01]  /*17e0*/  UIADD3 UR8, UR56, 0x2, URZ ;  /* 0x0000000238087890 */ /* 0x000fe2000fffe03f */
[----:B------:R-:W-:Y:S01]  /*17f0*/  VIADD R3, R188, UR48 ;  /* 0x00000030bc037c36 */ /* 0x000fe20008000000 */
[----:B------:R-:W-:Y:S01]  /*1800*/  UMOV UR9, 0x40000040 ;  /* 0x4000004000097882 */ /* 0x000fe20000000000 */
[----:B------:R-:W-:Y:S01]  /*1810*/  UMOV UR11, 0x40000040 ;  /* 0x40000040000b7882 */ /* 0x000fe20000000000 */
[----:B------:R-:W-:Y:S01]  /*1820*/  UIADD3 UR12, UR56, 0x4, URZ ;  /* 0x00000004380c7890 */ /* 0x000fe2000fffe03f */
[----:B------:R-:W-:Y:S01]  /*1830*/  IMAD.U32 R6, RZ, RZ, UR49 ;  /* 0x00000031ff067e24 */ /* 0x000fe2000f8e00ff */
[----:B------:R-:W-:Y:S01]  /*1840*/  UMOV UR13, 0x40000040 ;  /* 0x40000040000d7882 */ /* 0x000fe20000000000 */
[----:B------:R-:W-:Y:S01]  /*1850*/  UIADD3 UR4, UR4, 0x1c400, URZ ;  /* 0x0001c40004047890 */ /* 0x000fe2000fffe03f */
[----:B------:R-:W-:Y:S01]  /*1860*/  P2R R88, PR, RZ, 0x2 ;  /* 0x00000002ff587803 */ /* 0x000fe20000000000 */
[----:B------:R-:W-:Y:S01]  /*1870*/  UMOV UR15, 0x40000040 ;  /* 0x40000040000f7882 */ /* 0x000fe20000000000 */
[----:B------:R-:W-:Y:S01]  /*1880*/  UIADD3 UR16, UR56, 0x6, URZ ;  /* 0x0000000638107890 */ /* 0x000fe2000fffe03f */
[----:B------:R-:W-:Y:S01]  /*1890*/  IMAD R6, R6, -0x80, R3 ;  /* 0xffffff8006067824 */ /* 0x000fe200078e0203 */
[----:B------:R-:W-:Y:S01]  /*18a0*/  USHF.R.U32.HI UR4, URZ, 0x4, UR4 ;  /* 0x000000043f047899 */ /* 0x000fe20008011604 */
[----:B------:R-:W-:Y:S01]  /*18b0*/  P2R R90, PR, RZ, 0x1 ;  /* 0x00000001ff5a7803 */ /* 0x000fe20000000000 */
[----:B------:R-:W-:Y:S01]  /*18c0*/  UMOV UR17, 0x40000040 ;  /* 0x4000004000117882 */ /* 0x000fe20000000000 */
[----:B------:R-:W-:Y:S01]  /*18d0*/  UMOV UR19, 0x40000040 ;  /* 0x4000004000137882 */ /* 0x000fe20000000000 */
[----:B------:R-:W-:Y:S01]  /*18e0*/  ULOP3.LUT UR4, UR4, 0x3fff, URZ, 0xc0, !UPT ;  /* 0x00003fff04047892 */ /* 0x000fe2000f8ec03f */
[C---:B------:R-:W-:Y:S01]  /*18f0*/  ISETP.GT.AND P4, PT, R6.reuse, RZ, PT ;  /* 0x000000ff0600720c */ /* 0x040fe20003f84270 */
[----:B------:R-:W-:Y:S01]  /*1900*/  UIADD3 UR20, UR56, 0x400, URZ ;  /* 0x0000040038147890 */ /* 0x000fe2000fffe03f */
[C---:B------:R-:W-:Y:S01]  /*1910*/  ISETP.GT.AND P3, PT, R6.reuse, 0x1, PT ;  /* 0x000000010600780c */ /* 0x040fe20003f64270 */
[----:B------:R-:W-:Y:S01]  /*1920*/  ULOP3.LUT UR60, UR4, 0x10000, URZ, 0xfc, !UPT ;  /* 0x00010000043c7892 */ /* 0x000fe2000f8efc3f */
[C---:B------:R-:W-:Y:S01]  /*1930*/  ISETP.GT.AND P2, PT, R6.reuse, 0x8, PT ;  /* 0x000000080600780c */ /* 0x040fe20003f44270 */
[----:B------:R-:W-:Y:S01]  /*1940*/  UMOV UR21, 0x40000040 ;  /* 0x4000004000157882 */ /* 0x000fe20000000000 */
[----:B------:R-:W-:Y:S01]  /*1950*/  UMOV UR23, 0x40000040 ;  /* 0x4000004000177882 */ /* 0x000fe20000000000 */
[----:B------:R-:W-:Y:S01]  /*1960*/  UIMAD UR58, UR58, 0xc00, UR60 ;  /* 0x00000c003a3a78a4 */ /* 0x000fe2000f8e023c */
[C---:B------:R-:W-:Y:S01]  /*1970*/  ISETP.GT.AND P6, PT, R6.reuse, 0x9, PT ;  /* 0x000000090600780c */ /* 0x040fe20003fc4270 */
[----:B------:R-:W-:Y:S01]  /*1980*/  UIADD3 UR24, UR56, 0x402, URZ ;  /* 0x0000040238187890 */ /* 0x000fe2000fffe03f */
[C---:B------:R-:W-:Y:S01]  /*1990*/  ISETP.GT.AND P5, PT, R6.reuse, 0x10, PT ;  /* 0x000000100600780c */ /* 0x040fe20003fa4270 */
[----:B------:R-:W-:Y:S01]  /*19a0*/  UIADD3 UR10, UR58, 0x2, URZ ;  /* 0x000000023a0a7890 */ /* 0x000fe2000fffe03f */
[C---:B------:R-:W-:Y:S01]  /*19b0*/  ISETP.GT.AND P1, PT, R6.reuse, 0x59, PT ;  /* 0x000000590600780c */ /* 0x040fe20003f24270 */
[----:B------:R-:W-:Y:S01]  /*19c0*/  UIADD3 UR14, UR58, 0x4, URZ ;  /* 0x000000043a0e7890 */ /* 0x000fe2000fffe03f */
[----:B------:R-:W-:Y:S01]  /*19d0*/  ISETP.GT.AND P0, PT, R6, 0x60, PT ;  /* 0x000000600600780c */ /* 0x000fe20003f04270 */
[----:B------:R-:W-:-:S02]  /*19e0*/  UIADD3 UR18, UR58, 0x6, URZ ;  /* 0x000000063a127890 */ /* 0x000fc4000fffe03f */
[----:B------:R-:W-:Y:S01]  /*19f0*/  HGMMA.64x128x16.F32 R24, gdesc[UR56], RZ, !UPT, gsb0 ;  /* 0x01e00000381879f0 */ /* 0x000fe2000c0008ff */
        /* <DEDUP_REMOVED lines=43> */
[----:B------:R-:W-:Y:S01]  /*1cb0*/  UISETP.GE.AND UP0, UPT, UR48, 0x81, UPT ;  /* 0x000000813000788c */ /* 0x000fe2000bf06270 */
        /* <DEDUP_REMOVED lines=54> */
[----:B01----:R-:W-:-:S02]  /*2020*/  FMNMX.FTZ R4, R9, R8, !PT ;  /* 0x0000000809047209 */ /* 0x003fc40007810000 */
        /* <DEDUP_REMOVED lines=117> */
[----:B------:R-:W-:Y:S01]  /*2780*/  FMNMX.FTZ R10, R147, R4, !PT ;  /* 0x00000004930a7209 */ /* 0x000fe20007810000 */
[----:B------:R-:W-:Y:S01]  /*2790*/  IMAD.U32 R4, RZ, RZ, UR4 ;  /* 0x00000004ff047e24 */ /* 0x000fe2000f8e00ff */
[----:B------:R-:W-:Y:S02]  /*27a0*/  FMNMX.FTZ R6, R21, R6, !PT ;  /* 0x0000000615067209 */ /* 0x000fe40007810000 */
[----:B------:R-:W-:Y:S01]  /*27b0*/  FSEL R71, R71, -INF , P0 ;  /* 0xff80000047477808 */ /* 0x000fe20000000000 */
[----:B------:R-:W0:Y:S01]  /*27c0*/  SHFL.BFLY PT, R3, R10, 0x2, 0x1f ;  /* 0x0c401f000a037f89 */ /* 0x000e2200000e0000 */
[----:B------:R-:W-:-:S02]  /*27d0*/  FMNMX.FTZ R6, R43, R6, !PT ;  /* 0x000000062b067209 */ /* 0x000fc40007810000 */
[----:B------:R-:W-:Y:S02]  /*27e0*/  FSEL R53, R74, -INF , P1 ;  /* 0xff8000004a357808 */ /* 0x000fe40000800000 */
[----:B------:R-:W-:Y:S02]  /*27f0*/  FMNMX.FTZ R6, R25, R6, !PT ;  /* 0x0000000619067209 */ /* 0x000fe40007810000 */
[----:B------:R-:W-:Y:S02]  /*2800*/  ISETP.NE.AND P1, PT, R26, RZ, PT ;  /* 0x000000ff1a00720c */ /* 0x000fe40003f25270 */
[----:B------:R-:W-:Y:S02]  /*2810*/  FMNMX.FTZ R6, R47, R6, !PT ;  /* 0x000000062f067209 */ /* 0x000fe40007810000 */
[----:B------:R-:W-:Y:S02]  /*2820*/  P2R R20, PR, RZ, 0x4 ;  /* 0x00000004ff147803 */ /* 0x000fe40000000000 */
[----:B------:R-:W-:-:S02]  /*2830*/  FMNMX.FTZ R6, R29, R6, !PT ;  /* 0x000000061d067209 */ /* 0x000fc40007810000 */
[----:B------:R-:W-:Y:S02]  /*2840*/  ISETP.NE.AND P0, PT, R24, RZ, PT ;  /* 0x000000ff1800720c */ /* 0x000fe40003f05270 */
[----:B------:R-:W-:Y:S02]  /*2850*/  FMNMX.FTZ R6, R51, R6, !PT ;  /* 0x0000000633067209 */ /* 0x000fe40007810000 */
[----:B------:R-:W-:Y:S02]  /*2860*/  FSEL R75, R75, -INF , P1 ;  /* 0xff8000004b4b7808 */ /* 0x000fe40000800000 */
[----:B------:R-:W-:Y:S02]  /*2870*/  FMNMX.FTZ R6, R33, R6, !PT ;  /* 0x0000000621067209 */ /* 0x000fe40007810000 */
[----:B------:R-:W-:Y:S02]  /*2880*/  FSEL R57, R78, -INF , P0 ;  /* 0xff8000004e397808 */ /* 0x000fe40000000000 */
[----:B0-----:R-:W-:-:S02]  /*2890*/  FMNMX.FTZ R12, R10, R3, !PT ;  /* 0x000000030a0c7209 */ /* 0x001fc40007810000 */
[----:B------:R-:W-:Y:S02]  /*28a0*/  FMNMX.FTZ R6, R55, R6, !PT ;  /* 0x0000000637067209 */ /* 0x000fe40007810000 */
[----:B------:R-:W-:Y:S01]  /*28b0*/  ISETP.NE.AND P1, PT, R88, RZ, PT ;  /* 0x000000ff5800720c */ /* 0x000fe20003f25270 */
[----:B------:R-:W0:Y:S01]  /*28c0*/  SHFL.BFLY PT, R3, R12, 0x1, 0x1f ;  /* 0x0c201f000c037f89 */ /* 0x000e2200000e0000 */
[----:B------:R-:W-:Y:S01]  /*28d0*/  FMNMX.FTZ R6, R37, R6, !PT ;  /* 0x0000000625067209 */ /* 0x000fe20007810000 */
[--C-:B------:R-:W-:Y:S01]  /*28e0*/  IMAD.MOV.U32 R88, RZ, RZ, R151.reuse ;  /* 0x000000ffff587224 */ /* 0x100fe200078e0097 */
[----:B------:R-:W-:Y:S01]  /*28f0*/  ISETP.NE.AND P0, PT, R90, RZ, PT ;  /* 0x000000ff5a00720c */ /* 0x000fe20003f05270 */
[----:B------:R-:W-:Y:S01]  /*2900*/  IMAD.MOV.U32 R90, RZ, RZ, R151 ;  /* 0x000000ffff5a7224 */ /* 0x000fe200078e0097 */
[----:B------:R-:W-:-:S04]  /*2910*/  FMNMX.FTZ R6, R59, R6, !PT ;  /* 0x000000063b067209 */ /* 0x000fc80007810000 */
[----:B------:R-:W-:-:S03]  /*2920*/  FMNMX.FTZ R6, R41, R6, !PT ;  /* 0x0000000629067209 */ /* 0x000fc60007810000 */
[----:B------:R-:W-:Y:S01]  /*2930*/  @!P1 VIADD R5, R5, 0x34840 ;  /* 0x0003484005059836 */ /* 0x000fe20000000000 */
[----:B------:R-:W-:-:S04]  /*2940*/  FMNMX.FTZ R6, R63, R6, !PT ;  /* 0x000000063f067209 */ /* 0x000fc80007810000 */
[----:B------:R-:W-:Y:S02]  /*2950*/  FMNMX.FTZ R6, R45, R6, !PT ;  /* 0x000000062d067209 */ /* 0x000fe40007810000 */
[----:B------:R-:W-:Y:S02]  /*2960*/  @!P1 PRMT R5, RZ, 0x654, R5 ;  /* 0x00000654ff059816 */ /* 0x000fe40000000005 */
[----:B------:R-:W-:Y:S02]  /*2970*/  FMNMX.FTZ R6, R67, R6, !PT ;  /* 0x0000000643067209 */ /* 0x000fe40007810000 */
[----:B------:R1:W-:Y:S01]  /*2980*/  @!P1 SYNCS.ARRIVE.TRANS64.RED.A1T0 RZ, [R5+URZ], RZ ;  /* 0x000000ff05ff99a7 */ /* 0x0003e2000810043f */
[----:B0-----:R-:W-:Y:S02]  /*2990*/  FMNMX.FTZ R3, R12, R3, !PT ;  /* 0x000000030c037209 */ /* 0x001fe40007810000 */
[----:B------:R-:W-:Y:S02]  /*29a0*/  FMNMX.FTZ R6, R49, R6, !PT ;  /* 0x0000000631067209 */ /* 0x000fe40007810000 */
[C---:B------:R-:W-:Y:S01]  /*29b0*/  FSETP.NEU.FTZ.AND P2, PT, R3.reuse, -INF , PT ;  /* 0xff8000000300780b */ /* 0x040fe20003f5d000 */
[----:B------:R-:W-:Y:S01]  /*29c0*/  FMUL.FTZ R14, R3, R4 ;  /* 0x00000004030e7220 */ /* 0x000fe20000410000 */
[----:B------:R-:W-:-:S04]  /*29d0*/  FMNMX.FTZ R6, R71, R6, !PT ;  /* 0x0000000647067209 */ /* 0x000fc80007810000 */
        /* <DEDUP_REMOVED lines=24> */
[-CC-:B------:R-:W-:Y:S01]  /*2b60*/  FFMA.FTZ R77, R103, R4.reuse, -R14.reuse ;  /* 0x00000004674d7223 */ /* 0x180fe2000001080e */
[--C-:B------:R-:W-:Y:S01]  /*2b70*/  FFMA.FTZ R174, R105, R4, -R14.reuse ;  /* 0x0000000469ae7223 */ /* 0x100fe2000001080e */
[----:B------:R-:W-:Y:S01]  /*2b80*/  MUFU.EX2 R180, R180 ;  /* 0x000000b400b47308 */ /* 0x000fe20000000800 */
[----:B------:R-:W-:Y:S01]  /*2b90*/  FMNMX.FTZ R6, R97, R6, !PT ;  /* 0x0000000661067209 */ /* 0x000fe20007810000 */
[-CC-:B------:R-:W-:Y:S01]  /*2ba0*/  FFMA.FTZ R81, R107, R4.reuse, -R14.reuse ;  /* 0x000000046b517223 */ /* 0x180fe2000001080e */
[-CC-:B------:R-:W-:Y:S01]  /*2bb0*/  FFMA.FTZ R168, R109, R4.reuse, -R14.reuse ;  /* 0x000000046da87223 */ /* 0x180fe2000001080e */
[-CC-:B------:R-:W-:Y:S01]  /*2bc0*/  FFMA.FTZ R85, R111, R4.reuse, -R14.reuse ;  /* 0x000000046f557223 */ /* 0x180fe2000001080e */
[-CC-:B------:R-:W-:Y:S01]  /*2bd0*/  FFMA.FTZ R170, R113, R4.reuse, -R14.reuse ;  /* 0x0000000471aa7223 */ /* 0x180fe2000001080e */
[----:B------:R-:W0:Y:S01]  /*2be0*/  SHFL.BFLY PT, R9, R6, 0x2, 0x1f ;  /* 0x0c401f0006097f89 */ /* 0x000e2200000e0000 */
[-CC-:B------:R-:W-:Y:S01]  /*2bf0*/  FFMA.FTZ R115, R115, R4.reuse, -R14.reuse ;  /* 0x0000000473737223 */ /* 0x180fe2000001080e */
        /* <DEDUP_REMOVED lines=18> */
[----:B------:R-:W-:Y:S01]  /*2d20*/  FFMA.FTZ R14, R147, R4, -R14 ;  /* 0x00000004930e7223 */ /* 0x000fe2000001080e */
[----:B------:R-:W-:-:S02]  /*2d30*/  IMAD.MOV.U32 R147, RZ, RZ, R151 ;  /* 0x000000ffff937224 */ /* 0x000fc400078e0097 */
[--C-:B------:R-:W-:Y:S01]  /*2d40*/  IMAD.MOV.U32 R125, RZ, RZ, R151.reuse ;  /* 0x000000ffff7d7224 */ /* 0x100fe200078e0097 */
[----:B0-----:R-:W-:Y:S01]  /*2d50*/  FMNMX.FTZ R8, R6, R9, !PT ;  /* 0x0000000906087209 */ /* 0x001fe20007810000 */
[--C-:B------:R-:W-:Y:S01]  /*2d60*/  IMAD.MOV.U32 R123, RZ, RZ, R151.reuse ;  /* 0x000000ffff7b7224 */ /* 0x100fe200078e0097 */
[----:B------:R-:W0:Y:S01]  /*2d70*/  MUFU.EX2 R69, R69 ;  /* 0x0000004500457308 */ /* 0x000e220000000800 */
[--C-:B------:R-:W-:Y:S02]  /*2d80*/  IMAD.MOV.U32 R121, RZ, RZ, R151.reuse ;  /* 0x000000ffff797224 */ /* 0x100fe400078e0097 */
[----:B------:R-:W5:Y:S01]  /*2d90*/  SHFL.BFLY PT, R9, R8, 0x1, 0x1f ;  /* 0x0c201f0008097f89 */ /* 0x000f6200000e0000 */
[--C-:B------:R-:W-:Y:S02]  /*2da0*/  IMAD.MOV.U32 R119, RZ, RZ, R151.reuse ;  /* 0x000000ffff777224 */ /* 0x100fe400078e0097 */
[--C-:B------:R-:W-:Y:S02]  /*2db0*/  IMAD.MOV.U32 R117, RZ, RZ, R151.reuse ;  /* 0x000000ffff757224 */ /* 0x100fe400078e0097 */
[----:B------:R-:W-:Y:S01]  /*2dc0*/  MUFU.EX2 R178, R178 ;  /* 0x000000b200b27308 */ /* 0x000fe20000000800 */
[----:B------:R-:W-:-:S02]  /*2dd0*/  IMAD.MOV.U32 R113, RZ, RZ, R151 ;  /* 0x000000ffff717224 */ /* 0x000fc400078e0097 */
[--C-:B------:R-:W-:Y:S02]  /*2de0*/  IMAD.MOV.U32 R111, RZ, RZ, R151.reuse ;  /* 0x000000ffff6f7224 */ /* 0x100fe400078e0097 */
[--C-:B------:R-:W-:Y:S02]  /*2df0*/  IMAD.MOV.U32 R109, RZ, RZ, R151.reuse ;  /* 0x000000ffff6d7224 */ /* 0x100fe400078e0097 */
[--C-:B------:R-:W-:Y:S01]  /*2e00*/  IMAD.MOV.U32 R107, RZ, RZ, R151.reuse ;  /* 0x000000ffff6b7224 */ /* 0x100fe200078e0097 */
[----:B------:R-:W-:Y:S01]  /*2e10*/  MUFU.EX2 R73, R73 ;  /* 0x0000004900497308 */ /* 0x000fe20000000800 */
[--C-:B------:R-:W-:Y:S02]  /*2e20*/  IMAD.MOV.U32 R105, RZ, RZ, R151.reuse ;  /* 0x000000ffff697224 */ /* 0x100fe400078e0097 */
[--C-:B------:R-:W-:Y:S02]  /*2e30*/  IMAD.MOV.U32 R103, RZ, RZ, R151.reuse ;  /* 0x000000ffff677224 */ /* 0x100fe400078e0097 */
[----:B------:R-:W-:-:S02]  /*2e40*/  IMAD.MOV.U32 R101, RZ, RZ, R151 ;  /* 0x000000ffff657224 */ /* 0x000fc400078e0097 */
[----:B------:R-:W-:Y:S01]  /*2e50*/  IMAD.MOV.U32 R99, RZ, RZ, R151 ;  /* 0x000000ffff637224 */ /* 0x000fe200078e0097 */
[----:B------:R-:W-:Y:S01]  /*2e60*/  MUFU.EX2 R172, R172 ;  /* 0x000000ac00ac7308 */ /* 0x000fe20000000800 */
[----:B-----5:R-:W-:-:S04]  /*2e70*/  FMNMX.FTZ R9, R8, R9, !PT ;  /* 0x0000000908097209 */ /* 0x020fc80007810000 */
[C---:B------:R-:W-:Y:S01]  /*2e80*/  FSETP.NEU.FTZ.AND P2, PT, R9.reuse, -INF , PT ;  /* 0xff8000000900780b */ /* 0x040fe20003f5d000 */
[----:B------:R-:W-:Y:S02]  /*2e90*/  FMUL.FTZ R6, R9, R4 ;  /* 0x0000000409067220 */ /* 0x000fe40000410000 */
[----:B------:R-:W-:Y:S03]  /*2ea0*/  MUFU.EX2 R77, R77 ;  /* 0x0000004d004d7308 */ /* 0x000fe60000000800 */
[----:B------:R-:W-:Y:S02]  /*2eb0*/  FSEL R6, R6, RZ, P2 ;  /* 0x000000ff06067208 */ /* 0x000fe40001000000 */
[----:B------:R-:W-:-:S03]  /*2ec0*/  PLOP3.LUT P2, PT, PT, PT, UP0, 0x80, 0x0 ;  /* 0x000000000000781c */ /* 0x000fc60003f4f008 */
        /* <DEDUP_REMOVED lines=33> */
[----:B0-----:R-:W-:Y:S01]  /*30e0*/  FADD.FTZ R27, R69, R34 ;  /* 0x00000022451b7221 */ /* 0x001fe20000010000 */
[----:B-----5:R-:W-:Y:S01]  /*30f0*/  FADD.FTZ R34, R7, R8 ;  /* 0x0000000807227221 */ /* 0x020fe20000010000 */
[-CC-:B------:R-:W-:Y:S01]  /*3100*/  FFMA.FTZ R53, R53, R4.reuse, -R6.reuse ;  /* 0x0000000435357223 */ /* 0x180fe20000010806 */
[-CC-:B------:R-:W-:Y:S01]  /*3110*/  FFMA.FTZ R75, R75, R4.reuse, -R6.reuse ;  /* 0x000000044b4b7223 */ /* 0x180fe20000010806 */
[----:B------:R-:W-:Y:S01]  /*3120*/  FADD.FTZ R36, R178, R27 ;  /* 0x0000001bb2247221 */ /* 0x000fe20000010000 */
[-CC-:B------:R-:W-:Y:S01]  /*3130*/  FFMA.FTZ R57, R57, R4.reuse, -R6.reuse ;  /* 0x0000000439397223 */ /* 0x180fe20000010806 */
[-C--:B------:R-:W-:Y:S01]  /*3140*/  FFMA.FTZ R89, R89, R4.reuse, -R6 ;  /* 0x0000000459597223 */ /* 0x080fe20000010806 */
[----:B------:R-:W0:Y:S01]  /*3150*/  MUFU.EX2 R13, R13 ;  /* 0x0000000d000d7308 */ /* 0x000e220000000800 */
        /* <DEDUP_REMOVED lines=16> */
[----:B0-----:R-:W-:Y:S01]  /*3260*/  FADD.FTZ R27, R13, R36 ;  /* 0x000000240d1b7221 */ /* 0x001fe20000010000 */
[----:B------:R-:W-:Y:S01]  /*3270*/  F2FP.F16.F32.PACK_AB R182, R65, R182 ;  /* 0x000000b641b6723e */ /* 0x000fe200000000ff */
[----:B------:R-:W-:Y:S01]  /*3280*/  IMAD.MOV.U32 R11, RZ, RZ, 0x3f800000 ;  /* 0x3f800000ff0b7424 */ /* 0x000fe200078e00ff */
[----:B------:R-:W-:-:S02]  /*3290*/  F2FP.F16.F32.PACK_AB R176, R69, R176 ;  /* 0x000000b045b0723e */ /* 0x000fc400000000ff */
[----:B------:R-:W-:Y:S02]  /*32a0*/  F2FP.F16.F32.PACK_AB R178, R73, R178 ;  /* 0x000000b249b2723e */ /* 0x000fe400000000ff */
[----:B------:R-:W0:Y:S01]  /*32b0*/  MUFU.EX2 R15, R15 ;  /* 0x0000000f000f7308 */ /* 0x000e220000000800 */
[C---:B--2---:R-:W-:Y:S01]  /*32c0*/  FADD.FTZ R36, R12.reuse, R27 ;  /* 0x0000001b0c247221 */ /* 0x044fe20000010000 */
[----:B------:R-:W-:Y:S02]  /*32d0*/  F2FP.F16.F32.PACK_AB R172, R77, R172 ;  /* 0x000000ac4dac723e */ /* 0x000fe400000000ff */
[----:B------:R-:W-:-:S04]  /*32e0*/  F2FP.F16.F32.PACK_AB R177, R12, R13 ;  /* 0x0000000d0cb1723e */ /* 0x000fc800000000ff */
[----:B------:R-:W2:Y:S01]  /*32f0*/  MUFU.EX2 R168, R168 ;  /* 0x000000a800a87308 */ /* 0x000ea20000000800 */
[C---:B---3--:R-:W-:Y:S01]  /*3300*/  FADD.FTZ R31, R81.reuse, R38 ;  /* 0x00000026511f7221 */ /* 0x048fe20000010000 */
[----:B------:R-:W-:-:S06]  /*3310*/  F2FP.F16.F32.PACK_AB R174, R81, R174 ;  /* 0x000000ae51ae723e */ /* 0x000fcc00000000ff */
[----:B------:R-:W3:Y:S01]  /*3320*/  MUFU.EX2 R20, R39 ;  /* 0x0000002700147308 */ /* 0x000ee20000000800 */
[----:B0-----:R-:W-:-:S07]  /*3330*/  FADD.FTZ R27, R15, R36 ;  /* 0x000000240f1b7221 */ /* 0x001fce0000010000 */
[----:B------:R-:W0:Y:S01]  /*3340*/  MUFU.EX2 R85, R85 ;  /* 0x0000005500557308 */ /* 0x000e220000000800 */
[----:B--2---:R-:W-:-:S07]  /*3350*/  FADD.FTZ R40, R168, R31 ;  /* 0x0000001fa8287221 */ /* 0x004fce0000010000 */
[----:B------:R-:W2:Y:S01]  /*3360*/  MUFU.EX2 R21, R21 ;  /* 0x0000001500157308 */ /* 0x000ea20000000800 */
[C---:B---3--:R-:W-:Y:S01]  /*3370*/  FADD.FTZ R38, R20.reuse, R27 ;  /* 0x0000001b14267221 */ /* 0x048fe20000010000 */
[----:B------:R-:W-:-:S06]  /*3380*/  F2FP.F16.F32.PACK_AB R179, R20, R15 ;  /* 0x0000000f14b3723e */ /* 0x000fcc00000000ff */
[----:B------:R-:W3:Y:S01]  /*3390*/  MUFU.EX2 R170, R170 ;  /* 0x000000aa00aa7308 */ /* 0x000ee20000000800 */
[C---:B0-----:R-:W-:Y:S01]  /*33a0*/  FADD.FTZ R31, R85.reuse, R40 ;  /* 0x00000028551f7221 */ /* 0x041fe20000010000 */
[----:B------:R-:W-:-:S06]  /*33b0*/  F2FP.F16.F32.PACK_AB R168, R85, R168 ;  /* 0x000000a855a8723e */ /* 0x000fcc00000000ff */
[----:B------:R-:W0:Y:S01]  /*33c0*/  MUFU.EX2 R24, R43 ;  /* 0x0000002b00187308 */ /* 0x000e220000000800 */
[----:B--2---:R-:W-:-:S07]  /*33d0*/  FADD.FTZ R27, R21, R38 ;  /* 0x00000026151b7221 */ /* 0x004fce0000010000 */
[----:B------:R2:W4:Y:S01]  /*33e0*/  MUFU.EX2 R79, R115 ;  /* 0x00000073004f7308 */ /* 0x0005220000000800 */
[----:B---3--:R-:W-:-:S07]  /*33f0*/  FADD.FTZ R40, R170, R31 ;  /* 0x0000001faa287221 */ /* 0x008fce0000010000 */
[----:B------:R-:W1:Y:S01]  /*3400*/  MUFU.EX2 R25, R25 ;  /* 0x0000001900197308 */ /* 0x000e620000000800 */
[C---:B0-----:R-:W-:Y:S01]  /*3410*/  FADD.FTZ R38, R24.reuse, R27 ;  /* 0x0000001b18267221 */ /* 0x041fe20000010000 */
[----:B------:R-:W-:Y:S01]  /*3420*/  F2FP.F16.F32.PACK_AB R173, R24, R21 ;  /* 0x0000001518ad723e */ /* 0x000fe200000000ff */
[----:B--2---:R-:W-:-:S05]  /*3430*/  IMAD.MOV.U32 R115, RZ, RZ, R151 ;  /* 0x000000ffff737224 */ /* 0x004fca00078e0097 */
[----:B------:R-:W0:Y:S01]  /*3440*/  MUFU.EX2 R152, R152 ;  /* 0x0000009800987308 */ /* 0x000e220000000800 */
[C---:B----4-:R-:W-:Y:S01]  /*3450*/  FADD.FTZ R27, R79.reuse, R40 ;  /* 0x000000284f1b7221 */ /* 0x050fe20000010000 */
[----:B------:R-:W-:-:S06]  /*3460*/  F2FP.F16.F32.PACK_AB R170, R79, R170 ;  /* 0x000000aa4faa723e */ /* 0x000fcc00000000ff */
[----:B------:R-:W2:Y:S01]  /*3470*/  MUFU.EX2 R26, R47 ;  /* 0x0000002f001a7308 */ /* 0x000ea20000000800 */
[----:B-1----:R-:W-:-:S07]  /*3480*/  FADD.FTZ R5, R25, R38 ;  /* 0x0000002619057221 */ /* 0x002fce0000010000 */
[----:B------:R-:W1:Y:S01]  /*3490*/  MUFU.EX2 R83, R83 ;  /* 0x0000005300537308 */ /* 0x000e620000000800 */
[----:B0-----:R-:W-:-:S07]  /*34a0*/  FADD.FTZ R42, R152, R27 ;  /* 0x0000001b982a7221 */ /* 0x001fce0000010000 */
[----:B------:R-:W0:Y:S01]  /*34b0*/  MUFU.EX2 R29, R29 ;  /* 0x0000001d001d7308 */ /* 0x000e220000000800 */
[C---:B--2---:R-:W-:Y:S01]  /*34c0*/  FADD.FTZ R40, R26.reuse, R5 ;  /* 0x000000051a287221 */ /* 0x044fe20000010000 */
[----:B------:R-:W-:-:S06]  /*34d0*/  F2FP.F16.F32.PACK_AB R175, R26, R25 ;  /* 0x000000191aaf723e */ /* 0x000fcc00000000ff */
[----:B------:R-:W2:Y:S01]  /*34e0*/  MUFU.EX2 R154, R154 ;  /* 0x0000009a009a7308 */ /* 0x000ea20000000800 */
[C---:B-1----:R-:W-:Y:S01]  /*34f0*/  FADD.FTZ R27, R83.reuse, R42 ;  /* 0x0000002a531b7221 */ /* 0x042fe20000010000 */
[----:B------:R-:W-:-:S06]  /*3500*/  F2FP.F16.F32.PACK_AB R152, R83, R152 ;  /* 0x000000985398723e */ /* 0x000fcc00000000ff */
[----:B------:R-:W1:Y:S01]  /*3510*/  MUFU.EX2 R28, R51 ;  /* 0x00000033001c7308 */ /* 0x000e620000000800 */
[----:B0-----:R-:W-:-:S07]  /*3520*/  FADD.FTZ R5, R29, R40 ;  /* 0x000000281d057221 */ /* 0x001fce0000010000 */
[----:B------:R-:W0:Y:S01]  /*3530*/  MUFU.EX2 R87, R87 ;  /* 0x0000005700577308 */ /* 0x000e220000000800 */
[----:B--2---:R-:W-:-:S07]  /*3540*/  FADD.FTZ R42, R154, R27 ;  /* 0x0000001b9a2a7221 */ /* 0x004fce0000010000 */
[----:B------:R-:W2:Y:S01]  /*3550*/  MUFU.EX2 R33, R33 ;  /* 0x0000002100217308 */ /* 0x000ea20000000800 */
[C---:B-1----:R-:W-:Y:S01]  /*3560*/  FADD.FTZ R40, R28.reuse, R5 ;  /* 0x000000051c287221 */ /* 0x042fe20000010000 */
[----:B------:R-:W-:-:S06]  /*3570*/  F2FP.F16.F32.PACK_AB R169, R28, R29 ;  /* 0x0000001d1ca9723e */ /* 0x000fcc00000000ff */
[----:B------:R-:W1:Y:S01]  /*3580*/  MUFU.EX2 R156, R156 ;  /* 0x0000009c009c7308 */ /* 0x000e620000000800 */
[C---:B0-----:R-:W-:Y:S01]  /*3590*/  FADD.FTZ R27, R87.reuse, R42 ;  /* 0x0000002a571b7221 */ /* 0x041fe20000010000 */
[----:B------:R-:W-:-:S06]  /*35a0*/  F2FP.F16.F32.PACK_AB R154, R87, R154 ;  /* 0x0000009a579a723e */ /* 0x000fcc00000000ff */
[----:B------:R-:W0:Y:S01]  /*35b0*/  MUFU.EX2 R30, R55 ;  /* 0x00000037001e7308 */ /* 0x000e220000000800 */
[----:B--2---:R-:W-:-:S07]  /*35c0*/  FADD.FTZ R5, R33, R40 ;  /* 0x0000002821057221 */ /* 0x004fce0000010000 */
[----:B------:R-:W2:Y:S01]  /*35d0*/  MUFU.EX2 R127, R127 ;  /* 0x0000007f007f7308 */ /* 0x000ea20000000800 */
[----:B-1----:R-:W-:-:S07]  /*35e0*/  FADD.FTZ R42, R156, R27 ;  /* 0x0000001b9c2a7221 */ /* 0x002fce0000010000 */
[----:B------:R-:W1:Y:S01]  /*35f0*/  MUFU.EX2 R37, R37 ;  /* 0x0000002500257308 */ /* 0x000e620000000800 */
[C---:B0-----:R-:W-:Y:S01]  /*3600*/  FADD.FTZ R6, R30.reuse, R5 ;  /* 0x000000051e067221 */ /* 0x041fe20000010000 */
[----:B------:R-:W-:-:S06]  /*3610*/  F2FP.F16.F32.PACK_AB R171, R30, R33 ;  /* 0x000000211eab723e */ /* 0x000fcc00000000ff */
[----:B------:R-:W0:Y:S01]  /*3620*/  MUFU.EX2 R129, R129 ;  /* 0x0000008100817308 */ /* 0x000e220000000800 */
[C---:B--2---:R-:W-:Y:S01]  /*3630*/  FADD.FTZ R42, R127.reuse, R42 ;  /* 0x0000002a7f2a7221 */ /* 0x044fe20000010000 */
[----:B------:R-:W-:Y:S01]  /*3640*/  F2FP.F16.F32.PACK_AB R156, R127, R156 ;  /* 0x0000009c7f9c723e */ /* 0x000fe200000000ff */
[----:B------:R-:W-:-:S05]  /*3650*/  IMAD.MOV.U32 R127, RZ, RZ, R151 ;  /* 0x000000ffff7f7224 */ /* 0x000fca00078e0097 */
[----:B------:R-:W2:Y:S01]  /*3660*/  MUFU.EX2 R32, R59 ;  /* 0x0000003b00207308 */ /* 0x000ea20000000800 */
[----:B-1----:R-:W-:-:S07]  /*3670*/  FADD.FTZ R5, R37, R6 ;  /* 0x0000000625057221 */ /* 0x002fce0000010000 */
[----:B------:R1:W3:Y:S01]  /*3680*/  MUFU.EX2 R158, R131 ;  /* 0x00000083009e7308 */ /* 0x0002e20000000800 */
[----:B0-----:R-:W-:-:S07]  /*3690*/  FADD.FTZ R27, R129, R42 ;  /* 0x0000002a811b7221 */ /* 0x001fce0000010000 */
[----:B------:R-:W0:Y:S01]  /*36a0*/  MUFU.EX2 R41, R41 ;  /* 0x0000002900297308 */ /* 0x000e220000000800 */
[C---:B--2---:R-:W-:Y:S01]  /*36b0*/  FADD.FTZ R6, R32.reuse, R5 ;  /* 0x0000000520067221 */ /* 0x044fe20000010000 */
[----:B------:R-:W-:Y:S01]  /*36c0*/  F2FP.F16.F32.PACK_AB R153, R32, R37 ;  /* 0x000000252099723e */ /* 0x000fe200000000ff */
[----:B-1----:R-:W-:-:S05]  /*36d0*/  IMAD.MOV.U32 R131, RZ, RZ, R151 ;  /* 0x000000ffff837224 */ /* 0x002fca00078e0097 */
[----:B------:R-:W1:Y:S01]  /*36e0*/  MUFU.EX2 R133, R133 ;  /* 0x0000008500857308 */ /* 0x000e620000000800 */
[C---:B---3--:R-:W-:Y:S01]  /*36f0*/  FADD.FTZ R42, R158.reuse, R27 ;  /* 0x0000001b9e2a7221 */ /* 0x048fe20000010000 */
[----:B------:R-:W-:Y:S01]  /*3700*/  F2FP.F16.F32.PACK_AB R158, R158, R129 ;  /* 0x000000819e9e723e */ /* 0x000fe200000000ff */
[----:B------:R-:W-:-:S05]  /*3710*/  IMAD.MOV.U32 R129, RZ, RZ, R151 ;  /* 0x000000ffff817224 */ /* 0x000fca00078e0097 */
[----:B------:R-:W2:Y:S01]  /*3720*/  MUFU.EX2 R34, R63 ;  /* 0x0000003f00227308 */ /* 0x000ea20000000800 */
[----:B0-----:R-:W-:-:S07]  /*3730*/  FADD.FTZ R5, R41, R6 ;  /* 0x0000000629057221 */ /* 0x001fce0000010000 */
[----:B------:R0:W3:Y:S01]  /*3740*/  MUFU.EX2 R160, R135 ;  /* 0x0000008700a07308 */ /* 0x0000e20000000800 */
[----:B-1----:R-:W-:-:S07]  /*3750*/  FADD.FTZ R27, R133, R42 ;  /* 0x0000002a851b7221 */ /* 0x002fce0000010000 */
[----:B------:R-:W1:Y:S01]  /*3760*/  MUFU.EX2 R45, R45 ;  /* 0x0000002d002d7308 */ /* 0x000e620000000800 */
[C---:B--2---:R-:W-:Y:S01]  /*3770*/  FADD.FTZ R6, R34.reuse, R5 ;  /* 0x0000000522067221 */ /* 0x044fe20000010000 */
[----:B------:R-:W-:Y:S01]  /*3780*/  F2FP.F16.F32.PACK_AB R155, R34, R41 ;  /* 0x00000029229b723e */ /* 0x000fe200000000ff */
[----:B0-----:R-:W-:-:S05]  /*3790*/  IMAD.MOV.U32 R135, RZ, RZ, R151 ;  /* 0x000000ffff877224 */ /* 0x001fca00078e0097 */
[----:B------:R-:W0:Y:S01]  /*37a0*/  MUFU.EX2 R137, R137 ;  /* 0x0000008900897308 */ /* 0x000e220000000800 */
[C---:B---3--:R-:W-:Y:S01]  /*37b0*/  FADD.FTZ R44, R160.reuse, R27 ;  /* 0x0000001ba02c7221 */ /* 0x048fe20000010000 */
        /* <DEDUP_REMOVED lines=28> */
[----:B------:R-:W1:Y:S01]  /*3980*/  MUFU.EX2 R57, R57 ;  /* 0x0000003900397308 */ /* 0x000e620000000800 */
[----:B0-----:R-:W-:-:S07]  /*3990*/  FADD.FTZ R27, R145, R46 ;  /* 0x0000002e911b7221 */ /* 0x001fce0000010000 */
[----:B------:R0:W3:Y:S01]  /*39a0*/  MUFU.EX2 R42, R89 ;  /* 0x00000059002a7308 */ /* 0x0000e20000000800 */
[C---:B--2---:R-:W-:Y:S01]  /*39b0*/  FADD.FTZ R46, R40.reuse, R5 ;  /* 0x00000005282e7221 */ /* 0x044fe20000010000 */
[----:B------:R-:W-:-:S06]  /*39c0*/  F2FP.F16.F32.PACK_AB R161, R40, R53 ;  /* 0x0000003528a1723e */ /* 0x000fcc00000000ff */
[----:B------:R-:W2:Y:S01]  /*39d0*/  MUFU.EX2 R91, R91 ;  /* 0x0000005b005b7308 */ /* 0x000ea20000000800 */
[----:B-1----:R-:W-:Y:S01]  /*39e0*/  FADD.FTZ R5, R57, R46 ;  /* 0x0000002e39057221 */ /* 0x002fe20000010000 */
[----:B0-----:R-:W-:-:S06]  /*39f0*/  IMAD.MOV.U32 R89, RZ, RZ, R151 ;  /* 0x000000ffff597224 */ /* 0x001fcc00078e0097 */
[----:B------:R0:W1:Y:S01]  /*3a00*/  MUFU.EX2 R44, R93 ;  /* 0x0000005d002c7308 */ /* 0x0000620000000800 */
[C---:B---3--:R-:W-:Y:S01]  /*3a10*/  FADD.FTZ R10, R42.reuse, R5 ;  /* 0x000000052a0a7221 */ /* 0x048fe20000010000 */
[----:B------:R-:W-:-:S06]  /*3a20*/  F2FP.F16.F32.PACK_AB R163, R42, R57 ;  /* 0x000000392aa3723e */ /* 0x000fcc00000000ff */
[----:B------:R-:W3:Y:S01]  /*3a30*/  MUFU.EX2 R95, R95 ;  /* 0x0000005f005f7308 */ /* 0x000ee20000000800 */
[----:B--2---:R-:W-:Y:S01]  /*3a40*/  FADD.FTZ R5, R91, R10 ;  /* 0x0000000a5b057221 */ /* 0x004fe20000010000 */
[----:B0-----:R-:W-:-:S06]  /*3a50*/  IMAD.MOV.U32 R93, RZ, RZ, R151 ;  /* 0x000000ffff5d7224 */ /* 0x001fcc00078e0097 */
[----:B------:R-:W0:Y:S01]  /*3a60*/  MUFU.EX2 R14, R14 ;  /* 0x0000000e000e7308 */ /* 0x000e220000000800 */
[C---:B-1----:R-:W-:Y:S01]  /*3a70*/  FADD.FTZ R10, R44.reuse, R5 ;  /* 0x000000052c0a7221 */ /* 0x042fe20000010000 */
[----:B------:R-:W-:Y:S01]  /*3a80*/  F2FP.F16.F32.PACK_AB R165, R44, R91 ;  /* 0x0000005b2ca5723e */ /* 0x000fe200000000ff */
[----:B------:R-:W-:-:S05]  /*3a90*/  IMAD.MOV.U32 R91, RZ, RZ, R151 ;  /* 0x000000ffff5b7224 */ /* 0x000fca00078e0097 */
[----:B------:R1:W2:Y:S01]  /*3aa0*/  MUFU.EX2 R8, R97 ;  /* 0x0000006100087308 */ /* 0x0002a20000000800 */
[----:B---3--:R-:W-:Y:S01]  /*3ab0*/  FADD.FTZ R5, R95, R10 ;  /* 0x0000000a5f057221 */ /* 0x008fe20000010000 */
[C---:B0-----:R-:W-:Y:S01]  /*3ac0*/  F2FP.F16.F32.PACK_AB R166, R14.reuse, R145 ;  /* 0x000000910ea6723e */ /* 0x041fe200000000ff */
[----:B------:R-:W-:Y:S01]  /*3ad0*/  FADD.FTZ R6, R14, R27 ;  /* 0x0000001b0e067221 */ /* 0x000fe20000010000 */
[--C-:B------:R-:W-:Y:S02]  /*3ae0*/  IMAD.MOV.U32 R145, RZ, RZ, R151.reuse ;  /* 0x000000ffff917224 */ /* 0x100fe400078e0097 */
[----:B-1----:R-:W-:Y:S01]  /*3af0*/  IMAD.MOV.U32 R97, RZ, RZ, R151 ;  /* 0x000000ffff617224 */ /* 0x002fe200078e0097 */
[C---:B--2---:R-:W-:Y:S01]  /*3b00*/  F2FP.F16.F32.PACK_AB R167, R8.reuse, R95 ;  /* 0x0000005f08a7723e */ /* 0x044fe200000000ff */
[----:B------:R-:W-:Y:S01]  /*3b10*/  FADD.FTZ R5, R8, R5 ;  /* 0x0000000508057221 */ /* 0x000fe20000010000 */
[----:B------:R-:W-:Y:S01]  /*3b20*/  IMAD.MOV.U32 R95, RZ, RZ, R151 ;  /* 0x000000ffff5f7224 */ /* 0x000fe200078e0097 */
[----:B------:R-:W-:Y:S06]  /*3b30*/  @!P2 BRA `(.L_x_266) ;  /* 0x0000002000d8a947 */ /* 0x000fec0003800000 */
[----:B------:R-:W-:Y:S01]  /*3b40*/  R2UR UR4, R2 ;  /* 0x00000000020472ca */ /* 0x000fe200000e0000 */
[----:B------:R-:W-:Y:S01]  /*3b50*/  IMAD.MOV.U32 R10, RZ, RZ, R9 ;  /* 0x000000ffff0a7224 */ /* 0x000fe200078e0009 */
[----:B------:R-:W-:Y:S01]  /*3b60*/  CS2R R150, SRZ ;  /* 0x0000000000967805 */ /* 0x000fe2000001ff00 */
[----:B------:R-:W-:Y:S01]  /*3b70*/  IMAD.MOV.U32 R12, RZ, RZ, R3 ;  /* 0x000000ffff0c7224 */ /* 0x000fe200078e0003 */
[----:B------:R-:W-:Y:S01]  /*3b80*/  CS2R R146, SRZ ;  /* 0x0000000000927805 */ /* 0x000fe2000001ff00 */
[----:B------:R-:W-:Y:S01]  /*3b90*/  IMAD.MOV.U32 R8, RZ, RZ, R16 ;  /* 0x000000ffff087224 */ /* 0x000fe200078e0010 */
[----:B------:R-:W-:Y:S01]  /*3ba0*/  CS2R R142, SRZ ;  /* 0x00000000008e7805 */ /* 0x000fe2000001ff00 */
[----:B------:R-:W-:Y:S01]  /*3bb0*/  IMAD.MOV.U32 R7, RZ, RZ, 0x3f800000 ;  /* 0x3f800000ff077424 */ /* 0x000fe200078e00ff */
        /* <DEDUP_REMOVED lines=28> */
[----:B------:R-:W-:Y:S01]  /*3d80*/  CS2R R88, SRZ ;  /* 0x0000000000587805 */ /* 0x000fe2000001ff00 */
[----:B------:R-:W-:-:S12]  /*3d90*/  UIADD3 UR5, UR49, -0x2, URZ ;  /* 0xfffffffe31057890 */ /* 0x000fd8000fffe03f */
.L_x_275:
[----:B------:R-:W-:-:S04]  /*3da0*/  UIADD3 UR6, UR4, 0x1, URZ ;  /* 0x0000000104067890 */ /* 0x000fc8000fffe03f */
[----:B------:R-:W-:-:S04]  /*3db0*/  UISETP.NE.AND UP0, UPT, UR6, 0x2, UPT ;  /* 0x000000020600788c */ /* 0x000fc8000bf05270 */
[----:B------:R-:W-:Y:S02]  /*3dc0*/  USEL UR7, URZ, 0x1, UP0 ;  /* 0x000000013f077887 */ /* 0x000fe40008000000 */
[----:B------:R-:W-:-:S04]  /*3dd0*/  USEL UR6, UR6, URZ, UP0 ;  /* 0x0000003f06067287 */ /* 0x000fc80008000000 */
[----:B------:R-:W-:Y:S02]  /*3de0*/  LOP3.LUT R16, R8, UR7, RZ, 0x3c, !PT ;  /* 0x0000000708107c12 */ /* 0x000fe4000f8e3cff */
[----:B------:R-:W-:Y:S01]  /*3df0*/  IMAD.U32 R2, RZ, RZ, UR6 ;  /* 0x00000006ff027e24 */ /* 0x000fe2000f8e00ff */
[----:B------:R-:W-:Y:S06]  /*3e00*/  @!P0 BRA `(.L_x_267) ;  /* 0x0000000000048947 */ /* 0x000fec0003800000 */
[----:B------:R-:W-:Y:S01]  /*3e10*/  BPT.TRAP 0x1 ;  /* 0x000000040000795c */ /* 0x000fe20000300000 */
.L_x_267:
[----:B------:R-:W0:Y:S01]  /*3e20*/  S2UR UR10, SR_CgaCtaId ;  /* 0x00000000000a79c3 */ /* 0x000e220000008800 */
[----:B------:R-:W-:Y:S01]  /*3e30*/  UMOV UR7, 0x400 ;  /* 0x0000040000077882 */ /* 0x000fe20000000000 */
[----:B------:R-:W-:Y:S01]  /*3e40*/  SHF.L.U32 R3, R16, 0x1f, RZ ;  /* 0x0000001f10037819 */ /* 0x000fe200000006ff */
[----:B0-----:R-:W-:-:S06]  /*3e50*/  ULEA UR7, UR10, UR7, 0x18 ;  /* 0x000000070a077291 */ /* 0x001fcc000f8ec03f */
[----:B------:R-:W-:-:S05]  /*3e60*/  IMAD.U32 R0, RZ, RZ, UR7 ;  /* 0x00000007ff007e24 */ /* 0x000fca000f8e00ff */
[----:B------:R-:W-:-:S13]  /*3e70*/  R2UR UR7, R0 ;  /* 0x00000000000772ca */ /* 0x000fda00000e0000 */
[----:B------:R-:W-:-:S09]  /*3e80*/  ULEA UR6, UR6, UR7, 0x3 ;  /* 0x0000000706067291 */ /* 0x000fd2000f8e183f */
[----:B------:R0:W1:Y:S01]  /*3e90*/  SYNCS.PHASECHK.TRANS64.TRYWAIT P2, [UR6+0x34830], R3 ;  /* 0x03483003ff0075a7 */ /* 0x0000620008040146 */
[----:B------:R-:W-:Y:S05]  /*3ea0*/  @!P0 BRA `(.L_x_268) ;  /* 0x0000000000048947 */ /* 0x000fea0003800000 */
[----:B------:R-:W-:Y:S01]  /*3eb0*/  BPT.TRAP 0x1 ;  /* 0x000000040000795c */ /* 0x000fe20000300000 */
.L_x_268:
[----:B-1----:R-:W-:Y:S05]  /*3ec0*/  @P2 BRA `(.L_x_269) ;  /* 0x0000000000082947 */ /* 0x002fea0003800000 */
[----:B------:R-:W1:Y:S02]  /*3ed0*/  SYNCS.PHASECHK.TRANS64.TRYWAIT P2, [UR6+0x34830], R3 ;  /* 0x03483003ff0075a7 */ /* 0x000e640008040146 */
[----:B-1----:R-:W-:Y:S05]  /*3ee0*/  @!P2 BRA `(.L_x_270) ;  /* 0x0000009c004ca947 */ /* 0x002fea0003800000 */
.L_x_269:
[----:B------:R-:W-:Y:S01]  /*3ef0*/  R2UR UR7, R2 ;  /* 0x00000000020772ca */ /* 0x000fe200000e0000 */
[----:B------:R-:W-:Y:S01]  /*3f00*/  WARPGROUP.ARRIVE ;  /* 0x00000000000079c5 */ /* 0x000fe20000000000 */
[----:B------:R-:W-:Y:S01]  /*3f10*/  UMOV UR48, UR56 ;  /* 0x0000003800307c82 */ /* 0x000fe20008000000 */
[----:B------:R-:W-:Y:S01]  /*3f20*/  UMOV UR49, UR57 ;  /* 0x0000003900317c82 */ /* 0x000fe20008000000 */
[----:B------:R-:W-:Y:S01]  /*3f30*/  UMOV UR51, 0x40000040 ;  /* 0x4000004000337882 */ /* 0x000fe20000000000 */
        /* <DEDUP_REMOVED lines=8> */
[----:B------:R-:W-:Y:S01]  /*3fc0*/  UIMAD UR7, UR7, 0xc00, UR60 ;  /* 0x00000c00070778a4 */ /* 0x000fe2000f8e023c */
[-C--:B------:R-:W-:Y:S01]  /*3fd0*/  FMUL.FTZ R88, R88, R11.reuse ;  /* 0x0000000b58587220 */ /* 0x080fe20000410000 */
[----:B------:R-:W-:Y:S01]  /*3fe0*/  UMOV UR43, 0x40000040 ;  /* 0x40000040002b7882 */ /* 0x000fe20000000000 */
[----:B------:R-:W-:Y:S01]  /*3ff0*/  UMOV UR47, 0x40000040 ;  /* 0x40000040002f7882 */ /* 0x000fe20000000000 */
[----:B------:R-:W-:Y:S01]  /*4000*/  UIADD3 UR10, UR7, 0x2, URZ ;  /* 0x00000002070a7890 */ /* 0x000fe2000fffe03f */
[-C--:B------:R-:W-:Y:S01]  /*4010*/  FMUL.FTZ R89, R89, R11.reuse ;  /* 0x0000000b59597220 */ /* 0x080fe20000410000 */
[----:B------:R-:W-:Y:S01]  /*4020*/  UIADD3 UR14, UR7, 0x4, URZ ;  /* 0x00000004070e7890 */ /* 0x000fe2000fffe03f */
[-C--:B------:R-:W-:Y:S01]  /*4030*/  FMUL.FTZ R92, R92, R11.reuse ;  /* 0x0000000b5c5c7220 */ /* 0x080fe20000410000 */
[----:B------:R-:W-:Y:S01]  /*4040*/  UMOV UR50, UR7 ;  /* 0x0000000700327c82 */ /* 0x000fe20008000000 */
[----:B------:R-:W-:Y:S01]  /*4050*/  UIADD3 UR18, UR7, 0x6, URZ ;  /* 0x0000000607127890 */ /* 0x000fe2000fffe03f */
[----:B------:R-:W-:Y:S01]  /*4060*/  HGMMA.64x128x16.F32 R24, gdesc[UR48], RZ, !UPT, gsb0 ;  /* 0x01e00000301879f0 */ /* 0x000fe2000c0008ff */
[----:B------:R-:W-:Y:S01]  /*4070*/  UIADD3 UR22, UR7, 0x400, URZ ;  /* 0x0000040007167890 */ /* 0x000fe2000fffe03f */
[-C--:B------:R-:W-:Y:S01]  /*4080*/  FMUL.FTZ R93, R93, R11.reuse ;  /* 0x0000000b5d5d7220 */ /* 0x080fe20000410000 */
        /* <DEDUP_REMOVED lines=14> */
[----:B------:R-:W-:Y:S01]  /*4170*/  UMOV UR48, UR52 ;  /* 0x0000003400307c82 */ /* 0x000fe20008000000 */
[----:B------:R-:W-:Y:S01]  /*4180*/  UMOV UR49, UR53 ;  /* 0x0000003500317c82 */ /* 0x000fe20008000000 */
        /* <DEDUP_REMOVED lines=90> */
.L_x_271:
[----:B------:R-:W-:Y:S01]  /*4730*/  IMAD.U32 R7, RZ, RZ, UR4 ;  /* 0x00000004ff077e24 */ /* 0x000fe2000f8e00ff */
[----:B01----:R-:W-:-:S03]  /*4740*/  SHF.L.U32 R3, R8, 0x1f, RZ ;  /* 0x0000001f08037819 */ /* 0x003fc600000006ff */
[----:B------:R-:W-:-:S04]  /*4750*/  IMAD R8, R7, 0x8, R0 ;  /* 0x0000000807087824 */ /* 0x000fc800078e0200 */
[----:B------:R0:W1:Y:S01]  /*4760*/  SYNCS.PHASECHK.TRANS64.TRYWAIT P2, [R8+URZ+0x34850], R3 ;  /* 0x03485003080075a7 */ /* 0x000062000804017f */
[----:B------:R-:W-:Y:S05]  /*4770*/  @!P0 BRA `(.L_x_272) ;  /* 0x0000000000048947 */ /* 0x000fea0003800000 */
[----:B------:R-:W-:Y:S01]  /*4780*/  BPT.TRAP 0x1 ;  /* 0x000000040000795c */ /* 0x000fe20000300000 */
.L_x_272:
[----:B-1----:R-:W-:Y:S05]  /*4790*/  @P2 BRA `(.L_x_273) ;  /* 0x0000000000082947 */ /* 0x002fea0003800000 */
[----:B------:R-:W1:Y:S02]  /*47a0*/  SYNCS.PHASECHK.TRANS64.TRYWAIT P2, [R8+URZ+0x34850], R3 ;  /* 0x03485003080075a7 */ /* 0x000e64000804017f */
[----:B-1----:R-:W-:Y:S05]  /*47b0*/  @!P2 BRA `(.L_x_274) ;  /* 0x000000940030a947 */ /* 0x002fea0003800000 */
.L_x_273:
[----:B------:R-:W-:Y:S01]  /*47c0*/  R2UR UR7, R0 ;  /* 0x00000000000772ca */ /* 0x000fe200000e0000 */
[----:B------:R-:W-:Y:S01]  /*47d0*/  WARPGROUP.ARRIVE ;  /* 0x00000000000079c5 */ /* 0x000fe20000000000 */
[----:B------:R-:W-:Y:S01]  /*47e0*/  UMOV UR11, 0x40000040 ;  /* 0x40000040000b7882 */ /* 0x000fe20000000000 */
[----:B------:R-:W-:Y:S02]  /*47f0*/  FMNMX.FTZ R4, R24, R12, !PT ;  /* 0x0000000c18047209 */ /* 0x000fe40007810000 */
[----:B------:R-:W-:Y:S01]  /*4800*/  ISETP.LT.AND P2, PT, RZ, UR5, PT ;  /* 0x00000005ff007c0c */ /* 0x000fe2000bf41270 */
[----:B------:R-:W-:Y:S01]  /*4810*/  UIADD3 UR5, UR5, -0x1, URZ ;  /* 0xffffffff05057890 */ /* 0x000fe2000fffe03f */
[----:B01----:R-:W-:-:S04]  /*4820*/  FMNMX.FTZ R3, R25, R4, !PT ;  /* 0x0000000419037209 */ /* 0x003fc80007810000 */
[----:B------:R-:W-:Y:S02]  /*4830*/  FMNMX.FTZ R4, R28, R3, !PT ;  /* 0x000000031c047209 */ /* 0x000fe40007810000 */
[----:B------:R-:W-:Y:S02]  /*4840*/  UIADD3 UR7, UR7, 0x400, URZ ;  /* 0x0000040007077890 */ /* 0x000fe4000fffe03f */
[----:B------:R-:W-:Y:S02]  /*4850*/  FMNMX.FTZ R3, R29, R4, !PT ;  /* 0x000000041d037209 */ /* 0x000fe40007810000 */
[----:B------:R-:W-:Y:S02]  /*4860*/  USHF.R.U32.HI UR7, URZ, 0x4, UR7 ;  /* 0x000000043f077899 */ /* 0x000fe40008011607 */
[----:B------:R-:W-:Y:S02]  /*4870*/  FMNMX.FTZ R4, R32, R3, !PT ;  /* 0x0000000320047209 */ /* 0x000fe40007810000 */
[----:B------:R-:W-:-:S02]  /*4880*/  ULOP3.LUT UR7, UR7, 0x3fff, URZ, 0xc0, !UPT ;  /* 0x00003fff07077892 */ /* 0x000fc4000f8ec03f */
[----:B------:R-:W-:Y:S02]  /*4890*/  FMNMX.FTZ R3, R33, R4, !PT ;  /* 0x0000000421037209 */ /* 0x000fe40007810000 */
[----:B------:R-:W-:Y:S02]  /*48a0*/  ULOP3.LUT UR7, UR7, 0x4000000, URZ, 0xfc, !UPT ;  /* 0x0400000007077892 */ /* 0x000fe4000f8efc3f */
[----:B------:R-:W-:Y:S02]  /*48b0*/  FMNMX.FTZ R4, R36, R3, !PT ;  /* 0x0000000324047209 */ /* 0x000fe40007810000 */
[----:B------:R-:W-:Y:S02]  /*48c0*/  ULEA UR4, UR4, UR7, 0xb ;  /* 0x0000000704047291 */ /* 0x000fe4000f8e583f */
[----:B------:R-:W-:Y:S01]  /*48d0*/  FMNMX.FTZ R3, R37, R4, !PT ;  /* 0x0000000425037209 */ /* 0x000fe20007810000 */
[----:B------:R-:W-:-:S03]  /*48e0*/  UMOV UR7, 0x40000040 ;  /* 0x4000004000077882 */ /* 0x000fc60000000000 */
[----:B------:R-:W-:Y:S01]  /*48f0*/  FMNMX.FTZ R4, R40, R3, !PT ;  /* 0x0000000328047209 */ /* 0x000fe20007810000 */
        /* <DEDUP_REMOVED lines=27> */
[----:B------:R-:W0:Y:S02]  /*4ab0*/  SHFL.BFLY PT, R4, R9, 0x2, 0x1f ;  /* 0x0c401f0009047f89 */ /* 0x000e2400000e0000 */
[----:B0-----:R-:W-:Y:S02]  /*4ac0*/  FMNMX.FTZ R14, R9, R4, !PT ;  /* 0x00000004090e7209 */ /* 0x001fe40007810000 */
[----:B------:R-:W0:Y:S03]  /*4ad0*/  LDC R4, c[0x0][0x988] ;  /* 0x00026200ff047b82 */ /* 0x000e260000000800 */
[----:B------:R-:W1:Y:S01]  /*4ae0*/  SHFL.BFLY PT, R3, R14, 0x1, 0x1f ;  /* 0x0c201f000e037f89 */ /* 0x000e6200000e0000 */
[----:B------:R-:W-:Y:S02]  /*4af0*/  WARPGROUP.DEPBAR.LE gsb0, 0x0 ;  /* 0x00008000000079c5 */ /* 0x000fe40000010000 */
[----:B------:R-:W-:Y:S01]  /*4b00*/  WARPGROUP.ARRIVE ;  /* 0x00000000000079c5 */ /* 0x000fe20000000000 */
[----:B-1----:R-:W-:-:S05]  /*4b10*/  FMNMX.FTZ R3, R14, R3, !PT ;  /* 0x000000030e037209 */ /* 0x002fca0007810000 */
[----:B------:R-:W-:Y:S01]  /*4b20*/  HGMMA.64x128x16.F32 R88, R176, gdesc[UR8].tnspB, R88, gsb0 ;  /* 0x41e00008b0587df0 */ /* 0x000fe20008000858 */
[----:B------:R-:W-:Y:S01]  /*4b30*/  UIADD3 UR10, UR4, 0x100, URZ ;  /* 0x00000100040a7890 */ /* 0x000fe2000fffe03f */
[----:B------:R-:W-:Y:S01]  /*4b40*/  UMOV UR11, 0x40000040 ;  /* 0x40000040000b7882 */ /* 0x000fe20000000000 */
[----:B------:R-:W-:Y:S01]  /*4b50*/  FADD.FTZ R7, -R3, R12 ;  /* 0x0000000c03077221 */ /* 0x000fe20000010100 */
[----:B------:R-:W-:-:S03]  /*4b60*/  FMNMX.FTZ R12, R26, R10, !PT ;  /* 0x0000000a1a0c7209 */ /* 0x000fc60007810000 */
[----:B0-----:R-:W-:Y:S01]  /*4b70*/  FMUL.FTZ R11, R7, R4 ;  /* 0x00000004070b7220 */ /* 0x001fe20000410000 */
[----:B------:R-:W-:Y:S01]  /*4b80*/  FMNMX.FTZ R9, R27, R12, !PT ;  /* 0x0000000c1b097209 */ /* 0x000fe20007810000 */
[----:B------:R-:W-:-:S03]  /*4b90*/  FMUL.FTZ R7, R3, R4 ;  /* 0x0000000403077220 */ /* 0x000fc60000410000 */
        /* <DEDUP_REMOVED lines=26> */
[----:B------:R-:W-:Y:S01]  /*4d40*/  FFMA.FTZ R73, R85, R4, -R7 ;  /* 0x0000000455497223 */ /* 0x000fe20000010807 */
[----:B------:R-:W-:Y:S01]  /*4d50*/  MUFU.EX2 R11, R11 ;  /* 0x0000000b000b7308 */ /* 0x000fe20000000800 */
[----:B------:R-:W-:-:S04]  /*4d60*/  FMNMX.FTZ R9, R43, R12, !PT ;  /* 0x0000000c2b097209 */ /* 0x000fc80007810000 */
[----:B------:R-:W-:-:S03]  /*4d70*/  FMNMX.FTZ R12, R46, R9, !PT ;  /* 0x000000092e0c7209 */ /* 0x000fc60007810000 */
[----:B------:R-:W0:Y:S01]  /*4d80*/  MUFU.EX2 R180, R180 ;  /* 0x000000b400b47308 */ /* 0x000e220000000800 */
[----:B------:R-:W-:-:S04]  /*4d90*/  FMNMX.FTZ R9, R47, R12, !PT ;  /* 0x0000000c2f097209 */ /* 0x000fc80007810000 */
[----:B------:R-:W-:-:S03]  /*4da0*/  FMNMX.FTZ R12, R50, R9, !PT ;  /* 0x00000009320c7209 */ /* 0x000fc60007810000 */
[----:B------:R-:W1:Y:S01]  /*4db0*/  MUFU.EX2 R13, R13 ;  /* 0x0000000d000d7308 */ /* 0x000e620000000800 */
[----:B------:R-:W-:-:S04]  /*4dc0*/  FMNMX.FTZ R9, R51, R12, !PT ;  /* 0x0000000c33097209 */ /* 0x000fc80007810000 */
[----:B------:R-:W-:-:S03]  /*4dd0*/  FMNMX.FTZ R12, R54, R9, !PT ;  /* 0x00000009360c7209 */ /* 0x000fc60007810000 */
[----:B------:R-:W-:Y:S01]  /*4de0*/  MUFU.EX2 R182, R182 ;  /* 0x000000b600b67308 */ /* 0x000fe20000000800 */
[----:B------:R-:W-:Y:S01]  /*4df0*/  FMNMX.FTZ R9, R55, R12, !PT ;  /* 0x0000000c37097209 */ /* 0x000fe20007810000 */
[----:B0-----:R-:W-:-:S03]  /*4e00*/  FFMA.FTZ R6, R11, R6, R180 ;  /* 0x000000060b067223 */ /* 0x001fc600000100b4 */
[----:B------:R-:W-:-:S03]  /*4e10*/  FMNMX.FTZ R12, R58, R9, !PT ;  /* 0x000000093a0c7209 */ /* 0x000fc60007810000 */
[----:B------:R-:W-:Y:S01]  /*4e20*/  MUFU.EX2 R15, R15 ;  /* 0x0000000f000f7308 */ /* 0x000fe20000000800 */
[----:B------:R-:W-:Y:S02]  /*4e30*/  FMNMX.FTZ R9, R59, R12, !PT ;  /* 0x0000000c3b097209 */ /* 0x000fe40007810000 */
[----:B-1----:R-:W-:Y:S02]  /*4e40*/  F2FP.F16.F32.PACK_AB R180, R13, R180 ;  /* 0x000000b40db4723e */ /* 0x002fe400000000ff */
        /* <DEDUP_REMOVED lines=20> */
[----:B------:R-:W-:Y:S01]  /*4f90*/  FMNMX.FTZ R9, R87, R12, !PT ;  /* 0x0000000c57097209 */ /* 0x000fe20007810000 */
[----:B------:R-:W-:-:S04]  /*4fa0*/  FFMA.FTZ R12, R72, R4, -R7 ;  /* 0x00000004480c7223 */ /* 0x000fc80000010807 */
[----:B------:R-:W0:Y:S02]  /*4fb0*/  SHFL.BFLY PT, R14, R9, 0x2, 0x1f ;  /* 0x0c401f00090e7f89 */ /* 0x000e2400000e0000 */
[----:B------:R-:W-:Y:S01]  /*4fc0*/  MUFU.EX2 R49, R49 ;  /* 0x0000003100317308 */ /* 0x000fe20000000800 */
[----:B------:R-:W-:Y:S02]  /*4fd0*/  WARPGROUP.DEPBAR.LE gsb0, 0x0 ;  /* 0x00008000000079c5 */ /* 0x000fe40000010000 */
[----:B------:R-:W-:Y:S01]  /*4fe0*/  WARPGROUP.ARRIVE ;  /* 0x00000000000079c5 */ /* 0x000fe20000000000 */
[-CC-:B------:R-:W-:Y:S01]  /*4ff0*/  FFMA.FTZ R176, R32, R4.reuse, -R7.reuse ;  /* 0x0000000420b07223 */ /* 0x180fe20000010807 */
[----:B------:R-:W-:-:S03]  /*5000*/  FFMA.FTZ R178, R36, R4, -R7 ;  /* 0x0000000424b27223 */ /* 0x000fc60000010807 */
[----:B------:R-:W-:Y:S01]  /*5010*/  MUFU.EX2 R53, R53 ;  /* 0x0000003500357308 */ /* 0x000fe20000000800 */
[----:B------:R-:W-:Y:S01]  /*5020*/  HGMMA.64x128x16.F32 R88, R172, gdesc[UR8].tnspB, R88, gsb0 ;  /* 0x41e00008ac587df0 */ /* 0x000fe20008000858 */
[----:B------:R-:W-:Y:S01]  /*5030*/  UIADD3 UR10, UR4, 0x180, URZ ;  /* 0x00000180040a7890 */ /* 0x000fe2000fffe03f */
[----:B------:R-:W-:-:S05]  /*5040*/  UMOV UR11, 0x40000040 ;  /* 0x40000040000b7882 */ /* 0x000fca0000000000 */
[----:B------:R-:W-:Y:S01]  /*5050*/  MUFU.EX2 R176, R176 ;  /* 0x000000b000b07308 */ /* 0x000fe20000000800 */
[----:B0-----:R-:W-:Y:S01]  /*5060*/  FMNMX.FTZ R28, R9, R14, !PT ;  /* 0x0000000e091c7209 */ /* 0x001fe20007810000 */
[----:B------:R-:W-:-:S04]  /*5070*/  FFMA.FTZ R14, R76, R4, -R7 ;  /* 0x000000044c0e7223 */ /* 0x000fc80000010807 */
[----:B------:R-:W0:Y:S02]  /*5080*/  SHFL.BFLY PT, R9, R28, 0x1, 0x1f ;  /* 0x0c201f001c097f89 */ /* 0x000e2400000e0000 */
[----:B------:R-:W-:Y:S08]  /*5090*/  MUFU.EX2 R178, R178 ;  /* 0x000000b200b27308 */ /* 0x000ff00000000800 */
[----:B------:R-:W-:Y:S08]  /*50a0*/  MUFU.EX2 R57, R57 ;  /* 0x0000003900397308 */ /* 0x000ff00000000800 */
[----:B------:R-:W-:Y:S01]  /*50b0*/  MUFU.EX2 R12, R12 ;  /* 0x0000000c000c7308 */ /* 0x000fe20000000800 */
[----:B0-----:R-:W-:-:S07]  /*50c0*/  FMNMX.FTZ R9, R28, R9, !PT ;  /* 0x000000091c097209 */ /* 0x001fce0007810000 */
[----:B------:R-:W0:Y:S01]  /*50d0*/  MUFU.EX2 R61, R61 ;  /* 0x0000003d003d7308 */ /* 0x000e220000000800 */
[----:B------:R-:W-:-:S04]  /*50e0*/  FMUL.FTZ R77, R9, R4 ;  /* 0x00000004094d7220 */ /* 0x000fc80000410000 */
[-CC-:B------:R-:W-:Y:S01]  /*50f0*/  FFMA.FTZ R181, R27, R4.reuse, -R77.reuse ;  /* 0x000000041bb57223 */ /* 0x180fe2000001084d */
[----:B------:R-:W-:Y:S02]  /*5100*/  IMAD.U32 R27, RZ, RZ, UR6 ;  /* 0x00000006ff1b7e24 */ /* 0x000fe4000f8e00ff */
[-CC-:B------:R-:W-:Y:S01]  /*5110*/  FFMA.FTZ R183, R30, R4.reuse, -R77.reuse ;  /* 0x000000041eb77223 */ /* 0x180fe2000001084d */
[-CC-:B------:R-:W-:Y:S01]  /*5120*/  FFMA.FTZ R177, R34, R4.reuse, -R77.reuse ;  /* 0x0000000422b17223 */ /* 0x180fe2000001084d */
[-CC-:B------:R-:W-:Y:S01]  /*5130*/  FFMA.FTZ R179, R38, R4.reuse, -R77.reuse ;  /* 0x0000000426b37223 */ /* 0x180fe2000001084d */
[----:B------:R-:W-:Y:S01]  /*5140*/  @!P1 VIADD R27, R27, 0x34840 ;  /* 0x000348401b1b9836 */ /* 0x000fe20000000000 */
[----:B------:R-:W-:Y:S01]  /*5150*/  MUFU.EX2 R181, R181 ;  /* 0x000000b500b57308 */ /* 0x000fe20000000800 */
[-CC-:B------:R-:W-:Y:S01]  /*5160*/  FFMA.FTZ R36, R39, R4.reuse, -R77.reuse ;  /* 0x0000000427247223 */ /* 0x180fe2000001084d */
[-CC-:B------:R-:W-:Y:S01]  /*5170*/  FFMA.FTZ R34, R43, R4.reuse, -R77.reuse ;  /* 0x000000042b227223 */ /* 0x180fe2000001084d */
[-C--:B------:R-:W-:Y:S01]  /*5180*/  FFMA.FTZ R32, R47, R4.reuse, -R77 ;  /* 0x000000042f207223 */ /* 0x080fe2000001084d */
[----:B------:R-:W-:Y:S01]  /*5190*/  @!P1 PRMT R27, RZ, 0x654, R27 ;  /* 0x00000654ff1b9816 */ /* 0x000fe2000000001b */
        /* <DEDUP_REMOVED lines=16> */
[----:B------:R-:W-:-:S03]  /*52a0*/  FFMA.FTZ R86, R86, R4, -R77 ;  /* 0x0000000456567223 */ /* 0x000fc6000001084d */
        /* <DEDUP_REMOVED lines=14> */
[-CC-:B------:R-:W-:Y:S01]  /*5390*/  FFMA.FTZ R173, R42, R4.reuse, -R77.reuse ;  /* 0x000000042aad7223 */ /* 0x180fe2000001084d */
[----:B------:R-:W-:Y:S01]  /*53a0*/  FFMA.FTZ R175, R46, R4, -R77 ;  /* 0x000000042eaf7223 */ /* 0x000fe2000001084d */
[----:B------:R-:W-:Y:S01]  /*53b0*/  HGMMA.64x128x16.F32 R88, R168, gdesc[UR8].tnspB, R88, gsb0 ;  /* 0x41e00008a8587df0 */ /* 0x000fe20008000858 */
[----:B------:R-:W-:Y:S01]  /*53c0*/  UIADD3 UR10, UR4, 0x200, URZ ;  /* 0x00000200040a7890 */ /* 0x000fe2000fffe03f */
[----:B------:R-:W-:Y:S01]  /*53d0*/  MUFU.EX2 R172, R172 ;  /* 0x000000ac00ac7308 */ /* 0x000fe20000000800 */
[----:B------:R-:W-:-:S07]  /*53e0*/  UMOV UR11, 0x40000040 ;  /* 0x40000040000b7882 */ /* 0x000fce0000000000 */
[----:B------:R-:W-:Y:S08]  /*53f0*/  MUFU.EX2 R40, R40 ;  /* 0x0000002800287308 */ /* 0x000ff00000000800 */
[----:B------:R-:W-:Y:S08]  /*5400*/  MUFU.EX2 R173, R173 ;  /* 0x000000ad00ad7308 */ /* 0x000ff00000000800 */
[----:B------:R-:W-:Y:S08]  /*5410*/  MUFU.EX2 R174, R174 ;  /* 0x000000ae00ae7308 */ /* 0x000ff00000000800 */
[----:B------:R-:W-:Y:S08]  /*5420*/  MUFU.EX2 R175, R175 ;  /* 0x000000af00af7308 */ /* 0x000ff00000000800 */
[----:B------:R-:W-:Y:S08]  /*5430*/  MUFU.EX2 R71, R71 ;  /* 0x0000004700477308 */ /* 0x000ff00000000800 */
[----:B------:R-:W-:Y:S08]  /*5440*/  MUFU.EX2 R75, R75 ;  /* 0x0000004b004b7308 */ /* 0x000ff00000000800 */
[----:B------:R-:W-:Y:S08]  /*5450*/  MUFU.EX2 R14, R14 ;  /* 0x0000000e000e7308 */ /* 0x000ff00000000800 */
[----:B------:R-:W1:Y:S08]  /*5460*/  MUFU.EX2 R65, R65 ;  /* 0x0000004100417308 */ /* 0x000e700000000800 */
[----:B------:R-:W-:Y:S08]  /*5470*/  MUFU.EX2 R79, R79 ;  /* 0x0000004f004f7308 */ /* 0x000ff00000000800 */
[----:B------:R-:W-:Y:S08]  /*5480*/  MUFU.EX2 R20, R20 ;  /* 0x0000001400147308 */ /* 0x000ff00000000800 */
[----:B------:R-:W2:Y:S08]  /*5490*/  MUFU.EX2 R69, R69 ;  /* 0x0000004500457308 */ /* 0x000eb00000000800 */
[----:B------:R-:W-:Y:S08]  /*54a0*/  MUFU.EX2 R83, R83 ;  /* 0x0000005300537308 */ /* 0x000ff00000000800 */
[----:B------:R-:W-:Y:S08]  /*54b0*/  MUFU.EX2 R24, R24 ;  /* 0x0000001800187308 */ /* 0x000ff00000000800 */
[----:B------:R-:W3:Y:S01]  /*54c0*/  MUFU.EX2 R73, R73 ;  /* 0x0000004900497308 */ /* 0x000ee20000000800 */
        /* <DEDUP_REMOVED lines=26> */
[----:B------:R-:W-:-:S06]  /*5670*/  R2UR UR4, R2 ;  /* 0x00000000020472ca */ /* 0x000fcc00000e0000 */
        /* <DEDUP_REMOVED lines=14> */
[----:B------:R-:W4:Y:S08]  /*5760*/  MUFU.EX2 R10, R10 ;  /* 0x0000000a000a7308 */ /* 0x000f300000000800 */
[----:B------:R-:W5:Y:S08]  /*5770*/  MUFU.EX2 R26, R26 ;  /* 0x0000001a001a7308 */ /* 0x000f700000000800 */
[----:B------:R-:W5:Y:S08]  /*5780*/  MUFU.EX2 R157, R66 ;  /* 0x00000042009d7308 */ /* 0x000f700000000800 */
[----:B------:R-:W5:Y:S08]  /*5790*/  MUFU.EX2 R158, R158 ;  /* 0x0000009e009e7308 */ /* 0x000f700000000800 */
[----:B------:R-:W5:Y:S01]  /*57a0*/  MUFU.EX2 R159, R70 ;  /* 0x00000046009f7308 */ /* 0x000f620000000800 */
[----:B------:R-:W-:-:S02]  /*57b0*/  WARPGROUP.DEPBAR.LE gsb0, 0x0 ;  /* 0x00008000000079c5 */ /* 0x000fc40000010000 */
[----:B------:R-:W-:-:S05]  /*57c0*/  WARPGROUP.ARRIVE ;  /* 0x00000000000079c5 */ /* 0x000fca0000000000 */
[----:B------:R-:W5:Y:S01]  /*57d0*/  MUFU.EX2 R161, R74 ;  /* 0x0000004a00a17308 */ /* 0x000f620000000800 */
[----:B0-----:R-:W-:Y:S02]  /*57e0*/  F2FP.F16.F32.PACK_AB R160, R61, R12 ;  /* 0x0000000c3da0723e */ /* 0x001fe400000000ff */
[----:B-1----:R-:W-:Y:S01]  /*57f0*/  F2FP.F16.F32.PACK_AB R162, R65, R14 ;  /* 0x0000000e41a2723e */ /* 0x002fe200000000ff */
[----:B------:R-:W-:Y:S04]  /*5800*/  HGMMA.64x128x16.F32 R88, R164, gdesc[UR4].tnspB, R88, gsb0 ;  /* 0x41e00004a4587df0 */ /* 0x000fe80008000858 */
[----:B------:R-:W0:Y:S01]  /*5810*/  MUFU.EX2 R163, R78 ;  /* 0x0000004e00a37308 */ /* 0x000e220000000800 */
[----:B------:R-:W-:Y:S02]  /*5820*/  WARPGROUP.DEPBAR.LE gsb0, 0x0 ;  /* 0x00008000000079c5 */ /* 0x000fe40000010000 */
[----:B------:R1:W-:Y:S05]  /*5830*/  @!P1 SYNCS.ARRIVE.TRANS64.RED.A1T0 RZ, [R27+URZ], RZ ;  /* 0x000000ff1bff99a7 */ /* 0x0003ea000810043f */
[----:B------:R-:W0:Y:S01]  /*5840*/  MUFU.EX2 R165, R82 ;  /* 0x0000005200a57308 */ /* 0x000e220000000800 */
[----:B--2---:R-:W-:-:S02]  /*5850*/  F2FP.F16.F32.PACK_AB R164, R69, R20 ;  /* 0x0000001445a4723e */ /* 0x004fc400000000ff */
[----:B---3--:R-:W-:Y:S01]  /*5860*/  F2FP.F16.F32.PACK_AB R166, R73, R24 ;  /* 0x0000001849a6723e */ /* 0x008fe200000000ff */
[----:B-1----:R-:W-:Y:S02]  /*5870*/  @!P1 VIADD R27, R8, 0x34860 ;  /* 0x00034860081b9836 */ /* 0x002fe40000000000 */
[----:B----4-:R-:W-:Y:S01]  /*5880*/  FFMA.FTZ R8, R7, R5, R10 ;  /* 0x0000000507087223 */ /* 0x010fe2000001000a */
[----:B------:R-:W-:Y:S01]  /*5890*/  FADD.FTZ R5, R13, R6 ;  /* 0x000000060d057221 */ /* 0x000fe20000010000 */
[----:B------:R-:W1:Y:S02]  /*58a0*/  MUFU.EX2 R167, R86 ;  /* 0x0000005600a77308 */ /* 0x000e640000000800 */
[C---:B------:R-:W-:Y:S01]  /*58b0*/  FADD.FTZ R8, R181.reuse, R8 ;  /* 0x00000008b5087221 */ /* 0x040fe20000010000 */
[----:B------:R-:W-:Y:S01]  /*58c0*/  @!P1 PRMT R27, RZ, 0x654, R27 ;  /* 0x00000654ff1b9816 */ /* 0x000fe2000000001b */
[----:B------:R-:W-:Y:S01]  /*58d0*/  FADD.FTZ R6, R182, R5 ;  /* 0x00000005b6067221 */ /* 0x000fe20000010000 */
[----:B------:R-:W-:Y:S01]  /*58e0*/  F2FP.F16.F32.PACK_AB R181, R181, R10 ;  /* 0x0000000ab5b5723e */ /* 0x000fe200000000ff */
[----:B------:R-:W-:Y:S01]  /*58f0*/  FADD.FTZ R5, R183, R8 ;  /* 0x00000008b7057221 */ /* 0x000fe20000010000 */
[----:B------:R2:W-:Y:S01]  /*5900*/  @!P1 SYNCS.ARRIVE.TRANS64.RED.A1T0 RZ, [R27+URZ], RZ ;  /* 0x000000ff1bff99a7 */ /* 0x0005e2000810043f */
[----:B------:R-:W3:Y:S01]  /*5910*/  MUFU.EX2 R10, R77 ;  /* 0x0000004d000a7308 */ /* 0x000ee20000000800 */
[----:B------:R-:W-:-:S02]  /*5920*/  F2FP.F16.F32.PACK_AB R182, R15, R182 ;  /* 0x000000b60fb6723e */ /* 0x000fc400000000ff */
[C---:B-----5:R-:W-:Y:S01]  /*5930*/  F2FP.F16.F32.PACK_AB R183, R26.reuse, R183 ;  /* 0x000000b71ab7723e */ /* 0x060fe200000000ff */
[----:B--2---:R-:W-:Y:S01]  /*5940*/  FADD.FTZ R27, R15, R6 ;  /* 0x000000060f1b7221 */ /* 0x004fe20000010000 */
        /* <DEDUP_REMOVED lines=66> */
[----:B------:R-:W-:-:S03]  /*5d70*/  FADD.FTZ R6, R75, R6 ;  /* 0x000000064b067221 */ /* 0x000fc60000010000 */
[----:B------:R-:W-:Y:S01]  /*5d80*/  FADD.FTZ R8, R14, R5 ;  /* 0x000000050e087221 */ /* 0x000fe20000010000 */
[----:B0-----:R-:W-:Y:S01]  /*5d90*/  FADD.FTZ R6, R163, R6 ;  /* 0x00000006a3067221 */ /* 0x001fe20000010000 */
        /* <DEDUP_REMOVED lines=9> */
[----:B-1----:R-:W-:Y:S01]  /*5e30*/  FADD.FTZ R5, R167, R6 ;  /* 0x00000006a7057221 */ /* 0x002fe20000010000 */
[C---:B---3--:R-:W-:Y:S02]  /*5e40*/  F2FP.F16.F32.PACK_AB R167, R10.reuse, R167 ;  /* 0x000000a70aa7723e */ /* 0x048fe400000000ff */
[----:B------:R-:W-:Y:S01]  /*5e50*/  FADD.FTZ R6, R73, R8 ;  /* 0x0000000849067221 */ /* 0x000fe20000010000 */
[----:B------:R-:W-:Y:S01]  /*5e60*/  FADD.FTZ R5, R10, R5 ;  /* 0x000000050a057221 */ /* 0x000fe20000010000 */
[----:B------:R-:W-:Y:S02]  /*5e70*/  IMAD.MOV.U32 R8, RZ, RZ, R16 ;  /* 0x000000ffff087224 */ /* 0x000fe400078e0010 */
[----:B------:R-:W-:Y:S01]  /*5e80*/  IMAD.MOV.U32 R10, RZ, RZ, R9 ;  /* 0x000000ffff0a7224 */ /* 0x000fe200078e0009 */
[----:B------:R-:W-:Y:S06]  /*5e90*/  @P2 BRA `(.L_x_275) ;  /* 0xffffffdc00c02947 */ /* 0x000fec000383ffff */
.L_x_266:
        /* <DEDUP_REMOVED lines=67> */
.L_x_276:
[----:B------:R-:W-:Y:S01]  /*62d0*/  IMAD R14, R2, 0x8, R0 ;  /* 0x00000008020e7824 */ /* 0x000fe200078e0200 */
[----:B------:R-:W-:-:S04]  /*62e0*/  SHF.L.U32 R7, R16, 0x1f, RZ ;  /* 0x0000001f10077819 */ /* 0x000fc800000006ff */
[----:B------:R0:W1:Y:S01]  /*62f0*/  SYNCS.PHASECHK.TRANS64.TRYWAIT P2, [R14+URZ+0x34850], R7 ;  /* 0x034850070e0075a7 */ /* 0x000062000804017f */
[----:B------:R-:W-:Y:S05]  /*6300*/  @!P0 BRA `(.L_x_277) ;  /* 0x0000000000048947 */ /* 0x000fea0003800000 */
[----:B------:R-:W-:Y:S01]  /*6310*/  BPT.TRAP 0x1 ;  /* 0x000000040000795c */ /* 0x000fe20000300000 */
.L_x_277:
[----:B-1----:R-:W-:Y:S05]  /*6320*/  @P2 BRA `(.L_x_278) ;  /* 0x0000000000082947 */ /* 0x002fea0003800000 */
[----:B------:R-:W1:Y:S02]  /*6330*/  SYNCS.PHASECHK.TRANS64.TRYWAIT P0, [R14+URZ+0x34850], R7 ;  /* 0x034850070e0075a7 */ /* 0x000e64000800017f */
[----:B-1----:R-:W-:Y:S05]  /*6340*/  @!P0 BRA `(.L_x_279) ;  /* 0x0000007800608947 */ /* 0x002fea0003800000 */
.L_x_278:
[----:B------:R-:W-:Y:S05]  /*6350*/  WARPSYNC.ALL ;  /* 0x0000000000007948 */ /* 0x000fea0003800000 */
[----:B------:R-:W-:Y:S01]  /*6360*/  VIADD R0, R0, 0x400 ;  /* 0x0000040000007836 */ /* 0x000fe20000000000 */
[----:B------:R-:W-:Y:S01]  /*6370*/  WARPGROUP.ARRIVE ;  /* 0x00000000000079c5 */ /* 0x000fe20000000000 */
[----:B------:R-:W-:Y:S01]  /*6380*/  IMAD.MOV.U32 R13, RZ, RZ, 0x40000040 ;  /* 0x40000040ff0d7424 */ /* 0x000fe200078e00ff */
[----:B01----:R-:W0:Y:S01]  /*6390*/  SHFL.BFLY PT, R7, R6, 0x2, 0x1f ;  /* 0x0c401f0006077f89 */ /* 0x003e2200000e0000 */
[----:B------:R-:W-:Y:S01]  /*63a0*/  IMAD.MOV.U32 R20, RZ, RZ, -0x800000 ;  /* 0xff800000ff147424 */ /* 0x000fe200078e00ff */
[----:B------:R-:W-:Y:S01]  /*63b0*/  SHF.R.U32.HI R0, RZ, 0x4, R0 ;  /* 0x00000004ff007819 */ /* 0x000fe20000011600 */
[----:B------:R-:W-:-:S03]  /*63c0*/  VIADD R185, R185, 0x1 ;  /* 0x00000001b9b97836 */ /* 0x000fc60000000000 */
[----:B------:R-:W-:-:S04]  /*63d0*/  LOP3.LUT R0, R0, 0x3fff, RZ, 0xc0, !PT ;  /* 0x00003fff00007812 */ /* 0x000fc800078ec0ff */
[----:B------:R-:W-:Y:S02]  /*63e0*/  LOP3.LUT R11, R0, 0x4000000, RZ, 0xfc, !PT ;  /* 0x04000000000b7812 */ /* 0x000fe400078efcff */
[----:B------:R-:W1:Y:S03]  /*63f0*/  SHFL.BFLY PT, R0, R5, 0x2, 0x1f ;  /* 0x0c401f0005007f89 */ /* 0x000e6600000e0000 */
[----:B------:R-:W-:Y:S02]  /*6400*/  IMAD R10, R2, 0x800, R11 ;  /* 0x00000800020a7824 */ /* 0x000fe400078e020b */
[----:B------:R-:W-:Y:S02]  /*6410*/  IMAD.MOV.U32 R11, RZ, RZ, 0x40000040 ;  /* 0x40000040ff0b7424 */ /* 0x000fe400078e00ff */
[C---:B------:R-:W-:Y:S01]  /*6420*/  VIADD R12, R10.reuse, 0x80 ;  /* 0x000000800a0c7836 */ /* 0x040fe20000000000 */
[----:B------:R-:W-:-:S02]  /*6430*/  R2UR UR6, R10 ;  /* 0x000000000a0672ca */ /* 0x000fc400000e0000 */
[----:B------:R-:W-:Y:S01]  /*6440*/  R2UR UR7, R11 ;  /* 0x000000000b0772ca */ /* 0x000fe200000e0000 */
[----:B------:R-:W-:Y:S02]  /*6450*/  IMAD.MOV.U32 R11, RZ, RZ, 0x40000040 ;  /* 0x40000040ff0b7424 */ /* 0x000fe400078e00ff */
[----:B0-----:R-:W-:-:S10]  /*6460*/  FADD.FTZ R7, R7, R6 ;  /* 0x0000000607077221 */ /* 0x001fd40000010000 */
[----:B------:R-:W-:Y:S01]  /*6470*/  HGMMA.64x128x16.F32 R24, R180, gdesc[UR4].tnspB, R24, gsb0 ;  /* 0x41e00004b4187df0 */ /* 0x000fe20008000818 */
[----:B------:R-:W-:Y:S01]  /*6480*/  R2UR UR6, R12 ;  /* 0x000000000c0672ca */ /* 0x000fe200000e0000 */
[----:B------:R-:W-:Y:S01]  /*6490*/  VIADD R12, R10, 0x100 ;  /* 0x000001000a0c7836 */ /* 0x000fe20000000000 */
[----:B------:R-:W-:Y:S01]  /*64a0*/  R2UR UR7, R13 ;  /* 0x000000000d0772ca */ /* 0x000fe200000e0000 */
[----:B------:R-:W-:Y:S02]  /*64b0*/  IMAD.MOV.U32 R13, RZ, RZ, 0x40000040 ;  /* 0x40000040ff0d7424 */ /* 0x000fe400078e00ff */
[----:B-1----:R-:W-:Y:S02]  /*64c0*/  FADD.FTZ R8, R0, R5 ;  /* 0x0000000500087221 */ /* 0x002fe40000010000 */
[----:B------:R-:W0:Y:S02]  /*64d0*/  SHFL.BFLY PT, R0, R7, 0x1, 0x1f ;  /* 0x0c201f0007007f89 */ /* 0x000e2400000e0000 */
[----:B0-----:R-:W-:Y:S01]  /*64e0*/  FADD.FTZ R15, R7, R0 ;  /* 0x00000000070f7221 */ /* 0x001fe20000010000 */
[----:B------:R-:W-:-:S02]  /*64f0*/  @!P1 VIADD R7, R14, 0x34860 ;  /* 0x000348600e079836 */ /* 0x000fc40000000000 */
[----:B------:R-:W-:Y:S02]  /*6500*/  IMAD.MOV.U32 R0, RZ, RZ, -0x800000 ;  /* 0xff800000ff007424 */ /* 0x000fe400078e00ff */
[----:B------:R-:W-:Y:S02]  /*6510*/  FSETP.NE.FTZ.AND P0, PT, R15, RZ, PT ;  /* 0x000000ff0f00720b */ /* 0x000fe40003f15000 */
[----:B------:R-:W-:-:S11]  /*6520*/  @!P1 PRMT R7, RZ, 0x654, R7 ;  /* 0x00000654ff079816 */ /* 0x000fd60000000007 */
[----:B------:R-:W-:Y:S01]  /*6530*/  @P0 FMUL.FTZ R6, R4, 0.69314718246459960938 ;  /* 0x3f31721804060820 */ /* 0x000fe20000410000 */
[----:B------:R-:W-:Y:S02]  /*6540*/  WARPGROUP.DEPBAR.LE gsb0, 0x0 ;  /* 0x00008000000079c5 */ /* 0x000fe40000010000 */
[----:B------:R-:W-:-:S06]  /*6550*/  WARPGROUP.ARRIVE ;  /* 0x00000000000079c5 */ /* 0x000fcc0000000000 */
[----:B------:R-:W-:Y:S01]  /*6560*/  HGMMA.64x128x16.F32 R24, R176, gdesc[UR4].tnspB, R24, gsb0 ;  /* 0x41e00004b0187df0 */ /* 0x000fe20008000818 */
[----:B------:R-:W-:Y:S01]  /*6570*/  R2UR UR6, R12 ;  /* 0x000000000c0672ca */ /* 0x000fe200000e0000 */
[----:B------:R-:W-:Y:S01]  /*6580*/  VIADD R12, R10, 0x180 ;  /* 0x000001800a0c7836 */ /* 0x000fe20000000000 */
[----:B------:R-:W-:Y:S01]  /*6590*/  R2UR UR7, R13 ;  /* 0x000000000d0772ca */ /* 0x000fe200000e0000 */
[----:B------:R-:W-:Y:S01]  /*65a0*/  IMAD.MOV.U32 R13, RZ, RZ, 0x40000040 ;  /* 0x40000040ff0d7424 */ /* 0x000fe200078e00ff */
[----:B------:R-:W-:Y:S02]  /*65b0*/  WARPGROUP.DEPBAR.LE gsb0, 0x0 ;  /* 0x00008000000079c5 */ /* 0x000fe40000010000 */
[----:B------:R-:W-:-:S09]  /*65c0*/  WARPGROUP.ARRIVE ;  /* 0x00000000000079c5 */ /* 0x000fd20000000000 */
        /* <DEDUP_REMOVED lines=16> */
[C---:B------:R-:W-:Y:S01]  /*66d0*/  VIADD R12, R10.reuse, 0x300 ;  /* 0x000003000a0c7836 */ /* 0x040fe20000000000 */
[----:B------:R-:W-:Y:S01]  /*66e0*/  R2UR UR7, R13 ;  /* 0x000000000d0772ca */ /* 0x000fe200000e0000 */
[----:B------:R-:W-:Y:S02]  /*66f0*/  IMAD.MOV.U32 R13, RZ, RZ, 0x40000040 ;  /* 0x40000040ff0d7424 */ /* 0x000fe400078e00ff */
[----:B------:R-:W-:Y:S01]  /*6700*/  VIADD R10, R10, 0x380 ;  /* 0x000003800a0a7836 */ /* 0x000fe20000000000 */
[----:B------:R-:W-:Y:S02]  /*6710*/  WARPGROUP.DEPBAR.LE gsb0, 0x0 ;  /* 0x00008000000079c5 */ /* 0x000fe40000010000 */
[----:B------:R-:W-:-:S07]  /*6720*/  WARPGROUP.ARRIVE ;  /* 0x00000000000079c5 */ /* 0x000fce0000000000 */
[----:B------:R-:W-:Y:S01]  /*6730*/  HGMMA.64x128x16.F32 R24, R156, gdesc[UR4].tnspB, R24, gsb0 ;  /* 0x41e000049c187df0 */ /* 0x000fe20008000818 */
[----:B------:R-:W-:Y:S02]  /*6740*/  R2UR UR6, R12 ;  /* 0x000000000c0672ca */ /* 0x000fe400000e0000 */
[----:B------:R-:W-:Y:S01]  /*6750*/  R2UR UR7, R13 ;  /* 0x000000000d0772ca */ /* 0x000fe200000e0000 */
[----:B------:R-:W-:Y:S02]  /*6760*/  VIADD R13, R2, 0x1 ;  /* 0x00000001020d7836 */ /* 0x000fe40000000000 */
[----:B------:R-:W-:-:S03]  /*6770*/  IMAD.MOV.U32 R2, RZ, RZ, RZ ;  /* 0x000000ffff027224 */ /* 0x000fc600078e00ff */
[----:B------:R-:W-:-:S03]  /*6780*/  ISETP.NE.AND P2, PT, R13, 0x2, PT ;  /* 0x000000020d00780c */ /* 0x000fc60003f45270 */
[----:B------:R-:W-:Y:S01]  /*6790*/  @P0 MUFU.RCP R2, R15 ;  /* 0x0000000f00020308 */ /* 0x000fe20000001000 */
[----:B------:R-:W-:-:S04]  /*67a0*/  SEL R5, RZ, 0x1, P2 ;  /* 0x00000001ff057807 */ /* 0x000fc80001000000 */
[----:B------:R-:W-:Y:S01]  /*67b0*/  LOP3.LUT R16, R16, R5, RZ, 0x3c, !PT ;  /* 0x0000000510107212 */ /* 0x000fe200078e3cff */
[----:B------:R-:W-:Y:S02]  /*67c0*/  WARPGROUP.DEPBAR.LE gsb0, 0x0 ;  /* 0x00008000000079c5 */ /* 0x000fe40000010000 */
[----:B------:R-:W-:-:S06]  /*67d0*/  WARPGROUP.ARRIVE ;  /* 0x00000000000079c5 */ /* 0x000fcc0000000000 */
[----:B------:R-:W-:Y:S01]  /*67e0*/  HGMMA.64x128x16.F32 R24, R160, gdesc[UR4].tnspB, R24, gsb0 ;  /* 0x41e00004a0187df0 */ /* 0x000fe20008000818 */
[----:B------:R-:W-:Y:S02]  /*67f0*/  R2UR UR6, R10 ;  /* 0x000000000a0672ca */ /* 0x000fe400000e0000 */
[----:B------:R-:W-:Y:S01]  /*6800*/  R2UR UR7, R11 ;  /* 0x000000000b0772ca */ /* 0x000fe200000e0000 */
[----:B------:R-:W0:Y:S01]  /*6810*/  @P0 MUFU.LG2 R10, R15 ;  /* 0x0000000f000a0308 */ /* 0x000e220000000c00 */
[----:B------:R-:W1:Y:S01]  /*6820*/  SHFL.BFLY PT, R11, R8, 0x1, 0x1f ;  /* 0x0c201f00080b7f89 */ /* 0x000e6200000e0000 */
[----:B0-----:R-:W-:-:S04]  /*6830*/  @P0 FMUL.FTZ R5, R10, 0.69314718246459960938 ;  /* 0x3f3172180a050820 */ /* 0x001fc80000410000 */
[----:B------:R-:W-:Y:S01]  /*6840*/  @P0 FFMA.FTZ R20, R6, R3, R5 ;  /* 0x0000000306140223 */ /* 0x000fe20000010005 */
[----:B------:R-:W-:Y:S01]  /*6850*/  PLOP3.LUT P0, PT, PT, PT, PT, 0x8, 0x0 ;  /* 0x000000000000781c */ /* 0x000fe20003f0e170 */
[----:B-1----:R-:W-:Y:S01]  /*6860*/  FADD.FTZ R21, R8, R11 ;  /* 0x0000000b08157221 */ /* 0x002fe20000010000 */
[----:B------:R-:W-:-:S04]  /*6870*/  IMAD.MOV.U32 R11, RZ, RZ, RZ ;  /* 0x000000ffff0b7224 */ /* 0x000fc800078e00ff */
[----:B------:R-:W-:-:S13]  /*6880*/  FSETP.NE.FTZ.AND P3, PT, R21, RZ, PT ;  /* 0x000000ff1500720b */ /* 0x000fda0003f75000 */
[----:B------:R-:W0:Y:S01]  /*6890*/  @P3 MUFU.LG2 R12, R21 ;  /* 0x00000015000c3308 */ /* 0x000e220000000c00 */
[----:B------:R-:W-:-:S07]  /*68a0*/  @P3 FMUL.FTZ R89, R4, 0.69314718246459960938 ;  /* 0x3f31721804593820 */ /* 0x000fce0000410000 */
[----:B------:R-:W1:Y:S01]  /*68b0*/  @P3 MUFU.RCP R11, R21 ;  /* 0x00000015000b3308 */ /* 0x000e620000001000 */
[----:B0-----:R-:W-:-:S04]  /*68c0*/  @P3 FMUL.FTZ R12, R12, 0.69314718246459960938 ;  /* 0x3f3172180c0c3820 */ /* 0x001fc80000410000 */
[----:B------:R-:W-:Y:S01]  /*68d0*/  @P3 FFMA.FTZ R0, R89, R9, R12 ;  /* 0x0000000959003223 */ /* 0x000fe2000001000c */
[----:B------:R-:W-:Y:S02]  /*68e0*/  WARPGROUP.DEPBAR.LE gsb0, 0x0 ;  /* 0x00008000000079c5 */ /* 0x000fe40000010000 */
[----:B------:R-:W-:-:S06]  /*68f0*/  WARPGROUP.ARRIVE ;  /* 0x00000000000079c5 */ /* 0x000fcc0000000000 */
[----:B------:R-:W-:Y:S03]  /*6900*/  HGMMA.64x128x16.F32 R24, R164, gdesc[UR4].tnspB, R24, gsb0 ;  /* 0x41e00004a4187df0 */ /* 0x000fe60008000818 */
[----:B------:R-:W-:Y:S02]  /*6910*/  WARPGROUP.DEPBAR.LE gsb0, 0x0 ;  /* 0x00008000000079c5 */ /* 0x000fe40000010000 */
[-C--:B------:R-:W-:Y:S01]  /*6920*/  FMUL.FTZ R89, R33, R2.reuse ;  /* 0x0000000221597220 */ /* 0x080fe20000410000 */
[-C--:B------:R-:W-:Y:S01]  /*6930*/  FMUL.FTZ R88, R36, R2.reuse ;  /* 0x0000000224587220 */ /* 0x080fe20000410000 */
[----:B------:R0:W-:Y:S01]  /*6940*/  @!P1 SYNCS.ARRIVE.TRANS64.RED.A1T0 RZ, [R7+URZ], RZ ;  /* 0x000000ff07ff99a7 */ /* 0x0001e2000810043f */
        /* <DEDUP_REMOVED lines=30> */
[-C--:B-1----:R-:W-:Y:S01]  /*6b30*/  FMUL.FTZ R93, R26, R11.reuse ;  /* 0x0000000b1a5d7220 */ /* 0x082fe20000410000 */
[-C--:B------:R-:W-:Y:S01]  /*6b40*/  FMUL.FTZ R10, R27, R11.reuse ;  /* 0x0000000b1b0a7220 */ /* 0x080fe20000410000 */
[-C--:B------:R-:W-:Y:S01]  /*6b50*/  FMUL.FTZ R8, R30, R11.reuse ;  /* 0x0000000b1e087220 */ /* 0x080fe20000410000 */
[-C--:B0-----:R-:W-:Y:S01]  /*6b60*/  FMUL.FTZ R7, R31, R11.reuse ;  /* 0x0000000b1f077220 */ /* 0x081fe20000410000 */
        /* <DEDUP_REMOVED lines=28> */
[----:B------:R-:W-:-:S07]  /*6d30*/  SEL R2, R13, RZ, P2 ;  /* 0x000000ff0d027207 */ /* 0x000fce0001000000 */
.L_x_258:
[----:B------:R-:W0:Y:S01]  /*6d40*/  S2R R4, SR_CgaCtaId ;  /* 0x0000000000047919 */ /* 0x000e220000008800 */
[----:B------:R-:W-:Y:S01]  /*6d50*/  MOV R3, 0x400 ;  /* 0x0000040000037802 */ /* 0x000fe20000000f00 */
[----:B------:R-:W-:Y:S01]  /*6d60*/  BSSY B0, `(.L_x_280) ;  /* 0x0000206000007945 */ /* 0x000fe20003800000 */
[----:B------:R-:W-:Y:S02]  /*6d70*/  BAR.SYNC.DEFER_BLOCKING 0x5, 0x120 ;  /* 0x0144800000007b1d */ /* 0x000fe40000010000 */
[----:B0-----:R-:W-:-:S05]  /*6d80*/  LEA R3, R4, R3, 0x18 ;  /* 0x0000000304037211 */ /* 0x001fca00078ec0ff */
[----:B------:R-:W0:Y:S02]  /*6d90*/  LDS.128 R44, [R3+0x348d0] ;  /* 0x0348d000032c7984 */ /* 0x000e240000000c00 */
[----:B0-----:R-:W-:Y:S01]  /*6da0*/  R2UR UR5, R46 ;  /* 0x000000002e0572ca */ /* 0x001fe200000e0000 */
[----:B------:R-:W-:Y:S06]  /*6db0*/  BAR.ARV 0x4, 0x120 ;  /* 0x0104800000007b1d */ /* 0x000fec0000002000 */
[----:B------:R-:W-:Y:S08]  /*6dc0*/  @P0 BRA `(.L_x_281) ;  /* 0x0000001400240947 */ /* 0x000ff00003800000 */
[----:B------:R-:W0:Y:S01]  /*6dd0*/  S2R R4, SR_SWINHI ;  /* 0x0000000000047919 */ /* 0x000e220000002f00 */
[----:B------:R-:W-:Y:S01]  /*6de0*/  F2FP.F16.F32.PACK_AB R7, R7, R8 ;  /* 0x000000080707723e */ /* 0x000fe200000000ff */
[----:B------:R-:W-:Y:S01]  /*6df0*/  ULDC.64 UR6, c[0x0][0xbd8] ;  /* 0x0002f60000067ab9 */ /* 0x000fe20000000a00 */
[----:B------:R-:W-:Y:S01]  /*6e00*/  F2FP.F16.F32.PACK_AB R6, R6, R91 ;  /* 0x0000005b0606723e */ /* 0x000fe200000000ff */
[----:B------:R-:W-:Y:S01]  /*6e10*/  UISETP.NE.U32.AND UP0, UPT, UR6, URZ, UPT ;  /* 0x0000003f0600728c */ /* 0x000fe2000bf05070 */
[----:B------:R-:W-:Y:S01]  /*6e20*/  F2FP.F16.F32.PACK_AB R64, R65, R64 ;  /* 0x000000404140723e */ /* 0x000fe200000000ff */
[----:B------:R-:W-:Y:S01]  /*6e30*/  USHF.L.U32 UR8, UR61, 0x2, URZ ;  /* 0x000000023d087899 */ /* 0x000fe2000800063f */
[----:B------:R-:W-:Y:S01]  /*6e40*/  F2FP.F16.F32.PACK_AB R65, R67, R66 ;  /* 0x000000424341723e */ /* 0x000fe200000000ff */
[----:B------:R-:W-:Y:S01]  /*6e50*/  UISETP.NE.AND.EX UP0, UPT, UR7, URZ, UPT, UP0 ;  /* 0x0000003f0700728c */ /* 0x000fe2000bf05300 */
[----:B------:R-:W-:Y:S01]  /*6e60*/  F2FP.F16.F32.PACK_AB R72, R73, R72 ;  /* 0x000000484948723e */ /* 0x000fe200000000ff */
[----:B------:R-:W-:Y:S01]  /*6e70*/  ULDC.64 UR10, c[0x0][0x208] ;  /* 0x00008200000a7ab9 */ /* 0x000fe20000000a00 */
        /* <DEDUP_REMOVED lines=9> */
[----:B------:R-:W-:Y:S02]  /*6f10*/  R2UR UR4, R184 ;  /* 0x00000000b80472ca */ /* 0x000fe400000e0000 */
[----:B------:R-:W-:Y:S02]  /*6f20*/  MOV R24, R3 ;  /* 0x0000000300187202 */ /* 0x000fe40000000f00 */
[----:B0-----:R-:W-:-:S03]  /*6f30*/  MOV R25, R4 ;  /* 0x0000000400197202 */ /* 0x001fc60000000f00 */
[----:B------:R-:W-:-:S03]  /*6f40*/  IMAD.WIDE R4, R190, 0x2, R24 ;  /* 0x00000002be047825 */ /* 0x000fc600078e0218 */
[----:B------:R-:W-:-:S03]  /*6f50*/  LOP3.LUT R9, R4, 0x380, RZ, 0xc0, !PT ;  /* 0x0000038004097812 */ /* 0x000fc600078ec0ff */
[----:B------:R-:W-:Y:S01]  /*6f60*/  USHF.L.U64.HI UR9, UR61, 0x2, UR4 ;  /* 0x000000023d097899 */ /* 0x000fe20008010204 */
[C---:B------:R-:W-:Y:S01]  /*6f70*/  IADD3 R97, P6, R4.reuse, 0x20, RZ ;  /* 0x0000002004617810 */ /* 0x040fe20007fde0ff */
[----:B------:R-:W-:Y:S01]  /*6f80*/  UIADD3 UR4, UP1, UR8, UR6, URZ ;  /* 0x0000000608047290 */ /* 0x000fe2000ff3e03f */
[C---:B------:R-:W-:Y:S02]  /*6f90*/  IADD3 R99, P5, R4.reuse, 0x40, RZ ;  /* 0x0000004004637810 */ /* 0x040fe40007fbe0ff */
[C---:B------:R-:W-:Y:S01]  /*6fa0*/  IADD3 R101, P4, R4.reuse, 0x60, RZ ;  /* 0x0000006004657810 */ /* 0x040fe20007f9e0ff */
[--C-:B------:R-:W-:Y:S01]  /*6fb0*/  IMAD.X R31, RZ, RZ, R5.reuse, P6 ;  /* 0x000000ffff1f7224 */ /* 0x100fe200030e0605 */
[----:B------:R-:W-:Y:S01]  /*6fc0*/  IADD3 R103, P3, R4, 0x4000, RZ ;  /* 0x0000400004677810 */ /* 0x000fe20007f7e0ff */
[--C-:B------:R-:W-:Y:S01]  /*6fd0*/  IMAD.X R29, RZ, RZ, R5.reuse, P5 ;  /* 0x000000ffff1d7224 */ /* 0x100fe200028e0605 */
[----:B------:R-:W-:Y:S01]  /*6fe0*/  SHF.R.U64 R9, R9, 0x3, RZ ;  /* 0x0000000309097819 */ /* 0x000fe200000012ff */
[--C-:B------:R-:W-:Y:S01]  /*6ff0*/  IMAD.X R27, RZ, RZ, R5.reuse, P4 ;  /* 0x000000ffff1b7224 */ /* 0x100fe200020e0605 */
[----:B------:R-:W-:Y:S01]  /*7000*/  LOP3.LUT R14, R97, 0x380, RZ, 0xc0, !PT ;  /* 0x00000380610e7812 */ /* 0x000fe200078ec0ff */
[----:B------:R-:W-:Y:S01]  /*7010*/  IMAD.X R15, RZ, RZ, R5, P3 ;  /* 0x000000ffff0f7224 */ /* 0x000fe200018e0605 */
[----:B------:R-:W-:Y:S01]  /*7020*/  LOP3.LUT R26, R99, 0x380, RZ, 0xc0, !PT ;  /* 0x00000380631a7812 */ /* 0x000fe200078ec0ff */
[----:B------:R-:W-:Y:S01]  /*7030*/  UIADD3.X UR6, UR9, UR7, URZ, UP1, !UPT ;  /* 0x0000000709067290 */ /* 0x000fe20008ffe43f */
[----:B------:R-:W-:-:S02]  /*7040*/  LOP3.LUT R44, R101, 0x380, RZ, 0xc0, !PT ;  /* 0x00000380652c7812 */ /* 0x000fc400078ec0ff */
[----:B------:R-:W-:Y:S01]  /*7050*/  LOP3.LUT R46, R103, 0x380, RZ, 0xc0, !PT ;  /* 0x00000380672e7812 */ /* 0x000fe200078ec0ff */
[----:B------:R-:W-:Y:S01]  /*7060*/  BAR.SYNC.DEFER_BLOCKING 0x1, 0x100 ;  /* 0x0044000000007b1d */ /* 0x000fe20000010000 */
[C---:B------:R-:W-:Y:S02]  /*7070*/  IADD3 R105, P2, R4.reuse, 0x4020, RZ ;  /* 0x0000402004697810 */ /* 0x040fe40007f5e0ff */
[C---:B------:R-:W-:Y:S02]  /*7080*/  IADD3 R107, P1, R4.reuse, 0x4040, RZ ;  /* 0x00004040046b7810 */ /* 0x040fe40007f3e0ff */
[----:B------:R-:W-:Y:S01]  /*7090*/  IADD3 R109, P0, R4, 0x4060, RZ ;  /* 0x00004060046d7810 */ /* 0x000fe20007f1e0ff */
[--C-:B------:R-:W-:Y:S01]  /*70a0*/  IMAD.X R13, RZ, RZ, R5.reuse, P2 ;  /* 0x000000ffff0d7224 */ /* 0x100fe200010e0605 */
[----:B------:R-:W-:Y:S01]  /*70b0*/  LOP3.LUT R4, R9, R4, RZ, 0x3c, !PT ;  /* 0x0000000409047212 */ /* 0x000fe200078e3cff */
[--C-:B------:R-:W-:Y:S01]  /*70c0*/  IMAD.X R11, RZ, RZ, R5.reuse, P1 ;  /* 0x000000ffff0b7224 */ /* 0x100fe200008e0605 */
[----:B------:R-:W-:Y:S01]  /*70d0*/  SHF.R.U64 R14, R14, 0x3, RZ ;  /* 0x000000030e0e7819 */ /* 0x000fe200000012ff */
[----:B------:R-:W-:Y:S01]  /*70e0*/  IMAD.X R9, RZ, RZ, R5, P0 ;  /* 0x000000ffff097224 */ /* 0x000fe200000e0605 */
[----:B------:R-:W-:-:S02]  /*70f0*/  SHF.R.U64 R26, R26, 0x3, RZ ;  /* 0x000000031a1a7819 */ /* 0x000fc400000012ff */
[----:B------:R-:W-:Y:S02]  /*7100*/  SHF.R.U64 R44, R44, 0x3, RZ ;  /* 0x000000032c2c7819 */ /* 0x000fe400000012ff */
[----:B------:R-:W-:Y:S02]  /*7110*/  SHF.R.U64 R46, R46, 0x3, RZ ;  /* 0x000000032e2e7819 */ /* 0x000fe400000012ff */
[----:B------:R-:W-:Y:S02]  /*7120*/  MOV R94, R4 ;  /* 0x00000004005e7202 */ /* 0x000fe40000000f00 */
[----:B------:R-:W-:Y:S02]  /*7130*/  LOP3.LUT R30, R14, R97, RZ, 0x3c, !PT ;  /* 0x000000610e1e7212 */ /* 0x000fe400078e3cff */
[----:B------:R-:W-:Y:S02]  /*7140*/  LOP3.LUT R28, R26, R99, RZ, 0x3c, !PT ;  /* 0x000000631a1c7212 */ /* 0x000fe400078e3cff */
[----:B------:R-:W-:-:S02]  /*7150*/  F2FP.F16.F32.PACK_AB R5, R10, R93 ;  /* 0x0000005d0a05723e */ /* 0x000fc400000000ff */
[----:B------:R-:W-:Y:S02]  /*7160*/  LOP3.LUT R26, R44, R101, RZ, 0x3c, !PT ;  /* 0x000000652c1a7212 */ /* 0x000fe400078e3cff */
[----:B------:R-:W-:Y:S02]  /*7170*/  LOP3.LUT R14, R46, R103, RZ, 0x3c, !PT ;  /* 0x000000672e0e7212 */ /* 0x000fe400078e3cff */
[----:B------:R-:W-:Y:S02]  /*7180*/  LOP3.LUT R10, R105, 0x380, RZ, 0xc0, !PT ;  /* 0x00000380690a7812 */ /* 0x000fe400078ec0ff */
[----:B------:R-:W-:Y:S02]  /*7190*/  LOP3.LUT R44, R107, 0x380, RZ, 0xc0, !PT ;  /* 0x000003806b2c7812 */ /* 0x000fe400078ec0ff */
[----:B------:R-:W-:Y:S02]  /*71a0*/  LOP3.LUT R46, R109, 0x380, RZ, 0xc0, !PT ;  /* 0x000003806d2e7812 */ /* 0x000fe400078ec0ff */
[----:B------:R-:W-:-:S02]  /*71b0*/  SHF.R.U64 R10, R10, 0x3, RZ ;  /* 0x000000030a0a7819 */ /* 0x000fc400000012ff */
[----:B------:R-:W-:Y:S02]  /*71c0*/  SHF.R.U64 R44, R44, 0x3, RZ ;  /* 0x000000032c2c7819 */ /* 0x000fe400000012ff */
[----:B------:R-:W-:Y:S02]  /*71d0*/  SHF.R.U64 R46, R46, 0x3, RZ ;  /* 0x000000032e2e7819 */ /* 0x000fe400000012ff */
[----:B------:R-:W-:Y:S02]  /*71e0*/  F2FP.F16.F32.PACK_AB R4, R12, R95 ;  /* 0x0000005f0c04723e */ /* 0x000fe400000000ff */
[----:B------:R-:W-:Y:S02]  /*71f0*/  LOP3.LUT R12, R10, R105, RZ, 0x3c, !PT ;  /* 0x000000690a0c7212 */ /* 0x000fe400078e3cff */
[----:B------:R-:W-:Y:S01]  /*7200*/  LOP3.LUT R10, R44, R107, RZ, 0x3c, !PT ;  /* 0x0000006b2c0a7212 */ /* 0x000fe200078e3cff */
[----:B------:R0:W-:Y:S01]  /*7210*/  STSM.16.M88.4 [R94], R4 ;  /* 0x000000045e007844 */ /* 0x0001e20000000200 */
[----:B------:R-:W-:-:S02]  /*7220*/  LOP3.LUT R8, R46, R109, RZ, 0x3c, !PT ;  /* 0x0000006d2e087212 */ /* 0x000fc400078e3cff */
[----:B------:R-:W-:Y:S02]  /*7230*/  MOV R91, R26 ;  /* 0x0000001a005b7202 */ /* 0x000fe40000000f00 */
[----:B------:R-:W-:Y:S02]  /*7240*/  MOV R27, R10 ;  /* 0x0000000a001b7202 */ /* 0x000fe40000000f00 */
[----:B------:R-:W-:Y:S02]  /*7250*/  MOV R26, R8 ;  /* 0x00000008001a7202 */ /* 0x000fe40000000f00 */
[----:B------:R-:W-:Y:S02]  /*7260*/  MOV R93, R30 ;  /* 0x0000001e005d7202 */ /* 0x000fe40000000f00 */
[----:B------:R-:W-:Y:S02]  /*7270*/  F2FP.F16.F32.PACK_AB R8, R89, R90 ;  /* 0x0000005a5908723e */ /* 0x000fe400000000ff */
[----:B------:R-:W-:-:S02]  /*7280*/  F2FP.F16.F32.PACK_AB R9, R35, R34 ;  /* 0x000000222309723e */ /* 0x000fc400000000ff */
[----:B------:R-:W-:Y:S02]  /*7290*/  F2FP.F16.F32.PACK_AB R10, R37, R88 ;  /* 0x00000058250a723e */ /* 0x000fe400000000ff */
[----:B------:R-:W-:Y:S02]  /*72a0*/  F2FP.F16.F32.PACK_AB R11, R39, R38 ;  /* 0x00000026270b723e */ /* 0x000fe400000000ff */
[----:B------:R-:W-:Y:S02]  /*72b0*/  MOV R92, R28 ;  /* 0x0000001c005c7202 */ /* 0x000fe40000000f00 */
[----:B------:R-:W-:Y:S01]  /*72c0*/  MOV R46, R14 ;  /* 0x0000000e002e7202 */ /* 0x000fe20000000f00 */
[----:B------:R-:W-:Y:S01]  /*72d0*/  STSM.16.M88.4 [R93], R8 ;  /* 0x000000085d007844 */ /* 0x000fe20000000200 */
[----:B------:R-:W-:Y:S02]  /*72e0*/  MOV R44, R12 ;  /* 0x0000000c002c7202 */ /* 0x000fe40000000f00 */
[----:B0-----:R-:W-:-:S02]  /*72f0*/  F2FP.F16.F32.PACK_AB R4, R41, R40 ;  /* 0x000000282904723e */ /* 0x001fc400000000ff */
[----:B------:R-:W-:Y:S02]  /*7300*/  F2FP.F16.F32.PACK_AB R5, R43, R42 ;  /* 0x0000002a2b05723e */ /* 0x000fe400000000ff */
[----:B------:R-:W-:Y:S02]  /*7310*/  F2FP.F16.F32.PACK_AB R6, R33, R36 ;  /* 0x000000242106723e */ /* 0x000fe400000000ff */
[----:B------:R-:W-:Y:S02]  /*7320*/  F2FP.F16.F32.PACK_AB R7, R21, R32 ;  /* 0x000000201507723e */ /* 0x000fe400000000ff */
[----:B------:R-:W-:Y:S02]  /*7330*/  F2FP.F16.F32.PACK_AB R12, R49, R48 ;  /* 0x00000030310c723e */ /* 0x000fe400000000ff */
[----:B------:R-:W-:Y:S01]  /*7340*/  F2FP.F16.F32.PACK_AB R13, R51, R50 ;  /* 0x00000032330d723e */ /* 0x000fe200000000ff */
[----:B------:R0:W-:Y:S01]  /*7350*/  STSM.16.M88.4 [R92], R4 ;  /* 0x000000045c007844 */ /* 0x0001e20000000200 */
[----:B------:R-:W-:-:S02]  /*7360*/  F2FP.F16.F32.PACK_AB R14, R53, R52 ;  /* 0x00000034350e723e */ /* 0x000fc400000000ff */
[----:B------:R-:W-:Y:S02]  /*7370*/  F2FP.F16.F32.PACK_AB R15, R55, R54 ;  /* 0x00000036370f723e */ /* 0x000fe400000000ff */
[----:B------:R-:W-:Y:S02]  /*7380*/  F2FP.F16.F32.PACK_AB R28, R57, R56 ;  /* 0x00000038391c723e */ /* 0x000fe400000000ff */
[----:B------:R-:W-:Y:S01]  /*7390*/  F2FP.F16.F32.PACK_AB R29, R59, R58 ;  /* 0x0000003a3b1d723e */ /* 0x000fe200000000ff */
[----:B------:R-:W-:Y:S01]  /*73a0*/  STSM.16.M88.4 [R91], R12 ;  /* 0x0000000c5b007844 */ /* 0x000fe20000000200 */
[----:B------:R-:W-:Y:S02]  /*73b0*/  F2FP.F16.F32.PACK_AB R30, R61, R60 ;  /* 0x0000003c3d1e723e */ /* 0x000fe400000000ff */
[----:B------:R-:W-:Y:S02]  /*73c0*/  F2FP.F16.F32.PACK_AB R31, R63, R62 ;  /* 0x0000003e3f1f723e */ /* 0x000fe400000000ff */
[----:B------:R-:W-:-:S03]  /*73d0*/  PLOP3.LUT P0, PT, PT, PT, UP0, 0x80, 0x0 ;  /* 0x000000000000781c */ /* 0x000fc60003f0f008 */
[----:B------:R1:W-:Y:S01]  /*73e0*/  STSM.16.M88.4 [R46], R28 ;  /* 0x0000001c2e007844 */ /* 0x0003e20000000200 */
[----:B0-----:R-:W-:Y:S02]  /*73f0*/  IMAD.U32 R4, RZ, RZ, UR4 ;  /* 0x00000004ff047e24 */ /* 0x001fe4000f8e00ff */
[----:B------:R-:W-:Y:S01]  /*7400*/  IMAD.U32 R5, RZ, RZ, UR6 ;  /* 0x00000006ff057e24 */ /* 0x000fe2000f8e00ff */
[----:B------:R0:W-:Y:S01]  /*7410*/  STSM.16.M88.4 [R44], R64 ;  /* 0x000000402c007844 */ /* 0x0001e20000000200 */
[----:B------:R-:W-:-:S03]  /*7420*/  ULDC.64 UR6, c[0x0][0xbe0] ;  /* 0x0002f80000067ab9 */ /* 0x000fc60000000a00 */
[----:B------:R0:W-:Y:S04]  /*7430*/  STSM.16.M88.4 [R27], R72 ;  /* 0x000000481b007844 */ /* 0x0001e80000000200 */
[----:B------:R0:W-:Y:S01]  /*7440*/  STSM.16.M88.4 [R26], R80 ;  /* 0x000000501a007844 */ /* 0x0001e20000000200 */
[----:B------:R-:W-:Y:S06]  /*7450*/  BAR.SYNC.DEFER_BLOCKING 0x1, 0x100 ;  /* 0x0044000000007b1d */ /* 0x000fec0000010000 */
[----:B------:R-:W2:Y:S01]  /*7460*/  @P0 LDG.E R6, desc[UR10][R4.64] ;  /* 0x0000000a04060981 */ /* 0x000ea2000c1e1900 */
[----:B------:R-:W-:Y:S01]  /*7470*/  UISETP.NE.U32.AND UP1, UPT, UR6, URZ, UPT ;  /* 0x0000003f0600728c */ /* 0x000fe2000bf25070 */
[----:B------:R-:W3:Y:S01]  /*7480*/  LDC R51, c[0x0][0xa88] ;  /* 0x0002a200ff337b82 */ /* 0x000ee20000000800 */
[----:B------:R-:W-:Y:S01]  /*7490*/  IMAD R7, R18, 0x40, R17 ;  /* 0x0000004012077824 */ /* 0x000fe200078e0211 */
[----:B------:R-:W-:Y:S01]  /*74a0*/  UMOV UR4, URZ ;  /* 0x0000003f00047c82 */ /* 0x000fe20008000000 */
[----:B------:R-:W-:-:S02]  /*74b0*/  UISETP.NE.AND.EX UP1, UPT, UR7, URZ, UPT, UP1 ;  /* 0x0000003f0700728c */ /* 0x000fc4000bf25310 */
[----:B------:R-:W-:-:S04]  /*74c0*/  IMAD.WIDE R24, R7, 0x2, R24 ;  /* 0x0000000207187825 */ /* 0x000fc800078e0218 */
[----:B------:R-:W-:Y:S02]  /*74d0*/  PLOP3.LUT P2, PT, PT, PT, UP1, 0x80, 0x0 ;  /* 0x000000000000781c */ /* 0x000fe40003f4f018 */
[----:B-1----:R-:W-:-:S03]  /*74e0*/  IADD3 R29, P1, R24, 0x1000, RZ ;  /* 0x00001000181d7810 */ /* 0x002fc60007f3e0ff */
[----:B------:R-:W-:-:S04]  /*74f0*/  @UP1 UIADD3 UR6, UP2, UR8, UR6, URZ ;  /* 0x0000000608061290 */ /* 0x000fc8000ff5e03f */
[----:B------:R-:W-:-:S06]  /*7500*/  @UP1 UIADD3.X UR7, UR9, UR7, URZ, UP2, !UPT ;  /* 0x0000000709071290 */ /* 0x000fcc00097fe43f */
[----:B------:R-:W-:Y:S01]  /*7510*/  IMAD.U32 R7, RZ, RZ, UR7 ;  /* 0x00000007ff077e24 */ /* 0x000fe2000f8e00ff */
[----:B--2---:R-:W-:Y:S01]  /*7520*/  @P0 R2UR UR4, R6 ;  /* 0x00000000060402ca */ /* 0x004fe200000e0000 */
[----:B------:R-:W-:-:S05]  /*7530*/  IMAD.U32 R6, RZ, RZ, UR6 ;  /* 0x00000006ff067e24 */ /* 0x000fca000f8e00ff */
[----:B---3--:R0:W5:Y:S01]  /*7540*/  @P2 LDG.E R51, desc[UR10][R6.64] ;  /* 0x0000000a06332981 */ /* 0x008162000c1e1900 */
[----:B------:R-:W-:Y:S08]  /*7550*/  @P2 BRA `(.L_x_282) ;  /* 0x0000000000142947 */ /* 0x000ff00003800000 */
[----:B------:R-:W-:Y:S05]  /*7560*/  @!P0 BRA `(.L_x_282) ;  /* 0x0000000000108947 */ /* 0x000fea0003800000 */
[----:B------:R-:W-:Y:S02]  /*7570*/  ULDC.64 UR6, c[0x0][0x208] ;  /* 0x0000820000067ab9 */ /* 0x000fe40000000a00 */
[----:B0-----:R-:W2:Y:S04]  /*7580*/  LDG.E R6, desc[UR6][R4.64] ;  /* 0x0000000604067981 */ /* 0x001ea8000c1e1900 */
[----:B-----5:R-:W2:Y:S02]  /*7590*/  LDG.E R51, desc[UR6][R4.64+0x4] ;  /* 0x0000040604337981 */ /* 0x020ea4000c1e1900 */
[----:B--2---:R-:W-:-:S07]  /*75a0*/  IMAD.IADD R51, R51, 0x1, -R6 ;  /* 0x0000000133337824 */ /* 0x004fce00078e0a06 */
.L_x_282:
[----:B------:R-:W-:Y:S01]  /*75b0*/  R2UR UR15, R23 ;  /* 0x00000000170f72ca */ /* 0x000fe200000e0000 */
[----:B------:R-:W-:Y:S01]  /*75c0*/  ULDC.64 UR12, c[0x0][0xb70] ;  /* 0x0002dc00000c7ab9 */ /* 0x000fe20000000a00 */
[----:B------:R-:W-:Y:S01]  /*75d0*/  R2UR UR14, R184 ;  /* 0x00000000b80e72ca */ /* 0x000fe200000e0000 */
[----:B------:R-:W-:Y:S01]  /*75e0*/  USHF.R.S32.HI UR9, URZ, 0x1f, UR4 ;  /* 0x0000001f3f097899 */ /* 0x000fe20008011404 */
[----:B------:R-:W-:Y:S01]  /*75f0*/  IMAD R8, R22, 0x80, R189 ;  /* 0x0000008016087824 */ /* 0x000fe200078e02bd */
[----:B------:R-:W-:Y:S01]  /*7600*/  UMOV UR8, UR4 ;  /* 0x0000000400087c82 */ /* 0x000fe20008000000 */
[----:B------:R-:W-:Y:S01]  /*7610*/  USEL UR61, UR61, URZ, !UP0 ;  /* 0x0000003f3d3d7287 */ /* 0x000fe2000c000000 */
[----:B------:R-:W-:Y:S01]  /*7620*/  IADD3 R13, P2, R24, 0x2000, RZ ;  /* 0x00002000180d7810 */ /* 0x000fe20007f5e0ff */
[----:B------:R-:W-:Y:S01]  /*7630*/  ULDC.64 UR16, c[0x0][0x208] ;  /* 0x0000820000107ab9 */ /* 0x000fe20000000a00 */
[----:B------:R-:W-:Y:S02]  /*7640*/  SHF.R.S32.HI R5, RZ, 0x1f, R8 ;  /* 0x0000001fff057819 */ /* 0x000fe40000011408 */
[----:B------:R-:W-:-:S02]  /*7650*/  LOP3.LUT R28, R29, 0x380, RZ, 0xc0, !PT ;  /* 0x000003801d1c7812 */ /* 0x000fc400078ec0ff */
[----:B------:R-:W-:Y:S01]  /*7660*/  USHF.R.S32.HI UR11, URZ, 0x1f, UR15 ;  /* 0x0000001f3f0b7899 */ /* 0x000fe2000801140f */
[----:B0-----:R-:W-:Y:S01]  /*7670*/  IADD3 R7, P6, R24, 0x3000, RZ ;  /* 0x0000300018077810 */ /* 0x001fe20007fde0ff */
[----:B------:R-:W-:Y:S01]  /*7680*/  USEL UR14, UR14, URZ, !UP0 ;  /* 0x0000003f0e0e7287 */ /* 0x000fe2000c000000 */
[----:B------:R-:W-:Y:S01]  /*7690*/  LOP3.LUT R12, R13, 0x380, RZ, 0xc0, !PT ;  /* 0x000003800d0c7812 */ /* 0x000fe200078ec0ff */
[----:B------:R-:W-:Y:S01]  /*76a0*/  UIMAD UR10, UR11, UR12, URZ ;  /* 0x0000000c0b0a72a4 */ /* 0x000fe2000f8e023f */
[----:B------:R-:W-:Y:S01]  /*76b0*/  SHF.R.U64 R28, R28, 0x3, RZ ;  /* 0x000000031c1c7819 */ /* 0x000fe200000012ff */
[----:B------:R-:W-:Y:S01]  /*76c0*/  UIMAD.WIDE.U32 UR6, UR15, UR12, UR8 ;  /* 0x0000000c0f0672a5 */ /* 0x000fe2000f8e0008 */
[----:B------:R-:W-:Y:S01]  /*76d0*/  LOP3.LUT R4, R7, 0x380, RZ, 0xc0, !PT ;  /* 0x0000038007047812 */ /* 0x000fe200078ec0ff */
[----:B------:R-:W-:Y:S01]  /*76e0*/  UIMAD UR10, UR15, UR13, UR10 ;  /* 0x0000000d0f0a72a4 */ /* 0x000fe2000f8e020a */
[----:B------:R-:W-:Y:S02]  /*76f0*/  SHF.R.U64 R12, R12, 0x3, RZ ;  /* 0x000000030c0c7819 */ /* 0x000fe400000012ff */
[----:B------:R-:W-:Y:S01]  /*7700*/  ULDC.64 UR12, c[0x0][0xb78] ;  /* 0x0002de00000c7ab9 */ /* 0x000fe20000000a00 */
[----:B------:R-:W-:Y:S01]  /*7710*/  UIADD3 UR7, UR7, UR10, URZ ;  /* 0x0000000a07077290 */ /* 0x000fe2000fffe03f */
[----:B------:R-:W-:Y:S01]  /*7720*/  LOP3.LUT R28, R28, R29, RZ, 0x3c, !PT ;  /* 0x0000001d1c1c7212 */ /* 0x000fe200078e3cff */
[----:B------:R-:W-:Y:S01]  /*7730*/  UIMAD UR8, UR14, UR12, URZ ;  /* 0x0000000c0e0872a4 */ /* 0x000fe2000f8e023f */
[----:B------:R-:W-:Y:S01]  /*7740*/  SHF.R.U64 R4, R4, 0x3, RZ ;  /* 0x0000000304047819 */ /* 0x000fe200000012ff */
[----:B------:R-:W-:Y:S01]  /*7750*/  UIMAD.WIDE.U32 UR6, UR61, UR12, UR6 ;  /* 0x0000000c3d0672a5 */ /* 0x000fe2000f8e0006 */
[--C-:B------:R-:W-:Y:S01]  /*7760*/  IMAD.X R29, RZ, RZ, R25.reuse, P1 ;  /* 0x000000ffff1d7224 */ /* 0x100fe200008e0619 */
[----:B------:R-:W-:Y:S01]  /*7770*/  UIMAD UR8, UR61, UR13, UR8 ;  /* 0x0000000d3d0872a4 */ /* 0x000fe2000f8e0208 */
[----:B------:R-:W-:Y:S01]  /*7780*/  LOP3.LUT R12, R12, R13, RZ, 0x3c, !PT ;  /* 0x0000000d0c0c7212 */ /* 0x000fe200078e3cff */
[----:B------:R-:W-:Y:S01]  /*7790*/  IMAD.X R13, RZ, RZ, R25, P2 ;  /* 0x000000ffff0d7224 */ /* 0x000fe200010e0619 */
[----:B------:R-:W-:Y:S01]  /*77a0*/  IADD3 R41, P5, R24, 0x4000, RZ ;  /* 0x0000400018297810 */ /* 0x000fe20007fbe0ff */
[----:B------:R-:W-:Y:S01]  /*77b0*/  ULDC.64 UR12, c[0x0][0xaa0] ;  /* 0x0002a800000c7ab9 */ /* 0x000fe20000000a00 */
[----:B------:R-:W-:Y:S01]  /*77c0*/  IADD3 R6, P0, R8, UR6, RZ ;  /* 0x0000000608067c10 */ /* 0x000fe2000ff1e0ff */
[----:B------:R-:W-:Y:S01]  /*77d0*/  IMAD.U32 R10, RZ, RZ, UR8 ;  /* 0x00000008ff0a7e24 */ /* 0x000fe2000f8e00ff */
[----:B------:R-:W-:-:S02]  /*77e0*/  LOP3.LUT R4, R4, R7, RZ, 0x3c, !PT ;  /* 0x0000000704047212 */ /* 0x000fc400078e3cff */
[C---:B------:R-:W-:Y:S02]  /*77f0*/  IADD3 R33, P4, R24.reuse, 0x5000, RZ ;  /* 0x0000500018217810 */ /* 0x040fe40007f9e0ff */
[----:B------:R-:W-:Y:S01]  /*7800*/  IADD3.X R5, R5, UR7, R10, P0, !PT ;  /* 0x0000000705057c10 */ /* 0x000fe200087fe40a */
[----:B------:R-:W-:Y:S01]  /*7810*/  ULDC.64 UR6, c[0x0][0xb40] ;  /* 0x0002d00000067ab9 */ /* 0x000fe20000000a00 */
[----:B------:R-:W-:Y:S02]  /*7820*/  IADD3 R27, P3, R24, 0x6000, RZ ;  /* 0x00006000181b7810 */ /* 0x000fe40007f7e0ff */
[----:B------:R-:W-:Y:S02]  /*7830*/  LEA R48, P0, R6, UR6, 0x2 ;  /* 0x0000000606307c11 */ /* 0x000fe4000f8010ff */
[----:B------:R-:W-:Y:S02]  /*7840*/  IADD3 R7, P2, R24, 0x7000, RZ ;  /* 0x0000700018077810 */ /* 0x000fe40007f5e0ff */
[----:B------:R-:W-:Y:S01]  /*7850*/  LEA.HI.X R49, R6, UR7, R5, 0x2, P0 ;  /* 0x0000000706317c11 */ /* 0x000fe200080f1405 */
[----:B------:R-:W-:Y:S01]  /*7860*/  VIADD R6, R8, 0x8 ;  /* 0x0000000808067836 */ /* 0x000fe20000000000 */
[----:B------:R-:W-:-:S02]  /*7870*/  LOP3.LUT P0, RZ, R186, 0x3, RZ, 0xc0, !PT ;  /* 0x00000003baff7812 */ /* 0x000fc4000780c0ff */
[----:B------:R-:W-:Y:S02]  /*7880*/  LOP3.LUT R40, R41, 0x380, RZ, 0xc0, !PT ;  /* 0x0000038029287812 */ /* 0x000fe400078ec0ff */
[----:B------:R-:W-:Y:S02]  /*7890*/  LOP3.LUT R32, R33, 0x380, RZ, 0xc0, !PT ;  /* 0x0000038021207812 */ /* 0x000fe400078ec0ff */
[----:B------:R-:W-:Y:S02]  /*78a0*/  LOP3.LUT R26, R27, 0x380, RZ, 0xc0, !PT ;  /* 0x000003801b1a7812 */ /* 0x000fe400078ec0ff */
[----:B------:R-:W-:Y:S01]  /*78b0*/  LOP3.LUT R37, R24, 0x380, RZ, 0xc0, !PT ;  /* 0x0000038018257812 */ /* 0x000fe200078ec0ff */
[----:B------:R-:W-:Y:S01]  /*78c0*/  UIMAD UR6, UR9, UR12, URZ ;  /* 0x0000000c090672a4 */ /* 0x000fe2000f8e023f */
[-C--:B-----5:R-:W-:Y:S01]  /*78d0*/  ISETP.GE.OR P1, PT, R8, R51.reuse, P0 ;  /* 0x000000330800720c */ /* 0x0a0fe20000726670 */
[----:B------:R-:W-:Y:S01]  /*78e0*/  IMAD.U32 R19, RZ, RZ, UR12 ;  /* 0x0000000cff137e24 */ /* 0x000fe2000f8e00ff */
[----:B------:R-:W-:Y:S01]  /*78f0*/  ISETP.GE.OR P0, PT, R6, R51, P0 ;  /* 0x000000330600720c */ /* 0x000fe20000706670 */
[--C-:B------:R-:W-:Y:S01]  /*7900*/  IMAD.X R5, RZ, RZ, R25.reuse, P6 ;  /* 0x000000ffff057224 */ /* 0x100fe200030e0619 */
[----:B------:R-:W-:Y:S01]  /*7910*/  LOP3.LUT R6, R7, 0x380, RZ, 0xc0, !PT ;  /* 0x0000038007067812 */ /* 0x000fe200078ec0ff */
[----:B------:R-:W-:Y:S01]  /*7920*/  IMAD.X R9, RZ, RZ, R25, P2 ;  /* 0x000000ffff097224 */ /* 0x000fe200010e0619 */
[----:B------:R-:W-:-:S02]  /*7930*/  SHF.R.U64 R40, R40, 0x3, RZ ;  /* 0x0000000328287819 */ /* 0x000fc400000012ff */
[----:B------:R-:W-:Y:S02]  /*7940*/  SHF.R.U64 R32, R32, 0x3, RZ ;  /* 0x0000000320207819 */ /* 0x000fe400000012ff */
[----:B------:R-:W-:Y:S02]  /*7950*/  SHF.R.U64 R26, R26, 0x3, RZ ;  /* 0x000000031a1a7819 */ /* 0x000fe400000012ff */
[----:B------:R-:W-:Y:S01]  /*7960*/  SHF.R.U64 R37, R37, 0x3, RZ ;  /* 0x0000000325257819 */ /* 0x000fe200000012ff */
[----:B------:R0:W-:Y:S01]  /*7970*/  @!P1 STG.E desc[UR16][R48.64], R20 ;  /* 0x0000001430009986 */ /* 0x0001e2000c101910 */
[----:B------:R-:W-:Y:S02]  /*7980*/  SHF.R.U64 R6, R6, 0x3, RZ ;  /* 0x0000000306067819 */ /* 0x000fe400000012ff */
[----:B------:R-:W-:Y:S01]  /*7990*/  SHF.R.S32.HI R21, RZ, 0x1f, R17 ;  /* 0x0000001fff157819 */ /* 0x000fe20000011411 */
[----:B------:R-:W-:Y:S01]  /*79a0*/  UIMAD UR6, UR4, UR13, UR6 ;  /* 0x0000000d040672a4 */ /* 0x000fe2000f8e0206 */
[----:B------:R-:W-:Y:S01]  /*79b0*/  LOP3.LUT R40, R40, R41, RZ, 0x3c, !PT ;  /* 0x0000002928287212 */ /* 0x000fe200078e3cff */
[--C-:B------:R-:W-:Y:S01]  /*79c0*/  IMAD.X R41, RZ, RZ, R25.reuse, P5 ;  /* 0x000000ffff297224 */ /* 0x100fe200028e0619 */
[----:B------:R-:W-:Y:S01]  /*79d0*/  LOP3.LUT R32, R32, R33, RZ, 0x3c, !PT ;  /* 0x0000002120207212 */ /* 0x000fe200078e3cff */
[--C-:B------:R-:W-:Y:S01]  /*79e0*/  IMAD.X R33, RZ, RZ, R25.reuse, P4 ;  /* 0x000000ffff217224 */ /* 0x100fe200020e0619 */
[----:B------:R-:W-:Y:S01]  /*79f0*/  LOP3.LUT R26, R26, R27, RZ, 0x3c, !PT ;  /* 0x0000001b1a1a7212 */ /* 0x000fe200078e3cff */
[----:B------:R-:W-:Y:S01]  /*7a00*/  IMAD.X R27, RZ, RZ, R25, P3 ;  /* 0x000000ffff1b7224 */ /* 0x000fe200018e0619 */
[----:B------:R-:W-:Y:S01]  /*7a10*/  LOP3.LUT R36, R37, R24, RZ, 0x3c, !PT ;  /* 0x0000001825247212 */ /* 0x000fe200078e3cff */
[----:B0-----:R-:W-:Y:S01]  /*7a20*/  IMAD.MOV.U32 R20, RZ, RZ, R17 ;  /* 0x000000ffff147224 */ /* 0x001fe200078e0011 */
[----:B------:R-:W-:Y:S01]  /*7a30*/  LOP3.LUT R8, R6, R7, RZ, 0x3c, !PT ;  /* 0x0000000706087212 */ /* 0x000fe200078e3cff */
[----:B------:R-:W-:Y:S01]  /*7a40*/  IMAD.MOV.U32 R37, RZ, RZ, R25 ;  /* 0x000000ffff257224 */ /* 0x000fe200078e0019 */
[----:B------:R0:W-:Y:S01]  /*7a50*/  @!P0 STG.E desc[UR16][R48.64+0x20], R0 ;  /* 0x0000200030008986 */ /* 0x0001e2000c101910 */
[----:B------:R-:W-:-:S03]  /*7a60*/  IMAD.WIDE.U32 R20, R19, UR4, R20 ;  /* 0x0000000413147c25 */ /* 0x000fc6000f8e0014 */
[----:B------:R-:W5:Y:S01]  /*7a70*/  LD.E.128 R28, desc[UR16][R28.64] ;  /* 0x000000101c1c7980 */ /* 0x000f62000c101d00 */
[----:B------:R-:W-:Y:S01]  /*7a80*/  VIADD R21, R21, UR6 ;  /* 0x0000000615157c36 */ /* 0x000fe20008000000 */
[----:B------:R-:W-:Y:S02]  /*7a90*/  ULDC.64 UR6, c[0x0][0xae0] ;  /* 0x0002b80000067ab9 */ /* 0x000fe40000000a00 */
[----:B------:R-:W5:Y:S04]  /*7aa0*/  LD.E.128 R36, desc[UR16][R36.64] ;  /* 0x0000001024247980 */ /* 0x000f68000c101d00 */
[----:B------:R-:W5:Y:S04]  /*7ab0*/  LD.E.128 R12, desc[UR16][R12.64] ;  /* 0x000000100c0c7980 */ /* 0x000f68000c101d00 */
[----:B------:R-:W5:Y:S04]  /*7ac0*/  LD.E.128 R4, desc[UR16][R4.64] ;  /* 0x0000001004047980 */ /* 0x000f68000c101d00 */
[----:B------:R-:W5:Y:S04]  /*7ad0*/  LD.E.128 R40, desc[UR16][R40.64] ;  /* 0x0000001028287980 */ /* 0x000f68000c101d00 */
[----:B------:R-:W5:Y:S04]  /*7ae0*/  LD.E.128 R32, desc[UR16][R32.64] ;  /* 0x0000001020207980 */ /* 0x000f68000c101d00 */
[----:B------:R-:W5:Y:S04]  /*7af0*/  LD.E.128 R24, desc[UR16][R26.64] ;  /* 0x000000101a187980 */ /* 0x000f68000c101d00 */
[----:B------:R-:W5:Y:S01]  /*7b00*/  LD.E.128 R8, desc[UR16][R8.64] ;  /* 0x0000001008087980 */ /* 0x000f62000c101d00 */
[----:B------:R-:W-:Y:S01]  /*7b10*/  UIMAD UR4, UR11, UR6, URZ ;  /* 0x000000060b0472a4 */ /* 0x000fe2000f8e023f */
[----:B------:R-:W-:Y:S01]  /*7b20*/  @!PT LDS RZ, [RZ] ;  /* 0x00000000fffff984 */ /* 0x000fe20000000800 */
[----:B------:R-:W-:Y:S01]  /*7b30*/  @!PT LDS RZ, [RZ] ;  /* 0x00000000fffff984 */ /* 0x000fe20000000800 */
[----:B------:R-:W-:Y:S01]  /*7b40*/  @!PT LDS RZ, [RZ] ;  /* 0x00000000fffff984 */ /* 0x000fe20000000800 */
[----:B------:R-:W-:Y:S01]  /*7b50*/  @!PT LDS RZ, [RZ] ;  /* 0x00000000fffff984 */ /* 0x000fe20000000800 */
[----:B------:R1:W-:Y:S06]  /*7b60*/  MEMBAR.ALL.CTA ;  /* 0x0000000000007992 */ /* 0x0003ec0000008000 */
[----:B-1----:R-:W1:Y:S01]  /*7b70*/  FENCE.VIEW.ASYNC.S ;  /* 0x00000000000073c6 */ /* 0x002e620000000000 */
[----:B------:R-:W-:Y:S01]  /*7b80*/  IMAD.U32 R23, RZ, RZ, UR6 ;  /* 0x00000006ff177e24 */ /* 0x000fe2000f8e00ff */
[----:B------:R-:W-:Y:S01]  /*7b90*/  UIMAD UR4, UR15, UR7, UR4 ;  /* 0x000000070f0472a4 */ /* 0x000fe2000f8e0204 */
[----:B------:R-:W-:-:S02]  /*7ba0*/  IMAD R51, R22, -0x80, R51 ;  /* 0xffffff8016337824 */ /* 0x000fc400078e0233 */
[----:B------:R-:W-:Y:S01]  /*7bb0*/  IMAD.WIDE.U32 R20, R23, UR15, R20 ;  /* 0x0000000f17147c25 */ /* 0x000fe2000f8e0014 */
[----:B------:R-:W-:Y:S02]  /*7bc0*/  ULDC.64 UR6, c[0x0][0xae8] ;  /* 0x0002ba0000067ab9 */ /* 0x000fe40000000a00 */
[C---:B------:R-:W-:Y:S01]  /*7bd0*/  ISETP.GE.AND P2, PT, R18.reuse, R51, PT ;  /* 0x000000331200720c */ /* 0x040fe20003f46270 */
[----:B------:R-:W-:Y:S01]  /*7be0*/  VIADD R21, R21, UR4 ;  /* 0x0000000415157c36 */ /* 0x000fe20008000000 */
[----:B------:R-:W-:Y:S01]  /*7bf0*/  UIMAD UR4, UR14, UR6, URZ ;  /* 0x000000060e0472a4 */ /* 0x000fe2000f8e023f */
[----:B------:R-:W-:Y:S02]  /*7c00*/  VIADD R3, R3, 0x34820 ;  /* 0x0003482003037836 */ /* 0x000fe40000000000 */
[C---:B0-----:R-:W-:Y:S02]  /*7c10*/  VIADD R0, R18.reuse, 0x20 ;  /* 0x0000002012007836 */ /* 0x041fe40000000000 */
[----:B------:R-:W-:-:S02]  /*7c20*/  VIADD R19, R18, 0x60 ;  /* 0x0000006012137836 */ /* 0x000fc40000000000 */
[----:B------:R-:W-:Y:S01]  /*7c30*/  IMAD.U32 R49, RZ, RZ, UR6 ;  /* 0x00000006ff317e24 */ /* 0x000fe2000f8e00ff */
[----:B------:R-:W-:Y:S01]  /*7c40*/  UIMAD UR4, UR61, UR7, UR4 ;  /* 0x000000073d0472a4 */ /* 0x000fe2000f8e0204 */
[----:B------:R-:W-:Y:S02]  /*7c50*/  PRMT R3, RZ, 0x654, R3 ;  /* 0x00000654ff037816 */ /* 0x000fe40000000003 */
[----:B------:R-:W-:Y:S01]  /*7c60*/  IMAD.WIDE.U32 R48, R49, UR61, R20 ;  /* 0x0000003d31307c25 */ /* 0x000fe2000f8e0014 */
[-C--:B------:R-:W-:Y:S02]  /*7c70*/  ISETP.GE.AND P4, PT, R0, R51.reuse, PT ;  /* 0x000000330000720c */ /* 0x080fe40003f86270 */
[-C--:B------:R-:W-:Y:S01]  /*7c80*/  ISETP.GE.AND P1, PT, R19, R51.reuse, PT ;  /* 0x000000331300720c */ /* 0x080fe20003f26270 */
[----:B------:R-:W-:Y:S01]  /*7c90*/  VIADD R0, R18, 0x40 ;  /* 0x0000004012007836 */ /* 0x000fe20000000000 */
[--C-:B------:R-:W-:Y:S01]  /*7ca0*/  SHF.R.S32.HI R19, RZ, 0x1f, R18.reuse ;  /* 0x0000001fff137819 */ /* 0x100fe20000011412 */
[----:B-1----:R0:W-:Y:S01]  /*7cb0*/  SYNCS.ARRIVE.TRANS64.RED.A1T0 RZ, [R3+URZ], RZ ;  /* 0x000000ff03ff79a7 */ /* 0x0021e2000810043f */
[----:B------:R-:W-:Y:S01]  /*7cc0*/  VIADD R53, R49, UR4 ;  /* 0x0000000431357c36 */ /* 0x000fe20008000000 */
[----:B------:R-:W-:Y:S01]  /*7cd0*/  BSSY B1, `(.L_x_283) ;  /* 0x0000015000017945 */ /* 0x000fe20003800000 */
[----:B------:R-:W-:Y:S01]  /*7ce0*/  ISETP.GE.AND P0, PT, R0, R51, PT ;  /* 0x000000330000720c */ /* 0x000fe20003f06270 */
[----:B------:R-:W-:-:S02]  /*7cf0*/  IMAD.WIDE R22, R22, 0x80, R18 ;  /* 0x0000008016167825 */ /* 0x000fc400078e0212 */
[----:B------:R-:W-:Y:S10]  /*7d00*/  @P2 BRA `(.L_x_284) ;  /* 0x0000000000442947 */ /* 0x000ff40003800000 */
[----:B------:R-:W-:Y:S01]  /*7d10*/  ULDC.64 UR6, c[0x0][0xad8] ;  /* 0x0002b60000067ab9 */ /* 0x000fe20000000a00 */
[----:B------:R-:W-:Y:S01]  /*7d20*/  VIADD R0, R17, 0x40 ;  /* 0x0000004011007836 */ /* 0x000fe20000000000 */
[----:B------:R-:W-:Y:S01]  /*7d30*/  ULDC UR4, c[0x0][0xa8c] ;  /* 0x0002a30000047ab9 */ /* 0x000fe20000000800 */
[----:B0-----:R-:W-:Y:S01]  /*7d40*/  IMAD R3, R23, UR6, RZ ;  /* 0x0000000617037c24 */ /* 0x001fe2000f8e02ff */
[----:B------:R-:W-:Y:S01]  /*7d50*/  ISETP.GE.AND P2, PT, R17, UR4, PT ;  /* 0x0000000411007c0c */ /* 0x000fe2000bf46270 */
[----:B------:R-:W-:Y:S01]  /*7d60*/  IMAD.MOV.U32 R20, RZ, RZ, R48 ;  /* 0x000000ffff147224 */ /* 0x000fe200078e0030 */
[----:B------:R-:W-:Y:S01]  /*7d70*/  ISETP.GE.AND P3, PT, R0, UR4, PT ;  /* 0x0000000400007c0c */ /* 0x000fe2000bf66270 */
[----:B------:R-:W-:Y:S01]  /*7d80*/  IMAD.MOV.U32 R21, RZ, RZ, R53 ;  /* 0x000000ffff157224 */ /* 0x000fe200078e0035 */
[----:B------:R-:W-:Y:S01]  /*7d90*/  ULDC.64 UR8, c[0x0][0x208] ;  /* 0x0000820000087ab9 */ /* 0x000fe20000000a00 */
[C---:B------:R-:W-:Y:S02]  /*7da0*/  IMAD R3, R22.reuse, UR7, R3 ;  /* 0x0000000716037c24 */ /* 0x040fe4000f8e0203 */
[----:B------:R-:W-:Y:S01]  /*7db0*/  IMAD.WIDE.U32 R20, R22, UR6, R20 ;  /* 0x0000000616147c25 */ /* 0x000fe2000f8e0014 */
[----:B------:R-:W-:-:S03]  /*7dc0*/  ULDC.64 UR6, c[0x0][0xa80] ;  /* 0x0002a00000067ab9 */ /* 0x000fc60000000a00 */
[----:B------:R-:W-:Y:S01]  /*7dd0*/  IMAD.IADD R3, R21, 0x1, R3 ;  /* 0x0000000115037824 */ /* 0x000fe200078e0203 */
[----:B------:R-:W-:-:S04]  /*7de0*/  LEA R50, P5, R20, UR6, 0x1 ;  /* 0x0000000614327c11 */ /* 0x000fc8000f8a08ff */
[----:B------:R-:W-:-:S05]  /*7df0*/  LEA.HI.X R51, R20, UR7, R3, 0x1, P5 ;  /* 0x0000000714337c11 */ /* 0x000fca000a8f0c03 */
[----:B-----5:R1:W-:Y:S04]  /*7e00*/  @!P2 STG.E.128 desc[UR8][R50.64], R36 ;  /* 0x000000243200a986 */ /* 0x0203e8000c101d08 */
[----:B------:R1:W-:Y:S02]  /*7e10*/  @!P3 STG.E.128 desc[UR8][R50.64+0x80], R40 ;  /* 0x000080283200b986 */ /* 0x0003e4000c101d08 */
.L_x_284:
[----:B------:R-:W-:Y:S05]  /*7e20*/  BSYNC B1 ;  /* 0x0000000000017941 */ /* 0x000fea0003800000 */
.L_x_283:
[----:B------:R-:W-:Y:S04]  /*7e30*/  BSSY B1, `(.L_x_285) ;  /* 0x0000015000017945 */ /* 0x000fe80003800000 */
[----:B------:R-:W-:Y:S05]  /*7e40*/  @P4 BRA `(.L_x_286) ;  /* 0x00000000004c4947 */ /* 0x000fea0003800000 */
[----:B0-----:R-:W-:Y:S01]  /*7e50*/  IADD3 R3, P2, R22, 0x20, RZ ;  /* 0x0000002016037810 */ /* 0x001fe20007f5e0ff */
[----:B------:R-:W-:Y:S01]  /*7e60*/  ULDC.64 UR6, c[0x0][0xad8] ;  /* 0x0002b60000067ab9 */ /* 0x000fe20000000a00 */
[----:B------:R-:W-:Y:S01]  /*7e70*/  IMAD.MOV.U32 R20, RZ, RZ, R48 ;  /* 0x000000ffff147224 */ /* 0x000fe200078e0030 */
[----:B------:R-:W-:Y:S01]  /*7e80*/  ULDC UR4, c[0x0][0xa8c] ;  /* 0x0002a30000047ab9 */ /* 0x000fe20000000800 */
[----:B------:R-:W-:Y:S01]  /*7e90*/  IMAD.MOV.U32 R21, RZ, RZ, R53 ;  /* 0x000000ffff157224 */ /* 0x000fe200078e0035 */
[C---:B------:R-:W-:Y:S01]  /*7ea0*/  ISETP.GE.AND P3, PT, R17.reuse, UR4, PT ;  /* 0x0000000411007c0c */ /* 0x040fe2000bf66270 */
[----:B------:R-:W-:Y:S01]  /*7eb0*/  IMAD.X R0, RZ, RZ, R23, P2 ;  /* 0x000000ffff007224 */ /* 0x000fe200010e0617 */
[----:B------:R-:W-:Y:S01]  /*7ec0*/  ULDC.64 UR8, c[0x0][0x208] ;  /* 0x0000820000087ab9 */ /* 0x000fe20000000a00 */
[----:B-1---5:R-:W-:Y:S02]  /*7ed0*/  VIADD R36, R17, 0x40 ;  /* 0x0000004011247836 */ /* 0x022fe40000000000 */
[----:B------:R-:W-:-:S02]  /*7ee0*/  IMAD R0, R0, UR6, RZ ;  /* 0x0000000600007c24 */ /* 0x000fc4000f8e02ff */
[----:B------:R-:W-:Y:S01]  /*7ef0*/  IMAD.WIDE.U32 R20, R3, UR6, R20 ;  /* 0x0000000603147c25 */ /* 0x000fe2000f8e0014 */
[----:B------:R-:W-:-:S03]  /*7f00*/  ISETP.GE.AND P4, PT, R36, UR4, PT ;  /* 0x0000000424007c0c */ /* 0x000fc6000bf86270 */
[----:B------:R-:W-:Y:S01]  /*7f10*/  IMAD R3, R3, UR7, R0 ;  /* 0x0000000703037c24 */ /* 0x000fe2000f8e0200 */
[----:B------:R-:W-:Y:S02]  /*7f20*/  ULDC.64 UR6, c[0x0][0xa80] ;  /* 0x0002a00000067ab9 */ /* 0x000fe40000000a00 */
[----:B------:R-:W-:Y:S01]  /*7f30*/  LEA R36, P2, R20, UR6, 0x1 ;  /* 0x0000000614247c11 */ /* 0x000fe2000f8408ff */
[----:B------:R-:W-:-:S05]  /*7f40*/  IMAD.IADD R3, R21, 0x1, R3 ;  /* 0x0000000115037824 */ /* 0x000fca00078e0203 */
[----:B------:R-:W-:-:S05]  /*7f50*/  LEA.HI.X R37, R20, UR7, R3, 0x1, P2 ;  /* 0x0000000714257c11 */ /* 0x000fca00090f0c03 */
[----:B------:R2:W-:Y:S04]  /*7f60*/  @!P3 STG.E.128 desc[UR8][R36.64], R28 ;  /* 0x0000001c2400b986 */ /* 0x0005e8000c101d08 */
[----:B------:R2:W-:Y:S02]  /*7f70*/  @!P4 STG.E.128 desc[UR8][R36.64+0x80], R32 ;  /* 0x000080202400c986 */ /* 0x0005e4000c101d08 */
.L_x_286:
[----:B------:R-:W-:Y:S05]  /*7f80*/  BSYNC B1 ;  /* 0x0000000000017941 */ /* 0x000fea0003800000 */
.L_x_285:
        /* <DEDUP_REMOVED lines=10> */
[----:B--2--5:R-:W-:Y:S02]  /*8030*/  VIADD R28, R17, 0x40 ;  /* 0x00000040111c7836 */ /* 0x024fe40000000000 */
        /* <DEDUP_REMOVED lines=10> */
.L_x_288:
[----:B------:R-:W-:Y:S05]  /*80e0*/  BSYNC B1 ;  /* 0x0000000000017941 */ /* 0x000fea0003800000 */
.L_x_287:
[----:B------:R-:W-:Y:S05]  /*80f0*/  @P1 BRA `(.L_x_289) ;  /* 0x0000000c00301947 */ /* 0x000fea0003800000 */
[----:B0-----:R-:W-:Y:S01]  /*8100*/  IADD3 R3, P0, R22, 0x60, RZ ;  /* 0x0000006016037810 */ /* 0x001fe20007f1e0ff */
[----:B------:R-:W-:Y:S01]  /*8110*/  ULDC.64 UR6, c[0x0][0xad8] ;  /* 0x0002b60000067ab9 */ /* 0x000fe20000000a00 */
[----:B---3-5:R-:W-:Y:S01]  /*8120*/  IMAD.MOV.U32 R12, RZ, RZ, R48 ;  /* 0x000000ffff0c7224 */ /* 0x028fe200078e0030 */
[----:B------:R-:W-:Y:S01]  /*8130*/  ULDC UR4, c[0x0][0xa8c] ;  /* 0x0002a30000047ab9 */ /* 0x000fe20000000800 */
[----:B------:R-:W-:Y:S01]  /*8140*/  IMAD.MOV.U32 R13, RZ, RZ, R53 ;  /* 0x000000ffff0d7224 */ /* 0x000fe200078e0035 */
[----:B------:R-:W-:Y:S01]  /*8150*/  ISETP.GE.AND P1, PT, R17, UR4, PT ;  /* 0x0000000411007c0c */ /* 0x000fe2000bf26270 */
[----:B------:R-:W-:Y:S01]  /*8160*/  IMAD.X R22, RZ, RZ, R23, P0 ;  /* 0x000000ffff167224 */ /* 0x000fe200000e0617 */
[----:B------:R-:W-:Y:S01]  /*8170*/  ULDC.64 UR8, c[0x0][0x208] ;  /* 0x0000820000087ab9 */ /* 0x000fe20000000a00 */
[----:B------:R-:W-:-:S04]  /*8180*/  IMAD.WIDE.U32 R12, R3, UR6, R12 ;  /* 0x00000006030c7c25 */ /* 0x000fc8000f8e000c */
[----:B------:R-:W-:Y:S02]  /*8190*/  IMAD R22, R22, UR6, RZ ;  /* 0x0000000616167c24 */ /* 0x000fe4000f8e02ff */
[----:B------:R-:W-:Y:S02]  /*81a0*/  VIADD R0, R17, 0x40 ;  /* 0x0000004011007836 */ /* 0x000fe40000000000 */
[----:B------:R-:W-:Y:S01]  /*81b0*/  IMAD R3, R3, UR7, R22 ;  /* 0x0000000703037c24 */ /* 0x000fe2000f8e0216 */
[----:B------:R-:W-:Y:S02]  /*81c0*/  ULDC.64 UR6, c[0x0][0xa80] ;  /* 0x0002a00000067ab9 */ /* 0x000fe40000000a00 */
[----:B------:R-:W-:Y:S01]  /*81d0*/  LEA R14, P0, R12, UR6, 0x1 ;  /* 0x000000060c0e7c11 */ /* 0x000fe2000f8008ff */
[----:B------:R-:W-:-:S05]  /*81e0*/  IMAD.IADD R3, R13, 0x1, R3 ;  /* 0x000000010d037824 */ /* 0x000fca00078e0203 */
[----:B------:R-:W-:Y:S02]  /*81f0*/  LEA.HI.X R15, R12, UR7, R3, 0x1, P0 ;  /* 0x000000070c0f7c11 */ /* 0x000fe400080f0c03 */
[----:B------:R-:W-:-:S03]  /*8200*/  ISETP.GE.AND P0, PT, R0, UR4, PT ;  /* 0x0000000400007c0c */ /* 0x000fc6000bf06270 */
[----:B------:R4:W-:Y:S10]  /*8210*/  @!P1 STG.E.128 desc[UR8][R14.64], R4 ;  /* 0x000000040e009986 */ /* 0x0009f4000c101d08 */
[----:B------:R-:W-:Y:S05]  /*8220*/  @P0 BRA `(.L_x_289) ;  /* 0x0000000800e40947 */ /* 0x000fea0003800000 */
[----:B------:R-:W-:Y:S02]  /*8230*/  ULDC.64 UR6, c[0x0][0x208] ;  /* 0x0000820000067ab9 */ /* 0x000fe40000000a00 */
[----:B------:R0:W-:Y:S01]  /*8240*/  STG.E.128 desc[UR6][R14.64+0x80], R8 ;  /* 0x000080080e007986 */ /* 0x0001e2000c101d06 */
[----:B------:R-:W-:Y:S05]  /*8250*/  BRA `(.L_x_289) ;  /* 0x0000000800d87947 */ /* 0x000fea0003800000 */
.L_x_281:
[----:B------:R-:W-:Y:S01]  /*8260*/  R2UR UR4, R184 ;  /* 0x00000000b80472ca */ /* 0x000fe200000e0000 */
[----:B------:R-:W-:Y:S01]  /*8270*/  USHF.L.U32 UR8, UR61, 0x2, URZ ;  /* 0x000000023d087899 */ /* 0x000fe2000800063f */
[----:B------:R-:W-:Y:S01]  /*8280*/  IMAD.MOV.U32 R9, RZ, RZ, RZ ;  /* 0x000000ffff097224 */ /* 0x000fe200078e00ff */
[----:B------:R-:W-:Y:S01]  /*8290*/  ULDC.64 UR6, c[0x0][0xbd8] ;  /* 0x0002f60000067ab9 */ /* 0x000fe20000000a00 */
[----:B------:R-:W-:Y:S01]  /*82a0*/  ULDC.64 UR10, c[0x0][0x208] ;  /* 0x00008200000a7ab9 */ /* 0x000fe20000000a00 */
[----:B------:R-:W-:-:S04]  /*82b0*/  UISETP.NE.U32.AND UP0, UPT, UR6, URZ, UPT ;  /* 0x0000003f0600728c */ /* 0x000fc8000bf05070 */
[----:B------:R-:W-:-:S04]  /*82c0*/  UISETP.NE.AND.EX UP0, UPT, UR7, URZ, UPT, UP0 ;  /* 0x0000003f0700728c */ /* 0x000fc8000bf05300 */
[----:B------:R-:W-:Y:S02]  /*82d0*/  USHF.L.U64.HI UR9, UR61, 0x2, UR4 ;  /* 0x000000023d097899 */ /* 0x000fe40008010204 */
[----:B------:R-:W-:Y:S01]  /*82e0*/  UIADD3 UR4, UP1, UR8, UR6, URZ ;  /* 0x0000000608047290 */ /* 0x000fe2000ff3e03f */
[----:B------:R-:W0:Y:S01]  /*82f0*/  LDC R3, c[0x0][0xa88] ;  /* 0x0002a200ff037b82 */ /* 0x000e220000000800 */
[----:B------:R-:W-:Y:S02]  /*8300*/  PLOP3.LUT P1, PT, PT, PT, UP0, 0x80, 0x0 ;  /* 0x000000000000781c */ /* 0x000fe40003f2f008 */
[----:B------:R-:W-:Y:S02]  /*8310*/  UIADD3.X UR6, UR9, UR7, URZ, UP1, !UPT ;  /* 0x0000000709067290 */ /* 0x000fe40008ffe43f */
[----:B------:R-:W-:-:S04]  /*8320*/  IMAD.U32 R4, RZ, RZ, UR4 ;  /* 0x00000004ff047e24 */ /* 0x000fc8000f8e00ff */
[----:B------:R-:W-:Y:S01]  /*8330*/  IMAD.U32 R5, RZ, RZ, UR6 ;  /* 0x00000006ff057e24 */ /* 0x000fe2000f8e00ff */
[----:B------:R-:W-:Y:S02]  /*8340*/  ULDC.64 UR6, c[0x0][0xbe0] ;  /* 0x0002f80000067ab9 */ /* 0x000fe40000000a00 */
[----:B------:R-:W-:Y:S02]  /*8350*/  UISETP.NE.U32.AND UP1, UPT, UR6, URZ, UPT ;  /* 0x0000003f0600728c */ /* 0x000fe4000bf25070 */
[----:B------:R1:W5:Y:S02]  /*8360*/  @P1 LDG.E R9, desc[UR10][R4.64] ;  /* 0x0000000a04091981 */ /* 0x000364000c1e1900 */
[----:B------:R-:W-:-:S06]  /*8370*/  UISETP.NE.AND.EX UP1, UPT, UR7, URZ, UPT, UP1 ;  /* 0x0000003f0700728c */ /* 0x000fcc000bf25310 */
[----:B------:R-:W-:-:S05]  /*8380*/  PLOP3.LUT P2, PT, PT, PT, UP1, 0x80, 0x0 ;  /* 0x000000000000781c */ /* 0x000fca0003f4f018 */
[----:B------:R-:W-:-:S04]  /*8390*/  @UP1 UIADD3 UR6, UP2, UR8, UR6, URZ ;  /* 0x0000000608061290 */ /* 0x000fc8000ff5e03f */
[----:B------:R-:W-:Y:S02]  /*83a0*/  @UP1 UIADD3.X UR7, UR9, UR7, URZ, UP2, !UPT ;  /* 0x0000000709071290 */ /* 0x000fe400097fe43f */
[----:B------:R-:W-:-:S04]  /*83b0*/  IMAD.U32 R6, RZ, RZ, UR6 ;  /* 0x00000006ff067e24 */ /* 0x000fc8000f8e00ff */
[----:B------:R-:W-:Y:S01]  /*83c0*/  IMAD.U32 R7, RZ, RZ, UR7 ;  /* 0x00000007ff077e24 */ /* 0x000fe2000f8e00ff */
[----:B------:R-:W-:-:S04]  /*83d0*/  ISETP.GE.AND P0, PT, R192, 0x80, PT ;  /* 0x00000080c000780c */ /* 0x000fc80003f06270 */
[----:B0-----:R1:W5:Y:S01]  /*83e0*/  @P2 LDG.E R3, desc[UR10][R6.64] ;  /* 0x0000000a06032981 */ /* 0x001362000c1e1900 */
[----:B------:R-:W-:Y:S08]  /*83f0*/  @P2 BRA `(.L_x_290) ;  /* 0x0000000000142947 */ /* 0x000ff00003800000 */
[----:B------:R-:W-:Y:S05]  /*8400*/  @!P1 BRA `(.L_x_290) ;  /* 0x0000000000109947 */ /* 0x000fea0003800000 */
[----:B------:R-:W-:Y:S02]  /*8410*/  ULDC.64 UR6, c[0x0][0x208] ;  /* 0x0000820000067ab9 */ /* 0x000fe40000000a00 */
[----:B------:R-:W2:Y:S04]  /*8420*/  LDG.E R0, desc[UR6][R4.64] ;  /* 0x0000000604007981 */ /* 0x000ea8000c1e1900 */
[----:B-----5:R-:W2:Y:S02]  /*8430*/  LDG.E R3, desc[UR6][R4.64+0x4] ;  /* 0x0000040604037981 */ /* 0x020ea4000c1e1900 */
[----:B--2---:R-:W-:-:S07]  /*8440*/  IMAD.IADD R3, R3, 0x1, -R0 ;  /* 0x0000000103037824 */ /* 0x004fce00078e0a00 */
.L_x_290:
[----:B------:R-:W-:Y:S01]  /*8450*/  R2UR UR6, R23 ;  /* 0x00000000170672ca */ /* 0x000fe200000e0000 */
[----:B------:R-:W-:Y:S01]  /*8460*/  USEL UR61, UR61, URZ, !UP0 ;  /* 0x0000003f3d3d7287 */ /* 0x000fe2000c000000 */
[----:B------:R-:W-:Y:S01]  /*8470*/  R2UR UR4, R184 ;  /* 0x00000000b80472ca */ /* 0x000fe200000e0000 */
[----:B------:R-:W-:Y:S01]  /*8480*/  BSSY B1, `(.L_x_291) ;  /* 0x0000020000017945 */ /* 0x000fe20003800000 */
[----:B------:R-:W-:Y:S02]  /*8490*/  SHF.R.S32.HI R10, RZ, 0x1f, R17 ;  /* 0x0000001fff0a7819 */ /* 0x000fe40000011411 */
[----:B-----5:R-:W-:-:S07]  /*84a0*/  SHF.R.S32.HI R8, RZ, 0x1f, R9 ;  /* 0x0000001fff087819 */ /* 0x020fce0000011409 */
[----:B------:R-:W-:Y:S02]  /*84b0*/  USHF.R.S32.HI UR7, URZ, 0x1f, UR6 ;  /* 0x0000001f3f077899 */ /* 0x000fe40008011406 */
[----:B------:R-:W-:Y:S01]  /*84c0*/  USEL UR8, UR4, URZ, !UP0 ;  /* 0x0000003f04087287 */ /* 0x000fe2000c000000 */
[----:B------:R-:W-:Y:S11]  /*84d0*/  @P0 BRA `(.L_x_292) ;  /* 0x0000000000680947 */ /* 0x000ff60003800000 */
[----:B------:R-:W0:Y:S02]  /*84e0*/  S2R R0, SR_TID.X ;  /* 0x0000000000007919 */ /* 0x000e240000002100 */
[----:B0-----:R-:W-:-:S04]  /*84f0*/  IMAD R0, R22, 0x80, R0 ;  /* 0x0000008016007824 */ /* 0x001fc800078e0200 */
[----:B------:R-:W-:-:S05]  /*8500*/  VIADD R0, R0, 0xffffff80 ;  /* 0xffffff8000007836 */ /* 0x000fca0000000000 */
[----:B------:R-:W-:-:S13]  /*8510*/  ISETP.GE.AND P0, PT, R0, R3, PT ;  /* 0x000000030000720c */ /* 0x000fda0003f06270 */
[----:B------:R-:W-:Y:S05]  /*8520*/  @P0 BRA `(.L_x_292) ;  /* 0x0000000000540947 */ /* 0x000fea0003800000 */
[----:B------:R-:W-:Y:S01]  /*8530*/  R2UR UR6, R23 ;  /* 0x00000000170672ca */ /* 0x000fe200000e0000 */
[----:B------:R-:W-:Y:S01]  /*8540*/  ULDC.64 UR10, c[0x0][0xb70] ;  /* 0x0002dc00000a7ab9 */ /* 0x000fe20000000a00 */
[C---:B-1----:R-:W-:Y:S01]  /*8550*/  IADD3 R4, P0, R0.reuse, R9, RZ ;  /* 0x0000000900047210 */ /* 0x042fe20007f1e0ff */
[----:B------:R-:W-:Y:S02]  /*8560*/  UIMAD UR4, UR7, UR10, URZ ;  /* 0x0000000a070472a4 */ /* 0x000fe4000f8e023f */
[----:B------:R-:W-:Y:S01]  /*8570*/  IMAD.U32 R7, RZ, RZ, UR10 ;  /* 0x0000000aff077e24 */ /* 0x000fe2000f8e00ff */
[----:B------:R-:W-:Y:S01]  /*8580*/  ULDC.64 UR12, c[0x0][0x208] ;  /* 0x00008200000c7ab9 */ /* 0x000fe20000000a00 */
[----:B------:R-:W-:-:S06]  /*8590*/  LEA.HI.X.SX32 R5, R0, R8, 0x1, P0 ;  /* 0x0000000800057211 */ /* 0x000fcc00000f0eff */
[----:B------:R-:W-:Y:S02]  /*85a0*/  UIMAD UR4, UR6, UR11, UR4 ;  /* 0x0000000b060472a4 */ /* 0x000fe4000f8e0204 */
[----:B------:R-:W-:Y:S01]  /*85b0*/  IMAD.WIDE.U32 R4, R7, UR6, R4 ;  /* 0x0000000607047c25 */ /* 0x000fe2000f8e0004 */
[----:B------:R-:W-:Y:S02]  /*85c0*/  ULDC.64 UR10, c[0x0][0xb78] ;  /* 0x0002de00000a7ab9 */ /* 0x000fe40000000a00 */
[----:B------:R-:W-:Y:S01]  /*85d0*/  UIMAD UR6, UR8, UR10, URZ ;  /* 0x0000000a080672a4 */ /* 0x000fe2000f8e023f */
[----:B------:R-:W-:Y:S02]  /*85e0*/  VIADD R5, R5, UR4 ;  /* 0x0000000405057c36 */ /* 0x000fe40008000000 */
[----:B------:R-:W-:Y:S01]  /*85f0*/  IMAD.U32 R7, RZ, RZ, UR10 ;  /* 0x0000000aff077e24 */ /* 0x000fe2000f8e00ff */
[----:B------:R-:W-:-:S03]  /*8600*/  UIMAD UR6, UR61, UR11, UR6 ;  /* 0x0000000b3d0672a4 */ /* 0x000fc6000f8e0206 */
[----:B------:R-:W-:Y:S01]  /*8610*/  IMAD.WIDE.U32 R4, R7, UR61, R4 ;  /* 0x0000003d07047c25 */ /* 0x000fe2000f8e0004 */
[----:B------:R-:W-:-:S03]  /*8620*/  ULDC.64 UR10, c[0x0][0xb40] ;  /* 0x0002d000000a7ab9 */ /* 0x000fc60000000a00 */
[----:B------:R-:W-:Y:S01]  /*8630*/  VIADD R5, R5, UR6 ;  /* 0x0000000605057c36 */ /* 0x000fe20008000000 */
[----:B------:R-:W-:-:S04]  /*8640*/  LEA R6, P0, R4, UR10, 0x2 ;  /* 0x0000000a04067c11 */ /* 0x000fc8000f8010ff */
[----:B------:R-:W-:Y:S01]  /*8650*/  LEA.HI.X R7, R4, UR11, R5, 0x2, P0 ;  /* 0x0000000b04077c11 */ /* 0x000fe200080f1405 */
[----:B------:R-:W-:-:S05]  /*8660*/  IMAD.MOV.U32 R5, RZ, RZ, -0x800000 ;  /* 0xff800000ff057424 */ /* 0x000fca00078e00ff */
[----:B------:R0:W-:Y:S03]  /*8670*/  STG.E desc[UR12][R6.64], R5 ;  /* 0x0000000506007986 */ /* 0x0001e6000c10190c */
.L_x_292:
[----:B------:R-:W-:Y:S05]  /*8680*/  BSYNC B1 ;  /* 0x0000000000017941 */ /* 0x000fea0003800000 */
.L_x_291:
[----:B------:R-:W-:Y:S01]  /*8690*/  R2UR UR6, R23 ;  /* 0x00000000170672ca */ /* 0x000fe200000e0000 */
[----:B------:R-:W-:Y:S01]  /*86a0*/  ULDC.64 UR10, c[0x0][0xaa0] ;  /* 0x0002a800000a7ab9 */ /* 0x000fe20000000a00 */
[----:B-1----:R-:W-:Y:S01]  /*86b0*/  IMAD.MOV.U32 R4, RZ, RZ, R17 ;  /* 0x000000ffff047224 */ /* 0x002fe200078e0011 */
[----:B------:R-:W-:Y:S01]  /*86c0*/  BSSY B1, `(.L_x_293) ;  /* 0x000002f000017945 */ /* 0x000fe20003800000 */
[----:B0-----:R-:W-:Y:S02]  /*86d0*/  IMAD.MOV.U32 R5, RZ, RZ, R10 ;  /* 0x000000ffff057224 */ /* 0x001fe400078e000a */
[----:B------:R-:W-:Y:S02]  /*86e0*/  IMAD R0, R8, UR10, RZ ;  /* 0x0000000a08007c24 */ /* 0x000fe4000f8e02ff */
[----:B------:R-:W-:-:S04]  /*86f0*/  IMAD.WIDE.U32 R4, R9, UR10, R4 ;  /* 0x0000000a09047c25 */ /* 0x000fc8000f8e0004 */
[----:B------:R-:W-:Y:S01]  /*8700*/  IMAD R9, R9, UR11, R0 ;  /* 0x0000000b09097c24 */ /* 0x000fe2000f8e0200 */
[----:B------:R-:W-:Y:S01]  /*8710*/  ULDC.64 UR10, c[0x0][0xae0] ;  /* 0x0002b800000a7ab9 */ /* 0x000fe20000000a00 */
[----:B------:R-:W-:Y:S01]  /*8720*/  IMAD R3, R22, -0x80, R3 ;  /* 0xffffff8016037824 */ /* 0x000fe200078e0203 */
[----:B------:R-:W-:Y:S01]  /*8730*/  UIMAD UR4, UR7, UR10, URZ ;  /* 0x0000000a070472a4 */ /* 0x000fe2000f8e023f */
[----:B------:R-:W-:Y:S01]  /*8740*/  IMAD.IADD R5, R5, 0x1, R9 ;  /* 0x0000000105057824 */ /* 0x000fe200078e0209 */
[----:B------:R-:W-:Y:S01]  /*8750*/  SHF.R.S32.HI R9, RZ, 0x1f, R18 ;  /* 0x0000001fff097819 */ /* 0x000fe20000011412 */
[----:B------:R-:W-:Y:S01]  /*8760*/  IMAD.U32 R7, RZ, RZ, UR10 ;  /* 0x0000000aff077e24 */ /* 0x000fe2000f8e00ff */
[----:B------:R-:W-:Y:S01]  /*8770*/  UIMAD UR4, UR6, UR11, UR4 ;  /* 0x0000000b060472a4 */ /* 0x000fe2000f8e0204 */
[C---:B------:R-:W-:Y:S01]  /*8780*/  ISETP.GE.AND P2, PT, R18.reuse, R3, PT ;  /* 0x000000031200720c */ /* 0x040fe20003f46270 */
[----:B------:R-:W-:Y:S02]  /*8790*/  VIADD R6, R18, 0x40 ;  /* 0x0000004012067836 */ /* 0x000fe40000000000 */
[----:B------:R-:W-:Y:S01]  /*87a0*/  IMAD.WIDE.U32 R4, R7, UR6, R4 ;  /* 0x0000000607047c25 */ /* 0x000fe2000f8e0004 */
[----:B------:R-:W-:-:S02]  /*87b0*/  ULDC.64 UR6, c[0x0][0xae8] ;  /* 0x0002ba0000067ab9 */ /* 0x000fc40000000a00 */
[-C--:B------:R-:W-:Y:S01]  /*87c0*/  ISETP.GE.AND P1, PT, R6, R3.reuse, PT ;  /* 0x000000030600720c */ /* 0x080fe20003f26270 */
[----:B------:R-:W-:Y:S01]  /*87d0*/  VIADD R5, R5, UR4 ;  /* 0x0000000405057c36 */ /* 0x000fe20008000000 */
[----:B------:R-:W-:Y:S01]  /*87e0*/  UIMAD UR4, UR8, UR6, URZ ;  /* 0x00000006080472a4 */ /* 0x000fe2000f8e023f */
[----:B------:R-:W-:Y:S02]  /*87f0*/  VIADD R0, R18, 0x20 ;  /* 0x0000002012007836 */ /* 0x000fe40000000000 */
[----:B------:R-:W-:Y:S01]  /*8800*/  IMAD.U32 R7, RZ, RZ, UR6 ;  /* 0x00000006ff077e24 */ /* 0x000fe2000f8e00ff */
[----:B------:R-:W-:Y:S01]  /*8810*/  UIMAD UR4, UR61, UR7, UR4 ;  /* 0x000000073d0472a4 */ /* 0x000fe2000f8e0204 */
[----:B------:R-:W-:Y:S01]  /*8820*/  IMAD.MOV.U32 R8, RZ, RZ, R18 ;  /* 0x000000ffff087224 */ /* 0x000fe200078e0012 */
[----:B------:R-:W-:Y:S01]  /*8830*/  ISETP.GE.AND P3, PT, R0, R3, PT ;  /* 0x000000030000720c */ /* 0x000fe20003f66270 */
[----:B------:R-:W-:-:S04]  /*8840*/  IMAD.WIDE.U32 R6, R7, UR61, R4 ;  /* 0x0000003d07067c25 */ /* 0x000fc8000f8e0004 */
[----:B------:R-:W-:Y:S02]  /*8850*/  VIADD R0, R18, 0x60 ;  /* 0x0000006012007836 */ /* 0x000fe40000000000 */
[----:B------:R-:W-:Y:S02]  /*8860*/  VIADD R11, R7, UR4 ;  /* 0x00000004070b7c36 */ /* 0x000fe40008000000 */
[----:B------:R-:W-:Y:S01]  /*8870*/  IMAD.WIDE R8, R22, 0x80, R8 ;  /* 0x0000008016087825 */ /* 0x000fe200078e0208 */
[----:B------:R-:W-:Y:S01]  /*8880*/  ISETP.GE.AND P0, PT, R0, R3, PT ;  /* 0x000000030000720c */ /* 0x000fe20003f06270 */
[----:B------:R-:W-:-:S12]  /*8890*/  @P2 BRA `(.L_x_294) ;  /* 0x0000000000442947 */ /* 0x000fd80003800000 */
[----:B------:R-:W-:Y:S01]  /*88a0*/  ULDC.64 UR6, c[0x0][0xad8] ;  /* 0x0002b60000067ab9 */ /* 0x000fe20000000a00 */
[----:B------:R-:W-:Y:S01]  /*88b0*/  VIADD R0, R17, 0x40 ;  /* 0x0000004011007836 */ /* 0x000fe20000000000 */
[----:B------:R-:W-:Y:S01]  /*88c0*/  ULDC UR4, c[0x0][0xa8c] ;  /* 0x0002a30000047ab9 */ /* 0x000fe20000000800 */
[----:B------:R-:W-:Y:S01]  /*88d0*/  IMAD R3, R9, UR6, RZ ;  /* 0x0000000609037c24 */ /* 0x000fe2000f8e02ff */
        /* <DEDUP_REMOVED lines=11> */
[----:B------:R0:W-:Y:S04]  /*8990*/  @!P4 STG.E.128 desc[UR8][R12.64], RZ ;  /* 0x000000ff0c00c986 */ /* 0x0001e8000c101d08 */
[----:B------:R0:W-:Y:S02]  /*89a0*/  @!P5 STG.E.128 desc[UR8][R12.64+0x80], RZ ;  /* 0x000080ff0c00d986 */ /* 0x0001e4000c101d08 */
.L_x_294:
[----:B------:R-:W-:Y:S05]  /*89b0*/  BSYNC B1 ;  /* 0x0000000000017941 */ /* 0x000fea0003800000 */
.L_x_293:
[----:B------:R-:W-:Y:S04]  /*89c0*/  BSSY B1, `(.L_x_295) ;  /* 0x0000015000017945 */ /* 0x000fe80003800000 */
[----:B------:R-:W-:Y:S05]  /*89d0*/  @P3 BRA `(.L_x_296) ;  /* 0x00000000004c3947 */ /* 0x000fea0003800000 */
[----:B------:R-:W-:Y:S01]  /*89e0*/  IADD3 R3, P2, R8, 0x20, RZ ;  /* 0x0000002008037810 */ /* 0x000fe20007f5e0ff */
[----:B------:R-:W-:Y:S01]  /*89f0*/  ULDC.64 UR6, c[0x0][0xad8] ;  /* 0x0002b60000067ab9 */ /* 0x000fe20000000a00 */
[----:B------:R-:W-:Y:S01]  /*8a00*/  IMAD.MOV.U32 R4, RZ, RZ, R6 ;  /* 0x000000ffff047224 */ /* 0x000fe200078e0006 */
[----:B------:R-:W-:Y:S01]  /*8a10*/  ULDC UR4, c[0x0][0xa8c] ;  /* 0x0002a30000047ab9 */ /* 0x000fe20000000800 */
[----:B------:R-:W-:Y:S01]  /*8a20*/  IMAD.MOV.U32 R5, RZ, RZ, R11 ;  /* 0x000000ffff057224 */ /* 0x000fe200078e000b */
[C---:B------:R-:W-:Y:S01]  /*8a30*/  ISETP.GE.AND P3, PT, R17.reuse, UR4, PT ;  /* 0x0000000411007c0c */ /* 0x040fe2000bf66270 */
[----:B------:R-:W-:Y:S01]  /*8a40*/  IMAD.X R0, RZ, RZ, R9, P2 ;  /* 0x000000ffff007224 */ /* 0x000fe200010e0609 */
[----:B------:R-:W-:Y:S01]  /*8a50*/  ULDC.64 UR8, c[0x0][0x208] ;  /* 0x0000820000087ab9 */ /* 0x000fe20000000a00 */
[----:B------:R-:W-:Y:S02]  /*8a60*/  VIADD R10, R17, 0x40 ;  /* 0x00000040110a7836 */ /* 0x000fe40000000000 */
[----:B------:R-:W-:-:S02]  /*8a70*/  IMAD R0, R0, UR6, RZ ;  /* 0x0000000600007c24 */ /* 0x000fc4000f8e02ff */
[----:B------:R-:W-:Y:S01]  /*8a80*/  IMAD.WIDE.U32 R4, R3, UR6, R4 ;  /* 0x0000000603047c25 */ /* 0x000fe2000f8e0004 */
[----:B------:R-:W-:-:S03]  /*8a90*/  ISETP.GE.AND P4, PT, R10, UR4, PT ;  /* 0x000000040a007c0c */ /* 0x000fc6000bf86270 */
[----:B------:R-:W-:Y:S01]  /*8aa0*/  IMAD R3, R3, UR7, R0 ;  /* 0x0000000703037c24 */ /* 0x000fe2000f8e0200 */
[----:B------:R-:W-:Y:S02]  /*8ab0*/  ULDC.64 UR6, c[0x0][0xa80] ;  /* 0x0002a00000067ab9 */ /* 0x000fe40000000a00 */
[----:B0-----:R-:W-:Y:S01]  /*8ac0*/  LEA R12, P2, R4, UR6, 0x1 ;  /* 0x00000006040c7c11 */ /* 0x001fe2000f8408ff */
[----:B------:R-:W-:-:S05]  /*8ad0*/  IMAD.IADD R3, R5, 0x1, R3 ;  /* 0x0000000105037824 */ /* 0x000fca00078e0203 */
[----:B------:R-:W-:-:S05]  /*8ae0*/  LEA.HI.X R13, R4, UR7, R3, 0x1, P2 ;  /* 0x00000007040d7c11 */ /* 0x000fca00090f0c03 */
[----:B------:R1:W-:Y:S04]  /*8af0*/  @!P3 STG.E.128 desc[UR8][R12.64], RZ ;  /* 0x000000ff0c00b986 */ /* 0x0003e8000c101d08 */
[----:B------:R1:W-:Y:S02]  /*8b00*/  @!P4 STG.E.128 desc[UR8][R12.64+0x80], RZ ;  /* 0x000080ff0c00c986 */ /* 0x0003e4000c101d08 */
.L_x_296:
[----:B------:R-:W-:Y:S05]  /*8b10*/  BSYNC B1 ;  /* 0x0000000000017941 */ /* 0x000fea0003800000 */
.L_x_295:
        /* <DEDUP_REMOVED lines=16> */
[----:B01----:R-:W-:Y:S01]  /*8c20*/  LEA R12, P1, R4, UR6, 0x1 ;  /* 0x00000006040c7c11 */ /* 0x003fe2000f8208ff */
[----:B------:R-:W-:-:S05]  /*8c30*/  IMAD.IADD R3, R5, 0x1, R3 ;  /* 0x0000000105037824 */ /* 0x000fca00078e0203 */
[----:B------:R-:W-:-:S05]  /*8c40*/  LEA.HI.X R13, R4, UR7, R3, 0x1, P1 ;  /* 0x00000007040d7c11 */ /* 0x000fca00088f0c03 */
[----:B------:R2:W-:Y:S04]  /*8c50*/  @!P2 STG.E.128 desc[UR8][R12.64], RZ ;  /* 0x000000ff0c00a986 */ /* 0x0005e8000c101d08 */
[----:B------:R2:W-:Y:S02]  /*8c60*/  @!P3 STG.E.128 desc[UR8][R12.64+0x80], RZ ;  /* 0x000080ff0c00b986 */ /* 0x0005e4000c101d08 */
.L_x_298:
[----:B------:R-:W-:Y:S05]  /*8c70*/  BSYNC B1 ;  /* 0x0000000000017941 */ /* 0x000fea0003800000 */
.L_x_297:
        /* <DEDUP_REMOVED lines=18> */
[----:B------:R3:W-:Y:S04]  /*8da0*/  @!P1 STG.E.128 desc[UR8][R6.64], RZ ;  /* 0x000000ff06009986 */ /* 0x0007e8000c101d08 */
[----:B------:R3:W-:Y:S02]  /*8db0*/  @!P2 STG.E.128 desc[UR8][R6.64+0x80], RZ ;  /* 0x000080ff0600a986 */ /* 0x0007e4000c101d08 */
.L_x_289:
[----:B------:R-:W-:Y:S05]  /*8dc0*/  BSYNC B0 ;  /* 0x0000000000007941 */ /* 0x000fea0003800000 */
.L_x_280:
[----:B------:R-:W-:Y:S02]  /*8dd0*/  ULDC UR4, c[0x0][0xc14] ;  /* 0x0003050000047ab9 */ /* 0x000fe40000000800 */
[----:B------:R-:W-:-:S13]  /*8de0*/  ISETP.GE.AND P0, PT, R47, UR4, PT ;  /* 0x000000042f007c0c */ /* 0x000fda000bf06270 */
[----:B------:R-:W-:Y:S05]  /*8df0*/  @!P0 BRA `(.L_x_299) ;  /* 0xffffff7c00ec8947 */ /* 0x000fea000383ffff */
[----:B------:R-:W-:Y:S05]  /*8e00*/  EXIT ;  /* 0x000000000000794d */ /* 0x000fea0003800000 */
.L_x_255:
[----:B------:R-:W-:-:S08]  /*8e10*/  NOP ;  /* 0x0000000000007918 */ /* 0x000fd00000000000 */
[----:B0-----:R-:W0:-:S00]  /*8e20*/  USETMAXREG.DEALLOC.CTAPOOL 0x18 ;  /* 0x00000018000079c8 */ /* 0x001e0000080e0500 */
[----:B0-----:R-:W-:-:S06]  /*8e30*/  LOP3.LUT R0, R0, 0x3, RZ, 0xc0, !PT ;  /* 0x0000000300007812 */ /* 0x001fcc00078ec0ff */
[----:B------:R-:W0:Y:S02]  /*8e40*/  SHFL.IDX PT, R0, R0, RZ, 0x1f ;  /* 0x00001fff00007589 */ /* 0x000e2400000e0000 */
[----:B0-----:R-:W-:-:S13]  /*8e50*/  ISETP.NE.AND P0, PT, R0, RZ, PT ;  /* 0x000000ff0000720c */ /* 0x001fda0003f05270 */
[----:B------:R-:W-:Y:S05]  /*8e60*/  @P0 EXIT ;  /* 0x000000000000094d */ /* 0x000fea0003800000 */
[----:B------:R-:W0:Y:S01]  /*8e70*/  S2R R2, SR_TID.X ;  /* 0x0000000000027919 */ /* 0x000e220000002100 */
[----:B------:R-:W-:Y:S01]  /*8e80*/  LOP3.LUT R4, R4, 0xffffffdf, RZ, 0xc0, !PT ;  /* 0xffffffdf04047812 */ /* 0x000fe200078ec0ff */
[----:B------:R-:W-:Y:S01]  /*8e90*/  ULDC UR5, c[0x0][0xc14] ;  /* 0x0003050000057ab9 */ /* 0x000fe20000000800 */
[----:B------:R-:W-:Y:S01]  /*8ea0*/  IMAD.MOV.U32 R0, RZ, RZ, RZ ;  /* 0x000000ffff007224 */ /* 0x000fe200078e00ff */
[----:B------:R-:W-:Y:S01]  /*8eb0*/  ULDC.64 UR6, c[0x0][0x208] ;  /* 0x0000820000067ab9 */ /* 0x000fe20000000a00 */
[----:B------:R-:W-:Y:S01]  /*8ec0*/  ULDC UR4, c[0x0][0xc10] ;  /* 0x0003040000047ab9 */ /* 0x000fe20000000800 */
[----:B0-----:R-:W-:-:S04]  /*8ed0*/  LOP3.LUT R8, R2, 0x1f, RZ, 0xc0, !PT ;  /* 0x0000001f02087812 */ /* 0x001fc800078ec0ff */
[----:B------:R-:W-:-:S13]  /*8ee0*/  ISETP.NE.AND P0, PT, R8, 0x1f, PT ;  /* 0x0000001f0800780c */ /* 0x000fda0003f05270 */
[----:B------:R-:W-:Y:S02]  /*8ef0*/  @P0 LOP3.LUT R4, R4, 0x20, RZ, 0xfc, !PT ;  /* 0x0000002004040812 */ /* 0x000fe400078efcff */
[----:B------:R-:W-:-:S13]  /*8f00*/  ISETP.GE.OR P0, PT, R8, UR5, !P0 ;  /* 0x0000000508007c0c */ /* 0x000fda000c706670 */
[----:B------:R-:W0:Y:S02]  /*8f10*/  @!P0 LDC.64 R2, c[0x0][0xc58] ;  /* 0x00031600ff028b82 */ /* 0x000e240000000a00 */
[----:B0-----:R-:W-:-:S05]  /*8f20*/  @!P0 IMAD.WIDE.U32 R2, R8, 0x4, R2 ;  /* 0x0000000408028825 */ /* 0x001fca00078e0002 */
[----:B------:R-:W2:Y:S01]  /*8f30*/  @!P0 LDG.E R0, desc[UR6][R2.64] ;  /* 0x0000000602008981 */ /* 0x000ea2000c1e1900 */
[C---:B------:R-:W-:Y:S01]  /*8f40*/  ISETP.NE.AND P1, PT, R8.reuse, RZ, PT ;  /* 0x000000ff0800720c */ /* 0x040fe20003f25270 */
[----:B------:R-:W0:Y:S01]  /*8f50*/  S2UR UR6, SR_CTAID.X ;  /* 0x00000000000679c3 */ /* 0x000e220000002500 */
[----:B------:R-:W-:Y:S01]  /*8f60*/  ISETP.GE.U32.AND P0, PT, R8, 0x2, PT ;  /* 0x000000020800780c */ /* 0x000fe20003f06070 */
[----:B------:R-:W-:Y:S01]  /*8f70*/  IMAD.MOV.U32 R16, RZ, RZ, RZ ;  /* 0x000000ffff107224 */ /* 0x000fe200078e00ff */
[----:B------:R-:W-:Y:S01]  /*8f80*/  LOP3.LUT R4, R4, 0xfffffffe, RZ, 0xc0, !PT ;  /* 0xfffffffe04047812 */ /* 0x000fe200078ec0ff */
[----:B------:R-:W-:-:S08]  /*8f90*/  IMAD.MOV.U32 R19, RZ, RZ, RZ ;  /* 0x000000ffff137224 */ /* 0x000fd000078e00ff */
[----:B------:R-:W-:-:S04]  /*8fa0*/  @P1 LOP3.LUT R4, R4, 0x1, RZ, 0xfc, !PT ;  /* 0x0000000104041812 */ /* 0x000fc800078efcff */
[----:B------:R-:W-:-:S04]  /*8fb0*/  LOP3.LUT R4, R4, 0xffffffef, RZ, 0xc0, !PT ;  /* 0xffffffef04047812 */ /* 0x000fc800078ec0ff */
[----:B------:R-:W-:-:S04]  /*8fc0*/  @P0 LOP3.LUT R4, R4, 0x10, RZ, 0xfc, !PT ;  /* 0x0000001004040812 */ /* 0x000fc800078efcff */
[----:B------:R-:W-:Y:S01]  /*8fd0*/  LOP3.LUT R4, R4, 0xfffffff7, RZ, 0xc0, !PT ;  /* 0xfffffff704047812 */ /* 0x000fe200078ec0ff */
[----:B--2---:R-:W1:Y:S02]  /*8fe0*/  SHFL.UP PT, R5, R0, 0x1, RZ ;  /* 0x0420000000057989 */ /* 0x004e6400000e00ff */
[----:B-1----:R-:W-:-:S05]  /*8ff0*/  SEL R5, R5, RZ, P1 ;  /* 0x000000ff05057207 */ /* 0x002fca0000800000 */
[----:B------:R-:W-:-:S05]  /*9000*/  IMAD.IADD R5, R0, 0x1, R5 ;  /* 0x0000000100057824 */ /* 0x000fca00078e0205 */
[----:B------:R-:W1:Y:S02]  /*9010*/  SHFL.UP PT, R6, R5, 0x2, RZ ;  /* 0x0440000005067989 */ /* 0x000e6400000e00ff */
[----:B-1----:R-:W-:Y:S02]  /*9020*/  SEL R6, R6, RZ, P0 ;  /* 0x000000ff06067207 */ /* 0x002fe40000000000 */
[----:B------:R-:W-:-:S03]  /*9030*/  ISETP.GE.U32.AND P0, PT, R8, 0x4, PT ;  /* 0x000000040800780c */ /* 0x000fc60003f06070 */
[----:B------:R-:W-:-:S05]  /*9040*/  IMAD.IADD R6, R5, 0x1, R6 ;  /* 0x0000000105067824 */ /* 0x000fca00078e0206 */
[----:B------:R-:W1:Y:S05]  /*9050*/  SHFL.UP PT, R7, R6, 0x4, RZ ;  /* 0x0480000006077989 */ /* 0x000e6a00000e00ff */
[----:B------:R-:W-:-:S04]  /*9060*/  @P0 LOP3.LUT R4, R4, 0x8, RZ, 0xfc, !PT ;  /* 0x0000000804040812 */ /* 0x000fc800078efcff */
[----:B------:R-:W-:Y:S02]  /*9070*/  LOP3.LUT R4, R4, 0xfffffffb, RZ, 0xc0, !PT ;  /* 0xfffffffb04047812 */ /* 0x000fe400078ec0ff */
        /* <DEDUP_REMOVED lines=10> */
[----:B------:R-:W-:Y:S02]  /*9120*/  @P0 LOP3.LUT R4, R4, 0x2, RZ, 0xfc, !PT ;  /* 0x0000000204040812 */ /* 0x000fe400078efcff */
[----:B-1----:R-:W-:-:S04]  /*9130*/  SEL R2, R2, RZ, P0 ;  /* 0x000000ff02027207 */ /* 0x002fc80000000000 */
[----:B------:R-:W-:-:S05]  /*9140*/  IADD3 R2, R3, R2, RZ ;  /* 0x0000000203027210 */ /* 0x000fca0007ffe0ff */
[----:B------:R-:W1:Y:S02]  /*9150*/  SHFL.IDX PT, R5, R2, 0x1f, 0x1f ;  /* 0x03e01f0002057f89 */ /* 0x000e6400000e0000 */
[----:B-1----:R-:W-:-:S04]  /*9160*/  IMAD R5, R5, UR4, RZ ;  /* 0x0000000405057c24 */ /* 0x002fc8000f8e02ff */
[----:B------:R-:W-:Y:S01]  /*9170*/  IMAD.MOV.U32 R6, RZ, RZ, R5 ;  /* 0x000000ffff067224 */ /* 0x000fe200078e0005 */
[----:B0-----:R-:W-:-:S13]  /*9180*/  ISETP.GT.AND P0, PT, R5, UR6, PT ;  /* 0x0000000605007c0c */ /* 0x001fda000bf04270 */
[----:B------:R-:W-:Y:S05]  /*9190*/  @P0 BRA `(.L_x_300) ;  /* 0x0000000000c40947 */ /* 0x000fea0003800000 */
[----:B------:R-:W-:Y:S01]  /*91a0*/  IMAD.MOV.U32 R5, RZ, RZ, R6 ;  /* 0x000000ffff057224 */ /* 0x000fe200078e0006 */
[----:B------:R-:W-:Y:S01]  /*91b0*/  ULDC UR5, c[0x0][0xc14] ;  /* 0x0003050000057ab9 */ /* 0x000fe20000000800 */
[----:B------:R-:W-:Y:S01]  /*91c0*/  IMAD.MOV.U32 R19, RZ, RZ, RZ ;  /* 0x000000ffff137224 */ /* 0x000fe200078e00ff */
[----:B------:R-:W-:Y:S01]  /*91d0*/  ULDC UR7, c[0x0][0xc14] ;  /* 0x0003050000077ab9 */ /* 0x000fe20000000800 */
[----:B------:R-:W-:-:S05]  /*91e0*/  ULDC UR4, c[0x0][0xc10] ;  /* 0x0003040000047ab9 */ /* 0x000fca0000000800 */
.L_x_304:
[----:B------:R-:W-:Y:S02]  /*91f0*/  VIADD R0, R19, 0x1f ;  /* 0x0000001f13007836 */ /* 0x000fe40000000000 */
[----:B------:R-:W-:-:S03]  /*9200*/  IMAD.U32 R19, RZ, RZ, UR7 ;  /* 0x00000007ff137e24 */ /* 0x000fc6000f8e00ff */
[----:B------:R-:W-:-:S13]  /*9210*/  ISETP.GE.AND P0, PT, R0, UR5, PT ;  /* 0x0000000500007c0c */ /* 0x000fda000bf06270 */
[----:B------:R-:W-:Y:S05]  /*9220*/  @P0 BRA `(.L_x_301) ;  /* 0x0000000400440947 */ /* 0x000fea0003800000 */
[----:B------:R-:W0:Y:S01]  /*9230*/  S2R R2, SR_TID.X ;  /* 0x0000000000027919 */ /* 0x000e220000002100 */
[----:B------:R-:W-:Y:S01]  /*9240*/  IMAD.MOV.U32 R19, RZ, RZ, R0 ;  /* 0x000000ffff137224 */ /* 0x000fe200078e0000 */
[----:B------:R-:W-:Y:S01]  /*9250*/  BSSY B0, `(.L_x_302) ;  /* 0x000000b000007945 */ /* 0x000fe20003800000 */
[----:B------:R-:W-:Y:S01]  /*9260*/  IMAD.MOV.U32 R0, RZ, RZ, RZ ;  /* 0x000000ffff007224 */ /* 0x000fe200078e00ff */
[----:B0-----:R-:W-:-:S04]  /*9270*/  LOP3.LUT R8, R2, 0x1f, RZ, 0xc0, !PT ;  /* 0x0000001f02087812 */ /* 0x001fc800078ec0ff */
[C---:B------:R-:W-:Y:S01]  /*9280*/  ISETP.NE.AND P1, PT, R8.reuse, 0x1f, PT ;  /* 0x0000001f0800780c */ /* 0x040fe20003f25270 */
[----:B------:R-:W-:-:S05]  /*9290*/  IMAD.IADD R7, R8, 0x1, R19 ;  /* 0x0000000108077824 */ /* 0x000fca00078e0213 */
[----:B------:R-:W-:-:S13]  /*92a0*/  ISETP.GE.OR P0, PT, R7, UR5, !P1 ;  /* 0x0000000507007c0c */ /* 0x000fda000cf06670 */
[----:B------:R-:W-:Y:S05]  /*92b0*/  @P0 BRA `(.L_x_303) ;  /* 0x0000000000100947 */ /* 0x000fea0003800000 */
[----:B------:R-:W0:Y:S01]  /*92c0*/  LDC.64 R2, c[0x0][0xc58] ;  /* 0x00031600ff027b82 */ /* 0x000e220000000a00 */
[----:B------:R-:W-:Y:S01]  /*92d0*/  ULDC.64 UR8, c[0x0][0x208] ;  /* 0x0000820000087ab9 */ /* 0x000fe20000000a00 */
[----:B0-----:R-:W-:-:S05]  /*92e0*/  IMAD.WIDE R2, R7, 0x4, R2 ;  /* 0x0000000407027825 */ /* 0x001fca00078e0202 */
[----:B------:R0:W5:Y:S02]  /*92f0*/  LDG.E R0, desc[UR8][R2.64] ;  /* 0x0000000802007981 */ /* 0x000164000c1e1900 */
.L_x_303:
[----:B------:R-:W-:Y:S05]  /*9300*/  BSYNC B0 ;  /* 0x0000000000007941 */ /* 0x000fea0003800000 */
.L_x_302:
[----:B0----5:R-:W0:Y:S01]  /*9310*/  SHFL.UP PT, R2, R0, 0x1, RZ ;  /* 0x0420000000027989 */ /* 0x021e2200000e00ff */
[C---:B------:R-:W-:Y:S02]  /*9320*/  ISETP.NE.AND P0, PT, R8.reuse, RZ, PT ;  /* 0x000000ff0800720c */ /* 0x040fe40003f05270 */
[----:B------:R-:W-:Y:S02]  /*9330*/  ISETP.GE.U32.AND P1, PT, R8, 0x2, PT ;  /* 0x000000020800780c */ /* 0x000fe40003f26070 */
[----:B0-----:R-:W-:Y:S02]  /*9340*/  SEL R3, R2, RZ, P0 ;  /* 0x000000ff02037207 */ /* 0x001fe40000000000 */
[----:B------:R-:W-:-:S03]  /*9350*/  ISETP.GE.U32.AND P0, PT, R8, 0x4, PT ;  /* 0x000000040800780c */ /* 0x000fc60003f06070 */
[----:B------:R-:W-:-:S05]  /*9360*/  IMAD.IADD R3, R0, 0x1, R3 ;  /* 0x0000000100037824 */ /* 0x000fca00078e0203 */
[----:B------:R-:W0:Y:S02]  /*9370*/  SHFL.UP PT, R2, R3, 0x2, RZ ;  /* 0x0440000003027989 */ /* 0x000e2400000e00ff */
        /* <DEDUP_REMOVED lines=8> */
[----:B0-----:R-:W-:-:S05]  /*9400*/  SEL R6, R6, RZ, P1 ;  /* 0x000000ff06067207 */ /* 0x001fca0000800000 */
[----:B------:R-:W-:-:S05]  /*9410*/  IMAD.IADD R6, R7, 0x1, R6 ;  /* 0x0000000107067824 */ /* 0x000fca00078e0206 */
[----:B------:R-:W0:Y:S02]  /*9420*/  SHFL.UP PT, R8, R6, 0x10, RZ ;  /* 0x0600000006087989 */ /* 0x000e2400000e00ff */
[----:B0-----:R-:W-:-:S05]  /*9430*/  SEL R9, R8, RZ, P0 ;  /* 0x000000ff08097207 */ /* 0x001fca0000000000 */
[----:B------:R-:W-:-:S05]  /*9440*/  IMAD.IADD R9, R6, 0x1, R9 ;  /* 0x0000000106097824 */ /* 0x000fca00078e0209 */
[----:B------:R-:W0:Y:S02]  /*9450*/  SHFL.IDX PT, R3, R9, 0x1f, 0x1f ;  /* 0x03e01f0009037f89 */ /* 0x000e2400000e0000 */
[----:B0-----:R-:W-:-:S04]  /*9460*/  IMAD R6, R3, UR4, RZ ;  /* 0x0000000403067c24 */ /* 0x001fc8000f8e02ff */
[----:B------:R-:W-:-:S05]  /*9470*/  IMAD.IADD R5, R6, 0x1, R5 ;  /* 0x0000000106057824 */ /* 0x000fca00078e0205 */
[----:B------:R-:W-:-:S13]  /*9480*/  ISETP.GT.AND P0, PT, R5, UR6, PT ;  /* 0x0000000605007c0c */ /* 0x000fda000bf04270 */
[----:B------:R-:W-:Y:S05]  /*9490*/  @!P0 BRA `(.L_x_304) ;  /* 0xfffffffc00548947 */ /* 0x000fea000383ffff */
[----:B------:R-:W-:-:S07]  /*94a0*/  IMAD.MOV.U32 R2, RZ, RZ, R9 ;  /* 0x000000ffff027224 */ /* 0x000fce00078e0009 */
.L_x_300:
[----:B------:R-:W-:-:S04]  /*94b0*/  IMAD.IADD R7, R5, 0x1, -R6 ;  /* 0x0000000105077824 */ /* 0x000fc800078e0a06 */
[----:B------:R-:W-:-:S05]  /*94c0*/  IMAD R3, R2, UR4, R7 ;  /* 0x0000000402037c24 */ /* 0x000fca000f8e0207 */
[----:B------:R-:W-:-:S13]  /*94d0*/  ISETP.GT.AND P0, PT, R3, UR6, PT ;  /* 0x0000000603007c0c */ /* 0x000fda000bf04270 */
[----:B------:R-:W-:-:S04]  /*94e0*/  VOTE.ANY R8, PT, !P0 ;  /* 0x0000000000087806 */ /* 0x000fc800040e0100 */
[----:B------:R-:W0:Y:S01]  /*94f0*/  POPC R5, R8 ;  /* 0x0000000800057309 */ /* 0x000e220000000000 */
[----:B------:R-:W-:Y:S01]  /*9500*/  ISETP.NE.AND P0, PT, R8, RZ, PT ;  /* 0x000000ff0800720c */ /* 0x000fe20003f05270 */
[----:B0-----:R-:W0:Y:S02]  /*9510*/  SHFL.IDX PT, R0, R0, R5, 0x1f ;  /* 0x00001f0500007589 */ /* 0x001e2400000e0000 */
[----:B0-----:R-:W-:-:S04]  /*9520*/  IABS R6, R0 ;  /* 0x0000000000067213 */ /* 0x001fc80000000000 */
[----:B------:R-:W0:Y:S08]  /*9530*/  I2F.RP R9, R6 ;  /* 0x0000000600097306 */ /* 0x000e300000209400 */
[----:B0-----:R-:W0:Y:S02]  /*9540*/  MUFU.RCP R9, R9 ;  /* 0x0000000900097308 */ /* 0x001e240000001000 */
[----:B0-----:R-:W-:-:S06]  /*9550*/  VIADD R3, R9, 0xffffffe ;  /* 0x0ffffffe09037836 */ /* 0x001fcc0000000000 */
[----:B------:R-:W0:Y:S02]  /*9560*/  F2I.FTZ.U32.TRUNC.NTZ R3, R3 ;  /* 0x0000000300037305 */ /* 0x000e24000021f000 */
[----:B0-----:R-:W-:Y:S01]  /*9570*/  IMAD.MOV R11, RZ, RZ, -R3 ;  /* 0x000000ffff0b7224 */ /* 0x001fe200078e0a03 */
[----:B------:R-:W-:Y:S06]  /*9580*/  @!P0 BRA `(.L_x_305) ;  /* 0x0000000000088947 */ /* 0x000fec0003800000 */
[----:B------:R-:W-:-:S05]  /*9590*/  VIADD R9, R5, 0xffffffff ;  /* 0xffffffff05097836 */ /* 0x000fca0000000000 */
[----:B------:R0:W1:Y:S02]  /*95a0*/  SHFL.IDX PT, R16, R2, R9, 0x1f ;  /* 0x00001f0902107589 */ /* 0x00006400000e0000 */
.L_x_305:
[----:B-1----:R-:W-:Y:S02]  /*95b0*/  IMAD R16, R16, UR4, R7 ;  /* 0x0000000410107c24 */ /* 0x002fe4000f8e0207 */
[----:B------:R-:W-:Y:S02]  /*95c0*/  IMAD R7, R11, R6, RZ ;  /* 0x000000060b077224 */ /* 0x000fe400078e02ff */
[----:B0-----:R-:W-:Y:S01]  /*95d0*/  IMAD.MOV.U32 R2, RZ, RZ, RZ ;  /* 0x000000ffff027224 */ /* 0x001fe200078e00ff */
[----:B------:R-:W-:Y:S01]  /*95e0*/  IADD3 R17, -R16, UR6, RZ ;  /* 0x0000000610117c10 */ /* 0x000fe2000fffe1ff */
[----:B------:R-:W-:Y:S02]  /*95f0*/  IMAD.IADD R19, R5, 0x1, R19 ;  /* 0x0000000105137824 */ /* 0x000fe400078e0213 */
[----:B------:R-:W-:Y:S01]  /*9600*/  IMAD.HI.U32 R2, R3, R7, R2 ;  /* 0x0000000703027227 */ /* 0x000fe200078e0002 */
[----:B------:R-:W-:Y:S02]  /*9610*/  IABS R7, R0 ;  /* 0x0000000000077213 */ /* 0x000fe40000000000 */
[----:B------:R-:W-:-:S03]  /*9620*/  IABS R3, R17 ;  /* 0x0000001100037213 */ /* 0x000fc60000000000 */
[----:B------:R-:W-:Y:S02]  /*9630*/  IMAD.MOV R7, RZ, RZ, -R7 ;  /* 0x000000ffff077224 */ /* 0x000fe400078e0a07 */
[----:B------:R-:W-:-:S04]  /*9640*/  IMAD.HI.U32 R2, R2, R3, RZ ;  /* 0x0000000302027227 */ /* 0x000fc800078e00ff */
[----:B------:R-:W-:-:S05]  /*9650*/  IMAD R3, R2, R7, R3 ;  /* 0x0000000702037224 */ /* 0x000fca00078e0203 */
[----:B------:R-:W-:-:S13]  /*9660*/  ISETP.GT.U32.AND P0, PT, R6, R3, PT ;  /* 0x000000030600720c */ /* 0x000fda0003f04070 */
[----:B------:R-:W-:Y:S02]  /*9670*/  @!P0 IMAD.IADD R3, R3, 0x1, -R6 ;  /* 0x0000000103038824 */ /* 0x000fe400078e0a06 */
[----:B------:R-:W-:-:S03]  /*9680*/  @!P0 VIADD R2, R2, 0x1 ;  /* 0x0000000102028836 */ /* 0x000fc60000000000 */
[----:B------:R-:W-:Y:S02]  /*9690*/  ISETP.GE.U32.AND P0, PT, R3, R6, PT ;  /* 0x000000060300720c */ /* 0x000fe40003f06070 */
[----:B------:R-:W-:-:S11]  /*96a0*/  LOP3.LUT R3, R17, R0, RZ, 0x3c, !PT ;  /* 0x0000000011037212 */ /* 0x000fd600078e3cff */
[----:B------:R-:W-:Y:S01]  /*96b0*/  @P0 VIADD R2, R2, 0x1 ;  /* 0x0000000102020836 */ /* 0x000fe20000000000 */
[----:B------:R-:W-:-:S13]  /*96c0*/  ISETP.GE.AND P0, PT, R3, RZ, PT ;  /* 0x000000ff0300720c */ /* 0x000fda0003f06270 */
[----:B------:R-:W-:Y:S01]  /*96d0*/  @!P0 IMAD.MOV R2, RZ, RZ, -R2 ;  /* 0x000000ffff028224 */ /* 0x000fe200078e0a02 */
[----:B------:R-:W-:-:S13]  /*96e0*/  ISETP.NE.AND P0, PT, R0, RZ, PT ;  /* 0x000000ff0000720c */ /* 0x000fda0003f05270 */
[----:B------:R-:W-:-:S05]  /*96f0*/  @!P0 LOP3.LUT R2, RZ, R0, RZ, 0x33, !PT ;  /* 0x00000000ff028212 */ /* 0x000fca00078e33ff */
[--C-:B------:R-:W-:Y:S02]  /*9700*/  IMAD.MOV R3, RZ, RZ, -R2.reuse ;  /* 0x000000ffff037224 */ /* 0x100fe400078e0a02 */
[----:B------:R-:W-:Y:S02]  /*9710*/  IMAD.MOV.U32 R18, RZ, RZ, R2 ;  /* 0x000000ffff127224 */ /* 0x000fe400078e0002 */
[----:B------:R-:W-:Y:S01]  /*9720*/  IMAD R17, R0, R3, R17 ;  /* 0x0000000300117224 */ /* 0x000fe200078e0211 */
[----:B------:R-:W-:Y:S06]  /*9730*/  BRA `(.L_x_306) ;  /* 0x00000000000c7947 */ /* 0x000fec0003800000 */
.L_x_301:
[----:B------:R-:W-:Y:S02]  /*9740*/  IMAD.MOV.U32 R17, RZ, RZ, RZ ;  /* 0x000000ffff117224 */ /* 0x000fe400078e00ff */
[----:B------:R-:W-:Y:S02]  /*9750*/  IMAD.U32 R16, RZ, RZ, UR6 ;  /* 0x00000006ff107e24 */ /* 0x000fe4000f8e00ff */
[----:B------:R-:W-:-:S07]  /*9760*/  IMAD.MOV.U32 R18, RZ, RZ, RZ ;  /* 0x000000ffff127224 */ /* 0x000fce00078e00ff */
.L_x_306:
[----:B------:R-:W0:Y:S01]  /*9770*/  S2R R0, SR_TID.X ;  /* 0x0000000000007919 */ /* 0x000e220000002100 */
[----:B------:R-:W-:Y:S01]  /*9780*/  STL [R1+0x28], RZ ;  /* 0x000028ff01007387 */ /* 0x000fe20000100800 */
[----:B0-----:R-:W-:-:S04]  /*9790*/  LOP3.LUT R0, R0, 0x1f, RZ, 0xc0, !PT ;  /* 0x0000001f00007812 */ /* 0x001fc800078ec0ff */
[----:B------:R-:W-:-:S13]  /*97a0*/  ISETP.NE.AND P0, PT, R0, RZ, PT ;  /* 0x000000ff0000720c */ /* 0x000fda0003f05270 */
[----:B------:R-:W0:Y:S01]  /*97b0*/  @!P0 S2R R3, SR_CgaCtaId ;  /* 0x0000000000038919 */ /* 0x000e220000008800 */
[----:B------:R-:W-:-:S04]  /*97c0*/  @!P0 MOV R0, 0x400 ;  /* 0x0000040000008802 */ /* 0x000fc80000000f00 */
[----:B0-----:R-:W-:-:S05]  /*97d0*/  @!P0 LEA R0, R3, R0, 0x18 ;  /* 0x0000000003008211 */ /* 0x001fca00078ec0ff */
[----:B------:R0:W-:Y:S01]  /*97e0*/  @!P0 STS.128 [R0+0x348d0], R16 ;  /* 0x0348d01000008388 */ /* 0x0001e20000000c00 */
[----:B------:R-:W-:Y:S06]  /*97f0*/  BAR.ARV 0x5, 0x120 ;  /* 0x0144800000007b1d */ /* 0x000fec0000002000 */
[----:B------:R-:W-:Y:S01]  /*9800*/  ISETP.GE.AND P0, PT, R19, UR5, PT ;  /* 0x0000000513007c0c */ /* 0x000fe2000bf06270 */
[----:B0-----:R-:W-:-:S05]  /*9810*/  IMAD.MOV.U32 R0, RZ, RZ, 0x1 ;  /* 0x00000001ff007424 */ /* 0x001fca00078e00ff */
[----:B------:R0:W-:Y:S04]  /*9820*/  STL [R1+0x8], R0 ;  /* 0x0000080001007387 */ /* 0x0001e80000100800 */
[----:B------:R0:W-:Y:S03]  /*9830*/  STL [R1], RZ ;  /* 0x000000ff01007387 */ /* 0x0001e60000100800 */
[----:B------:R-:W-:Y:S05]  /*9840*/  @P0 BRA `(.L_x_307) ;  /* 0x0000003c00d00947 */ /* 0x000fea0003800000 */
[----:B0-----:R-:W-:Y:S01]  /*9850*/  IMAD.MOV.U32 R0, RZ, RZ, 0x1 ;  /* 0x00000001ff007424 */ /* 0x001fe200078e00ff */
[----:B------:R0:W-:Y:S01]  /*9860*/  STL [R1], RZ ;  /* 0x000000ff01007387 */ /* 0x0001e20000100800 */
[----:B------:R-:W-:Y:S01]  /*9870*/  ULDC UR38, c[0x0][0xc] ;  /* 0x0000030000267ab9 */ /* 0x000fe20000000800 */
[----:B------:R-:W-:Y:S02]  /*9880*/  ULDC.64 UR36, c[0x0][0x198] ;  /* 0x0000660000247ab9 */ /* 0x000fe40000000a00 */
[----:B------:R0:W-:Y:S04]  /*9890*/  STL [R1+0x8], R0 ;  /* 0x0000080001007387 */ /* 0x0001e80000100800 */
[----:B------:R0:W-:Y:S02]  /*98a0*/  STL [R1+0x28], RZ ;  /* 0x000028ff01007387 */ /* 0x0001e40000100800 */
.L_x_372:
[----:B-1----:R-:W1:Y:S01]  /*98b0*/  LDC.64 R2, c[0x0][0xc60] ;  /* 0x00031800ff027b82 */ /* 0x002e620000000a00 */
[----:B------:R-:W-:Y:S01]  /*98c0*/  ULDC.64 UR4, c[0x0][0x208] ;  /* 0x0000820000047ab9 */ /* 0x000fe20000000a00 */
[----:B-1----:R-:W-:-:S05]  /*98d0*/  IMAD.WIDE R2, R19, 0x4, R2 ;  /* 0x0000000413027825 */ /* 0x002fca00078e0202 */
[----:B------:R-:W2:Y:S01]  /*98e0*/  LDG.E R5, desc[UR4][R2.64] ;  /* 0x0000000402057981 */ /* 0x000ea2000c1e1900 */
[----:B------:R-:W-:Y:S05]  /*98f0*/  YIELD ;  /* 0x0000000000007946 */ /* 0x000fea0003800000 */
[----:B------:R-:W-:Y:S01]  /*9900*/  ULDC.64 UR4, c[0x0][0xa28] ;  /* 0x00028a0000047ab9 */ /* 0x000fe20000000a00 */
[----:B0-----:R-:W-:Y:S01]  /*9910*/  IMAD.MOV.U32 R0, RZ, RZ, RZ ;  /* 0x000000ffff007224 */ /* 0x001fe200078e00ff */
[----:B------:R-:W-:Y:S01]  /*9920*/  ISETP.NE.U32.AND P0, PT, RZ, UR4, PT ;  /* 0x00000004ff007c0c */ /* 0x000fe2000bf05070 */
[----:B------:R-:W-:-:S03]  /*9930*/  ULDC.64 UR6, c[0x0][0x208] ;  /* 0x0000820000067ab9 */ /* 0x000fc60000000a00 */
[----:B------:R-:W-:Y:S01]  /*9940*/  ISETP.NE.AND.EX P0, PT, RZ, UR5, PT, P0 ;  /* 0x00000005ff007c0c */ /* 0x000fe2000bf05300 */
[----:B------:R-:W-:Y:S01]  /*9950*/  IMAD.MOV.U32 R6, RZ, RZ, RZ ;  /* 0x000000ffff067224 */ /* 0x000fe200078e00ff */
[----:B--2---:R-:W-:Y:S01]  /*9960*/  SHF.R.S32.HI R4, RZ, 0x1f, R5 ;  /* 0x0000001fff047819 */ /* 0x004fe20000011405 */
[----:B------:R-:W-:-:S10]  /*9970*/  IMAD.SHL.U32 R7, R5, 0x4, RZ ;  /* 0x0000000405077824 */ /* 0x000fd400078e00ff */
[C---:B------:R-:W-:Y:S01]  /*9980*/  @P0 LEA R2, P1, R5.reuse, UR4, 0x2 ;  /* 0x0000000405020c11 */ /* 0x040fe2000f8210ff */
[----:B------:R-:W-:Y:S03]  /*9990*/  STL [R1+0x14], R5 ;  /* 0x0000140501007387 */ /* 0x000fe60000100800 */
[----:B------:R-:W-:Y:S01]  /*99a0*/  @P0 LEA.HI.X R3, R5, UR5, R4, 0x2, P1 ;  /* 0x0000000505030c11 */ /* 0x000fe200088f1404 */
[----:B------:R-:W-:-:S04]  /*99b0*/  ULDC.64 UR4, c[0x0][0xa00] ;  /* 0x0002800000047ab9 */ /* 0x000fc80000000a00 */
[----:B------:R0:W5:Y:S01]  /*99c0*/  @P0 LDG.E R0, desc[UR6][R2.64] ;  /* 0x0000000602000981 */ /* 0x000162000c1e1900 */
[----:B------:R-:W-:-:S04]  /*99d0*/  ISETP.NE.U32.AND P0, PT, RZ, UR4, PT ;  /* 0x00000004ff007c0c */ /* 0x000fc8000bf05070 */
[----:B------:R-:W-:-:S13]  /*99e0*/  ISETP.NE.AND.EX P0, PT, RZ, UR5, PT, P0 ;  /* 0x00000005ff007c0c */ /* 0x000fda000bf05300 */
[----:B0-----:R-:W-:-:S04]  /*99f0*/  @P0 LEA R2, P1, R5, UR4, 0x2 ;  /* 0x0000000405020c11 */ /* 0x001fc8000f8210ff */
[----:B------:R-:W-:Y:S01]  /*9a00*/  @P0 LEA.HI.X R3, R5, UR5, R4, 0x2, P1 ;  /* 0x0000000505030c11 */ /* 0x000fe200088f1404 */
[----:B------:R-:W-:-:S04]  /*9a10*/  ULDC.64 UR4, c[0x0][0xa20] ;  /* 0x0002880000047ab9 */ /* 0x000fc80000000a00 */
[----:B------:R-:W2:Y:S01]  /*9a20*/  @P0 LDG.E R6, desc[UR6][R2.64] ;  /* 0x0000000602060981 */ /* 0x000ea2000c1e1900 */
[----:B------:R-:W-:-:S04]  /*9a30*/  ISETP.NE.U32.AND P0, PT, RZ, UR4, PT ;  /* 0x00000004ff007c0c */ /* 0x000fc8000bf05070 */
[----:B------:R-:W-:Y:S01]  /*9a40*/  ISETP.NE.AND.EX P0, PT, RZ, UR5, PT, P0 ;  /* 0x00000005ff007c0c */ /* 0x000fe2000bf05300 */
[----:B--2---:R0:W-:Y:S04]  /*9a50*/  STL [R1+0x2c], R6 ;  /* 0x00002c0601007387 */ /* 0x0041e80000100800 */
[----:B------:R1:W-:Y:S01]  /*9a60*/  STL [R1+0x1c], R7 ;  /* 0x00001c0701007387 */ /* 0x0003e20000100800 */
[----:B0-----:R-:W-:-:S07]  /*9a70*/  SHF.L.U64.HI R6, R5, 0x2, R4 ;  /* 0x0000000205067819 */ /* 0x001fce0000010204 */
[C---:B------:R-:W-:Y:S01]  /*9a80*/  @P0 IADD3 R4, P1, R7.reuse, UR4, RZ ;  /* 0x0000000407040c10 */ /* 0x040fe2000ff3e0ff */
[----:B------:R0:W-:Y:S03]  /*9a90*/  STL [R1+0x20], R6 ;  /* 0x0000200601007387 */ /* 0x0001e60000100800 */
[----:B------:R-:W-:Y:S01]  /*9aa0*/  @P0 IADD3.X R5, R6, UR5, RZ, P1, !PT ;  /* 0x0000000506050c10 */ /* 0x000fe20008ffe4ff */
[----:B------:R-:W-:Y:S02]  /*9ab0*/  ULDC.64 UR4, c[0x0][0xa08] ;  /* 0x0002820000047ab9 */ /* 0x000fe40000000a00 */
[----:B------:R-:W-:Y:S01]  /*9ac0*/  IADD3 R2, P1, R7, UR4, RZ ;  /* 0x0000000407027c10 */ /* 0x000fe2000ff3e0ff */
[----:B-1----:R-:W-:-:S03]  /*9ad0*/  IMAD.MOV.U32 R7, RZ, RZ, RZ ;  /* 0x000000ffff077224 */ /* 0x002fc600078e00ff */
[----:B------:R-:W-:Y:S02]  /*9ae0*/  IADD3.X R3, R6, UR5, RZ, P1, !PT ;  /* 0x0000000506037c10 */ /* 0x000fe40008ffe4ff */
[----:B------:R-:W-:-:S04]  /*9af0*/  ISETP.NE.U32.AND P1, PT, RZ, UR4, PT ;  /* 0x00000004ff007c0c */ /* 0x000fc8000bf25070 */
[----:B------:R-:W-:Y:S01]  /*9b00*/  ISETP.NE.AND.EX P1, PT, RZ, UR5, PT, P1 ;  /* 0x00000005ff007c0c */ /* 0x000fe2000bf25310 */
[----:B------:R-:W-:Y:S02]  /*9b10*/  ULDC.64 UR4, c[0x0][0x3f8] ;  /* 0x0000fe0000047ab9 */ /* 0x000fe40000000a00 */
[----:B------:R-:W-:-:S03]  /*9b20*/  UISETP.NE.U32.AND UP0, UPT, UR4, URZ, UPT ;  /* 0x0000003f0400728c */ /* 0x000fc6000bf05070 */
[----:B------:R-:W-:Y:S01]  /*9b30*/  ULDC UR4, c[0x0][0x404] ;  /* 0x0001010000047ab9 */ /* 0x000fe20000000800 */
[----:B------:R-:W-:-:S03]  /*9b40*/  UISETP.NE.AND.EX UP0, UPT, UR5, URZ, UPT, UP0 ;  /* 0x0000003f0500728c */ /* 0x000fc6000bf05300 */
[----:B------:R-:W-:Y:S01]  /*9b50*/  ULDC UR5, c[0x0][0x2e0] ;  /* 0x0000b80000057ab9 */ /* 0x000fe20000000800 */
[----:B------:R-:W-:Y:S02]  /*9b60*/  USEL UR4, UR4, 0x1, UP0 ;  /* 0x0000000104047887 */ /* 0x000fe40008000000 */
[----:B------:R1:W5:Y:S02]  /*9b70*/  @P1 LDG.E R7, desc[UR6][R2.64] ;  /* 0x0000000602071981 */ /* 0x000364000c1e1900 */
[----:B------:R-:W-:-:S06]  /*9b80*/  UIMAD UR4, UR4, UR5, URZ ;  /* 0x00000005040472a4 */ /* 0x000fcc000f8e023f */
[----:B0-----:R-:W-:-:S06]  /*9b90*/  IMAD.U32 R6, RZ, RZ, UR4 ;  /* 0x00000004ff067e24 */ /* 0x001fcc000f8e00ff */
[----:B------:R1:W5:Y:S01]  /*9ba0*/  @P0 LDG.E R6, desc[UR6][R4.64] ;  /* 0x0000000604060981 */ /* 0x000362000c1e1900 */
[----:B------:R-:W-:Y:S05]  /*9bb0*/  @P0 BRA `(.L_x_308) ;  /* 0x0000000000140947 */ /* 0x000fea0003800000 */
[----:B------:R-:W-:Y:S05]  /*9bc0*/  @!P1 BRA `(.L_x_308) ;  /* 0x0000000000109947 */ /* 0x000fea0003800000 */
[----:B------:R-:W-:Y:S02]  /*9bd0*/  ULDC.64 UR4, c[0x0][0x208] ;  /* 0x0000820000047ab9 */ /* 0x000fe40000000a00 */
[----:B-----5:R-:W2:Y:S04]  /*9be0*/  LDG.E R6, desc[UR4][R2.64] ;  /* 0x0000000402067981 */ /* 0x020ea8000c1e1900 */
[----:B-1----:R-:W2:Y:S02]  /*9bf0*/  LDG.E R5, desc[UR4][R2.64+0x4] ;  /* 0x0000040402057981 */ /* 0x002ea4000c1e1900 */
[----:B--2---:R-:W-:-:S07]  /*9c00*/  IMAD.IADD R6, R5, 0x1, -R6 ;  /* 0x0000000105067824 */ /* 0x004fce00078e0a06 */
.L_x_308:
[--C-:B-1---5:R-:W-:Y:S01]  /*9c10*/  IMAD.IADD R2, R6, 0x1, -R0.reuse ;  /* 0x0000000106027824 */ /* 0x122fe200078e0a00 */
[----:B------:R-:W-:Y:S01]  /*9c20*/  BSSY B6, `(.L_x_309) ;  /* 0x0000317000067945 */ /* 0x000fe20003800000 */
[----:B------:R-:W-:Y:S02]  /*9c30*/  IMAD.IADD R3, R7, 0x1, R0 ;  /* 0x0000000107037824 */ /* 0x000fe400078e0200 */
[C---:B------:R-:W-:Y:S01]  /*9c40*/  VIADD R0, R2.reuse, 0x7f ;  /* 0x0000007f02007836 */ /* 0x040fe20000000000 */
[----:B------:R-:W-:Y:S01]  /*9c50*/  STL [R1+0x24], R2 ;  /* 0x0000240201007387 */ /* 0x000fe20000100800 */
[----:B------:R-:W-:-:S03]  /*9c60*/  ISETP.GT.AND P0, PT, R2, RZ, PT ;  /* 0x000000ff0200720c */ /* 0x000fc60003f04270 */
[----:B------:R0:W-:Y:S02]  /*9c70*/  STL [R1+0x4], R3 ;  /* 0x0000040301007387 */ /* 0x0001e40000100800 */
[----:B0-----:R-:W-:-:S04]  /*9c80*/  SHF.R.S32.HI R3, RZ, 0x1f, R0 ;  /* 0x0000001fff037819 */ /* 0x001fc80000011400 */
[----:B------:R-:W-:-:S04]  /*9c90*/  LEA.HI R3, R3, R0, RZ, 0x7 ;  /* 0x0000000003037211 */ /* 0x000fc800078f38ff */
[----:B------:R-:W-:-:S05]  /*9ca0*/  SHF.R.S32.HI R0, RZ, 0x7, R3 ;  /* 0x00000007ff007819 */ /* 0x000fca0000011403 */
[----:B------:R0:W-:Y:S01]  /*9cb0*/  STL [R1+0x18], R0 ;  /* 0x0000180001007387 */ /* 0x0001e20000100800 */
[----:B------:R-:W-:Y:S05]  /*9cc0*/  @P0 BRA `(.L_x_310) ;  /* 0x0000000000480947 */ /* 0x000fea0003800000 */
[----:B------:R-:W1:Y:S02]  /*9cd0*/  S2R R2, SR_TID.X ;  /* 0x0000000000027919 */ /* 0x000e640000002100 */
[----:B-1----:R-:W-:-:S04]  /*9ce0*/  LOP3.LUT R2, R2, 0x1f, RZ, 0xc0, !PT ;  /* 0x0000001f02027812 */ /* 0x002fc800078ec0ff */
[----:B------:R-:W-:-:S13]  /*9cf0*/  ISETP.NE.AND P1, PT, R2, RZ, PT ;  /* 0x000000ff0200720c */ /* 0x000fda0003f25270 */
[----:B------:R-:W-:Y:S05]  /*9d00*/  @P1 BRA `(.L_x_311) ;  /* 0x0000003000201947 */ /* 0x000fea0003800000 */
[----:B------:R-:W1:Y:S01]  /*9d10*/  S2R R7, SR_LANEID ;  /* 0x0000000000077919 */ /* 0x000e620000000000 */
[----:B------:R-:W-:Y:S01]  /*9d20*/  VOTEU.ANY UR4, UPT, PT ;  /* 0x0000000000047886 */ /* 0x000fe200038e0100 */
[----:B------:R-:W2:Y:S01]  /*9d30*/  LDC.64 R2, c[0x0][0xc38] ;  /* 0x00030e00ff027b82 */ /* 0x000ea20000000a00 */
[----:B0-----:R-:W1:Y:S01]  /*9d40*/  FLO.U32 R0, UR4 ;  /* 0x0000000400007d00 */ /* 0x001e6200080e0000 */
[----:B------:R-:W-:-:S07]  /*9d50*/  ULDC.64 UR6, c[0x0][0x208] ;  /* 0x0000820000067ab9 */ /* 0x000fce0000000a00 */
[----:B------:R-:W2:Y:S01]  /*9d60*/  POPC R5, UR4 ;  /* 0x0000000400057d09 */ /* 0x000ea20008000000 */
[----:B-1----:R-:W-:-:S13]  /*9d70*/  ISETP.EQ.U32.AND P0, PT, R0, R7, PT ;  /* 0x000000070000720c */ /* 0x002fda0003f02070 */
[----:B--2---:R-:W2:Y:S01]  /*9d80*/  @P0 ATOMG.E.ADD.STRONG.GPU PT, R3, desc[UR6][R2.64], R5 ;  /* 0x00000005020309a8 */ /* 0x004ea200081ee1c6 */
[----:B------:R-:W0:Y:S02]  /*9d90*/  S2R R4, SR_LTMASK ;  /* 0x0000000000047919 */ /* 0x000e240000003900 */
[----:B0-----:R-:W-:-:S04]  /*9da0*/  LOP3.LUT R4, R4, UR4, RZ, 0xc0, !PT ;  /* 0x0000000404047c12 */ /* 0x001fc8000f8ec0ff */
[----:B------:R-:W0:Y:S01]  /*9db0*/  POPC R7, R4 ;  /* 0x0000000400077309 */ /* 0x000e220000000000 */
[----:B--2---:R-:W0:Y:S02]  /*9dc0*/  SHFL.IDX PT, R0, R3, R0, 0x1f ;  /* 0x00001f0003007589 */ /* 0x004e2400000e0000 */
[----:B0-----:R-:W-:Y:S01]  /*9dd0*/  IADD3 R16, R0, UR38, R7 ;  /* 0x0000002600107c10 */ /* 0x001fe2000fffe007 */
[----:B------:R-:W-:Y:S06]  /*9de0*/  BRA `(.L_x_311) ;  /* 0x0000002c00e87947 */ /* 0x000fec0003800000 */
.L_x_310:
[----:B------:R-:W1:Y:S01]  /*9df0*/  S2R R3, SR_CgaCtaId ;  /* 0x0000000000037919 */ /* 0x000e620000008800 */
[----:B0-----:R-:W-:-:S04]  /*9e00*/  MOV R0, 0x400 ;  /* 0x0000040000007802 */ /* 0x001fc80000000f00 */
[----:B-1----:R-:W-:-:S05]  /*9e10*/  LEA R2, R3, R0, 0x18 ;  /* 0x0000000003027211 */ /* 0x002fca00078ec0ff */
[----:B------:R0:W-:Y:S01]  /*9e20*/  STL [R1+0x10], R2 ;  /* 0x0000100201007387 */ /* 0x0001e20000100800 */
[----:B------:R-:W-:-:S05]  /*9e30*/  VIADD R0, R2, 0x1c400 ;  /* 0x0001c40002007836 */ /* 0x000fca0000000000 */
[----:B------:R-:W-:-:S13]  /*9e40*/  LOP3.LUT P0, RZ, R0, 0x3ff, RZ, 0xc0, !PT ;  /* 0x000003ff00ff7812 */ /* 0x000fda000780c0ff */
[----:B0-----:R-:W-:Y:S05]  /*9e50*/  @!P0 BRA `(.L_x_312) ;  /* 0x0000000000408947 */ /* 0x001fea0003800000 */
[----:B------:R-:W-:Y:S01]  /*9e60*/  MOV R2, 0x0 ;  /* 0x0000000000027802 */ /* 0x000fe20000000f00 */
[----:B------:R-:W-:Y:S01]  /*9e70*/  ULDC.64 UR6, c[0x4][0xb8] ;  /* 0x01002e0000067ab9 */ /* 0x000fe20000000a00 */
[----:B------:R-:W-:Y:S01]  /*9e80*/  ULDC.64 UR8, c[0x4][0xc0] ;  /* 0x0100300000087ab9 */ /* 0x000fe20000000a00 */
[----:B------:R-:W-:Y:S01]  /*9e90*/  ULDC.64 UR4, c[0x4][0x8] ;  /* 0x0100020000047ab9 */ /* 0x000fe20000000a00 */
[----:B------:R-:W-:Y:S02]  /*9ea0*/  IMAD.U32 R4, RZ, RZ, UR6 ;  /* 0x00000006ff047e24 */ /* 0x000fe4000f8e00ff */
[----:B------:R-:W0:Y:S01]  /*9eb0*/  LDC.64 R2, c[0x4][R2] ;  /* 0x0100000002027b82 */ /* 0x000e220000000a00 */
        /* <DEDUP_REMOVED lines=9> */
[----:B0-----:R-:W-:Y:S05]  /*9f50*/  CALL.ABS.NOINC R2 ;  /* 0x0000000002007343 */ /* 0x001fea0003c00000 */
.L_x_312:
        /* <DEDUP_REMOVED lines=8> */
[----:B------:R0:W1:Y:S01]  /*9fe0*/  LDC.64 R2, c[0x4][R0] ;  /* 0x0100000000027b82 */ /* 0x0000620000000a00 */
        /* <DEDUP_REMOVED lines=8> */
[----:B0-----:R-:W-:-:S07]  /*a070*/  IMAD.MOV.U32 R13, RZ, RZ, RZ ;  /* 0x000000ffff0d7224 */ /* 0x001fce00078e00ff */
[----:B------:R-:W-:-:S07]  /*a080*/  LEPC R20, `(.L_x_314) ;  /* 0x000000001014794e */ /* 0x000fce0000000000 */
[----:B-1----:R-:W-:Y:S05]  /*a090*/  CALL.ABS.NOINC R2 ;  /* 0x0000000002007343 */ /* 0x002fea0003c00000 */
.L_x_314:
        /* <DEDUP_REMOVED lines=16> */
.L_x_313:
[----:B------:R-:W2:Y:S01]  /*a1a0*/  LDL.LU R2, [R1+0x1c] ;  /* 0x00001c0001027983 */ /* 0x000ea20000300800 */
[----:B------:R-:W-:-:S03]  /*a1b0*/  ULDC.64 UR4, c[0x0][0x9f8] ;  /* 0x00027e0000047ab9 */ /* 0x000fc60000000a00 */
[----:B------:R-:W3:Y:S04]  /*a1c0*/  LDL.LU R0, [R1+0x20] ;  /* 0x0000200001007983 */ /* 0x000ee80000300800 */
[----:B------:R-:W4:Y:S04]  /*a1d0*/  LDL.LU R4, [R1+0x2c] ;  /* 0x00002c0001047983 */ /* 0x000f280000300800 */
[----:B------:R-:W4:Y:S01]  /*a1e0*/  LDL.LU R8, [R1+0x14] ;  /* 0x0000140001087983 */ /* 0x000f220000300800 */
[----:B------:R-:W-:Y:S01]  /*a1f0*/  ISETP.NE.U32.AND P0, PT, RZ, UR4, PT ;  /* 0x00000004ff007c0c */ /* 0x000fe2000bf05070 */
[----:B------:R-:W-:-:S03]  /*a200*/  ULDC.64 UR6, c[0x0][0x208] ;  /* 0x0000820000067ab9 */ /* 0x000fc60000000a00 */
[----:B------:R-:W-:Y:S01]  /*a210*/  ISETP.NE.AND.EX P0, PT, RZ, UR5, PT, P0 ;  /* 0x00000005ff007c0c */ /* 0x000fe2000bf05300 */
[----:B------:R-:W0:Y:S02]  /*a220*/  S2R R9, SR_TID.X ;  /* 0x0000000000097919 */ /* 0x000e240000002100 */
[----:B0-----:R-:W-:-:S04]  /*a230*/  LOP3.LUT R9, R9, 0x1f, RZ, 0xc0, !PT ;  /* 0x0000001f09097812 */ /* 0x001fc800078ec0ff */
[----:B------:R-:W-:-:S13]  /*a240*/  ISETP.NE.AND P6, PT, R9, RZ, PT ;  /* 0x000000ff0900720c */ /* 0x000fda0003fc5270 */
[----:B------:R-:W-:-:S05]  /*a250*/  VOTEU.ALL UP1, P6 ;  /* 0x00000000003f7886 */ /* 0x000fca0003020000 */
[----:B------:R-:W-:-:S04]  /*a260*/  @!UP1 UIADD3 UR8, UP0, UR36, 0x270, URZ ;  /* 0x0000027024089890 */ /* 0x000fc8000ff1e03f */
[----:B------:R-:W-:-:S03]  /*a270*/  @!UP1 UIADD3.X UR9, URZ, UR37, URZ, UP0, !UPT ;  /* 0x000000253f099290 */ /* 0x000fc600087fe43f */
[----:B------:R-:W-:Y:S01]  /*a280*/  VOTEU.ALL UP0, P6 ;  /* 0x00000000003f7886 */ /* 0x000fe20003000000 */
[----:B--2---:R-:W-:-:S04]  /*a290*/  @P0 IADD3 R2, P1, R2, UR4, RZ ;  /* 0x0000000402020c10 */ /* 0x004fc8000ff3e0ff */
[----:B---3--:R-:W-:Y:S01]  /*a2a0*/  @P0 IADD3.X R3, R0, UR5, RZ, P1, !PT ;  /* 0x0000000500030c10 */ /* 0x008fe20008ffe4ff */
[----:B------:R-:W-:Y:S01]  /*a2b0*/  ULDC.64 UR4, c[0x0][0xa00] ;  /* 0x0002800000047ab9 */ /* 0x000fe20000000a00 */
[----:B----4-:R-:W-:Y:S02]  /*a2c0*/  IMAD R17, R17, 0x80, R4 ;  /* 0x0000008011117824 */ /* 0x010fe400078e0204 */
[----:B------:R-:W0:Y:S01]  /*a2d0*/  LDC R4, c[0x0][0x428] ;  /* 0x00010a00ff047b82 */ /* 0x000e220000000800 */
[----:B------:R-:W-:-:S06]  /*a2e0*/  IMAD.MOV.U32 R0, RZ, RZ, R8 ;  /* 0x000000ffff007224 */ /* 0x000fcc00078e0008 */
[----:B------:R1:W5:Y:S01]  /*a2f0*/  @P0 LDG.E R0, desc[UR6][R2.64] ;  /* 0x0000000602000981 */ /* 0x000362000c1e1900 */
[----:B------:R-:W-:Y:S02]  /*a300*/  PLOP3.LUT P1, PT, P6, PT, PT, 0x8, 0x0 ;  /* 0x000000000000781c */ /* 0x000fe4000372e170 */
[----:B0-----:R-:W-:Y:S01]  /*a310*/  ISETP.NE.AND P0, PT, R4, 0x1, PT ;  /* 0x000000010400780c */ /* 0x001fe20003f05270 */
[----:B------:R-:W-:-:S12]  /*a320*/  IMAD.MOV.U32 R4, RZ, RZ, R18 ;  /* 0x000000ffff047224 */ /* 0x000fd800078e0012 */
[----:B------:R-:W0:Y:S08]  /*a330*/  @P0 LDC R7, c[0x0][0x42c] ;  /* 0x00010b00ff070b82 */ /* 0x000e300000000800 */
[----:B------:R-:W2:Y:S01]  /*a340*/  @P0 LDC R5, c[0x0][0x430] ;  /* 0x00010c00ff050b82 */ /* 0x000ea20000000800 */
[----:B0-----:R-:W-:-:S05]  /*a350*/  @P0 IMAD.HI.U32 R6, R18, R7, RZ ;  /* 0x0000000712060227 */ /* 0x001fca00078e00ff */
[----:B--2---:R-:W-:Y:S02]  /*a360*/  @P0 SHF.R.U32.HI R4, RZ, R5, R6 ;  /* 0x00000005ff040219 */ /* 0x004fe40000011606 */
[----:B------:R-:W-:-:S04]  /*a370*/  ISETP.NE.U32.AND P0, PT, RZ, UR4, PT ;  /* 0x00000004ff007c0c */ /* 0x000fc8000bf05070 */
[----:B------:R-:W-:-:S04]  /*a380*/  ISETP.NE.AND.EX P0, PT, RZ, UR5, PT, P0 ;  /* 0x00000005ff007c0c */ /* 0x000fc8000bf05300 */
[----:B-1----:R-:W-:-:S09]  /*a390*/  SEL R6, R8, RZ, !P0 ;  /* 0x000000ff08067207 */ /* 0x002fd20004000000 */
.L_x_315:
[----:B------:R-:W-:Y:S02]  /*a3a0*/  PLOP3.LUT P0, PT, P0, P1, PT, 0xa2, 0x0 ;  /* 0x000000000000781c */ /* 0x000fe40000703472 */
[----:B------:R-:W-:Y:S01]  /*a3b0*/  @P1 R2UR P0, UR7, R6 ;  /* 0x00000000060712ca */ /* 0x000fe20000000000 */
[----:B------:R-:W-:-:S07]  /*a3c0*/  UMOV UR4, URZ ;  /* 0x0000003f00047c82 */ /* 0x000fce0008000000 */
[----:B------:R-:W-:Y:S02]  /*a3d0*/  PLOP3.LUT P0, PT, P0, P1, PT, 0xa2, 0x0 ;  /* 0x000000000000781c */ /* 0x000fe40000703472 */
[----:B------:R-:W-:-:S08]  /*a3e0*/  @P1 R2UR.OR P0, UR6, R18 ;  /* 0x00000000120612ca */ /* 0x000fd00000100000 */
[----:B------:R-:W-:Y:S02]  /*a3f0*/  PLOP3.LUT P0, PT, P0, P1, PT, 0xa2, 0x0 ;  /* 0x000000000000781c */ /* 0x000fe40000703472 */
[----:B------:R-:W-:-:S08]  /*a400*/  @P1 R2UR.OR P0, UR5, R17 ;  /* 0x00000000110512ca */ /* 0x000fd00000100000 */
[----:B------:R-:W-:-:S05]  /*a410*/  @P1 PLOP3.LUT P1, PT, P0, PT, PT, 0x80, 0x0 ;  /* 0x000000000000181c */ /* 0x000fca000072f070 */
[----:B------:R0:W-:Y:S08]  /*a420*/  @!UP0 UTMAPF.L2.4D [UR4], [UR8] ;  /* 0x00000004080085b8 */ /* 0x0001f00008018000 */
[----:B0-----:R-:W-:Y:S05]  /*a430*/  @P1 BRA.U.ANY `(.L_x_315) ;  /* 0xfffffffd00d81947 */ /* 0x001fea000393ffff */
[----:B------:R-:W0:Y:S01]  /*a440*/  S2R R2, SR_TID.X ;  /* 0x0000000000027919 */ /* 0x000e220000002100 */
[----:B------:R-:W-:Y:S01]  /*a450*/  UMOV UR4, 0x40 ;  /* 0x0000004000047882 */ /* 0x000fe20000000000 */
[----:B0-----:R-:W-:-:S04]  /*a460*/  LOP3.LUT R2, R2, 0x1f, RZ, 0xc0, !PT ;  /* 0x0000001f02027812 */ /* 0x001fc800078ec0ff */
[----:B------:R-:W-:-:S04]  /*a470*/  ISETP.NE.AND P2, PT, R2, RZ, PT ;  /* 0x000000ff0200720c */ /* 0x000fc80003f45270 */
[----:B------:R-:W-:-:S09]  /*a480*/  PLOP3.LUT P1, PT, P2, PT, PT, 0x8, 0x0 ;  /* 0x000000000000781c */ /* 0x000fd2000172e170 */
[----:B------:R-:W-:-:S05]  /*a490*/  VOTEU.ALL UP0, P2 ;  /* 0x00000000003f7886 */ /* 0x000fca0001000000 */
.L_x_316:
[----:B------:R-:W-:Y:S02]  /*a4a0*/  PLOP3.LUT P0, PT, P0, P1, PT, 0xa2, 0x0 ;  /* 0x000000000000781c */ /* 0x000fe40000703472 */
[----:B------:R-:W-:-:S08]  /*a4b0*/  @P1 R2UR P0, UR7, R6 ;  /* 0x00000000060712ca */ /* 0x000fd00000000000 */
        /* <DEDUP_REMOVED lines=13> */
.L_x_317:
        /* <DEDUP_REMOVED lines=9> */
[----:B------:R-:W0:Y:S01]  /*a620*/  LDC.64 R2, c[0x0][0x3f8] ;  /* 0x0000fe00ff027b82 */ /* 0x000e220000000a00 */
[----:B------:R-:W-:Y:S02]  /*a630*/  ULDC.64 UR4, c[0x0][0xa08] ;  /* 0x0002820000047ab9 */ /* 0x000fe40000000a00 */
[----:B0-----:R-:W-:Y:S01]  /*a640*/  LOP3.LUT P0, RZ, R2, UR4, RZ, 0xfc, !PT ;  /* 0x0000000402ff7c12 */ /* 0x001fe2000f80fcff */
[----:B------:R-:W-:-:S03]  /*a650*/  UMOV UR4, 0xffffffff ;  /* 0xffffffff00047882 */ /* 0x000fc60000000000 */
[----:B------:R-:W-:-:S04]  /*a660*/  LOP3.LUT P0, RZ, R3, UR5, RZ, 0xfc, P0 ;  /* 0x0000000503ff7c12 */ /* 0x000fc8000800fcff */
[----:B-----5:R-:W-:Y:S01]  /*a670*/  SEL R5, R0, RZ, !P0 ;  /* 0x000000ff00057207 */ /* 0x020fe20004000000 */
[----:B------:R-:W-:Y:S08]  /*a680*/  BRA.DIV UR4, `(.L_x_318) ;  /* 0x0000003604a47947 */ /* 0x000ff0000b800000 */
.L_x_388:
[----:B------:R-:W2:Y:S01]  /*a690*/  LDL R7, [R1+0x18] ;  /* 0x0000180001077983 */ /* 0x000ea20000100800 */
[----:B------:R-:W-:Y:S01]  /*a6a0*/  UMOV UR4, 0xffffffff ;  /* 0xffffffff00047882 */ /* 0x000fe20000000000 */
[----:B------:R-:W-:Y:S01]  /*a6b0*/  SHF.R.S32.HI R12, RZ, 0x1f, R0 ;  /* 0x0000001fff0c7819 */ /* 0x000fe20000011400 */
[----:B--2---:R-:W-:Y:S01]  /*a6c0*/  VIADD R7, R7, 0xffffffff ;  /* 0xffffffff07077836 */ /* 0x004fe20000000000 */
[----:B------:R-:W-:Y:S06]  /*a6d0*/  BRA.DIV UR4, `(.L_x_319) ;  /* 0x0000003604c47947 */ /* 0x000fec000b800000 */
[----:B------:R-:W-:-:S13]  /*a6e0*/  ELECT P6, URZ, PT ;  /* 0x00000000003f782f */ /* 0x000fda00038c0000 */
.L_x_391:
[----:B------:R-:W-:Y:S05]  /*a6f0*/  @!P6 BRA `(.L_x_320) ;  /* 0x000000040038e947 */ /* 0x000fea0003800000 */
[----:B------:R0:W-:Y:S01]  /*a700*/  STL [R1+0xc], R7 ;  /* 0x00000c0701007387 */ /* 0x0001e20000100800 */
[----:B------:R-:W-:-:S04]  /*a710*/  ISETP.NE.U32.AND P0, PT, R2, RZ, PT ;  /* 0x000000ff0200720c */ /* 0x000fc80003f05070 */
[----:B------:R-:W-:-:S13]  /*a720*/  ISETP.NE.AND.EX P0, PT, R3, RZ, PT, P0 ;  /* 0x000000ff0300720c */ /* 0x000fda0003f05300 */
[----:B0-----:R-:W-:Y:S05]  /*a730*/  @!P0 BRA `(.L_x_321) ;  /* 0x0000000000508947 */ /* 0x001fea0003800000 */
[----:B------:R-:W0:Y:S01]  /*a740*/  LDC R10, c[0x0][0x41c] ;  /* 0x00010700ff0a7b82 */ /* 0x000e220000000800 */
[----:B------:R-:W-:Y:S01]  /*a750*/  IMAD.MOV.U32 R5, RZ, RZ, R7 ;  /* 0x000000ffff057224 */ /* 0x000fe200078e0007 */
[----:B------:R-:W-:Y:S01]  /*a760*/  ULDC.64 UR4, c[0x0][0x408] ;  /* 0x0001020000047ab9 */ /* 0x000fe20000000a00 */
[----:B------:R-:W-:Y:S01]  /*a770*/  ULDC.64 UR6, c[0x0][0x208] ;  /* 0x0000820000067ab9 */ /* 0x000fe20000000a00 */
[----:B0-----:R-:W-:-:S13]  /*a780*/  ISETP.NE.AND P0, PT, R10, 0x1, PT ;  /* 0x000000010a00780c */ /* 0x001fda0003f05270 */
[----:B------:R-:W0:Y:S02]  /*a790*/  @P0 LDC.64 R8, c[0x0][0x420] ;  /* 0x00010800ff080b82 */ /* 0x000e240000000a00 */
[----:B0-----:R-:W-:-:S05]  /*a7a0*/  @P0 IMAD.HI.U32 R8, R7, R8, RZ ;  /* 0x0000000807080227 */ /* 0x001fca00078e00ff */
[----:B------:R-:W-:-:S05]  /*a7b0*/  @P0 SHF.R.U32.HI R5, RZ, R9, R8 ;  /* 0x00000009ff050219 */ /* 0x000fca0000011608 */
[----:B------:R-:W-:-:S04]  /*a7c0*/  IMAD.MOV R8, RZ, RZ, -R5 ;  /* 0x000000ffff087224 */ /* 0x000fc800078e0a05 */
[----:B------:R-:W-:Y:S02]  /*a7d0*/  IMAD R9, R10, R8, R7 ;  /* 0x000000080a097224 */ /* 0x000fe400078e0207 */
[----:B------:R-:W-:-:S03]  /*a7e0*/  IMAD R8, R12, UR4, RZ ;  /* 0x000000040c087c24 */ /* 0x000fc6000f8e02ff */
[----:B------:R0:W-:Y:S01]  /*a7f0*/  STL [R1+0xc], R9 ;  /* 0x00000c0901007387 */ /* 0x0001e20000100800 */
[----:B------:R-:W-:Y:S02]  /*a800*/  IMAD R10, R0, UR5, R8 ;  /* 0x00000005000a7c24 */ /* 0x000fe4000f8e0208 */
[--C-:B------:R-:W-:Y:S01]  /*a810*/  IMAD.MOV.U32 R8, RZ, RZ, R5.reuse ;  /* 0x000000ffff087224 */ /* 0x100fe200078e0005 */
[----:B0-----:R-:W-:-:S03]  /*a820*/  SHF.R.S32.HI R9, RZ, 0x1f, R5 ;  /* 0x0000001fff097819 */ /* 0x001fc60000011405 */
[----:B------:R-:W-:-:S04]  /*a830*/  IMAD.WIDE.U32 R8, R0, UR4, R8 ;  /* 0x0000000400087c25 */ /* 0x000fc8000f8e0008 */
[----:B------:R-:W-:Y:S01]  /*a840*/  IMAD.IADD R5, R9, 0x1, R10 ;  /* 0x0000000109057824 */ /* 0x000fe200078e020a */
[----:B------:R-:W-:-:S04]  /*a850*/  LEA R10, P0, R8, R2, 0x2 ;  /* 0x00000002080a7211 */ /* 0x000fc800078010ff */
[----:B------:R-:W-:-:S05]  /*a860*/  LEA.HI.X R11, R8, R3, R5, 0x2, P0 ;  /* 0x00000003080b7211 */ /* 0x000fca00000f1405 */
[----:B------:R0:W5:Y:S04]  /*a870*/  LDG.E R5, desc[UR6][R10.64] ;  /* 0x000000060a057981 */ /* 0x000168000c1e1900 */
.L_x_321:
[----:B------:R-:W2:Y:S01]  /*a880*/  LDL R8, [R1] ;  /* 0x0000000001087983 */ /* 0x000ea20000100800 */
[----:B0-----:R-:W-:-:S03]  /*a890*/  MOV R10, 0x400 ;  /* 0x00000400000a7802 */ /* 0x001fc60000000f00 */
[----:B------:R-:W3:Y:S01]  /*a8a0*/  LDL R9, [R1+0x8] ;  /* 0x0000080001097983 */ /* 0x000ee20000100800 */
[----:B------:R-:W0:Y:S02]  /*a8b0*/  S2R R11, SR_CgaCtaId ;  /* 0x00000000000b7919 */ /* 0x000e240000008800 */
[----:B0-----:R-:W-:-:S05]  /*a8c0*/  LEA R10, R11, R10, 0x18 ;  /* 0x0000000a0b0a7211 */ /* 0x001fca00078ec0ff */
[----:B--2---:R-:W-:Y:S01]  /*a8d0*/  IMAD R8, R8, 0x8, R10 ;  /* 0x0000000808087824 */ /* 0x004fe200078e020a */
[----:B---3--:R-:W-:-:S04]  /*a8e0*/  SHF.L.U32 R9, R9, 0x1f, RZ ;  /* 0x0000001f09097819 */ /* 0x008fc800000006ff */
[----:B------:R-:W0:Y:S02]  /*a8f0*/  SYNCS.PHASECHK.TRANS64.TRYWAIT P0, [R8+URZ+0x34840], R9 ;  /* 0x03484009080075a7 */ /* 0x000e24000800017f */
[----:B0-----:R-:W-:Y:S05]  /*a900*/  @!P0 BRA `(.L_x_322) ;  /* 0x0000003400588947 */ /* 0x001fea0003800000 */
.L_x_392:
[----:B------:R-:W1:Y:S02]  /*a910*/  S2R R10, SR_TID.X ;  /* 0x00000000000a7919 */ /* 0x000e640000002100 */
[----:B-1----:R-:W-:-:S04]  /*a920*/  LOP3.LUT R10, R10, 0x7f, RZ, 0xc0, !PT ;  /* 0x0000007f0a0a7812 */ /* 0x002fc800078ec0ff */
[----:B------:R-:W-:-:S13]  /*a930*/  ISETP.NE.AND P0, PT, R10, RZ, PT ;  /* 0x000000ff0a00720c */ /* 0x000fda0003f05270 */
[----:B------:R-:W-:Y:S05]  /*a940*/  @P0 BRA `(.L_x_323) ;  /* 0x00000000001c0947 */ /* 0x000fea0003800000 */
[----:B------:R-:W1:Y:S01]  /*a950*/  S2R R10, SR_TID.X ;  /* 0x00000000000a7919 */ /* 0x000e620000002100 */
[----:B0-----:R-:W-:-:S04]  /*a960*/  IMAD.MOV.U32 R9, RZ, RZ, 0xc000 ;  /* 0x0000c000ff097424 */ /* 0x001fc800078e00ff */
[----:B------:R2:W-:Y:S01]  /*a970*/  SYNCS.ARRIVE.TRANS64 RZ, [R8+URZ+0x34830], R9 ;  /* 0x0348300908ff79a7 */ /* 0x0005e2000800003f */
[----:B-1----:R-:W-:-:S04]  /*a980*/  LOP3.LUT R10, R10, 0x1f, RZ, 0xc0, !PT ;  /* 0x0000001f0a0a7812 */ /* 0x002fc800078ec0ff */
[----:B------:R-:W-:-:S13]  /*a990*/  ISETP.NE.AND P1, PT, R10, RZ, PT ;  /* 0x000000ff0a00720c */ /* 0x000fda0003f25270 */
[----:B--2---:R-:W-:Y:S05]  /*a9a0*/  @!P1 BRA `(.L_x_323) ;  /* 0x0000000000049947 */ /* 0x004fea0003800000 */
[----:B------:R-:W-:Y:S01]  /*a9b0*/  BPT.TRAP 0x1 ;  /* 0x000000040000795c */ /* 0x000fe20000300000 */
.L_x_323:
[----:B------:R-:W2:Y:S01]  /*a9c0*/  LDL R11, [R1] ;  /* 0x00000000010b7983 */ /* 0x000ea20000100800 */
[----:B------:R-:W-:-:S03]  /*a9d0*/  MOV R13, 0x400 ;  /* 0x00000400000d7802 */ /* 0x000fc60000000f00 */
[----:B------:R-:W3:Y:S04]  /*a9e0*/  LDL R10, [R1+0xc] ;  /* 0x00000c00010a7983 */ /* 0x000ee80000100800 */
[----:B0-----:R-:W4:Y:S01]  /*a9f0*/  LDL R9, [R1+0x4] ;  /* 0x0000040001097983 */ /* 0x001f220000100800 */
[----:B------:R-:W0:Y:S01]  /*aa00*/  S2R R14, SR_CgaCtaId ;  /* 0x00000000000e7919 */ /* 0x000e220000008800 */
[----:B------:R-:W-:Y:S01]  /*aa10*/  R2UR UR9, R8 ;  /* 0x00000000080972ca */ /* 0x000fe200000e0000 */
[----:B------:R-:W-:Y:S01]  /*aa20*/  UIADD3 UR4, UP0, UR36, 0x370, URZ ;  /* 0x0000037024047890 */ /* 0x000fe2000ff1e03f */
[----:B------:R-:W-:Y:S02]  /*aa30*/  R2UR UR12, R4 ;  /* 0x00000000040c72ca */ /* 0x000fe400000e0000 */
[----:B-----5:R-:W-:-:S02]  /*aa40*/  R2UR UR13, R5 ;  /* 0x00000000050d72ca */ /* 0x020fc400000e0000 */
[----:B0-----:R-:W-:-:S07]  /*aa50*/  LEA R13, R14, R13, 0x18 ;  /* 0x0000000d0e0d7211 */ /* 0x001fce00078ec0ff */
[----:B------:R-:W-:Y:S01]  /*aa60*/  UIADD3 UR9, UR9, 0x34830, URZ ;  /* 0x0003483009097890 */ /* 0x000fe2000fffe03f */
[----:B------:R-:W-:Y:S01]  /*aa70*/  UMOV UR10, URZ ;  /* 0x0000003f000a7c82 */ /* 0x000fe20008000000 */
[----:B------:R-:W-:Y:S01]  /*aa80*/  UMOV UR6, 0x0 ;  /* 0x0000000000067882 */ /* 0x000fe20000000000 */
[----:B------:R-:W-:Y:S01]  /*aa90*/  UMOV UR7, 0x14f00000 ;  /* 0x14f0000000077882 */ /* 0x000fe20000000000 */
[----:B------:R-:W-:Y:S01]  /*aaa0*/  UMOV UR16, 0x40 ;  /* 0x0000004000107882 */ /* 0x000fe20000000000 */
[----:B--2---:R-:W-:Y:S01]  /*aab0*/  IMAD R8, R11, 0xc000, R13 ;  /* 0x0000c0000b087824 */ /* 0x004fe200078e020d */
[----:B---3--:R-:W-:-:S04]  /*aac0*/  R2UR UR11, R10 ;  /* 0x000000000a0b72ca */ /* 0x008fc800000e0000 */
[----:B------:R-:W-:Y:S02]  /*aad0*/  R2UR UR8, R8 ;  /* 0x00000000080872ca */ /* 0x000fe400000e0000 */
[----:B----4-:R-:W-:-:S11]  /*aae0*/  R2UR UR5, R9 ;  /* 0x00000000090572ca */ /* 0x010fd600000e0000 */
[----:B------:R-:W-:Y:S02]  /*aaf0*/  UIADD3 UR14, UR8, 0x1c400, URZ ;  /* 0x0001c400080e7890 */ /* 0x000fe4000fffe03f */
[----:B------:R-:W-:Y:S02]  /*ab00*/  ULEA UR11, UR11, UR5, 0x7 ;  /* 0x000000050b0b7291 */ /* 0x000fe4000f8e383f */
[----:B------:R-:W-:Y:S02]  /*ab10*/  UIADD3.X UR5, URZ, UR37, URZ, UP0, !UPT ;  /* 0x000000253f057290 */ /* 0x000fe400087fe43f */
[----:B------:R-:W-:Y:S02]  /*ab20*/  UIADD3 UR15, UR8, 0x20400, URZ ;  /* 0x00020400080f7890 */ /* 0x000fe4000fffe03f */
[----:B------:R-:W-:-:S03]  /*ab30*/  UIADD3 UR17, UR8, 0x24400, URZ ;  /* 0x0002440008117890 */ /* 0x000fc6000fffe03f */
[----:B------:R-:W-:Y:S02]  /*ab40*/  UMOV UR8, UR14 ;  /* 0x0000000e00087c82 */ /* 0x000fe40008000000 */
[----:B------:R0:W-:Y:S01]  /*ab50*/  UTMALDG.4D [UR8], [UR4], desc[UR6] ;  /* 0x00000608040075b4 */ /* 0x0001e20008019000 */
[----:B------:R-:W-:Y:S01]  /*ab60*/  UMOV UR14, 0x80 ;  /* 0x00000080000e7882 */ /* 0x000fe20000000000 */
[----:B0-----:R-:W-:Y:S01]  /*ab70*/  UMOV UR8, UR15 ;  /* 0x0000000f00087c82 */ /* 0x001fe20008000000 */
[----:B------:R-:W-:Y:S02]  /*ab80*/  UMOV UR10, UR16 ;  /* 0x00000010000a7c82 */ /* 0x000fe40008000000 */
[----:B------:R0:W-:Y:S02]  /*ab90*/  UTMALDG.4D [UR8], [UR4], desc[UR6] ;  /* 0x00000608040075b4 */ /* 0x0001e40008019000 */
[----:B0-----:R-:W-:Y:S01]  /*aba0*/  UMOV UR8, UR17 ;  /* 0x0000001100087c82 */ /* 0x001fe20008000000 */
[----:B------:R-:W-:-:S02]  /*abb0*/  UMOV UR10, UR14 ;  /* 0x0000000e000a7c82 */ /* 0x000fc40008000000 */
[----:B------:R0:W-:Y:S02]  /*abc0*/  UTMALDG.4D [UR8], [UR4], desc[UR6] ;  /* 0x00000608040075b4 */ /* 0x0001e40008019000 */
[----:B0-----:R-:W-:Y:S01]  /*abd0*/  NOP ;  /* 0x0000000000007918 */ /* 0x001fe20000000000 */
.L_x_320:
[----:B------:R-:W2:Y:S01]  /*abe0*/  LDL.LU R11, [R1+0x28] ;  /* 0x00002800010b7983 */ /* 0x000ea20000300800 */
[----:B------:R-:W-:Y:S01]  /*abf0*/  MOV R9, 0x400 ;  /* 0x0000040000097802 */ /* 0x000fe20000000f00 */
[----:B------:R-:W-:Y:S05]  /*ac00*/  WARPSYNC.ALL ;  /* 0x0000000000007948 */ /* 0x000fea0003800000 */
[----:B------:R-:W0:Y:S01]  /*ac10*/  S2R R10, SR_CgaCtaId ;  /* 0x00000000000a7919 */ /* 0x000e220000008800 */
[----:B------:R-:W-:-:S13]  /*ac20*/  ELECT P0, URZ, PT ;  /* 0x00000000003f782f */ /* 0x000fda0003800000 */
[----:B------:R-:W-:Y:S01]  /*ac30*/  @P0 R2UR UR13, R6 ;  /* 0x00000000060d02ca */ /* 0x000fe200000e0000 */
[----:B------:R-:W-:Y:S01]  /*ac40*/  UIADD3 UR4, UP0, UR36, 0x270, URZ ;  /* 0x0000027024047890 */ /* 0x000fe2000ff1e03f */
[----:B------:R-:W-:Y:S01]  /*ac50*/  @P0 R2UR UR12, R18 ;  /* 0x00000000120c02ca */ /* 0x000fe200000e0000 */
[----:B------:R-:W-:Y:S01]  /*ac60*/  UMOV UR6, 0x0 ;  /* 0x0000000000067882 */ /* 0x000fe20000000000 */
[C---:B------:R-:W-:Y:S01]  /*ac70*/  @P0 R2UR UR11, R17.reuse ;  /* 0x00000000110b02ca */ /* 0x040fe200000e0000 */
[----:B------:R-:W-:Y:S01]  /*ac80*/  UIADD3.X UR5, URZ, UR37, URZ, UP0, !UPT ;  /* 0x000000253f057290 */ /* 0x000fe200087fe43f */
[----:B------:R-:W-:Y:S01]  /*ac90*/  @P0 R2UR UR21, R6 ;  /* 0x00000000061502ca */ /* 0x000fe200000e0000 */
[----:B------:R-:W-:Y:S01]  /*aca0*/  UMOV UR7, 0x12f00000 ;  /* 0x12f0000000077882 */ /* 0x000fe20000000000 */
[----:B------:R-:W-:Y:S01]  /*acb0*/  UMOV UR10, URZ ;  /* 0x0000003f000a7c82 */ /* 0x000fe20008000000 */
[----:B------:R-:W-:Y:S01]  /*acc0*/  @P0 R2UR UR20, R18 ;  /* 0x00000000121402ca */ /* 0x000fe200000e0000 */
[----:B------:R-:W-:Y:S01]  /*acd0*/  UMOV UR14, 0x0 ;  /* 0x00000000000e7882 */ /* 0x000fe20000000000 */
[----:B------:R-:W-:Y:S01]  /*ace0*/  @P0 R2UR UR19, R17 ;  /* 0x00000000111302ca */ /* 0x000fe200000e0000 */
[----:B------:R-:W-:Y:S01]  /*acf0*/  @P0 IMAD.MOV.U32 R8, RZ, RZ, 0xc000 ;  /* 0x0000c000ff080424 */ /* 0x000fe200078e00ff */
[----:B------:R-:W-:Y:S01]  /*ad00*/  UMOV UR15, 0x12f00000 ;  /* 0x12f00000000f7882 */ /* 0x000fe20000000000 */
[----:B------:R-:W-:Y:S01]  /*ad10*/  UMOV UR18, 0x40 ;  /* 0x0000004000127882 */ /* 0x000fe20000000000 */
[----:B------:R-:W-:Y:S01]  /*ad20*/  UMOV UR22, 0x0 ;  /* 0x0000000000167882 */ /* 0x000fe20000000000 */
[----:B------:R-:W-:Y:S01]  /*ad30*/  UMOV UR23, 0x12f00000 ;  /* 0x12f0000000177882 */ /* 0x000fe20000000000 */
[----:B------:R-:W-:Y:S01]  /*ad40*/  BSSY B0, `(.L_x_324) ;  /* 0x0000019000007945 */ /* 0x000fe20003800000 */
[----:B0-----:R-:W-:Y:S01]  /*ad50*/  LEA R9, R10, R9, 0x18 ;  /* 0x000000090a097211 */ /* 0x001fe200078ec0ff */
[----:B------:R-:W-:Y:S03]  /*ad60*/  BAR.SYNC.DEFER_BLOCKING 0x8, 0x120 ;  /* 0x0204800000007b1d */ /* 0x000fe60000010000 */
[----:B------:R-:W-:-:S13]  /*ad70*/  R2UR UR24, R9 ;  /* 0x00000000091872ca */ /* 0x000fda00000e0000 */
[----:B------:R-:W-:Y:S02]  /*ad80*/  UIADD3 UR8, UR24, 0x10400, URZ ;  /* 0x0001040018087890 */ /* 0x000fe4000fffe03f */
[----:B------:R-:W-:Y:S02]  /*ad90*/  UIADD3 UR9, UR24, 0x34800, URZ ;  /* 0x0003480018097890 */ /* 0x000fe4000fffe03f */
[----:B------:R-:W-:Y:S01]  /*ada0*/  UIADD3 UR16, UR24, 0x14400, URZ ;  /* 0x0001440018107890 */ /* 0x000fe2000fffe03f */
[----:B------:R0:W-:Y:S04]  /*adb0*/  @P0 SYNCS.ARRIVE.TRANS64 RZ, [R9+URZ+0x34800], R8 ;  /* 0x0348000809ff09a7 */ /* 0x0001e8000800003f */
[----:B------:R-:W-:Y:S02]  /*adc0*/  UMOV UR17, UR9 ;  /* 0x0000000900117c82 */ /* 0x000fe40008000000 */
[----:B------:R1:W-:Y:S02]  /*add0*/  UTMALDG.4D [UR8], [UR4], desc[UR6] ;  /* 0x00000608040075b4 */ /* 0x0003e40008019000 */
[----:B------:R0:W-:Y:S01]  /*ade0*/  UTMALDG.4D [UR16], [UR4], desc[UR14] ;  /* 0x00000e10040075b4 */ /* 0x0001e20008019000 */
[----:B-1----:R-:W-:Y:S01]  /*adf0*/  @P0 R2UR UR13, R6 ;  /* 0x00000000060d02ca */ /* 0x002fe200000e0000 */
[----:B------:R-:W-:Y:S01]  /*ae00*/  UIADD3 UR8, UR24, 0x18400, URZ ;  /* 0x0001840018087890 */ /* 0x000fe2000fffe03f */
[----:B------:R-:W-:Y:S01]  /*ae10*/  @P0 R2UR UR12, R18 ;  /* 0x00000000120c02ca */ /* 0x000fe200000e0000 */
[----:B------:R-:W-:Y:S01]  /*ae20*/  UMOV UR10, 0x80 ;  /* 0x00000080000a7882 */ /* 0x000fe20000000000 */
[----:B------:R-:W-:-:S13]  /*ae30*/  @P0 R2UR UR11, R17 ;  /* 0x00000000110b02ca */ /* 0x000fda00000e0000 */
[----:B------:R0:W-:Y:S01]  /*ae40*/  UTMALDG.4D [UR8], [UR4], desc[UR22] ;  /* 0x00001608040075b4 */ /* 0x0001e20008019000 */
[----:B--2---:R-:W-:-:S05]  /*ae50*/  VIADD R11, R11, 0x1 ;  /* 0x000000010b0b7836 */ /* 0x004fca0000000000 */
[----:B------:R-:W-:Y:S01]  /*ae60*/  LEA.HI R6, R11, R11, RZ, 0x1 ;  /* 0x0000000b0b067211 */ /* 0x000fe200078f08ff */
[----:B------:R0:W-:Y:S03]  /*ae70*/  STL [R1+0x28], R11 ;  /* 0x0000280b01007387 */ /* 0x0001e60000100800 */
[----:B------:R-:W-:-:S05]  /*ae80*/  LOP3.LUT R6, R6, 0xfffffffe, RZ, 0xc0, !PT ;  /* 0xfffffffe06067812 */ /* 0x000fca00078ec0ff */
[----:B------:R-:W-:-:S05]  /*ae90*/  IMAD.IADD R6, R11, 0x1, -R6 ;  /* 0x000000010b067824 */ /* 0x000fca00078e0a06 */
[----:B------:R-:W-:-:S04]  /*aea0*/  SHF.L.U32 R6, R6, 0x1f, RZ ;  /* 0x0000001f06067819 */ /* 0x000fc800000006ff */
[----:B------:R-:W1:Y:S02]  /*aeb0*/  SYNCS.PHASECHK.TRANS64.TRYWAIT P0, [R9+URZ+0x34820], R6 ;  /* 0x03482006090075a7 */ /* 0x000e64000800017f */
[----:B01----:R-:W-:Y:S05]  /*aec0*/  @!P0 BRA `(.L_x_325) ;  /* 0x0000002c00fc8947 */ /* 0x003fea0003800000 */
.L_x_393:
[----:B------:R-:W-:Y:S05]  /*aed0*/  BSYNC B0 ;  /* 0x0000000000007941 */ /* 0x000fea0003800000 */
.L_x_324:
[----:B0-----:R-:W2:Y:S01]  /*aee0*/  LDL.LU R8, [R1+0x24] ;  /* 0x0000240001087983 */ /* 0x001ea20000300800 */
[----:B------:R-:W-:Y:S01]  /*aef0*/  BSSY B0, `(.L_x_326) ;  /* 0x000019a000007945 */ /* 0x000fe20003800000 */
[----:B--2---:R-:W-:-:S13]  /*af00*/  ISETP.GE.AND P0, PT, R8, 0x81, PT ;  /* 0x000000810800780c */ /* 0x004fda0003f06270 */
[----:B------:R-:W-:Y:S05]  /*af10*/  @!P0 BRA `(.L_x_327) ;  /* 0x00000018005c8947 */ /* 0x000fea0003800000 */
[----:B------:R-:W2:Y:S01]  /*af20*/  LDL R8, [R1+0x18] ;  /* 0x0000180001087983 */ /* 0x000ea20000100800 */
[----:B------:R-:W-:Y:S01]  /*af30*/  IMAD.MOV.U32 R6, RZ, RZ, 0x1 ;  /* 0x00000001ff067424 */ /* 0x000fe200078e00ff */
[----:B------:R-:W-:Y:S01]  /*af40*/  BSSY B1, `(.L_x_328) ;  /* 0x000008f000017945 */ /* 0x000fe20003800000 */
[----:B--2---:R-:W-:-:S05]  /*af50*/  IMAD.MOV R14, RZ, RZ, -R8 ;  /* 0x000000ffff0e7224 */ /* 0x004fca00078e0a08 */
[----:B------:R-:W-:-:S05]  /*af60*/  VIADDMNMX R14, R14, R6, 0xffffffff, !PT ;  /* 0xffffffff0e0e7446 */ /* 0x000fca0007800106 */
[----:B------:R-:W-:-:S05]  /*af70*/  IMAD.IADD R6, R8, 0x1, R14 ;  /* 0x0000000108067824 */ /* 0x000fca00078e020e */
[----:B------:R-:W-:-:S04]  /*af80*/  LOP3.LUT R6, R6, 0x1, RZ, 0xc0, !PT ;  /* 0x0000000106067812 */ /* 0x000fc800078ec0ff */
[----:B------:R-:W-:Y:S01]  /*af90*/  ISETP.NE.U32.AND P0, PT, R6, 0x1, PT ;  /* 0x000000010600780c */ /* 0x000fe20003f05070 */
[----:B------:R-:W-:-:S12]  /*afa0*/  VIADD R6, R8, 0xfffffffe ;  /* 0xfffffffe08067836 */ /* 0x000fd80000000000 */
[----:B------:R-:W-:Y:S05]  /*afb0*/  @P0 BRA `(.L_x_329) ;  /* 0x00000008001c0947 */ /* 0x000fea0003800000 */
[----:B------:R-:W2:Y:S04]  /*afc0*/  LDL R9, [R1] ;  /* 0x0000000001097983 */ /* 0x000ea80000100800 */
[----:B------:R-:W3:Y:S01]  /*afd0*/  LDL R8, [R1+0x8] ;  /* 0x0000080001087983 */ /* 0x000ee20000100800 */
[----:B------:R-:W-:Y:S01]  /*afe0*/  BSSY B2, `(.L_x_330) ;  /* 0x0000080000027945 */ /* 0x000fe20003800000 */
[----:B--2---:R-:W-:-:S05]  /*aff0*/  VIADD R13, R9, 0x1 ;  /* 0x00000001090d7836 */ /* 0x004fca0000000000 */
[----:B------:R-:W-:-:S04]  /*b000*/  ISETP.NE.AND P0, PT, R13, 0x2, PT ;  /* 0x000000020d00780c */ /* 0x000fc80003f05270 */
[----:B------:R-:W-:Y:S02]  /*b010*/  SEL R15, RZ, 0x1, P0 ;  /* 0x00000001ff0f7807 */ /* 0x000fe40000000000 */
[----:B------:R-:W-:Y:S02]  /*b020*/  SEL R13, R13, RZ, P0 ;  /* 0x000000ff0d0d7207 */ /* 0x000fe40000000000 */
[----:B---3--:R-:W-:Y:S01]  /*b030*/  LOP3.LUT R15, R8, R15, RZ, 0x3c, !PT ;  /* 0x0000000f080f7212 */ /* 0x008fe200078e3cff */
[----:B------:R-:W-:Y:S06]  /*b040*/  @!P6 BRA `(.L_x_331) ;  /* 0x0000000400e4e947 */ /* 0x000fec0003800000 */
[----:B------:R-:W-:Y:S01]  /*b050*/  ISETP.NE.U32.AND P0, PT, R2, RZ, PT ;  /* 0x000000ff0200720c */ /* 0x000fe20003f05070 */
[----:B------:R-:W-:-:S03]  /*b060*/  IMAD.MOV.U32 R8, RZ, RZ, R5 ;  /* 0x000000ffff087224 */ /* 0x000fc600078e0005 */
[----:B------:R-:W-:-:S13]  /*b070*/  ISETP.NE.AND.EX P0, PT, R3, RZ, PT, P0 ;  /* 0x000000ff0300720c */ /* 0x000fda0003f05300 */
[----:B------:R-:W-:Y:S05]  /*b080*/  @!P0 BRA `(.L_x_332) ;  /* 0x0000000000488947 */ /* 0x000fea0003800000 */
[----:B------:R-:W0:Y:S01]  /*b090*/  LDC R18, c[0x0][0x41c] ;  /* 0x00010700ff127b82 */ /* 0x000e220000000800 */
[----:B------:R-:W-:Y:S01]  /*b0a0*/  ULDC.64 UR4, c[0x0][0x408] ;  /* 0x0001020000047ab9 */ /* 0x000fe20000000a00 */
[----:B------:R-:W-:Y:S01]  /*b0b0*/  ULDC.64 UR6, c[0x0][0x208] ;  /* 0x0000820000067ab9 */ /* 0x000fe20000000a00 */
[----:B0-----:R-:W-:-:S13]  /*b0c0*/  ISETP.NE.AND P0, PT, R18, 0x1, PT ;  /* 0x000000011200780c */ /* 0x001fda0003f05270 */
[----:B------:R-:W0:Y:S02]  /*b0d0*/  @P0 LDC.64 R8, c[0x0][0x420] ;  /* 0x00010800ff080b82 */ /* 0x000e240000000a00 */
[----:B0-----:R-:W-:-:S04]  /*b0e0*/  @P0 IMAD.HI.U32 R10, R6, R8, RZ ;  /* 0x00000008060a0227 */ /* 0x001fc800078e00ff */
[----:B------:R-:W-:Y:S01]  /*b0f0*/  IMAD.MOV.U32 R8, RZ, RZ, R6 ;  /* 0x000000ffff087224 */ /* 0x000fe200078e0006 */
[----:B------:R-:W-:Y:S01]  /*b100*/  @P0 SHF.R.U32.HI R8, RZ, R9, R10 ;  /* 0x00000009ff080219 */ /* 0x000fe2000001160a */
[----:B------:R-:W-:-:S03]  /*b110*/  IMAD R10, R12, UR4, RZ ;  /* 0x000000040c0a7c24 */ /* 0x000fc6000f8e02ff */
[----:B------:R-:W-:Y:S01]  /*b120*/  SHF.R.S32.HI R9, RZ, 0x1f, R8 ;  /* 0x0000001fff097819 */ /* 0x000fe20000011408 */
[C---:B------:R-:W-:Y:S02]  /*b130*/  IMAD R17, R0.reuse, UR5, R10 ;  /* 0x0000000500117c24 */ /* 0x040fe4000f8e020a */
[----:B------:R-:W-:-:S04]  /*b140*/  IMAD.WIDE.U32 R10, R0, UR4, R8 ;  /* 0x00000004000a7c25 */ /* 0x000fc8000f8e0008 */
[----:B------:R-:W-:Y:S01]  /*b150*/  IMAD.IADD R17, R17, 0x1, R11 ;  /* 0x0000000111117824 */ /* 0x000fe200078e020b */
[----:B------:R-:W-:Y:S01]  /*b160*/  LEA R2, P0, R10, R2, 0x2 ;  /* 0x000000020a027211 */ /* 0x000fe200078010ff */
[----:B------:R-:W-:-:S03]  /*b170*/  IMAD.MOV R8, RZ, RZ, -R8 ;  /* 0x000000ffff087224 */ /* 0x000fc600078e0a08 */
[----:B------:R-:W-:Y:S01]  /*b180*/  LEA.HI.X R3, R10, R3, R17, 0x2, P0 ;  /* 0x000000030a037211 */ /* 0x000fe200000f1411 */
[----:B------:R-:W-:-:S04]  /*b190*/  IMAD R6, R18, R8, R6 ;  /* 0x0000000812067224 */ /* 0x000fc800078e0206 */
[----:B------:R0:W5:Y:S04]  /*b1a0*/  LDG.E R8, desc[UR6][R2.64] ;  /* 0x0000000602087981 */ /* 0x000168000c1e1900 */
.L_x_332:
[----:B0-----:R-:W0:Y:S01]  /*b1b0*/  S2R R3, SR_CgaCtaId ;  /* 0x0000000000037919 */ /* 0x001e220000008800 */
[----:B------:R-:W-:-:S04]  /*b1c0*/  MOV R2, 0x400 ;  /* 0x0000040000027802 */ /* 0x000fc80000000f00 */
[----:B0-----:R-:W-:Y:S02]  /*b1d0*/  LEA R2, R3, R2, 0x18 ;  /* 0x0000000203027211 */ /* 0x001fe400078ec0ff */
[----:B------:R-:W-:-:S03]  /*b1e0*/  SHF.L.U32 R3, R15, 0x1f, RZ ;  /* 0x0000001f0f037819 */ /* 0x000fc600000006ff */
[----:B------:R-:W-:-:S04]  /*b1f0*/  IMAD R2, R13, 0x8, R2 ;  /* 0x000000080d027824 */ /* 0x000fc800078e0202 */
[----:B------:R-:W0:Y:S02]  /*b200*/  SYNCS.PHASECHK.TRANS64.TRYWAIT P0, [R2+URZ+0x34840], R3 ;  /* 0x03484003020075a7 */ /* 0x000e24000800017f */
[----:B0-----:R-:W-:Y:S05]  /*b210*/  @!P0 BRA `(.L_x_333) ;  /* 0x0000002c00488947 */ /* 0x001fea0003800000 */
.L_x_394:
        /* <DEDUP_REMOVED lines=11> */
.L_x_334:
[----:B------:R-:W2:Y:S04]  /*b2d0*/  LDL R17, [R1+0x4] ;  /* 0x0000040001117983 */ /* 0x000ea80000100800 */
[----:B------:R-:W3:Y:S01]  /*b2e0*/  LDL.LU R11, [R1+0x8] ;  /* 0x00000800010b7983 */ /* 0x000ee20000300800 */
[----:B0-----:R-:W-:-:S03]  /*b2f0*/  MOV R3, 0x400 ;  /* 0x0000040000037802 */ /* 0x001fc60000000f00 */
[----:B------:R-:W4:Y:S01]  /*b300*/  LDL R9, [R1] ;  /* 0x0000000001097983 */ /* 0x000f220000100800 */
[----:B------:R-:W0:Y:S01]  /*b310*/  S2R R10, SR_CgaCtaId ;  /* 0x00000000000a7919 */ /* 0x000e220000008800 */
[----:B------:R-:W-:Y:S02]  /*b320*/  R2UR UR9, R2 ;  /* 0x00000000020972ca */ /* 0x000fe400000e0000 */
[----:B------:R-:W-:Y:S01]  /*b330*/  R2UR UR11, R6 ;  /* 0x00000000060b72ca */ /* 0x000fe200000e0000 */
[----:B------:R-:W-:Y:S01]  /*b340*/  UIADD3 UR4, UP0, UR36, 0x370, URZ ;  /* 0x0000037024047890 */ /* 0x000fe2000ff1e03f */
[----:B------:R-:W-:Y:S02]  /*b350*/  R2UR UR12, R4 ;  /* 0x00000000040c72ca */ /* 0x000fe400000e0000 */
[----:B-----5:R-:W-:Y:S02]  /*b360*/  R2UR UR13, R8 ;  /* 0x00000000080d72ca */ /* 0x020fe400000e0000 */
[----:B0-----:R-:W-:-:S05]  /*b370*/  LEA R3, R10, R3, 0x18 ;  /* 0x000000030a037211 */ /* 0x001fca00078ec0ff */
[----:B------:R-:W-:-:S05]  /*b380*/  IMAD R2, R13, 0xc000, R3 ;  /* 0x0000c0000d027824 */ /* 0x000fca00078e0203 */
[----:B------:R-:W-:Y:S01]  /*b390*/  R2UR UR14, R2 ;  /* 0x00000000020e72ca */ /* 0x000fe200000e0000 */
[----:B------:R-:W-:Y:S01]  /*b3a0*/  UIADD3 UR9, UR9, 0x34830, URZ ;  /* 0x0003483009097890 */ /* 0x000fe2000fffe03f */
[----:B------:R-:W-:Y:S01]  /*b3b0*/  VIADD R3, R3, 0x34800 ;  /* 0x0003480003037836 */ /* 0x000fe20000000000 */
[----:B------:R-:W-:Y:S01]  /*b3c0*/  UMOV UR10, URZ ;  /* 0x0000003f000a7c82 */ /* 0x000fe20008000000 */
[----:B------:R-:W-:Y:S01]  /*b3d0*/  UMOV UR6, 0x0 ;  /* 0x0000000000067882 */ /* 0x000fe20000000000 */
[----:B------:R-:W-:-:S08]  /*b3e0*/  UMOV UR7, 0x14f00000 ;  /* 0x14f0000000077882 */ /* 0x000fd00000000000 */
[----:B------:R-:W-:Y:S02]  /*b3f0*/  UIADD3 UR8, UR14, 0x1c400, URZ ;  /* 0x0001c4000e087890 */ /* 0x000fe4000fffe03f */
[----:B------:R-:W-:Y:S02]  /*b400*/  UIADD3 UR15, UR14, 0x20400, URZ ;  /* 0x000204000e0f7890 */ /* 0x000fe4000fffe03f */
[----:B------:R-:W-:Y:S01]  /*b410*/  UIADD3 UR14, UR14, 0x24400, URZ ;  /* 0x000244000e0e7890 */ /* 0x000fe2000fffe03f */
[----:B------:R-:W-:Y:S01]  /*b420*/  UMOV UR17, 0x40 ;  /* 0x0000004000117882 */ /* 0x000fe20000000000 */
[----:B------:R-:W-:Y:S01]  /*b430*/  UMOV UR16, 0x80 ;  /* 0x0000008000107882 */ /* 0x000fe20000000000 */
[----:B--2---:R-:W-:-:S13]  /*b440*/  R2UR UR5, R17 ;  /* 0x00000000110572ca */ /* 0x004fda00000e0000 */
[----:B------:R-:W-:Y:S02]  /*b450*/  ULEA UR11, UR11, UR5, 0x7 ;  /* 0x000000050b0b7291 */ /* 0x000fe4000f8e383f */
[----:B------:R-:W-:Y:S01]  /*b460*/  UIADD3.X UR5, URZ, UR37, URZ, UP0, !UPT ;  /* 0x000000253f057290 */ /* 0x000fe200087fe43f */
[----:B---3--:R-:W-:Y:S01]  /*b470*/  SHF.L.U32 R2, R11, 0x1f, RZ ;  /* 0x0000001f0b027819 */ /* 0x008fe200000006ff */
[----:B----4-:R-:W-:-:S07]  /*b480*/  IMAD R3, R9, 0x8, R3 ;  /* 0x0000000809037824 */ /* 0x010fce00078e0203 */
[----:B------:R0:W-:Y:S02]  /*b490*/  UTMALDG.4D [UR8], [UR4], desc[UR6] ;  /* 0x00000608040075b4 */ /* 0x0001e40008019000 */
[----:B0-----:R-:W-:Y:S01]  /*b4a0*/  UMOV UR8, UR15 ;  /* 0x0000000f00087c82 */ /* 0x001fe20008000000 */
[----:B------:R-:W-:Y:S02]  /*b4b0*/  UMOV UR10, UR17 ;  /* 0x00000011000a7c82 */ /* 0x000fe40008000000 */
[----:B------:R0:W-:Y:S02]  /*b4c0*/  UTMALDG.4D [UR8], [UR4], desc[UR6] ;  /* 0x00000608040075b4 */ /* 0x0001e40008019000 */
[----:B0-----:R-:W-:Y:S01]  /*b4d0*/  UMOV UR8, UR14 ;  /* 0x0000000e00087c82 */ /* 0x001fe20008000000 */
[----:B------:R-:W-:Y:S02]  /*b4e0*/  UMOV UR10, UR16 ;  /* 0x00000010000a7c82 */ /* 0x000fe40008000000 */
[----:B------:R0:W-:Y:S01]  /*b4f0*/  UTMALDG.4D [UR8], [UR4], desc[UR6] ;  /* 0x00000608040075b4 */ /* 0x0001e20008019000 */
[----:B------:R-:W1:Y:S02]  /*b500*/  SYNCS.PHASECHK.TRANS64.TRYWAIT P0, [R3+URZ+0x60], R2 ;  /* 0x00006002030075a7 */ /* 0x000e64000800017f */
[----:B01----:R-:W-:Y:S05]  /*b510*/  @!P0 BRA `(.L_x_335) ;  /* 0x00000028009c8947 */ /* 0x003fea0003800000 */
.L_x_395:
[----:B------:R-:W-:Y:S05]  /*b520*/  @P1 BRA `(.L_x_336) ;  /* 0x0000000000301947 */ /* 0x000fea0003800000 */
[----:B------:R-:W1:Y:S01]  /*b530*/  S2R R9, SR_TID.X ;  /* 0x0000000000097919 */ /* 0x000e620000002100 */
[----:B------:R-:W-:Y:S01]  /*b540*/  MOV R10, 0x400 ;  /* 0x00000400000a7802 */ /* 0x000fe20000000f00 */
[----:B------:R-:W2:Y:S01]  /*b550*/  S2R R11, SR_CgaCtaId ;  /* 0x00000000000b7919 */ /* 0x000ea20000008800 */
[----:B-1----:R-:W-:Y:S02]  /*b560*/  LOP3.LUT R17, R9, 0x1f, RZ, 0xc0, !PT ;  /* 0x0000001f09117812 */ /* 0x002fe400078ec0ff */
[----:B------:R-:W3:Y:S02]  /*b570*/  LDL R9, [R1] ;  /* 0x0000000001097983 */ /* 0x000ee40000100800 */
[----:B------:R-:W-:Y:S02]  /*b580*/  ISETP.NE.AND P0, PT, R17, RZ, PT ;  /* 0x000000ff1100720c */ /* 0x000fe40003f05270 */
[----:B--2---:R-:W-:Y:S01]  /*b590*/  LEA R10, R11, R10, 0x18 ;  /* 0x0000000a0b0a7211 */ /* 0x004fe200078ec0ff */
[----:B0-----:R-:W-:-:S04]  /*b5a0*/  IMAD.MOV.U32 R3, RZ, RZ, 0x8000 ;  /* 0x00008000ff037424 */ /* 0x001fc800078e00ff */
[----:B---3--:R-:W-:-:S04]  /*b5b0*/  IMAD R2, R9, 0x8, R10 ;  /* 0x0000000809027824 */ /* 0x008fc800078e020a */
[----:B------:R1:W-:Y:S02]  /*b5c0*/  SYNCS.ARRIVE.TRANS64 RZ, [R2+URZ+0x34850], R3 ;  /* 0x0348500302ff79a7 */ /* 0x0003e4000800003f */
[----:B------:R-:W-:Y:S05]  /*b5d0*/  @!P0 BRA `(.L_x_336) ;  /* 0x0000000000048947 */ /* 0x000fea0003800000 */
[----:B------:R-:W-:Y:S01]  /*b5e0*/  BPT.TRAP 0x1 ;  /* 0x000000040000795c */ /* 0x000fe20000300000 */
.L_x_336:
[----:B01----:R-:W2:Y:S01]  /*b5f0*/  LDL.LU R2, [R1+0xc] ;  /* 0x00000c0001027983 */ /* 0x003ea20000300800 */
[----:B------:R-:W-:-:S03]  /*b600*/  MOV R10, 0x400 ;  /* 0x00000400000a7802 */ /* 0x000fc60000000f00 */
[----:B------:R-:W3:Y:S04]  /*b610*/  LDL.LU R9, [R1] ;  /* 0x0000000001097983 */ /* 0x000ee80000300800 */
[----:B------:R-:W4:Y:S01]  /*b620*/  LDL R3, [R1+0x4] ;  /* 0x0000040001037983 */ /* 0x000f220000100800 */
[----:B------:R-:W0:Y:S01]  /*b630*/  S2R R11, SR_CgaCtaId ;  /* 0x00000000000b7919 */ /* 0x000e220000008800 */
[----:B------:R-:W-:Y:S01]  /*b640*/  R2UR UR13, R5 ;  /* 0x00000000050d72ca */ /* 0x000fe200000e0000 */
[----:B------:R-:W-:Y:S01]  /*b650*/  UIADD3 UR4, UP0, UR36, 0x470, URZ ;  /* 0x0000047024047890 */ /* 0x000fe2000ff1e03f */
[----:B------:R-:W-:Y:S02]  /*b660*/  R2UR UR12, R4 ;  /* 0x00000000040c72ca */ /* 0x000fe400000e0000 */
[----:B0-----:R-:W-:Y:S01]  /*b670*/  LEA R10, R11, R10, 0x18 ;  /* 0x0000000a0b0a7211 */ /* 0x001fe200078ec0ff */
[----:B------:R-:W-:Y:S01]  /*b680*/  UMOV UR10, URZ ;  /* 0x0000003f000a7c82 */ /* 0x000fe20008000000 */
[----:B------:R-:W-:Y:S01]  /*b690*/  UMOV UR7, 0x14f00000 ;  /* 0x14f0000000077882 */ /* 0x000fe20000000000 */
[----:B------:R-:W-:Y:S01]  /*b6a0*/  UMOV UR15, 0x40 ;  /* 0x00000040000f7882 */ /* 0x000fe20000000000 */
[----:B------:R0:W-:Y:S01]  /*b6b0*/  STL [R1+0xc], R6 ;  /* 0x00000c0601007387 */ /* 0x0001e20000100800 */
[----:B------:R-:W-:Y:S01]  /*b6c0*/  IMAD.MOV.U32 R5, RZ, RZ, R8 ;  /* 0x000000ffff057224 */ /* 0x000fe200078e0008 */
[----:B--2---:R-:W-:Y:S01]  /*b6d0*/  R2UR UR11, R2 ;  /* 0x00000000020b72ca */ /* 0x004fe200000e0000 */
[----:B---3--:R-:W-:-:S05]  /*b6e0*/  IMAD R2, R9, 0x8, R10 ;  /* 0x0000000809027824 */ /* 0x008fca00078e020a */
[----:B------:R-:W-:Y:S01]  /*b6f0*/  R2UR UR9, R2 ;  /* 0x00000000020972ca */ /* 0x000fe200000e0000 */
[----:B------:R-:W-:Y:S01]  /*b700*/  IMAD R2, R9, 0x8000, R10 ;  /* 0x0000800009027824 */ /* 0x000fe200078e020a */
[----:B----4-:R-:W-:-:S04]  /*b710*/  R2UR UR5, R3 ;  /* 0x00000000030572ca */ /* 0x010fc800000e0000 */
[----:B------:R-:W-:-:S07]  /*b720*/  R2UR UR6, R2 ;  /* 0x00000000020672ca */ /* 0x000fce00000e0000 */
[----:B------:R-:W-:Y:S02]  /*b730*/  UIADD3 UR9, UR9, 0x34850, URZ ;  /* 0x0003485009097890 */ /* 0x000fe4000fffe03f */
[----:B------:R-:W-:Y:S02]  /*b740*/  ULEA UR11, UR11, UR5, 0x7 ;  /* 0x000000050b0b7291 */ /* 0x000fe4000f8e383f */
[----:B------:R-:W-:Y:S02]  /*b750*/  UIADD3.X UR5, URZ, UR37, URZ, UP0, !UPT ;  /* 0x000000253f057290 */ /* 0x000fe400087fe43f */
[----:B------:R-:W-:Y:S02]  /*b760*/  UIADD3 UR8, UR6, 0x400, URZ ;  /* 0x0000040006087890 */ /* 0x000fe4000fffe03f */
[----:B------:R-:W-:-:S03]  /*b770*/  UIADD3 UR14, UR6, 0x4400, URZ ;  /* 0x00004400060e7890 */ /* 0x000fc6000fffe03f */
[----:B------:R-:W-:-:S04]  /*b780*/  UMOV UR6, 0x0 ;  /* 0x0000000000067882 */ /* 0x000fc80000000000 */
[----:B------:R1:W-:Y:S02]  /*b790*/  UTMALDG.4D [UR8], [UR4], desc[UR6] ;  /* 0x00000608040075b4 */ /* 0x0003e40008019000 */
[----:B-1----:R-:W-:Y:S01]  /*b7a0*/  UMOV UR8, UR14 ;  /* 0x0000000e00087c82 */ /* 0x002fe20008000000 */
[----:B------:R-:W-:Y:S02]  /*b7b0*/  UMOV UR10, UR15 ;  /* 0x0000000f000a7c82 */ /* 0x000fe40008000000 */
[----:B------:R0:W-:Y:S02]  /*b7c0*/  UTMALDG.4D [UR8], [UR4], desc[UR6] ;  /* 0x00000608040075b4 */ /* 0x0001e40008019000 */
[----:B0-----:R-:W-:Y:S01]  /*b7d0*/  NOP ;  /* 0x0000000000007918 */ /* 0x001fe20000000000 */
.L_x_331:
[----:B------:R-:W-:Y:S05]  /*b7e0*/  BSYNC B2 ;  /* 0x0000000000027941 */ /* 0x000fea0003800000 */
.L_x_330:
[----:B------:R-:W2:Y:S04]  /*b7f0*/  LDL.LU R2, [R1+0x18] ;  /* 0x0000180001027983 */ /* 0x000ea80000300800 */
[----:B------:R0:W-:Y:S04]  /*b800*/  STL [R1], R13 ;  /* 0x0000000d01007387 */ /* 0x0001e80000100800 */
[----:B------:R0:W-:Y:S02]  /*b810*/  STL [R1+0x8], R15 ;  /* 0x0000080f01007387 */ /* 0x0001e40000100800 */
[----:B0-2---:R-:W-:-:S07]  /*b820*/  VIADD R6, R2, 0xfffffffd ;  /* 0xfffffffd02067836 */ /* 0x005fce0000000000 */
.L_x_329:
[----:B------:R-:W-:Y:S05]  /*b830*/  BSYNC B1 ;  /* 0x0000000000017941 */ /* 0x000fea0003800000 */
.L_x_328:
[----:B------:R-:W-:-:S05]  /*b840*/  IMAD.MOV R14, RZ, RZ, -R14 ;  /* 0x000000ffff0e7224 */ /* 0x000fca00078e0a0e */
[----:B------:R-:W-:-:S13]  /*b850*/  ISETP.NE.AND P0, PT, R7, R14, PT ;  /* 0x0000000e0700720c */ /* 0x000fda0003f05270 */
[----:B------:R-:W-:Y:S05]  /*b860*/  @!P0 BRA `(.L_x_327) ;  /* 0x0000001000088947 */ /* 0x000fea0003800000 */
[----:B------:R-:W-:-:S07]  /*b870*/  IMAD.MOV.U32 R10, RZ, RZ, R5 ;  /* 0x000000ffff0a7224 */ /* 0x000fce00078e0005 */
.L_x_351:
[----:B------:R-:W2:Y:S04]  /*b880*/  LDL R3, [R1] ;  /* 0x0000000001037983 */ /* 0x000ea80000100800 */
[----:B------:R-:W3:Y:S01]  /*b890*/  LDL R2, [R1+0x8] ;  /* 0x0000080001027983 */ /* 0x000ee20000100800 */
[----:B------:R-:W-:Y:S05]  /*b8a0*/  YIELD ;  /* 0x0000000000007946 */ /* 0x000fea0003800000 */
[----:B------:R-:W-:Y:S01]  /*b8b0*/  BSSY B1, `(.L_x_337) ;  /* 0x000007b000017945 */ /* 0x000fe20003800000 */
[----:B--2---:R-:W-:-:S05]  /*b8c0*/  VIADD R7, R3, 0x1 ;  /* 0x0000000103077836 */ /* 0x004fca0000000000 */
[----:B------:R-:W-:-:S04]  /*b8d0*/  ISETP.NE.AND P0, PT, R7, 0x2, PT ;  /* 0x000000020700780c */ /* 0x000fc80003f05270 */
[----:B------:R-:W-:Y:S02]  /*b8e0*/  SEL R8, RZ, 0x1, P0 ;  /* 0x00000001ff087807 */ /* 0x000fe40000000000 */
[----:B------:R-:W-:Y:S02]  /*b8f0*/  SEL R7, R7, RZ, P0 ;  /* 0x000000ff07077207 */ /* 0x000fe40000000000 */
[----:B---3--:R-:W-:Y:S01]  /*b900*/  LOP3.LUT R8, R2, R8, RZ, 0x3c, !PT ;  /* 0x0000000802087212 */ /* 0x008fe200078e3cff */
[----:B0-----:R-:W-:Y:S06]  /*b910*/  @!P6 BRA `(.L_x_338) ;  /* 0x0000000400d0e947 */ /* 0x001fec0003800000 */
[----:B------:R-:W-:Y:S01]  /*b920*/  ULDC.64 UR4, c[0x0][0x3f8] ;  /* 0x0000fe0000047ab9 */ /* 0x000fe20000000a00 */
[----:B------:R-:W-:Y:S01]  /*b930*/  IMAD.MOV.U32 R9, RZ, RZ, R6 ;  /* 0x000000ffff097224 */ /* 0x000fe200078e0006 */
[----:B------:R-:W-:-:S04]  /*b940*/  ISETP.NE.U32.AND P0, PT, RZ, UR4, PT ;  /* 0x00000004ff007c0c */ /* 0x000fc8000bf05070 */
[----:B------:R-:W-:-:S13]  /*b950*/  ISETP.NE.AND.EX P0, PT, RZ, UR5, PT, P0 ;  /* 0x00000005ff007c0c */ /* 0x000fda000bf05300 */
        /* <DEDUP_REMOVED lines=9> */
[----:B------:R-:W-:-:S04]  /*b9f0*/  IMAD R10, R12, UR6, RZ ;  /* 0x000000060c0a7c24 */ /* 0x000fc8000f8e02ff */
[----:B------:R-:W-:Y:S02]  /*ba00*/  IMAD.MOV R3, RZ, RZ, -R2 ;  /* 0x000000ffff037224 */ /* 0x000fe400078e0a02 */
[----:B------:R-:W-:Y:S02]  /*ba10*/  IMAD R10, R0, UR7, R10 ;  /* 0x00000007000a7c24 */ /* 0x000fe4000f8e020a */
[----:B------:R-:W-:Y:S01]  /*ba20*/  IMAD R9, R9, R3, R6 ;  /* 0x0000000309097224 */ /* 0x000fe200078e0206 */
[----:B------:R-:W-:-:S03]  /*ba30*/  SHF.R.S32.HI R3, RZ, 0x1f, R2 ;  /* 0x0000001fff037819 */ /* 0x000fc60000011402 */
[----:B------:R-:W-:-:S04]  /*ba40*/  IMAD.WIDE.U32 R2, R0, UR6, R2 ;  /* 0x0000000600027c25 */ /* 0x000fc8000f8e0002 */
[----:B------:R-:W-:Y:S01]  /*ba50*/  IMAD.IADD R3, R10, 0x1, R3 ;  /* 0x000000010a037824 */ /* 0x000fe200078e0203 */
[----:B------:R-:W-:-:S04]  /*ba60*/  LEA R10, P0, R2, UR4, 0x2 ;  /* 0x00000004020a7c11 */ /* 0x000fc8000f8010ff */
[----:B------:R-:W-:-:S05]  /*ba70*/  LEA.HI.X R11, R2, UR5, R3, 0x2, P0 ;  /* 0x00000005020b7c11 */ /* 0x000fca00080f1403 */
[----:B------:R0:W5:Y:S04]  /*ba80*/  LDG.E R10, desc[UR8][R10.64] ;  /* 0x000000080a0a7981 */ /* 0x000168000c1e1900 */
.L_x_339:
[----:B------:R-:W1:Y:S01]  /*ba90*/  S2R R3, SR_CgaCtaId ;  /* 0x0000000000037919 */ /* 0x000e620000008800 */
[----:B------:R-:W-:-:S04]  /*baa0*/  MOV R2, 0x400 ;  /* 0x0000040000027802 */ /* 0x000fc80000000f00 */
[----:B-1----:R-:W-:Y:S02]  /*bab0*/  LEA R2, R3, R2, 0x18 ;  /* 0x0000000203027211 */ /* 0x002fe400078ec0ff */
[----:B------:R-:W-:-:S03]  /*bac0*/  SHF.L.U32 R3, R8, 0x1f, RZ ;  /* 0x0000001f08037819 */ /* 0x000fc600000006ff */
[----:B------:R-:W-:-:S04]  /*bad0*/  IMAD R2, R7, 0x8, R2 ;  /* 0x0000000807027824 */ /* 0x000fc800078e0202 */
[----:B------:R-:W1:Y:S02]  /*bae0*/  SYNCS.PHASECHK.TRANS64.TRYWAIT P0, [R2+URZ+0x34840], R3 ;  /* 0x03484003020075a7 */ /* 0x000e64000800017f */
[----:B-1----:R-:W-:Y:S05]  /*baf0*/  @!P0 BRA `(.L_x_340) ;  /* 0x0000002400388947 */ /* 0x002fea0003800000 */
.L_x_396:
[----:B0-----:R-:W0:Y:S02]  /*bb00*/  S2R R11, SR_TID.X ;  /* 0x00000000000b7919 */ /* 0x001e240000002100 */
[----:B0-----:R-:W-:-:S04]  /*bb10*/  LOP3.LUT R11, R11, 0x7f, RZ, 0xc0, !PT ;  /* 0x0000007f0b0b7812 */ /* 0x001fc800078ec0ff */
[----:B------:R-:W-:-:S13]  /*bb20*/  ISETP.NE.AND P0, PT, R11, RZ, PT ;  /* 0x000000ff0b00720c */ /* 0x000fda0003f05270 */
[----:B------:R-:W-:Y:S05]  /*bb30*/  @P0 BRA `(.L_x_341) ;  /* 0x00000000001c0947 */ /* 0x000fea0003800000 */
[----:B------:R-:W0:Y:S01]  /*bb40*/  S2R R11, SR_TID.X ;  /* 0x00000000000b7919 */ /* 0x000e220000002100 */
[----:B-1----:R-:W-:-:S04]  /*bb50*/  IMAD.MOV.U32 R3, RZ, RZ, 0xc000 ;  /* 0x0000c000ff037424 */ /* 0x002fc800078e00ff */
[----:B------:R2:W-:Y:S01]  /*bb60*/  SYNCS.ARRIVE.TRANS64 RZ, [R2+URZ+0x34830], R3 ;  /* 0x0348300302ff79a7 */ /* 0x0005e2000800003f */
[----:B0-----:R-:W-:-:S04]  /*bb70*/  LOP3.LUT R11, R11, 0x1f, RZ, 0xc0, !PT ;  /* 0x0000001f0b0b7812 */ /* 0x001fc800078ec0ff */
[----:B------:R-:W-:-:S13]  /*bb80*/  ISETP.NE.AND P1, PT, R11, RZ, PT ;  /* 0x000000ff0b00720c */ /* 0x000fda0003f25270 */
[----:B--2---:R-:W-:Y:S05]  /*bb90*/  @!P1 BRA `(.L_x_341) ;  /* 0x0000000000049947 */ /* 0x004fea0003800000 */
[----:B------:R-:W-:Y:S01]  /*bba0*/  BPT.TRAP 0x1 ;  /* 0x000000040000795c */ /* 0x000fe20000300000 */
.L_x_341:
[----:B------:R-:W2:Y:S04]  /*bbb0*/  LDL R15, [R1+0x4] ;  /* 0x00000400010f7983 */ /* 0x000ea80000100800 */
[----:B-1----:R-:W3:Y:S01]  /*bbc0*/  LDL.LU R3, [R1+0x8] ;  /* 0x0000080001037983 */ /* 0x002ee20000300800 */
[----:B------:R-:W-:-:S03]  /*bbd0*/  MOV R13, 0x400 ;  /* 0x00000400000d7802 */ /* 0x000fc60000000f00 */
        /* <DEDUP_REMOVED lines=34> */
.L_x_397:
        /* <DEDUP_REMOVED lines=8> */
.L_x_343:
[----:B------:R-:W2:Y:S01]  /*be80*/  LDL.LU R15, [R1+0xc] ;  /* 0x00000c00010f7983 */ /* 0x000ea20000300800 */
[----:B------:R-:W-:-:S03]  /*be90*/  MOV R13, 0x400 ;  /* 0x00000400000d7802 */ /* 0x000fc60000000f00 */
[----:B0-----:R-:W3:Y:S04]  /*bea0*/  LDL.LU R3, [R1] ;  /* 0x0000000001037983 */ /* 0x001ee80000300800 */
[----:B------:R-:W4:Y:S01]  /*beb0*/  LDL R11, [R1+0x4] ;  /* 0x00000400010b7983 */ /* 0x000f220000100800 */
[----:B------:R-:W0:Y:S01]  /*bec0*/  S2R R14, SR_CgaCtaId ;  /* 0x00000000000e7919 */ /* 0x000e220000008800 */
[----:B------:R-:W-:Y:S01]  /*bed0*/  R2UR UR9, R2 ;  /* 0x00000000020972ca */ /* 0x000fe200000e0000 */
[----:B------:R-:W-:Y:S01]  /*bee0*/  UIADD3 UR4, UP0, UR36, 0x470, URZ ;  /* 0x0000047024047890 */ /* 0x000fe2000ff1e03f */
[----:B------:R-:W-:Y:S02]  /*bef0*/  R2UR UR13, R5 ;  /* 0x00000000050d72ca */ /* 0x000fe400000e0000 */
[----:B------:R-:W-:-:S02]  /*bf00*/  R2UR UR12, R4 ;  /* 0x00000000040c72ca */ /* 0x000fc400000e0000 */
[----:B0-----:R-:W-:-:S07]  /*bf10*/  LEA R13, R14, R13, 0x18 ;  /* 0x0000000d0e0d7211 */ /* 0x001fce00078ec0ff */
[----:B------:R-:W-:Y:S01]  /*bf20*/  UIADD3 UR9, UR9, 0x50, URZ ;  /* 0x0000005009097890 */ /* 0x000fe2000fffe03f */
[----:B------:R-:W-:Y:S01]  /*bf30*/  UMOV UR10, URZ ;  /* 0x0000003f000a7c82 */ /* 0x000fe20008000000 */
[----:B------:R-:W-:Y:S01]  /*bf40*/  UMOV UR7, 0x14f00000 ;  /* 0x14f0000000077882 */ /* 0x000fe20000000000 */
[----:B------:R-:W-:Y:S01]  /*bf50*/  UMOV UR15, 0x40 ;  /* 0x00000040000f7882 */ /* 0x000fe20000000000 */
[----:B------:R0:W-:Y:S01]  /*bf60*/  STL [R1+0xc], R9 ;  /* 0x00000c0901007387 */ /* 0x0001e20000100800 */
[----:B------:R-:W-:Y:S01]  /*bf70*/  IMAD.MOV.U32 R5, RZ, RZ, R10 ;  /* 0x000000ffff057224 */ /* 0x000fe200078e000a */
[----:B--2---:R-:W-:Y:S01]  /*bf80*/  R2UR UR11, R15 ;  /* 0x000000000f0b72ca */ /* 0x004fe200000e0000 */
[----:B---3--:R-:W-:Y:S01]  /*bf90*/  IMAD R3, R3, 0x8000, R13 ;  /* 0x0000800003037824 */ /* 0x008fe200078e020d */
[----:B----4-:R-:W-:-:S04]  /*bfa0*/  R2UR UR5, R11 ;  /* 0x000000000b0572ca */ /* 0x010fc800000e0000 */
[----:B------:R-:W-:-:S09]  /*bfb0*/  R2UR UR6, R3 ;  /* 0x00000000030672ca */ /* 0x000fd200000e0000 */
[----:B------:R-:W-:-:S04]  /*bfc0*/  ULEA UR11, UR11, UR5, 0x7 ;  /* 0x000000050b0b7291 */ /* 0x000fc8000f8e383f */
[----:B------:R-:W-:Y:S02]  /*bfd0*/  UIADD3 UR8, UR6, 0x400, URZ ;  /* 0x0000040006087890 */ /* 0x000fe4000fffe03f */
[----:B------:R-:W-:Y:S02]  /*bfe0*/  UIADD3.X UR5, URZ, UR37, URZ, UP0, !UPT ;  /* 0x000000253f057290 */ /* 0x000fe400087fe43f */
[----:B------:R-:W-:-:S03]  /*bff0*/  UIADD3 UR14, UR6, 0x4400, URZ ;  /* 0x00004400060e7890 */ /* 0x000fc6000fffe03f */
[----:B------:R-:W-:-:S04]  /*c000*/  UMOV UR6, 0x0 ;  /* 0x0000000000067882 */ /* 0x000fc80000000000 */
[----:B------:R1:W-:Y:S02]  /*c010*/  UTMALDG.4D [UR8], [UR4], desc[UR6] ;  /* 0x00000608040075b4 */ /* 0x0003e40008019000 */
[----:B-1----:R-:W-:Y:S01]  /*c020*/  UMOV UR8, UR14 ;  /* 0x0000000e00087c82 */ /* 0x002fe20008000000 */
[----:B------:R-:W-:Y:S02]  /*c030*/  UMOV UR10, UR15 ;  /* 0x0000000f000a7c82 */ /* 0x000fe40008000000 */
[----:B------:R0:W-:Y:S02]  /*c040*/  UTMALDG.4D [UR8], [UR4], desc[UR6] ;  /* 0x00000608040075b4 */ /* 0x0001e40008019000 */
[----:B0-----:R-:W-:Y:S01]  /*c050*/  NOP ;  /* 0x0000000000007918 */ /* 0x001fe20000000000 */
.L_x_338:
[----:B------:R-:W-:Y:S05]  /*c060*/  BSYNC B1 ;  /* 0x0000000000017941 */ /* 0x000fea0003800000 */
.L_x_337:
[----:B------:R-:W-:Y:S01]  /*c070*/  VIADD R2, R7, 0x1 ;  /* 0x0000000107027836 */ /* 0x000fe20000000000 */
[----:B------:R-:W-:Y:S04]  /*c080*/  BSSY B1, `(.L_x_344) ;  /* 0x000007c000017945 */ /* 0x000fe80003800000 */
[----:B------:R-:W-:-:S04]  /*c090*/  ISETP.NE.AND P0, PT, R2, 0x2, PT ;  /* 0x000000020200780c */ /* 0x000fc80003f05270 */
[----:B------:R-:W-:Y:S02]  /*c0a0*/  SEL R3, RZ, 0x1, P0 ;  /* 0x00000001ff037807 */ /* 0x000fe40000000000 */
[----:B------:R-:W-:Y:S02]  /*c0b0*/  SEL R14, R2, RZ, P0 ;  /* 0x000000ff020e7207 */ /* 0x000fe40000000000 */
[----:B------:R-:W-:-:S05]  /*c0c0*/  LOP3.LUT R13, R8, R3, RZ, 0x3c, !PT ;  /* 0x00000003080d7212 */ /* 0x000fca00078e3cff */
[----:B------:R0:W-:Y:S04]  /*c0d0*/  STL [R1+0x8], R13 ;  /* 0x0000080d01007387 */ /* 0x0001e80000100800 */
[----:B------:R0:W-:Y:S01]  /*c0e0*/  STL [R1], R14 ;  /* 0x0000000e01007387 */ /* 0x0001e20000100800 */
[----:B------:R-:W-:Y:S05]  /*c0f0*/  @!P6 BRA `(.L_x_345) ;  /* 0x0000000400d0e947 */ /* 0x000fea0003800000 */
[----:B------:R-:W-:Y:S01]  /*c100*/  ULDC.64 UR4, c[0x0][0x3f8] ;  /* 0x0000fe0000047ab9 */ /* 0x000fe20000000a00 */
[----:B------:R-:W-:Y:S01]  /*c110*/  VIADD R9, R6, 0xffffffff ;  /* 0xffffffff06097836 */ /* 0x000fe20000000000 */
[----:B------:R-:W-:-:S04]  /*c120*/  ISETP.NE.U32.AND P0, PT, RZ, UR4, PT ;  /* 0x00000004ff007c0c */ /* 0x000fc8000bf05070 */
[----:B------:R-:W-:-:S13]  /*c130*/  ISETP.NE.AND.EX P0, PT, RZ, UR5, PT, P0 ;  /* 0x00000005ff007c0c */ /* 0x000fda000bf05300 */
[----:B------:R-:W-:Y:S05]  /*c140*/  @!P0 BRA `(.L_x_346) ;  /* 0x0000000000488947 */ /* 0x000fea0003800000 */
        /* <DEDUP_REMOVED lines=18> */
.L_x_346:
[----:B------:R-:W2:Y:S01]  /*c270*/  S2R R3, SR_CgaCtaId ;  /* 0x0000000000037919 */ /* 0x000ea20000008800 */
[----:B------:R-:W-:-:S04]  /*c280*/  MOV R2, 0x400 ;  /* 0x0000040000027802 */ /* 0x000fc80000000f00 */
[----:B--2---:R-:W-:Y:S02]  /*c290*/  LEA R2, R3, R2, 0x18 ;  /* 0x0000000203027211 */ /* 0x004fe400078ec0ff */
[----:B------:R-:W-:-:S03]  /*c2a0*/  SHF.L.U32 R3, R13, 0x1f, RZ ;  /* 0x0000001f0d037819 */ /* 0x000fc600000006ff */
[----:B------:R-:W-:-:S04]  /*c2b0*/  IMAD R2, R14, 0x8, R2 ;  /* 0x000000080e027824 */ /* 0x000fc800078e0202 */
[----:B------:R-:W2:Y:S02]  /*c2c0*/  SYNCS.PHASECHK.TRANS64.TRYWAIT P0, [R2+URZ+0x34840], R3 ;  /* 0x03484003020075a7 */ /* 0x000ea4000800017f */
[----:B--2---:R-:W-:Y:S05]  /*c2d0*/  @!P0 BRA `(.L_x_347) ;  /* 0x0000001c00688947 */ /* 0x004fea0003800000 */
.L_x_398:
        /* <DEDUP_REMOVED lines=11> */
.L_x_348:
[----:B0-----:R-:W3:Y:S01]  /*c390*/  LDL R13, [R1] ;  /* 0x00000000010d7983 */ /* 0x001ee20000100800 */
[----:B------:R-:W-:-:S03]  /*c3a0*/  MOV R14, 0x400 ;  /* 0x00000400000e7802 */ /* 0x000fc60000000f00 */
[----:B------:R-:W4:Y:S01]  /*c3b0*/  LDL R11, [R1+0x4] ;  /* 0x00000400010b7983 */ /* 0x000f220000100800 */
[----:B------:R-:W0:Y:S01]  /*c3c0*/  S2R R15, SR_CgaCtaId ;  /* 0x00000000000f7919 */ /* 0x000e220000008800 */
[----:B------:R-:W-:Y:S01]  /*c3d0*/  R2UR UR11, R9 ;  /* 0x00000000090b72ca */ /* 0x000fe200000e0000 */
[----:B------:R-:W-:Y:S01]  /*c3e0*/  UIADD3 UR4, UP0, UR36, 0x370, URZ ;  /* 0x0000037024047890 */ /* 0x000fe2000ff1e03f */
[----:B------:R-:W-:Y:S02]  /*c3f0*/  R2UR UR12, R4 ;  /* 0x00000000040c72ca */ /* 0x000fe400000e0000 */
[----:B0-----:R-:W-:-:S05]  /*c400*/  LEA R14, R15, R14, 0x18 ;  /* 0x0000000e0f0e7211 */ /* 0x001fca00078ec0ff */
[----:B--2---:R-:W-:Y:S01]  /*c410*/  VIADD R2, R14, 0x34800 ;  /* 0x000348000e027836 */ /* 0x004fe20000000000 */
[----:B-----5:R-:W-:Y:S01]  /*c420*/  R2UR UR13, R10 ;  /* 0x000000000a0d72ca */ /* 0x020fe200000e0000 */
[----:B------:R-:W-:Y:S01]  /*c430*/  UMOV UR10, URZ ;  /* 0x0000003f000a7c82 */ /* 0x000fe20008000000 */
[----:B------:R-:W-:Y:S01]  /*c440*/  UMOV UR6, 0x0 ;  /* 0x0000000000067882 */ /* 0x000fe20000000000 */
[----:B------:R-:W-:Y:S01]  /*c450*/  UMOV UR7, 0x14f00000 ;  /* 0x14f0000000077882 */ /* 0x000fe20000000000 */
[----:B------:R-:W-:Y:S01]  /*c460*/  UMOV UR18, 0x40 ;  /* 0x0000004000127882 */ /* 0x000fe20000000000 */
[----:B------:R-:W-:Y:S01]  /*c470*/  UMOV UR17, 0x80 ;  /* 0x0000008000117882 */ /* 0x000fe20000000000 */
[----:B------:R-:W-:Y:S01]  /*c480*/  SHF.L.U32 R8, R8, 0x1f, RZ ;  /* 0x0000001f08087819 */ /* 0x000fe200000006ff */
        /* <DEDUP_REMOVED lines=9> */
[----:B------:R-:W-:Y:S02]  /*c520*/  UIADD3 UR15, UR8, 0x20400, URZ ;  /* 0x00020400080f7890 */ /* 0x000fe4000fffe03f */
[----:B------:R-:W-:-:S03]  /*c530*/  UIADD3 UR16, UR8, 0x24400, URZ ;  /* 0x0002440008107890 */ /* 0x000fc6000fffe03f */
[----:B------:R-:W-:Y:S02]  /*c540*/  UMOV UR8, UR14 ;  /* 0x0000000e00087c82 */ /* 0x000fe40008000000 */
[----:B------:R0:W-:Y:S01]  /*c550*/  UTMALDG.4D [UR8], [UR4], desc[UR6] ;  /* 0x00000608040075b4 */ /* 0x0001e20008019000 */
[----:B------:R-:W-:Y:S01]  /*c560*/  IMAD R2, R7, 0x8, R2 ;  /* 0x0000000807027824 */ /* 0x000fe200078e0202 */
[----:B0-----:R-:W-:Y:S01]  /*c570*/  UMOV UR8, UR15 ;  /* 0x0000000f00087c82 */ /* 0x001fe20008000000 */
[----:B------:R-:W-:Y:S02]  /*c580*/  UMOV UR10, UR18 ;  /* 0x00000012000a7c82 */ /* 0x000fe40008000000 */
[----:B------:R0:W-:Y:S02]  /*c590*/  UTMALDG.4D [UR8], [UR4], desc[UR6] ;  /* 0x00000608040075b4 */ /* 0x0001e40008019000 */
[----:B0-----:R-:W-:Y:S01]  /*c5a0*/  UMOV UR8, UR16 ;  /* 0x0000001000087c82 */ /* 0x001fe20008000000 */
[----:B------:R-:W-:-:S02]  /*c5b0*/  UMOV UR10, UR17 ;  /* 0x00000011000a7c82 */ /* 0x000fc40008000000 */
[----:B------:R0:W-:Y:S01]  /*c5c0*/  UTMALDG.4D [UR8], [UR4], desc[UR6] ;  /* 0x00000608040075b4 */ /* 0x0001e20008019000 */
[----:B------:R-:W1:Y:S02]  /*c5d0*/  SYNCS.PHASECHK.TRANS64.TRYWAIT P1, [R2+URZ+0x60], R8 ;  /* 0x00006008020075a7 */ /* 0x000e64000802017f */
[----:B01----:R-:W-:Y:S05]  /*c5e0*/  @!P1 BRA `(.L_x_349) ;  /* 0x0000001800b89947 */ /* 0x003fea0003800000 */
.L_x_399:
[----:B------:R-:W-:Y:S05]  /*c5f0*/  @P0 BRA `(.L_x_350) ;  /* 0x00000000001c0947 */ /* 0x000fea0003800000 */
[----:B------:R-:W1:Y:S02]  /*c600*/  S2R R3, SR_TID.X ;  /* 0x0000000000037919 */ /* 0x000e640000002100 */
[----:B-1----:R-:W-:-:S04]  /*c610*/  LOP3.LUT R3, R3, 0x1f, RZ, 0xc0, !PT ;  /* 0x0000001f03037812 */ /* 0x002fc800078ec0ff */
[----:B------:R-:W-:Y:S01]  /*c620*/  ISETP.NE.AND P1, PT, R3, RZ, PT ;  /* 0x000000ff0300720c */ /* 0x000fe20003f25270 */
[----:B------:R-:W-:-:S04]  /*c630*/  IMAD.MOV.U32 R3, RZ, RZ, 0x8000 ;  /* 0x00008000ff037424 */ /* 0x000fc800078e00ff */
[----:B------:R1:W-:Y:S08]  /*c640*/  SYNCS.ARRIVE.TRANS64 RZ, [R2+URZ+0x50], R3 ;  /* 0x0000500302ff79a7 */ /* 0x0003f0000800003f */
[----:B------:R-:W-:Y:S05]  /*c650*/  @!P1 BRA `(.L_x_350) ;  /* 0x0000000000049947 */ /* 0x000fea0003800000 */
[----:B------:R-:W-:Y:S01]  /*c660*/  BPT.TRAP 0x1 ;  /* 0x000000040000795c */ /* 0x000fe20000300000 */
.L_x_350:
[----:B------:R-:W2:Y:S01]  /*c670*/  LDL.LU R13, [R1+0xc] ;  /* 0x00000c00010d7983 */ /* 0x000ea20000300800 */
[----:B0-----:R-:W-:-:S03]  /*c680*/  MOV R8, 0x400 ;  /* 0x0000040000087802 */ /* 0x001fc60000000f00 */
[----:B-1----:R-:W3:Y:S01]  /*c690*/  LDL R3, [R1+0x4] ;  /* 0x0000040001037983 */ /* 0x002ee20000100800 */
[----:B------:R-:W0:Y:S01]  /*c6a0*/  S2R R11, SR_CgaCtaId ;  /* 0x00000000000b7919 */ /* 0x000e220000008800 */
[----:B------:R-:W-:Y:S01]  /*c6b0*/  R2UR UR9, R2 ;  /* 0x00000000020972ca */ /* 0x000fe200000e0000 */
[----:B------:R-:W-:Y:S01]  /*c6c0*/  UIADD3 UR4, UP0, UR36, 0x470, URZ ;  /* 0x0000047024047890 */ /* 0x000fe2000ff1e03f */
[----:B------:R-:W-:Y:S02]  /*c6d0*/  R2UR UR13, R5 ;  /* 0x00000000050d72ca */ /* 0x000fe400000e0000 */
[----:B------:R-:W-:Y:S02]  /*c6e0*/  R2UR UR12, R4 ;  /* 0x00000000040c72ca */ /* 0x000fe400000e0000 */
[----:B0-----:R-:W-:-:S04]  /*c6f0*/  LEA R8, R11, R8, 0x18 ;  /* 0x000000080b087211 */ /* 0x001fc800078ec0ff */
[----:B------:R-:W-:-:S04]  /*c700*/  LEA R7, R7, R8, 0xf ;  /* 0x0000000807077211 */ /* 0x000fc800078e78ff */
[----:B------:R-:W-:Y:S01]  /*c710*/  R2UR UR6, R7 ;  /* 0x00000000070672ca */ /* 0x000fe200000e0000 */
[----:B------:R-:W-:Y:S01]  /*c720*/  UIADD3 UR9, UR9, 0x50, URZ ;  /* 0x0000005009097890 */ /* 0x000fe2000fffe03f */
[----:B------:R-:W-:Y:S01]  /*c730*/  UMOV UR10, URZ ;  /* 0x0000003f000a7c82 */ /* 0x000fe20008000000 */
[----:B------:R-:W-:Y:S01]  /*c740*/  UMOV UR7, 0x14f00000 ;  /* 0x14f0000000077882 */ /* 0x000fe20000000000 */
[----:B------:R-:W-:-:S09]  /*c750*/  UMOV UR15, 0x40 ;  /* 0x00000040000f7882 */ /* 0x000fd20000000000 */
[----:B------:R-:W-:Y:S02]  /*c760*/  UIADD3 UR8, UR6, 0x400, URZ ;  /* 0x0000040006087890 */ /* 0x000fe4000fffe03f */
[----:B------:R-:W-:-:S03]  /*c770*/  UIADD3 UR14, UR6, 0x4400, URZ ;  /* 0x00004400060e7890 */ /* 0x000fc6000fffe03f */
[----:B------:R-:W-:Y:S01]  /*c780*/  UMOV UR6, 0x0 ;  /* 0x0000000000067882 */ /* 0x000fe20000000000 */
[----:B------:R1:W-:Y:S01]  /*c790*/  STL [R1+0xc], R9 ;  /* 0x00000c0901007387 */ /* 0x0003e20000100800 */
[----:B------:R-:W-:Y:S01]  /*c7a0*/  IMAD.MOV.U32 R5, RZ, RZ, R10 ;  /* 0x000000ffff057224 */ /* 0x000fe200078e000a */
[----:B--2---:R-:W-:Y:S02]  /*c7b0*/  R2UR UR11, R13 ;  /* 0x000000000d0b72ca */ /* 0x004fe400000e0000 */
[----:B---3--:R-:W-:-:S13]  /*c7c0*/  R2UR UR5, R3 ;  /* 0x00000000030572ca */ /* 0x008fda00000e0000 */
[----:B------:R-:W-:Y:S02]  /*c7d0*/  ULEA UR11, UR11, UR5, 0x7 ;  /* 0x000000050b0b7291 */ /* 0x000fe4000f8e383f */
[----:B------:R-:W-:-:S09]  /*c7e0*/  UIADD3.X UR5, URZ, UR37, URZ, UP0, !UPT ;  /* 0x000000253f057290 */ /* 0x000fd200087fe43f */
[----:B------:R0:W-:Y:S02]  /*c7f0*/  UTMALDG.4D [UR8], [UR4], desc[UR6] ;  /* 0x00000608040075b4 */ /* 0x0001e40008019000 */
[----:B0-----:R-:W-:Y:S01]  /*c800*/  UMOV UR8, UR14 ;  /* 0x0000000e00087c82 */ /* 0x001fe20008000000 */
[----:B------:R-:W-:Y:S02]  /*c810*/  UMOV UR10, UR15 ;  /* 0x0000000f000a7c82 */ /* 0x000fe40008000000 */
[----:B------:R1:W-:Y:S02]  /*c820*/  UTMALDG.4D [UR8], [UR4], desc[UR6] ;  /* 0x00000608040075b4 */ /* 0x0003e40008019000 */
[----:B-1----:R-:W-:Y:S01]  /*c830*/  NOP ;  /* 0x0000000000007918 */ /* 0x002fe20000000000 */
.L_x_345:
[----:B------:R-:W-:Y:S05]  /*c840*/  BSYNC B1 ;  /* 0x0000000000017941 */ /* 0x000fea0003800000 */
.L_x_344:
[C---:B------:R-:W-:Y:S01]  /*c850*/  ISETP.GT.AND P0, PT, R6.reuse, 0x1, PT ;  /* 0x000000010600780c */ /* 0x040fe20003f04270 */
[----:B------:R-:W-:-:S04]  /*c860*/  VIADD R2, R6, 0xfffffffe ;  /* 0xfffffffe06027836 */ /* 0x000fc80000000000 */
[----:B------:R-:W-:-:S08]  /*c870*/  IMAD.MOV.U32 R6, RZ, RZ, R2 ;  /* 0x000000ffff067224 */ /* 0x000fd000078e0002 */
[----:B------:R-:W-:Y:S05]  /*c880*/  @P0 BRA `(.L_x_351) ;  /* 0xffffffec00fc0947 */ /* 0x000fea000383ffff */
.L_x_327:
[----:B------:R-:W-:Y:S05]  /*c890*/  BSYNC B0 ;  /* 0x0000000000007941 */ /* 0x000fea0003800000 */
.L_x_326:
[----:B------:R-:W1:Y:S01]  /*c8a0*/  S2R R2, SR_TID.X ;  /* 0x0000000000027919 */ /* 0x000e620000002100 */
[----:B------:R-:W-:Y:S01]  /*c8b0*/  BSSY B0, `(.L_x_352) ;  /* 0x0000011000007945 */ /* 0x000fe20003800000 */
[----:B-1----:R-:W-:-:S04]  /*c8c0*/  LOP3.LUT R2, R2, 0x1f, RZ, 0xc0, !PT ;  /* 0x0000001f02027812 */ /* 0x002fc800078ec0ff */
[----:B------:R-:W-:-:S13]  /*c8d0*/  ISETP.NE.AND P0, PT, R2, RZ, PT ;  /* 0x000000ff0200720c */ /* 0x000fda0003f05270 */
[----:B------:R-:W-:Y:S05]  /*c8e0*/  @P0 BRA `(.L_x_353) ;  /* 0x0000000000340947 */ /* 0x000fea0003800000 */
[----:B------:R-:W1:Y:S01]  /*c8f0*/  S2R R9, SR_LANEID ;  /* 0x0000000000097919 */ /* 0x000e620000000000 */
[----:B------:R-:W-:Y:S01]  /*c900*/  VOTEU.ANY UR4, UPT, PT ;  /* 0x0000000000047886 */ /* 0x000fe200038e0100 */
[----:B------:R-:W2:Y:S01]  /*c910*/  LDC.64 R2, c[0x0][0xc38] ;  /* 0x00030e00ff027b82 */ /* 0x000ea20000000a00 */
[----:B------:R-:W1:Y:S01]  /*c920*/  FLO.U32 R0, UR4 ;  /* 0x0000000400007d00 */ /* 0x000e6200080e0000 */
[----:B------:R-:W-:-:S07]  /*c930*/  ULDC.64 UR6, c[0x0][0x208] ;  /* 0x0000820000067ab9 */ /* 0x000fce0000000a00 */
[----:B------:R-:W2:Y:S01]  /*c940*/  POPC R7, UR4 ;  /* 0x0000000400077d09 */ /* 0x000ea20008000000 */
[----:B-1----:R-:W-:-:S13]  /*c950*/  ISETP.EQ.U32.AND P0, PT, R0, R9, PT ;  /* 0x000000090000720c */ /* 0x002fda0003f02070 */
[----:B--2---:R-:W2:Y:S01]  /*c960*/  @P0 ATOMG.E.ADD.STRONG.GPU PT, R3, desc[UR6][R2.64], R7 ;  /* 0x00000007020309a8 */ /* 0x004ea200081ee1c6 */
[----:B------:R-:W1:Y:S02]  /*c970*/  S2R R6, SR_LTMASK ;  /* 0x0000000000067919 */ /* 0x000e640000003900 */
[----:B-1----:R-:W-:-:S04]  /*c980*/  LOP3.LUT R6, R6, UR4, RZ, 0xc0, !PT ;  /* 0x0000000406067c12 */ /* 0x002fc8000f8ec0ff */
[----:B------:R-:W1:Y:S01]  /*c990*/  POPC R9, R6 ;  /* 0x0000000600097309 */ /* 0x000e620000000000 */
[----:B--2---:R-:W1:Y:S02]  /*c9a0*/  SHFL.IDX PT, R0, R3, R0, 0x1f ;  /* 0x00001f0003007589 */ /* 0x004e6400000e0000 */
[----:B-1----:R-:W-:-:S07]  /*c9b0*/  IADD3 R16, R0, UR38, R9 ;  /* 0x0000002600107c10 */ /* 0x002fce000fffe009 */
.L_x_353:
[----:B------:R-:W-:Y:S05]  /*c9c0*/  BSYNC B0 ;  /* 0x0000000000007941 */ /* 0x000fea0003800000 */
.L_x_352:
[----:B------:R-:W-:Y:S04]  /*c9d0*/  BSSY B0, `(.L_x_354) ;  /* 0x0000032000007945 */ /* 0x000fe80003800000 */
[----:B------:R-:W-:Y:S05]  /*c9e0*/  @!P6 BRA `(.L_x_355) ;  /* 0x0000000000c0e947 */ /* 0x000fea0003800000 */
[----:B------:R-:W2:Y:S01]  /*c9f0*/  LDL R2, [R1] ;  /* 0x0000000001027983 */ /* 0x000ea20000100800 */
[----:B------:R-:W-:-:S03]  /*ca00*/  MOV R3, 0x400 ;  /* 0x0000040000037802 */ /* 0x000fc60000000f00 */
[----:B------:R-:W3:Y:S01]  /*ca10*/  LDL R0, [R1+0x8] ;  /* 0x0000080001007983 */ /* 0x000ee20000100800 */
[----:B------:R-:W1:Y:S02]  /*ca20*/  S2R R6, SR_CgaCtaId ;  /* 0x0000000000067919 */ /* 0x000e640000008800 */
[----:B-1----:R-:W-:-:S05]  /*ca30*/  LEA R3, R6, R3, 0x18 ;  /* 0x0000000306037211 */ /* 0x002fca00078ec0ff */
[----:B--2---:R-:W-:Y:S01]  /*ca40*/  IMAD R3, R2, 0x8, R3 ;  /* 0x0000000802037824 */ /* 0x004fe200078e0203 */
[----:B---3--:R-:W-:-:S04]  /*ca50*/  SHF.L.U32 R0, R0, 0x1f, RZ ;  /* 0x0000001f00007819 */ /* 0x008fc800000006ff */
[----:B------:R-:W1:Y:S02]  /*ca60*/  SYNCS.PHASECHK.TRANS64.TRYWAIT P0, [R3+URZ+0x34860], R0 ;  /* 0x03486000030075a7 */ /* 0x000e64000800017f */
[----:B-1----:R-:W-:Y:S05]  /*ca70*/  @!P0 BRA `(.L_x_356) ;  /* 0x0000001400a88947 */ /* 0x002fea0003800000 */
.L_x_400:
        /* <DEDUP_REMOVED lines=11> */
.L_x_357:
[----:B------:R-:W2:Y:S01]  /*cb30*/  LDL.LU R8, [R1+0x4] ;  /* 0x0000040001087983 */ /* 0x000ea20000300800 */
[----:B------:R-:W-:-:S03]  /*cb40*/  MOV R6, 0x400 ;  /* 0x0000040000067802 */ /* 0x000fc60000000f00 */
[----:B-1----:R-:W3:Y:S04]  /*cb50*/  LDL R0, [R1] ;  /* 0x0000000001007983 */ /* 0x002ee80000100800 */
[----:B------:R-:W4:Y:S01]  /*cb60*/  LDL R2, [R1+0xc] ;  /* 0x00000c0001027983 */ /* 0x000f220000100800 */
[----:B------:R-:W1:Y:S01]  /*cb70*/  S2R R7, SR_CgaCtaId ;  /* 0x0000000000077919 */ /* 0x000e620000008800 */
[----:B------:R-:W-:Y:S01]  /*cb80*/  R2UR UR9, R3 ;  /* 0x00000000030972ca */ /* 0x000fe200000e0000 */
[----:B------:R-:W-:Y:S01]  /*cb90*/  UIADD3 UR4, UP0, UR36, 0x470, URZ ;  /* 0x0000047024047890 */ /* 0x000fe2000ff1e03f */
[----:B------:R-:W-:Y:S02]  /*cba0*/  R2UR UR12, R4 ;  /* 0x00000000040c72ca */ /* 0x000fe400000e0000 */
[----:B------:R-:W-:-:S02]  /*cbb0*/  R2UR UR13, R5 ;  /* 0x00000000050d72ca */ /* 0x000fc400000e0000 */
[----:B-1----:R-:W-:-:S07]  /*cbc0*/  LEA R6, R7, R6, 0x18 ;  /* 0x0000000607067211 */ /* 0x002fce00078ec0ff */
[----:B------:R-:W-:Y:S01]  /*cbd0*/  UIADD3 UR9, UR9, 0x34850, URZ ;  /* 0x0003485009097890 */ /* 0x000fe2000fffe03f */
[----:B------:R-:W-:Y:S01]  /*cbe0*/  UMOV UR10, URZ ;  /* 0x0000003f000a7c82 */ /* 0x000fe20008000000 */
[----:B------:R-:W-:Y:S01]  /*cbf0*/  UMOV UR7, 0x14f00000 ;  /* 0x14f0000000077882 */ /* 0x000fe20000000000 */
[----:B------:R-:W-:Y:S01]  /*cc00*/  UMOV UR15, 0x40 ;  /* 0x00000040000f7882 */ /* 0x000fe20000000000 */
        /* <DEDUP_REMOVED lines=13> */
[----:B-1----:R-:W-:Y:S01]  /*cce0*/  NOP ;  /* 0x0000000000007918 */ /* 0x002fe20000000000 */
.L_x_355:
[----:B------:R-:W-:Y:S05]  /*ccf0*/  BSYNC B0 ;  /* 0x0000000000007941 */ /* 0x000fea0003800000 */
.L_x_354:
[----:B------:R-:W2:Y:S04]  /*cd00*/  LDL.LU R0, [R1] ;  /* 0x0000000001007983 */ /* 0x000ea80000300800 */
[----:B------:R-:W3:Y:S01]  /*cd10*/  LDL.LU R3, [R1+0x8] ;  /* 0x0000080001037983 */ /* 0x000ee20000300800 */
[----:B--2---:R-:W-:-:S05]  /*cd20*/  VIADD R0, R0, 0x1 ;  /* 0x0000000100007836 */ /* 0x004fca0000000000 */
[----:B------:R-:W-:-:S04]  /*cd30*/  ISETP.NE.AND P0, PT, R0, 0x2, PT ;  /* 0x000000020000780c */ /* 0x000fc80003f05270 */
[----:B------:R-:W-:Y:S02]  /*cd40*/  SEL R2, RZ, 0x1, P0 ;  /* 0x00000001ff027807 */ /* 0x000fe40000000000 */
[----:B------:R-:W-:Y:S02]  /*cd50*/  SEL R0, R0, RZ, P0 ;  /* 0x000000ff00007207 */ /* 0x000fe40000000000 */
[----:B---3--:R-:W-:-:S05]  /*cd60*/  LOP3.LUT R3, R3, R2, RZ, 0x3c, !PT ;  /* 0x0000000203037212 */ /* 0x008fca00078e3cff */
[----:B------:R1:W-:Y:S04]  /*cd70*/  STL [R1+0x8], R3 ;  /* 0x0000080301007387 */ /* 0x0003e80000100800 */
[----:B------:R1:W-:Y:S02]  /*cd80*/  STL [R1], R0 ;  /* 0x0000000001007387 */ /* 0x0003e40000100800 */
.L_x_311:
[----:B------:R-:W-:Y:S05]  /*cd90*/  BSYNC B6 ;  /* 0x0000000000067941 */ /* 0x000fea0003800000 */
.L_x_309:
[----:B------:R-:W-:-:S03]  /*cda0*/  UMOV UR4, 0xffffffff ;  /* 0xffffffff00047882 */ /* 0x000fc60000000000 */
[----:B------:R-:W-:Y:S05]  /*cdb0*/  BRA.DIV UR4, `(.L_x_358) ;  /* 0x0000001204ec7947 */ /* 0x000fea000b800000 */
[----:B------:R2:W3:Y:S04]  /*cdc0*/  SHFL.IDX PT, R4, R16, RZ, 0x1f ;  /* 0x00001fff10047589 */ /* 0x0004e800000e0000 */
[----:B------:R2:W4:Y:S02]  /*cdd0*/  SHFL.IDX PT, R5, R16, 0x1, 0x1f ;  /* 0x00201f0010057f89 */ /* 0x00052400000e0000 */
.L_x_404:
[----:B01----:R-:W0:Y:S01]  /*cde0*/  S2R R0, SR_TID.X ;  /* 0x0000000000007919 */ /* 0x003e220000002100 */
[----:B------:R-:W-:Y:S01]  /*cdf0*/  ULDC UR4, c[0x0][0xc14] ;  /* 0x0003050000047ab9 */ /* 0x000fe20000000800 */
[----:B------:R-:W-:Y:S01]  /*ce00*/  BSSY B0, `(.L_x_359) ;  /* 0x000000c000007945 */ /* 0x000fe20003800000 */
[----:B------:R-:W-:Y:S01]  /*ce10*/  IMAD.MOV.U32 R3, RZ, RZ, RZ ;  /* 0x000000ffff037224 */ /* 0x000fe200078e00ff */
[----:B0-----:R-:W-:Y:S01]  /*ce20*/  LOP3.LUT R9, R0, 0x1f, RZ, 0xc0, !PT ;  /* 0x0000001f00097812 */ /* 0x001fe200078ec0ff */
[----:B------:R-:W-:-:S03]  /*ce30*/  IMAD.U32 R0, RZ, RZ, UR4 ;  /* 0x00000004ff007e24 */ /* 0x000fc6000f8e00ff */
[C---:B------:R-:W-:Y:S01]  /*ce40*/  ISETP.NE.AND P0, PT, R9.reuse, 0x1f, PT ;  /* 0x0000001f0900780c */ /* 0x040fe20003f05270 */
[----:B------:R-:W-:-:S05]  /*ce50*/  IMAD.IADD R7, R9, 0x1, R19 ;  /* 0x0000000109077824 */ /* 0x000fca00078e0213 */
[----:B------:R-:W-:-:S13]  /*ce60*/  ISETP.GE.OR P0, PT, R7, R0, !P0 ;  /* 0x000000000700720c */ /* 0x000fda0004706670 */
[----:B------:R-:W-:Y:S05]  /*ce70*/  @P0 BRA `(.L_x_360) ;  /* 0x0000000000100947 */ /* 0x000fea0003800000 */
[----:B------:R-:W0:Y:S01]  /*ce80*/  LDC.64 R2, c[0x0][0xc58] ;  /* 0x00031600ff027b82 */ /* 0x000e220000000a00 */
[----:B------:R-:W-:Y:S01]  /*ce90*/  ULDC.64 UR4, c[0x0][0x208] ;  /* 0x0000820000047ab9 */ /* 0x000fe20000000a00 */
[----:B0-----:R-:W-:-:S06]  /*cea0*/  IMAD.WIDE R2, R7, 0x4, R2 ;  /* 0x0000000407027825 */ /* 0x001fcc00078e0202 */
[----:B------:R0:W5:Y:S02]  /*ceb0*/  LDG.E R3, desc[UR4][R2.64] ;  /* 0x0000000402037981 */ /* 0x000164000c1e1900 */
.L_x_360:
[----:B------:R-:W-:Y:S05]  /*cec0*/  BSYNC B0 ;  /* 0x0000000000007941 */ /* 0x000fea0003800000 */
.L_x_359:
[----:B------:R-:W-:-:S03]  /*ced0*/  UMOV UR4, 0xffffffff ;  /* 0xffffffff00047882 */ /* 0x000fc60000000000 */
[----:B------:R-:W-:Y:S05]  /*cee0*/  BRA.DIV UR4, `(.L_x_361) ;  /* 0x0000001204ec7947 */ /* 0x000fea000b800000 */
[----:B-----5:R-:W1:Y:S01]  /*cef0*/  SHFL.UP PT, R14, R3, 0x1, RZ ;  /* 0x04200000030e7989 */ /* 0x020e6200000e00ff */
[C---:B------:R-:W-:Y:S02]  /*cf00*/  ISETP.NE.AND P0, PT, R9.reuse, RZ, PT ;  /* 0x000000ff0900720c */ /* 0x040fe40003f05270 */
[C---:B------:R-:W-:Y:S02]  /*cf10*/  ISETP.GE.U32.AND P1, PT, R9.reuse, 0x2, PT ;  /* 0x000000020900780c */ /* 0x040fe40003f26070 */
[----:B-1----:R-:W-:Y:S02]  /*cf20*/  SEL R14, R14, RZ, P0 ;  /* 0x000000ff0e0e7207 */ /* 0x002fe40000000000 */
[----:B------:R-:W-:-:S03]  /*cf30*/  ISETP.GE.U32.AND P0, PT, R9, 0x4, PT ;  /* 0x000000040900780c */ /* 0x000fc60003f06070 */
[----:B------:R-:W-:-:S05]  /*cf40*/  IMAD.IADD R13, R3, 0x1, R14 ;  /* 0x00000001030d7824 */ /* 0x000fca00078e020e */
[----:B------:R-:W1:Y:S02]  /*cf50*/  SHFL.UP PT, R14, R13, 0x2, RZ ;  /* 0x044000000d0e7989 */ /* 0x000e6400000e00ff */
        /* <DEDUP_REMOVED lines=8> */
[----:B-1----:R-:W-:-:S05]  /*cfe0*/  SEL R8, R14, RZ, P1 ;  /* 0x000000ff0e087207 */ /* 0x002fca0000800000 */
[----:B------:R-:W-:-:S05]  /*cff0*/  IMAD.IADD R8, R7, 0x1, R8 ;  /* 0x0000000107087824 */ /* 0x000fca00078e0208 */
[----:B------:R-:W1:Y:S02]  /*d000*/  SHFL.UP PT, R14, R8, 0x10, RZ ;  /* 0x06000000080e7989 */ /* 0x000e6400000e00ff */
[----:B-1----:R-:W-:-:S05]  /*d010*/  SEL R9, R14, RZ, P0 ;  /* 0x000000ff0e097207 */ /* 0x002fca0000000000 */
[----:B0-----:R-:W-:-:S05]  /*d020*/  IMAD.IADD R2, R8, 0x1, R9 ;  /* 0x0000000108027824 */ /* 0x001fca00078e0209 */
[----:B------:R0:W1:Y:S02]  /*d030*/  SHFL.IDX PT, R14, R2, 0x1f, 0x1f ;  /* 0x03e01f00020e7f89 */ /* 0x00006400000e0000 */
.L_x_412:
[----:B------:R-:W-:Y:S02]  /*d040*/  ULDC UR4, c[0x0][0xc10] ;  /* 0x0003040000047ab9 */ /* 0x000fe40000000800 */
[----:B--2---:R-:W-:-:S04]  /*d050*/  IMAD.U32 R16, RZ, RZ, UR4 ;  /* 0x00000004ff107e24 */ /* 0x004fc8000f8e00ff */
[----:B-1----:R-:W-:-:S04]  /*d060*/  IMAD R6, R14, R16, RZ ;  /* 0x000000100e067224 */ /* 0x002fc800078e02ff */
[----:B----4-:R-:W-:-:S05]  /*d070*/  IMAD.IADD R5, R5, 0x1, R6 ;  /* 0x0000000105057824 */ /* 0x010fca00078e0206 */
[----:B---3--:R-:W-:-:S13]  /*d080*/  ISETP.GT.AND P0, PT, R5, R4, PT ;  /* 0x000000040500720c */ /* 0x008fda0003f04270 */
[----:B------:R-:W-:Y:S05]  /*d090*/  @P0 BRA `(.L_x_362) ;  /* 0x0000000000b80947 */ /* 0x000fea0003800000 */
[----:B------:R-:W1:Y:S02]  /*d0a0*/  LDC R0, c[0x0][0xc14] ;  /* 0x00030500ff007b82 */ /* 0x000e640000000800 */
.L_x_367:
[----:B------:R-:W-:-:S05]  /*d0b0*/  VIADD R19, R19, 0x1f ;  /* 0x0000001f13137836 */ /* 0x000fca0000000000 */
[----:B-1----:R-:W-:-:S13]  /*d0c0*/  ISETP.GE.AND P0, PT, R19, R0, PT ;  /* 0x000000001300720c */ /* 0x002fda0003f06270 */
[----:B------:R-:W-:Y:S05]  /*d0d0*/  @P0 BRA `(.L_x_363) ;  /* 0x0000000400600947 */ /* 0x000fea0003800000 */
[----:B0-----:R-:W0:Y:S01]  /*d0e0*/  S2R R2, SR_TID.X ;  /* 0x0000000000027919 */ /* 0x001e220000002100 */
[----:B------:R-:W-:Y:S01]  /*d0f0*/  BSSY B0, `(.L_x_364) ;  /* 0x000000b000007945 */ /* 0x000fe20003800000 */
[----:B------:R-:W-:Y:S01]  /*d100*/  IMAD.MOV.U32 R3, RZ, RZ, RZ ;  /* 0x000000ffff037224 */ /* 0x000fe200078e00ff */
[----:B0-----:R-:W-:-:S04]  /*d110*/  LOP3.LUT R8, R2, 0x1f, RZ, 0xc0, !PT ;  /* 0x0000001f02087812 */ /* 0x001fc800078ec0ff */
        /* <DEDUP_REMOVED lines=8> */
.L_x_365:
[----:B------:R-:W-:Y:S05]  /*d1a0*/  BSYNC B0 ;  /* 0x0000000000007941 */ /* 0x000fea0003800000 */
.L_x_364:
[----:B------:R-:W-:-:S03]  /*d1b0*/  UMOV UR4, 0xffffffff ;  /* 0xffffffff00047882 */ /* 0x000fc60000000000 */
[----:B------:R-:W-:Y:S05]  /*d1c0*/  BRA.DIV UR4, `(.L_x_366) ;  /* 0x0000001604047947 */ /* 0x000fea000b800000 */
[----:B-----5:R-:W1:Y:S01]  /*d1d0*/  SHFL.UP PT, R14, R3, 0x1, RZ ;  /* 0x04200000030e7989 */ /* 0x020e6200000e00ff */
[C---:B------:R-:W-:Y:S02]  /*d1e0*/  ISETP.NE.AND P0, PT, R8.reuse, RZ, PT ;  /* 0x000000ff0800720c */ /* 0x040fe40003f05270 */
[----:B------:R-:W-:Y:S02]  /*d1f0*/  ISETP.GE.U32.AND P1, PT, R8, 0x2, PT ;  /* 0x000000020800780c */ /* 0x000fe40003f26070 */
[----:B-1----:R-:W-:Y:S02]  /*d200*/  SEL R14, R14, RZ, P0 ;  /* 0x000000ff0e0e7207 */ /* 0x002fe40000000000 */
        /* <DEDUP_REMOVED lines=16> */
[----:B------:R0:W1:Y:S02]  /*d310*/  SHFL.IDX PT, R14, R2, 0x1f, 0x1f ;  /* 0x03e01f00020e7f89 */ /* 0x00006400000e0000 */
.L_x_420:
[----:B------:R-:W-:Y:S02]  /*d320*/  ULDC UR4, c[0x0][0xc10] ;  /* 0x0003040000047ab9 */ /* 0x000fe40000000800 */
[----:B------:R-:W-:-:S04]  /*d330*/  IMAD.U32 R16, RZ, RZ, UR4 ;  /* 0x00000004ff107e24 */ /* 0x000fc8000f8e00ff */
[----:B-1----:R-:W-:-:S04]  /*d340*/  IMAD R6, R14, R16, RZ ;  /* 0x000000100e067224 */ /* 0x002fc800078e02ff */
[----:B------:R-:W-:-:S05]  /*d350*/  IMAD.IADD R5, R6, 0x1, R5 ;  /* 0x0000000106057824 */ /* 0x000fca00078e0205 */
[----:B------:R-:W-:-:S13]  /*d360*/  ISETP.GT.AND P0, PT, R5, R4, PT ;  /* 0x000000040500720c */ /* 0x000fda0003f04270 */
[----:B------:R-:W-:Y:S05]  /*d370*/  @!P0 BRA `(.L_x_367) ;  /* 0xfffffffc004c8947 */ /* 0x000fea000383ffff */
.L_x_362:
[----:B------:R-:W-:Y:S01]  /*d380*/  IMAD.IADD R6, R5, 0x1, -R6 ;  /* 0x0000000105067824 */ /* 0x000fe200078e0a06 */
[----:B------:R-:W-:-:S03]  /*d390*/  UMOV UR4, 0xffffffff ;  /* 0xffffffff00047882 */ /* 0x000fc60000000000 */
[----:B------:R-:W-:-:S05]  /*d3a0*/  IMAD R5, R2, R16, R6 ;  /* 0x0000001002057224 */ /* 0x000fca00078e0206 */
[----:B------:R-:W-:Y:S01]  /*d3b0*/  ISETP.GT.AND P6, PT, R5, R4, PT ;  /* 0x000000040500720c */ /* 0x000fe20003fc4270 */
[----:B------:R-:W-:-:S12]  /*d3c0*/  BRA.DIV UR4, `(.L_x_368) ;  /* 0x0000001604547947 */ /* 0x000fd8000b800000 */
[----:B------:R-:W-:-:S04]  /*d3d0*/  VOTE.ANY R7, PT, !P6 ;  /* 0x0000000000077806 */ /* 0x000fc800070e0100 */
[----:B------:R-:W1:Y:S02]  /*d3e0*/  POPC R5, R7 ;  /* 0x0000000700057309 */ /* 0x000e640000000000 */
[----:B-1----:R1:W2:Y:S02]  /*d3f0*/  SHFL.IDX PT, R17, R3, R5, 0x1f ;  /* 0x00001f0503117589 */ /* 0x0022a400000e0000 */
.L_x_424:
[----:B------:R-:W-:Y:S01]  /*d400*/  ISETP.NE.AND P0, PT, R7, RZ, PT ;  /* 0x000000ff0700720c */ /* 0x000fe20003f05270 */
[----:B------:R-:W-:-:S12]  /*d410*/  IMAD.MOV.U32 R14, RZ, RZ, RZ ;  /* 0x000000ffff0e7224 */ /* 0x000fd800078e00ff */
[----:B------:R-:W-:Y:S05]  /*d420*/  @!P0 BRA `(.L_x_369) ;  /* 0x0000000000108947 */ /* 0x000fea0003800000 */
[----:B------:R-:W-:Y:S01]  /*d430*/  UMOV UR4, 0xffffffff ;  /* 0xffffffff00047882 */ /* 0x000fe20000000000 */
[----:B------:R-:W-:Y:S02]  /*d440*/  VIADD R12, R5, 0xffffffff ;  /* 0xffffffff050c7836 */ /* 0x000fe40000000000 */
[----:B------:R-:W-:Y:S05]  /*d450*/  BRA.DIV UR4, `(.L_x_370) ;  /* 0x0000001604787947 */ /* 0x000fea000b800000 */
[----:B------:R3:W4:Y:S02]  /*d460*/  SHFL.IDX PT, R14, R2, R12, 0x1f ;  /* 0x00001f0c020e7589 */ /* 0x00072400000e0000 */
.L_x_369:
[-C--:B--2---:R-:W-:Y:S01]  /*d470*/  IABS R7, R17.reuse ;  /* 0x0000001100077213 */ /* 0x084fe20000000000 */
[----:B----4-:R-:W-:Y:S01]  /*d480*/  IMAD R16, R14, R16, R6 ;  /* 0x000000100e107224 */ /* 0x010fe200078e0206 */
[----:B------:R-:W-:Y:S01]  /*d490*/  IABS R6, R17 ;  /* 0x0000001100067213 */ /* 0x000fe20000000000 */
[----:B------:R-:W-:Y:S01]  /*d4a0*/  IMAD.IADD R19, R5, 0x1, R19 ;  /* 0x0000000105137824 */ /* 0x000fe200078e0213 */
[----:B------:R-:W2:Y:S03]  /*d4b0*/  I2F.RP R8, R7 ;  /* 0x0000000700087306 */ /* 0x000ea60000209400 */
[----:B------:R-:W-:-:S05]  /*d4c0*/  IMAD.MOV R6, RZ, RZ, -R6 ;  /* 0x000000ffff067224 */ /* 0x000fca00078e0a06 */
[----:B--2---:R-:W2:Y:S02]  /*d4d0*/  MUFU.RCP R8, R8 ;  /* 0x0000000800087308 */ /* 0x004ea40000001000 */
[----:B--2---:R-:W-:-:S06]  /*d4e0*/  VIADD R9, R8, 0xffffffe ;  /* 0x0ffffffe08097836 */ /* 0x004fcc0000000000 */
[----:B-1----:R-:W0:Y:S02]  /*d4f0*/  F2I.FTZ.U32.TRUNC.NTZ R3, R9 ;  /* 0x0000000900037305 */ /* 0x002e24000021f000 */
[----:B0--3--:R-:W-:-:S04]  /*d500*/  IMAD.MOV R2, RZ, RZ, -R3 ;  /* 0x000000ffff027224 */ /* 0x009fc800078e0a03 */
[----:B------:R-:W-:Y:S02]  /*d510*/  IMAD R11, R2, R7, RZ ;  /* 0x00000007020b7224 */ /* 0x000fe400078e02ff */
[----:B------:R-:W-:-:S04]  /*d520*/  IMAD.MOV.U32 R2, RZ, RZ, RZ ;  /* 0x000000ffff027224 */ /* 0x000fc800078e00ff */
[----:B------:R-:W-:-:S04]  /*d530*/  IMAD.HI.U32 R3, R3, R11, R2 ;  /* 0x0000000b03037227 */ /* 0x000fc800078e0002 */
[----:B------:R-:W-:-:S05]  /*d540*/  IMAD.IADD R2, R4, 0x1, -R16 ;  /* 0x0000000104027824 */ /* 0x000fca00078e0a10 */
[----:B------:R-:W-:-:S05]  /*d550*/  IABS R4, R2 ;  /* 0x0000000200047213 */ /* 0x000fca0000000000 */
        /* <DEDUP_REMOVED lines=16> */
.L_x_363:
[----:B------:R-:W-:Y:S01]  /*d660*/  UMOV UR4, URZ ;  /* 0x0000003f00047c82 */ /* 0x000fe20008000000 */
[----:B------:R-:W-:Y:S01]  /*d670*/  UMOV UR5, URZ ;  /* 0x0000003f00057c82 */ /* 0x000fe20008000000 */
[----:B------:R-:W-:Y:S01]  /*d680*/  ULDC UR6, c[0x0][0xc14] ;  /* 0x0003050000067ab9 */ /* 0x000fe20000000800 */
[----:B------:R-:W-:Y:S02]  /*d690*/  IMAD.MOV.U32 R16, RZ, RZ, R4 ;  /* 0x000000ffff107224 */ /* 0x000fe400078e0004 */
[----:B------:R-:W-:Y:S02]  /*d6a0*/  IMAD.U32 R17, RZ, RZ, UR4 ;  /* 0x00000004ff117e24 */ /* 0x000fe4000f8e00ff */
[----:B------:R-:W-:Y:S02]  /*d6b0*/  IMAD.U32 R18, RZ, RZ, UR5 ;  /* 0x00000005ff127e24 */ /* 0x000fe4000f8e00ff */
[----:B------:R-:W-:-:S07]  /*d6c0*/  IMAD.U32 R19, RZ, RZ, UR6 ;  /* 0x00000006ff137e24 */ /* 0x000fce000f8e00ff */
.L_x_371:
[----:B0-----:R-:W0:Y:S01]  /*d6d0*/  S2R R2, SR_TID.X ;  /* 0x0000000000027919 */ /* 0x001e220000002100 */
[----:B------:R-:W-:Y:S05]  /*d6e0*/  WARPSYNC.ALL ;  /* 0x0000000000007948 */ /* 0x000fea0003800000 */
[----:B------:R-:W-:Y:S01]  /*d6f0*/  BAR.SYNC.DEFER_BLOCKING 0x4, 0x120 ;  /* 0x0104800000007b1d */ /* 0x000fe20000010000 */
[----:B0-----:R-:W-:-:S04]  /*d700*/  LOP3.LUT R2, R2, 0x1f, RZ, 0xc0, !PT ;  /* 0x0000001f02027812 */ /* 0x001fc800078ec0ff */
[----:B------:R-:W-:-:S13]  /*d710*/  ISETP.NE.AND P0, PT, R2, RZ, PT ;  /* 0x000000ff0200720c */ /* 0x000fda0003f05270 */
[----:B------:R-:W0:Y:S01]  /*d720*/  @!P0 S2R R3, SR_CgaCtaId ;  /* 0x0000000000038919 */ /* 0x000e220000008800 */
[----:B------:R-:W-:-:S04]  /*d730*/  @!P0 MOV R2, 0x400 ;  /* 0x0000040000028802 */ /* 0x000fc80000000f00 */
[----:B0-----:R-:W-:-:S05]  /*d740*/  @!P0 LEA R2, R3, R2, 0x18 ;  /* 0x0000000203028211 */ /* 0x001fca00078ec0ff */
[----:B------:R1:W-:Y:S01]  /*d750*/  @!P0 STS.128 [R2+0x348d0], R16 ;  /* 0x0348d01002008388 */ /* 0x0003e20000000c00 */
[----:B------:R-:W-:Y:S06]  /*d760*/  BAR.ARV 0x5, 0x120 ;  /* 0x0144800000007b1d */ /* 0x000fec0000002000 */
[----:B------:R-:W-:-:S13]  /*d770*/  ISETP.GE.AND P0, PT, R19, R0, PT ;  /* 0x000000001300720c */ /* 0x000fda0003f06270 */
[----:B------:R-:W-:Y:S05]  /*d780*/  @!P0 BRA `(.L_x_372) ;  /* 0xffffffc000488947 */ /* 0x000fea000383ffff */
.L_x_307:
[----:B0-----:R-:W2:Y:S01]  /*d790*/  LDL.LU R0, [R1+0x28] ;  /* 0x0000280001007983 */ /* 0x001ea20000300800 */
[----:B------:R-:W-:Y:S01]  /*d7a0*/  BSSY B0, `(.L_x_373) ;  /* 0x000000b000007945 */ /* 0x000fe20003800000 */
[----:B------:R-:W0:Y:S01]  /*d7b0*/  S2R R5, SR_CgaCtaId ;  /* 0x0000000000057919 */ /* 0x000e220000008800 */
[----:B--2---:R-:W-:-:S05]  /*d7c0*/  VIADD R0, R0, 0x1 ;  /* 0x0000000100007836 */ /* 0x004fca0000000000 */
[----:B-1----:R-:W-:-:S04]  /*d7d0*/  LEA.HI R2, R0, R0, RZ, 0x1 ;  /* 0x0000000000027211 */ /* 0x002fc800078f08ff */
[----:B------:R-:W-:-:S05]  /*d7e0*/  LOP3.LUT R3, R2, 0xfffffffe, RZ, 0xc0, !PT ;  /* 0xfffffffe02037812 */ /* 0x000fca00078ec0ff */
[----:B------:R-:W-:Y:S01]  /*d7f0*/  IMAD.IADD R3, R0, 0x1, -R3 ;  /* 0x0000000100037824 */ /* 0x000fe200078e0a03 */
[----:B------:R-:W-:-:S04]  /*d800*/  MOV R0, 0x400 ;  /* 0x0000040000007802 */ /* 0x000fc80000000f00 */
[----:B0-----:R-:W-:Y:S02]  /*d810*/  LEA R0, R5, R0, 0x18 ;  /* 0x0000000005007211 */ /* 0x001fe400078ec0ff */
[----:B------:R-:W-:-:S04]  /*d820*/  SHF.L.U32 R3, R3, 0x1f, RZ ;  /* 0x0000001f03037819 */ /* 0x000fc800000006ff */
[----:B------:R-:W0:Y:S02]  /*d830*/  SYNCS.PHASECHK.TRANS64.TRYWAIT P0, [R0+URZ+0x34820], R3 ;  /* 0x03482003000075a7 */ /* 0x000e24000800017f */
[----:B0-----:R-:W-:Y:S05]  /*d840*/  @!P0 BRA `(.L_x_374) ;  /* 0x0000001000a08947 */ /* 0x001fea0003800000 */
.L_x_427:
[----:B------:R-:W-:Y:S05]  /*d850*/  BSYNC B0 ;  /* 0x0000000000007941 */ /* 0x000fea0003800000 */
.L_x_373:
[----:B------:R-:W-:-:S03]  /*d860*/  UMOV UR4, 0xffffffff ;  /* 0xffffffff00047882 */ /* 0x000fc60000000000 */
[----:B------:R-:W-:Y:S05]  /*d870*/  BRA.DIV UR4, `(.L_x_375) ;  /* 0x0000001204a87947 */ /* 0x000fea000b800000 */
[----:B------:R-:W1:Y:S02]  /*d880*/  S2R R2, SR_TID.X ;  /* 0x0000000000027919 */ /* 0x000e640000002100 */
[----:B-1----:R-:W-:-:S04]  /*d890*/  SHF.R.U32.HI R2, RZ, 0x5, R2 ;  /* 0x00000005ff027819 */ /* 0x002fc80000011602 */
[----:B------:R-:W-:-:S05]  /*d8a0*/  LOP3.LUT R2, R2, 0x3, RZ, 0xc0, !PT ;  /* 0x0000000302027812 */ /* 0x000fca00078ec0ff */
[----:B------:R1:W2:Y:S02]  /*d8b0*/  SHFL.IDX PT, R14, R2, RZ, 0x1f ;  /* 0x00001fff020e7589 */ /* 0x0002a400000e0000 */
.L_x_430:
[----:B--2---:R-:W-:Y:S01]  /*d8c0*/  ISETP.NE.AND P0, PT, R14, RZ, PT ;  /* 0x000000ff0e00720c */ /* 0x004fe20003f05270 */
[----:B------:R-:W-:-:S12]  /*d8d0*/  BSSY B0, `(.L_x_376) ;  /* 0x0000029000007945 */ /* 0x000fd80003800000 */
[----:B------:R-:W-:Y:S05]  /*d8e0*/  @P0 BRA `(.L_x_377) ;  /* 0x00000000009c0947 */ /* 0x000fea0003800000 */
[----:B------:R-:W-:-:S03]  /*d8f0*/  UMOV UR4, 0xffffffff ;  /* 0xffffffff00047882 */ /* 0x000fc60000000000 */
[----:B------:R-:W-:Y:S05]  /*d900*/  BRA.DIV UR4, `(.L_x_378) ;  /* 0x0000001204b87947 */ /* 0x000fea000b800000 */
[----:B------:R-:W-:-:S13]  /*d910*/  ELECT P6, URZ, PT ;  /* 0x00000000003f782f */ /* 0x000fda00038c0000 */
.L_x_433:
[----:B------:R-:W-:Y:S05]  /*d920*/  @!P6 BRA `(.L_x_377) ;  /* 0x00000000008ce947 */ /* 0x000fea0003800000 */
[----:B-1----:R-:W2:Y:S02]  /*d930*/  LDL R2, [R1+0x30] ;  /* 0x0000300001027983 */ /* 0x002ea40000100800 */
[----:B--2---:R-:W-:-:S13]  /*d940*/  R2UR UR4, R2 ;  /* 0x00000000020472ca */ /* 0x004fda00000e0000 */
[----:B------:R-:W-:-:S06]  /*d950*/  ULOP3.LUT UR4, UR4, 0x2, URZ, 0xfc, !UPT ;  /* 0x0000000204047892 */ /* 0x000fcc000f8efc3f */
[----:B------:R-:W-:-:S05]  /*d960*/  IMAD.U32 R2, RZ, RZ, UR4 ;  /* 0x00000004ff027e24 */ /* 0x000fca000f8e00ff */
[----:B------:R-:W-:-:S13]  /*d970*/  ISETP.NE.AND P2, PT, R2, 0x3, PT ;  /* 0x000000030200780c */ /* 0x000fda0003f45270 */
[----:B------:R-:W-:Y:S05]  /*d980*/  @!P2 BRA `(.L_x_379) ;  /* 0x000000000004a947 */ /* 0x000fea0003800000 */
[----:B------:R-:W-:Y:S01]  /*d990*/  BPT.TRAP 0x1 ;  /* 0x000000040000795c */ /* 0x000fe20000300000 */
.L_x_379:
[----:B0-----:R-:W2:Y:S04]  /*d9a0*/  LDL R3, [R1] ;  /* 0x0000000001037983 */ /* 0x001ea80000100800 */
[----:B------:R-:W3:Y:S01]  /*d9b0*/  LDL.LU R7, [R1+0x8] ;  /* 0x0000080001077983 */ /* 0x000ee20000300800 */
[----:B------:R-:W-:-:S04]  /*d9c0*/  VIADD R2, R0, 0x34840 ;  /* 0x0003484000027836 */ /* 0x000fc80000000000 */
[C---:B--2---:R-:W-:Y:S02]  /*d9d0*/  IMAD R6, R3.reuse, 0x8, R2 ;  /* 0x0000000803067824 */ /* 0x044fe400078e0202 */
[----:B------:R-:W-:Y:S01]  /*d9e0*/  VIADD R3, R3, 0x1 ;  /* 0x0000000103037836 */ /* 0x000fe20000000000 */
[----:B---3--:R-:W-:-:S04]  /*d9f0*/  SHF.L.U32 R5, R7, 0x1f, RZ ;  /* 0x0000001f07057819 */ /* 0x008fc800000006ff */
[C---:B------:R-:W-:Y:S01]  /*da00*/  ISETP.NE.AND P1, PT, R3.reuse, 0x2, PT ;  /* 0x000000020300780c */ /* 0x040fe20003f25270 */
[----:B------:R-:W0:Y:S03]  /*da10*/  SYNCS.PHASECHK.TRANS64.TRYWAIT P0, [R6+URZ], R5 ;  /* 0x00000005060075a7 */ /* 0x000e26000800017f */
[----:B------:R-:W-:Y:S02]  /*da20*/  SEL R4, RZ, 0x1, P1 ;  /* 0x00000001ff047807 */ /* 0x000fe40000800000 */
[----:B------:R-:W-:Y:S02]  /*da30*/  SEL R3, R3, RZ, P1 ;  /* 0x000000ff03037207 */ /* 0x000fe40000800000 */
[----:B------:R-:W-:-:S03]  /*da40*/  LOP3.LUT R4, R7, R4, RZ, 0x3c, !PT ;  /* 0x0000000407047212 */ /* 0x000fc600078e3cff */
[----:B------:R-:W-:Y:S01]  /*da50*/  IMAD R7, R3, 0x8, R2 ;  /* 0x0000000803077824 */ /* 0x000fe200078e0202 */
[----:B------:R-:W-:Y:S01]  /*da60*/  SHF.L.U32 R2, R4, 0x1f, RZ ;  /* 0x0000001f04027819 */ /* 0x000fe200000006ff */
[----:B0-----:R-:W-:Y:S06]  /*da70*/  @!P0 BRA `(.L_x_380) ;  /* 0x00000010007c8947 */ /* 0x001fec0003800000 */
.L_x_434:
[----:B------:R-:W1:Y:S02]  /*da80*/  SYNCS.PHASECHK.TRANS64.TRYWAIT P0, [R7+URZ], R2 ;  /* 0x00000002070075a7 */ /* 0x000e64000800017f */
[----:B-1----:R-:W-:Y:S05]  /*da90*/  @!P0 BRA `(.L_x_381) ;  /* 0x0000001000888947 */ /* 0x002fea0003800000 */
.L_x_435:
[----:B------:R-:W-:Y:S05]  /*daa0*/  @!P2 BRA `(.L_x_382) ;  /* 0x000000000004a947 */ /* 0x000fea0003800000 */
[----:B------:R-:W-:Y:S01]  /*dab0*/  BPT.TRAP 0x1 ;  /* 0x000000040000795c */ /* 0x000fe20000300000 */
.L_x_382:
[----:B------:R-:W2:Y:S01]  /*dac0*/  LDL.LU R4, [R1] ;  /* 0x0000000001047983 */ /* 0x000ea20000300800 */
[----:B------:R-:W-:-:S04]  /*dad0*/  VIADD R0, R0, 0x34860 ;  /* 0x0003486000007836 */ /* 0x000fc80000000000 */
[----:B--2---:R-:W-:-:S04]  /*dae0*/  IMAD R4, R4, 0x8, R0 ;  /* 0x0000000804047824 */ /* 0x004fc800078e0200 */
[----:B------:R-:W2:Y:S02]  /*daf0*/  SYNCS.PHASECHK.TRANS64.TRYWAIT P0, [R4+URZ], R5 ;  /* 0x00000005040075a7 */ /* 0x000ea4000800017f */
[----:B--2---:R-:W-:Y:S05]  /*db00*/  @!P0 BRA `(.L_x_383) ;  /* 0x0000001000808947 */ /* 0x004fea0003800000 */
.L_x_436:
[----:B------:R-:W-:-:S07]  /*db10*/  IMAD R3, R3, 0x8, R0 ;  /* 0x0000000803037824 */ /* 0x000fce00078e0200 */
.L_x_384:
[----:B---3--:R3:W4:Y:S02]  /*db20*/  SYNCS.PHASECHK.TRANS64.TRYWAIT P0, [R3+URZ], R2 ;  /* 0x00000002030075a7 */ /* 0x008724000800017f */
[----:B----4-:R-:W-:Y:S05]  /*db30*/  @!P0 NANOSLEEP.SYNCS 0x989680 ;  /* 0x009896800000895d */ /* 0x010fea0003900000 */
[----:B------:R-:W4:Y:S02]  /*db40*/  @!P0 SYNCS.PHASECHK.TRANS64 P0, [R3+URZ], R2 ;  /* 0x00000002030085a7 */ /* 0x000f24000800007f */
[----:B----4-:R-:W-:Y:S05]  /*db50*/  @!P0 BRA `(.L_x_384) ;  /* 0xfffffffc00f08947 */ /* 0x010fea000383ffff */
.L_x_377:
[----:B------:R-:W-:Y:S05]  /*db60*/  BSYNC B0 ;  /* 0x0000000000007941 */ /* 0x000fea0003800000 */
.L_x_376:
[----:B------:R-:W-:Y:S05]  /*db70*/  EXIT ;  /* 0x000000000000794d */ /* 0x000fea0003800000 */
.L_x_261:
[----:B0-----:R0:W1:Y:S02]  /*db80*/  SYNCS.PHASECHK.TRANS64.TRYWAIT P1, [R0+URZ+0x34800], R3 ;  /* 0x03480003000075a7 */ /* 0x001064000802017f */
[----:B-1----:R-:W-:Y:S05]  /*db90*/  @!P1 NANOSLEEP.SYNCS 0x989680 ;  /* 0x009896800000995d */ /* 0x002fea0003900000 */
[----:B------:R-:W1:Y:S02]  /*dba0*/  @!P1 SYNCS.PHASECHK.TRANS64 P1, [R0+URZ+0x34800], R3 ;  /* 0x03480003000095a7 */ /* 0x000e64000802007f */
[----:B-1----:R-:W-:Y:S05]  /*dbb0*/  @!P1 BRA `(.L_x_261) ;  /* 0xfffffffc00f09947 */ /* 0x002fea000383ffff */
[----:B------:R-:W-:Y:S05]  /*dbc0*/  BRA `(.L_x_385) ;  /* 0xffffff3800b07947 */ /* 0x000fea000383ffff */
.L_x_265:
[----:B0-----:R0:W2:Y:S02]  /*dbd0*/  SYNCS.PHASECHK.TRANS64.TRYWAIT P2, [R5+URZ+0x34830], R4 ;  /* 0x03483004050075a7 */ /* 0x0010a4000804017f */
[----:B--2---:R-:W-:Y:S05]  /*dbe0*/  @!P2 NANOSLEEP.SYNCS 0x989680 ;  /* 0x009896800000a95d */ /* 0x004fea0003900000 */
[----:B------:R-:W2:Y:S02]  /*dbf0*/  @!P2 SYNCS.PHASECHK.TRANS64 P2, [R5+URZ+0x34830], R4 ;  /* 0x034830040500a5a7 */ /* 0x000ea4000804007f */
[----:B--2---:R-:W-:Y:S05]  /*dc00*/  @!P2 BRA `(.L_x_265) ;  /* 0xfffffffc00f0a947 */ /* 0x004fea000383ffff */
[----:B------:R-:W-:Y:S05]  /*dc10*/  BRA `(.L_x_264) ;  /* 0xffffff3800d47947 */ /* 0x000fea000383ffff */
.L_x_270:
[----:B-1----:R-:W-:-:S04]  /*dc20*/  IMAD.U32 R4, RZ, RZ, UR6 ;  /* 0x00000006ff047e24 */ /* 0x002fc8000f8e00ff */
[----:B------:R1:W2:Y:S03]  /*dc30*/  SYNCS.PHASECHK.TRANS64.TRYWAIT P2, [R4+URZ+0x34830], R3 ;  /* 0x03483003040075a7 */ /* 0x0002a6000804017f */
[----:B--2---:R-:W-:Y:S05]  /*dc40*/  @!P2 NANOSLEEP.SYNCS 0x989680 ;  /* 0x009896800000a95d */ /* 0x004fea0003900000 */
[----:B------:R-:W2:Y:S02]  /*dc50*/  @!P2 SYNCS.PHASECHK.TRANS64 P2, [R4+URZ+0x34830], R3 ;  /* 0x034830030400a5a7 */ /* 0x000ea4000804007f */
[----:B--2---:R-:W-:Y:S05]  /*dc60*/  @!P2 BRA `(.L_x_270) ;  /* 0xfffffffc00eca947 */ /* 0x004fea000383ffff */
[----:B------:R-:W-:Y:S05]  /*dc70*/  BRA `(.L_x_269) ;  /* 0xffffff60009c7947 */ /* 0x000fea000383ffff */
.L_x_274:
[----:B-1----:R1:W2:Y:S02]  /*dc80*/  SYNCS.PHASECHK.TRANS64.TRYWAIT P2, [R8+URZ+0x34850], R3 ;  /* 0x03485003080075a7 */ /* 0x0022a4000804017f */
[----:B--2---:R-:W-:Y:S05]  /*dc90*/  @!P2 NANOSLEEP.SYNCS 0x989680 ;  /* 0x009896800000a95d */ /* 0x004fea0003900000 */
[----:B------:R-:W2:Y:S02]  /*dca0*/  @!P2 SYNCS.PHASECHK.TRANS64 P2, [R8+URZ+0x34850], R3 ;  /* 0x034850030800a5a7 */ /* 0x000ea4000804007f */
[----:B--2---:R-:W-:Y:S05]  /*dcb0*/  @!P2 BRA `(.L_x_274) ;  /* 0xfffffffc00f0a947 */ /* 0x004fea000383ffff */
[----:B------:R-:W-:Y:S05]  /*dcc0*/  BRA `(.L_x_273) ;  /* 0xffffff6800bc7947 */ /* 0x000fea000383ffff */
.L_x_279:
[----:B-1----:R1:W2:Y:S02]  /*dcd0*/  SYNCS.PHASECHK.TRANS64.TRYWAIT P0, [R14+URZ+0x34850], R7 ;  /* 0x034850070e0075a7 */ /* 0x0022a4000800017f */
[----:B--2---:R-:W-:Y:S05]  /*dce0*/  @!P0 NANOSLEEP.SYNCS 0x989680 ;  /* 0x009896800000895d */ /* 0x004fea0003900000 */
[----:B------:R-:W2:Y:S02]  /*dcf0*/  @!P0 SYNCS.PHASECHK.TRANS64 P0, [R14+URZ+0x34850], R7 ;  /* 0x034850070e0085a7 */ /* 0x000ea4000800007f */
[----:B--2---:R-:W-:Y:S05]  /*dd00*/  @!P0 BRA `(.L_x_279) ;  /* 0xfffffffc00f08947 */ /* 0x004fea000383ffff */
[----:B------:R-:W-:Y:S05]  /*dd10*/  BRA `(.L_x_278) ;  /* 0xffffff84008c7947 */ /* 0x000fea000383ffff */
.L_x_318:
[----:B------:R-:W0:Y:S01]  /*dd20*/  S2R R7, SR_TID.X ;  /* 0x0000000000077919 */ /* 0x000e220000002100 */
[----:B------:R-:W-:Y:S01]  /*dd30*/  BSSY B0, `(.L_x_386) ;  /* 0x000000a000007945 */ /* 0x000fe20003800000 */
[----:B------:R-:W-:Y:S02]  /*dd40*/  IMAD.MOV.U32 R12, RZ, RZ, RZ ;  /* 0x000000ffff0c7224 */ /* 0x000fe400078e00ff */
[----:B------:R-:W-:Y:S02]  /*dd50*/  IMAD.MOV.U32 R11, RZ, RZ, 0x1f ;  /* 0x0000001fff0b7424 */ /* 0x000fe400078e00ff */
[----:B------:R-:W-:Y:S01]  /*dd60*/  IMAD.MOV.U32 R15, RZ, RZ, -0x1 ;  /* 0xffffffffff0f7424 */ /* 0x000fe200078e00ff */
[----:B0-----:R-:W-:-:S04]  /*dd70*/  SHF.R.U32.HI R7, RZ, 0x5, R7 ;  /* 0x00000005ff077819 */ /* 0x001fc80000011607 */
[----:B------:R-:W-:-:S05]  /*dd80*/  LOP3.LUT R7, R7, 0x3, RZ, 0xc0, !PT ;  /* 0x0000000307077812 */ /* 0x000fca00078ec0ff */
[----:B------:R-:W-:-:S07]  /*dd90*/  IMAD.MOV.U32 R13, RZ, RZ, R7 ;  /* 0x000000ffff0d7224 */ /* 0x000fce00078e0007 */
[----:B------:R-:W-:Y:S05]  /*dda0*/  WARPSYNC.COLLECTIVE R15, `(.L_x_387) ;  /* 0x000000000f087348 */ /* 0x000fea0003c00000 */
[----:B------:R0:W1:Y:S02]  /*ddb0*/  SHFL.IDX P6, R14, R13, R12, R11 ;  /* 0x0000000c0d0e7389 */ /* 0x00006400000c000b */
[----:B01----:R-:W-:Y:S01]  /*ddc0*/  ENDCOLLECTIVE ;  /* 0x000000000000791b */ /* 0x003fe20003800000 */
.L_x_387:
[----:B------:R-:W-:Y:S05]  /*ddd0*/  BSYNC B0 ;  /* 0x0000000000007941 */ /* 0x000fea0003800000 */
.L_x_386:
[----:B------:R-:W-:Y:S05]  /*dde0*/  BRA `(.L_x_388) ;  /* 0xffffffc800287947 */ /* 0x000fea000383ffff */
.L_x_319:
[----:B------:R-:W-:Y:S01]  /*ddf0*/  BSSY B0, `(.L_x_389) ;  /* 0x0000006000007945 */ /* 0x000fe20003800000 */
[----:B------:R-:W-:-:S07]  /*de00*/  IMAD.MOV.U32 R15, RZ, RZ, -0x1 ;  /* 0xffffffffff0f7424 */ /* 0x000fce00078e00ff */
[----:B------:R-:W-:Y:S05]  /*de10*/  WARPSYNC.COLLECTIVE R15, `(.L_x_390) ;  /* 0x000000000f0c7348 */ /* 0x000fea0003c00000 */
[----:B------:R-:W-:Y:S02]  /*de20*/  ELECT P6, UR62, PT ;  /* 0x00000000003e782f */ /* 0x000fe400038c0000 */
[----:B------:R-:W-:Y:S01]  /*de30*/  MOV R14, UR62 ;  /* 0x0000003e000e7c02 */ /* 0x000fe20008000f00 */
[----:B------:R-:W-:Y:S10]  /*de40*/  ENDCOLLECTIVE ;  /* 0x000000000000791b */ /* 0x000ff40003800000 */
.L_x_390:
[----:B------:R-:W-:Y:S05]  /*de50*/  BSYNC B0 ;  /* 0x0000000000007941 */ /* 0x000fea0003800000 */
.L_x_389:
[----:B------:R-:W-:Y:S05]  /*de60*/  BRA `(.L_x_391) ;  /* 0xffffffc800207947 */ /* 0x000fea000383ffff */
.L_x_322:
[----:B0-----:R0:W1:Y:S02]  /*de70*/  SYNCS.PHASECHK.TRANS64.TRYWAIT P0, [R8+URZ+0x34840], R9 ;  /* 0x03484009080075a7 */ /* 0x001064000800017f */
[----:B-1----:R-:W-:Y:S05]  /*de80*/  @!P0 NANOSLEEP.SYNCS 0x989680 ;  /* 0x009896800000895d */ /* 0x002fea0003900000 */
[----:B------:R-:W1:Y:S02]  /*de90*/  @!P0 SYNCS.PHASECHK.TRANS64 P0, [R8+URZ+0x34840], R9 ;  /* 0x03484009080085a7 */ /* 0x000e64000800007f */
[----:B-1----:R-:W-:Y:S05]  /*dea0*/  @!P0 BRA `(.L_x_322) ;  /* 0xfffffffc00f08947 */ /* 0x002fea000383ffff */
[----:B------:R-:W-:Y:S05]  /*deb0*/  BRA `(.L_x_392) ;  /* 0xffffffc800947947 */ /* 0x000fea000383ffff */
.L_x_325:
[----:B0-----:R-:W0:Y:S01]  /*dec0*/  S2R R9, SR_CgaCtaId ;  /* 0x0000000000097919 */ /* 0x001e220000008800 */
[----:B------:R-:W-:-:S04]  /*ded0*/  MOV R8, 0x400 ;  /* 0x0000040000087802 */ /* 0x000fc80000000f00 */
[----:B0-----:R-:W-:-:S04]  /*dee0*/  LEA R8, R9, R8, 0x18 ;  /* 0x0000000809087211 */ /* 0x001fc800078ec0ff */
[----:B------:R0:W1:Y:S03]  /*def0*/  SYNCS.PHASECHK.TRANS64.TRYWAIT P0, [R8+URZ+0x34820], R6 ;  /* 0x03482006080075a7 */ /* 0x000066000800017f */
[----:B-1----:R-:W-:Y:S05]  /*df00*/  @!P0 NANOSLEEP.SYNCS 0x989680 ;  /* 0x009896800000895d */ /* 0x002fea0003900000 */
[----:B------:R-:W1:Y:S02]  /*df10*/  @!P0 SYNCS.PHASECHK.TRANS64 P0, [R8+URZ+0x34820], R6 ;  /* 0x03482006080085a7 */ /* 0x000e64000800007f */
[----:B-1----:R-:W-:Y:S05]  /*df20*/  @!P0 BRA `(.L_x_325) ;  /* 0xfffffffc00e48947 */ /* 0x002fea000383ffff */
[----:B------:R-:W-:Y:S05]  /*df30*/  BRA `(.L_x_393) ;  /* 0xffffffcc00e47947 */ /* 0x000fea000383ffff */
.L_x_333:
[----:B0-----:R0:W1:Y:S02]  /*df40*/  SYNCS.PHASECHK.TRANS64.TRYWAIT P0, [R2+URZ+0x34840], R3 ;  /* 0x03484003020075a7 */ /* 0x001064000800017f */
[----:B-1----:R-:W-:Y:S05]  /*df50*/  @!P0 NANOSLEEP.SYNCS 0x989680 ;  /* 0x009896800000895d */ /* 0x002fea0003900000 */
[----:B------:R-:W1:Y:S02]  /*df60*/  @!P0 SYNCS.PHASECHK.TRANS64 P0, [R2+URZ+0x34840], R3 ;  /* 0x03484003020085a7 */ /* 0x000e64000800007f */
[----:B-1----:R-:W-:Y:S05]  /*df70*/  @!P0 BRA `(.L_x_333) ;  /* 0xfffffffc00f08947 */ /* 0x002fea000383ffff */
[----:B------:R-:W-:Y:S05]  /*df80*/  BRA `(.L_x_394) ;  /* 0xffffffd000a47947 */ /* 0x000fea000383ffff */
.L_x_335:
[----:B0-----:R0:W1:Y:S02]  /*df90*/  SYNCS.PHASECHK.TRANS64.TRYWAIT P0, [R3+URZ+0x60], R2 ;  /* 0x00006002030075a7 */ /* 0x001064000800017f */
[----:B-1----:R-:W-:Y:S05]  /*dfa0*/  @!P0 NANOSLEEP.SYNCS 0x989680 ;  /* 0x009896800000895d */ /* 0x002fea0003900000 */
[----:B------:R-:W1:Y:S02]  /*dfb0*/  @!P0 SYNCS.PHASECHK.TRANS64 P0, [R3+URZ+0x60], R2 ;  /* 0x00006002030085a7 */ /* 0x000e64000800007f */
[----:B-1----:R-:W-:Y:S05]  /*dfc0*/  @!P0 BRA `(.L_x_335) ;  /* 0xfffffffc00f08947 */ /* 0x002fea000383ffff */
[----:B------:R-:W-:Y:S05]  /*dfd0*/  BRA `(.L_x_395) ;  /* 0xffffffd400507947 */ /* 0x000fea000383ffff */
.L_x_340:
[----:B-1----:R1:W2:Y:S02]  /*dfe0*/  SYNCS.PHASECHK.TRANS64.TRYWAIT P0, [R2+URZ+0x34840], R3 ;  /* 0x03484003020075a7 */ /* 0x0022a4000800017f */
[----:B--2---:R-:W-:Y:S05]  /*dff0*/  @!P0 NANOSLEEP.SYNCS 0x989680 ;  /* 0x009896800000895d */ /* 0x004fea0003900000 */
[----:B------:R-:W2:Y:S02]  /*e000*/  @!P0 SYNCS.PHASECHK.TRANS64 P0, [R2+URZ+0x34840], R3 ;  /* 0x03484003020085a7 */ /* 0x000ea4000800007f */
[----:B--2---:R-:W-:Y:S05]  /*e010*/  @!P0 BRA `(.L_x_340) ;  /* 0xfffffffc00f08947 */ /* 0x004fea000383ffff */
[----:B------:R-:W-:Y:S05]  /*e020*/  BRA `(.L_x_396) ;  /* 0xffffffd800b47947 */ /* 0x000fea000383ffff */
.L_x_342:
[----:B0-----:R0:W1:Y:S02]  /*e030*/  SYNCS.PHASECHK.TRANS64.TRYWAIT P1, [R2+URZ+0x60], R3 ;  /* 0x00006003020075a7 */ /* 0x001064000802017f */
[----:B-1----:R-:W-:Y:S05]  /*e040*/  @!P1 NANOSLEEP.SYNCS 0x989680 ;  /* 0x009896800000995d */ /* 0x002fea0003900000 */
[----:B------:R-:W1:Y:S02]  /*e050*/  @!P1 SYNCS.PHASECHK.TRANS64 P1, [R2+URZ+0x60], R3 ;  /* 0x00006003020095a7 */ /* 0x000e64000802007f */
[----:B-1----:R-:W-:Y:S05]  /*e060*/  @!P1 BRA `(.L_x_342) ;  /* 0xfffffffc00f09947 */ /* 0x002fea000383ffff */
[----:B------:R-:W-:Y:S05]  /*e070*/  BRA `(.L_x_397) ;  /* 0xffffffdc00607947 */ /* 0x000fea000383ffff */
.L_x_347:
[----:B--2---:R2:W3:Y:S02]  /*e080*/  SYNCS.PHASECHK.TRANS64.TRYWAIT P0, [R2+URZ+0x34840], R3 ;  /* 0x03484003020075a7 */ /* 0x0044e4000800017f */
[----:B---3--:R-:W-:Y:S05]  /*e090*/  @!P0 NANOSLEEP.SYNCS 0x989680 ;  /* 0x009896800000895d */ /* 0x008fea0003900000 */
[----:B------:R-:W3:Y:S02]  /*e0a0*/  @!P0 SYNCS.PHASECHK.TRANS64 P0, [R2+URZ+0x34840], R3 ;  /* 0x03484003020085a7 */ /* 0x000ee4000800007f */
[----:B---3--:R-:W-:Y:S05]  /*e0b0*/  @!P0 BRA `(.L_x_347) ;  /* 0xfffffffc00f08947 */ /* 0x008fea000383ffff */
[----:B------:R-:W-:Y:S05]  /*e0c0*/  BRA `(.L_x_398) ;  /* 0xffffffe000847947 */ /* 0x000fea000383ffff */
.L_x_349:
[----:B0-----:R0:W1:Y:S02]  /*e0d0*/  SYNCS.PHASECHK.TRANS64.TRYWAIT P1, [R2+URZ+0x60], R8 ;  /* 0x00006008020075a7 */ /* 0x001064000802017f */
[----:B-1----:R-:W-:Y:S05]  /*e0e0*/  @!P1 NANOSLEEP.SYNCS 0x989680 ;  /* 0x009896800000995d */ /* 0x002fea0003900000 */
[----:B------:R-:W1:Y:S02]  /*e0f0*/  @!P1 SYNCS.PHASECHK.TRANS64 P1, [R2+URZ+0x60], R8 ;  /* 0x00006008020095a7 */ /* 0x000e64000802007f */
[----:B-1----:R-:W-:Y:S05]  /*e100*/  @!P1 BRA `(.L_x_349) ;  /* 0xfffffffc00f09947 */ /* 0x002fea000383ffff */
[----:B------:R-:W-:Y:S05]  /*e110*/  BRA `(.L_x_399) ;  /* 0xffffffe400347947 */ /* 0x000fea000383ffff */
.L_x_356:
[----:B-1----:R1:W2:Y:S02]  /*e120*/  SYNCS.PHASECHK.TRANS64.TRYWAIT P0, [R3+URZ+0x34860], R0 ;  /* 0x03486000030075a7 */ /* 0x0022a4000800017f */
[----:B--2---:R-:W-:Y:S05]  /*e130*/  @!P0 NANOSLEEP.SYNCS 0x989680 ;  /* 0x009896800000895d */ /* 0x004fea0003900000 */
[----:B------:R-:W2:Y:S02]  /*e140*/  @!P0 SYNCS.PHASECHK.TRANS64 P0, [R3+URZ+0x34860], R0 ;  /* 0x03486000030085a7 */ /* 0x000ea4000800007f */
[----:B--2---:R-:W-:Y:S05]  /*e150*/  @!P0 BRA `(.L_x_356) ;  /* 0xfffffffc00f08947 */ /* 0x004fea000383ffff */
[----:B------:R-:W-:Y:S05]  /*e160*/  BRA `(.L_x_400) ;  /* 0xffffffe800447947 */ /* 0x000fea000383ffff */
.L_x_358:
[----:B------:R-:W-:Y:S01]  /*e170*/  BSSY B0, `(.L_x_401) ;  /* 0x0000008000007945 */ /* 0x000fe20003800000 */
[----:B0-----:R-:W-:Y:S02]  /*e180*/  IMAD.MOV.U32 R13, RZ, RZ, R16 ;  /* 0x000000ffff0d7224 */ /* 0x001fe400078e0010 */
[----:B------:R-:W-:Y:S02]  /*e190*/  IMAD.MOV.U32 R12, RZ, RZ, RZ ;  /* 0x000000ffff0c7224 */ /* 0x000fe400078e00ff */
[----:B------:R-:W-:Y:S02]  /*e1a0*/  IMAD.MOV.U32 R11, RZ, RZ, 0x1f ;  /* 0x0000001fff0b7424 */ /* 0x000fe400078e00ff */
[----:B------:R-:W-:-:S07]  /*e1b0*/  IMAD.MOV.U32 R15, RZ, RZ, -0x1 ;  /* 0xffffffffff0f7424 */ /* 0x000fce00078e00ff */
[----:B-1----:R-:W-:Y:S05]  /*e1c0*/  WARPSYNC.COLLECTIVE R15, `(.L_x_402) ;  /* 0x000000000f087348 */ /* 0x002fea0003c00000 */
[----:B------:R0:W2:Y:S02]  /*e1d0*/  SHFL.IDX P6, R14, R13, R12, R11 ;  /* 0x0000000c0d0e7389 */ /* 0x0000a400000c000b */
[----:B012---:R-:W-:Y:S01]  /*e1e0*/  ENDCOLLECTIVE ;  /* 0x000000000000791b */ /* 0x007fe20003800000 */
.L_x_402:
[----:B------:R-:W-:Y:S05]  /*e1f0*/  BSYNC B0 ;  /* 0x0000000000007941 */ /* 0x000fea0003800000 */
.L_x_401:
[----:B------:R-:W-:Y:S02]  /*e200*/  IMAD.MOV.U32 R13, RZ, RZ, R16 ;  /* 0x000000ffff0d7224 */ /* 0x000fe400078e0010 */
[----:B------:R-:W-:Y:S02]  /*e210*/  IMAD.MOV.U32 R12, RZ, RZ, 0x1 ;  /* 0x00000001ff0c7424 */ /* 0x000fe400078e00ff */
[----:B------:R-:W-:Y:S02]  /*e220*/  IMAD.MOV.U32 R11, RZ, RZ, 0x1f ;  /* 0x0000001fff0b7424 */ /* 0x000fe400078e00ff */
[----:B------:R-:W-:Y:S02]  /*e230*/  IMAD.MOV.U32 R15, RZ, RZ, -0x1 ;  /* 0xffffffffff0f7424 */ /* 0x000fe400078e00ff */
[----:B------:R-:W-:-:S07]  /*e240*/  IMAD.MOV.U32 R4, RZ, RZ, R14 ;  /* 0x000000ffff047224 */ /* 0x000fce00078e000e */
[----:B------:R-:W-:Y:S05]  /*e250*/  WARPSYNC.COLLECTIVE R15, `(.L_x_403) ;  /* 0x000000000f087348 */ /* 0x000fea0003c00000 */
[----:B------:R0:W1:Y:S02]  /*e260*/  SHFL.IDX P6, R14, R13, R12, R11 ;  /* 0x0000000c0d0e7389 */ /* 0x00006400000c000b */
[----:B01----:R-:W-:Y:S01]  /*e270*/  ENDCOLLECTIVE ;  /* 0x000000000000791b */ /* 0x003fe20003800000 */
.L_x_403:
[----:B------:R-:W-:Y:S01]  /*e280*/  IMAD.MOV.U32 R5, RZ, RZ, R14 ;  /* 0x000000ffff057224 */ /* 0x000fe200078e000e */
[----:B------:R-:W-:Y:S06]  /*e290*/  BRA `(.L_x_404) ;  /* 0xffffffe800d07947 */ /* 0x000fec000383ffff */
.L_x_361:
[----:B------:R-:W-:Y:S01]  /*e2a0*/  BSSY B0, `(.L_x_405) ;  /* 0x0000008000007945 */ /* 0x000fe20003800000 */
[----:B-----5:R-:W-:Y:S02]  /*e2b0*/  IMAD.MOV.U32 R13, RZ, RZ, R3 ;  /* 0x000000ffff0d7224 */ /* 0x020fe400078e0003 */
[----:B------:R-:W-:Y:S02]  /*e2c0*/  IMAD.MOV.U32 R12, RZ, RZ, 0x1 ;  /* 0x00000001ff0c7424 */ /* 0x000fe400078e00ff */
[----:B------:R-:W-:Y:S02]  /*e2d0*/  IMAD.MOV.U32 R11, RZ, RZ, RZ ;  /* 0x000000ffff0b7224 */ /* 0x000fe400078e00ff */
[----:B------:R-:W-:-:S07]  /*e2e0*/  IMAD.MOV.U32 R15, RZ, RZ, -0x1 ;  /* 0xffffffffff0f7424 */ /* 0x000fce00078e00ff */
[----:B0-234-:R-:W-:Y:S05]  /*e2f0*/  WARPSYNC.COLLECTIVE R15, `(.L_x_406) ;  /* 0x000000000f087348 */ /* 0x01dfea0003c00000 */
[----:B------:R1:W0:Y:S02]  /*e300*/  SHFL.UP P6, R14, R13, R12, R11 ;  /* 0x0400000c0d0e7389 */ /* 0x00022400000c000b */
[----:B01234-:R-:W-:Y:S01]  /*e310*/  ENDCOLLECTIVE ;  /* 0x000000000000791b */ /* 0x01ffe20003800000 */
.L_x_406:
[----:B------:R-:W-:Y:S05]  /*e320*/  BSYNC B0 ;  /* 0x0000000000007941 */ /* 0x000fea0003800000 */
.L_x_405:
[C---:B------:R-:W-:Y:S01]  /*e330*/  ISETP.NE.AND P0, PT, R9.reuse, RZ, PT ;  /* 0x000000ff0900720c */ /* 0x040fe20003f05270 */
[----:B------:R-:W-:Y:S02]  /*e340*/  IMAD.MOV.U32 R12, RZ, RZ, 0x2 ;  /* 0x00000002ff0c7424 */ /* 0x000fe400078e00ff */
[----:B------:R-:W-:Y:S01]  /*e350*/  IMAD.MOV.U32 R11, RZ, RZ, RZ ;  /* 0x000000ffff0b7224 */ /* 0x000fe200078e00ff */
[----:B------:R-:W-:Y:S01]  /*e360*/  SEL R14, R14, RZ, P0 ;  /* 0x000000ff0e0e7207 */ /* 0x000fe20000000000 */
[----:B------:R-:W-:Y:S01]  /*e370*/  IMAD.MOV.U32 R15, RZ, RZ, -0x1 ;  /* 0xffffffffff0f7424 */ /* 0x000fe200078e00ff */
[----:B------:R-:W-:-:S03]  /*e380*/  ISETP.GE.U32.AND P0, PT, R9, 0x2, PT ;  /* 0x000000020900780c */ /* 0x000fc60003f06070 */
[----:B------:R-:W-:-:S10]  /*e390*/  IMAD.IADD R13, R3, 0x1, R14 ;  /* 0x00000001030d7824 */ /* 0x000fd400078e020e */
[----:B------:R-:W-:Y:S05]  /*e3a0*/  WARPSYNC.COLLECTIVE R15, `(.L_x_407) ;  /* 0x000000000f087348 */ /* 0x000fea0003c00000 */
[----:B------:R0:W1:Y:S02]  /*e3b0*/  SHFL.UP P6, R14, R13, R12, R11 ;  /* 0x0400000c0d0e7389 */ /* 0x00006400000c000b */
[----:B01----:R-:W-:Y:S01]  /*e3c0*/  ENDCOLLECTIVE ;  /* 0x000000000000791b */ /* 0x003fe20003800000 */
.L_x_407:
[----:B------:R-:W-:Y:S01]  /*e3d0*/  IMAD.MOV.U32 R12, RZ, RZ, 0x4 ;  /* 0x00000004ff0c7424 */ /* 0x000fe200078e00ff */
[----:B------:R-:W-:Y:S02]  /*e3e0*/  SEL R6, R14, RZ, P0 ;  /* 0x000000ff0e067207 */ /* 0x000fe40000000000 */
[----:B------:R-:W-:-:S03]  /*e3f0*/  ISETP.GE.U32.AND P0, PT, R9, 0x4, PT ;  /* 0x000000040900780c */ /* 0x000fc60003f06070 */
[----:B------:R-:W-:-:S04]  /*e400*/  IMAD.IADD R6, R13, 0x1, R6 ;  /* 0x000000010d067824 */ /* 0x000fc800078e0206 */
[----:B------:R-:W-:-:S07]  /*e410*/  IMAD.MOV.U32 R13, RZ, RZ, R6 ;  /* 0x000000ffff0d7224 */ /* 0x000fce00078e0006 */
[----:B------:R-:W-:Y:S05]  /*e420*/  WARPSYNC.COLLECTIVE R15, `(.L_x_408) ;  /* 0x000000000f087348 */ /* 0x000fea0003c00000 */
[----:B------:R0:W1:Y:S02]  /*e430*/  SHFL.UP P6, R14, R13, R12, R11 ;  /* 0x0400000c0d0e7389 */ /* 0x00006400000c000b */
[----:B01----:R-:W-:Y:S01]  /*e440*/  ENDCOLLECTIVE ;  /* 0x000000000000791b */ /* 0x003fe20003800000 */
.L_x_408:
        /* <DEDUP_REMOVED lines=8> */
.L_x_409:
        /* <DEDUP_REMOVED lines=8> */
.L_x_410:
[----:B------:R-:W-:Y:S02]  /*e550*/  IMAD.MOV.U32 R12, RZ, RZ, 0x1f ;  /* 0x0000001fff0c7424 */ /* 0x000fe400078e00ff */
[----:B------:R-:W-:Y:S01]  /*e560*/  IMAD.MOV.U32 R11, RZ, RZ, 0x1f ;  /* 0x0000001fff0b7424 */ /* 0x000fe200078e00ff */
[----:B------:R-:W-:-:S05]  /*e570*/  SEL R7, R14, RZ, P0 ;  /* 0x000000ff0e077207 */ /* 0x000fca0000000000 */
[----:B------:R-:W-:-:S04]  /*e580*/  IMAD.IADD R2, R8, 0x1, R7 ;  /* 0x0000000108027824 */ /* 0x000fc800078e0207 */
[----:B------:R-:W-:-:S07]  /*e590*/  IMAD.MOV.U32 R13, RZ, RZ, R2 ;  /* 0x000000ffff0d7224 */ /* 0x000fce00078e0002 */
[----:B------:R-:W-:Y:S05]  /*e5a0*/  WARPSYNC.COLLECTIVE R15, `(.L_x_411) ;  /* 0x000000000f087348 */ /* 0x000fea0003c00000 */
[----:B------:R0:W1:Y:S02]  /*e5b0*/  SHFL.IDX P6, R14, R13, R12, R11 ;  /* 0x0000000c0d0e7389 */ /* 0x00006400000c000b */
[----:B01----:R-:W-:Y:S01]  /*e5c0*/  ENDCOLLECTIVE ;  /* 0x000000000000791b */ /* 0x003fe20003800000 */
.L_x_411:
[----:B------:R-:W-:Y:S05]  /*e5d0*/  BRA `(.L_x_412) ;  /* 0xffffffe800987947 */ /* 0x000fea000383ffff */
.L_x_366:
[----:B------:R-:W-:Y:S01]  /*e5e0*/  BSSY B0, `(.L_x_413) ;  /* 0x0000008000007945 */ /* 0x000fe20003800000 */
[----:B-----5:R-:W-:Y:S02]  /*e5f0*/  IMAD.MOV.U32 R13, RZ, RZ, R3 ;  /* 0x000000ffff0d7224 */ /* 0x020fe400078e0003 */
[----:B------:R-:W-:Y:S02]  /*e600*/  IMAD.MOV.U32 R12, RZ, RZ, 0x1 ;  /* 0x00000001ff0c7424 */ /* 0x000fe400078e00ff */
[----:B------:R-:W-:Y:S02]  /*e610*/  IMAD.MOV.U32 R11, RZ, RZ, RZ ;  /* 0x000000ffff0b7224 */ /* 0x000fe400078e00ff */
[----:B------:R-:W-:-:S07]  /*e620*/  IMAD.MOV.U32 R15, RZ, RZ, -0x1 ;  /* 0xffffffffff0f7424 */ /* 0x000fce00078e00ff */
[----:B0-----:R-:W-:Y:S05]  /*e630*/  WARPSYNC.COLLECTIVE R15, `(.L_x_414) ;  /* 0x000000000f087348 */ /* 0x001fea0003c00000 */
[----:B------:R1:W2:Y:S02]  /*e640*/  SHFL.UP P6, R14, R13, R12, R11 ;  /* 0x0400000c0d0e7389 */ /* 0x0002a400000c000b */
[----:B012---:R-:W-:Y:S01]  /*e650*/  ENDCOLLECTIVE ;  /* 0x000000000000791b */ /* 0x007fe20003800000 */
.L_x_414:
[----:B------:R-:W-:Y:S05]  /*e660*/  BSYNC B0 ;  /* 0x0000000000007941 */ /* 0x000fea0003800000 */
.L_x_413:
[----:B------:R-:W-:Y:S01]  /*e670*/  ISETP.NE.AND P0, PT, R8, RZ, PT ;  /* 0x000000ff0800720c */ /* 0x000fe20003f05270 */
        /* <DEDUP_REMOVED lines=9> */
.L_x_415:
        /* <DEDUP_REMOVED lines=8> */
.L_x_416:
        /* <DEDUP_REMOVED lines=8> */
.L_x_417:
        /* <DEDUP_REMOVED lines=8> */
.L_x_418:
        /* <DEDUP_REMOVED lines=8> */
.L_x_419:
[----:B------:R-:W-:Y:S05]  /*e910*/  BRA `(.L_x_420) ;  /* 0xffffffe800807947 */ /* 0x000fea000383ffff */
.L_x_368:
[----:B------:R-:W-:Y:S01]  /*e920*/  BSSY B0, `(.L_x_421) ;  /* 0x0000006000007945 */ /* 0x000fe20003800000 */
[----:B------:R-:W-:Y:S01]  /*e930*/  PLOP3.LUT P6, PT, P6, PT, PT, 0x8, 0x0 ;  /* 0x000000000000781c */ /* 0x000fe200037ce170 */
[----:B------:R-:W-:-:S12]  /*e940*/  IMAD.MOV.U32 R15, RZ, RZ, -0x1 ;  /* 0xffffffffff0f7424 */ /* 0x000fd800078e00ff */
[----:B0-----:R-:W-:Y:S05]  /*e950*/  WARPSYNC.COLLECTIVE R15, `(.L_x_422) ;  /* 0x000000000f087348 */ /* 0x001fea0003c00000 */
[----:B------:R-:W-:Y:S01]  /*e960*/  VOTE.ANY R14, PT, P6 ;  /* 0x00000000000e7806 */ /* 0x000fe200030e0100 */
[----:B0-----:R-:W-:Y:S06]  /*e970*/  ENDCOLLECTIVE ;  /* 0x000000000000791b */ /* 0x001fec0003800000 */
.L_x_422:
[----:B------:R-:W-:Y:S05]  /*e980*/  BSYNC B0 ;  /* 0x0000000000007941 */ /* 0x000fea0003800000 */
.L_x_421:
[----:B------:R-:W-:Y:S02]  /*e990*/  IMAD.MOV.U32 R7, RZ, RZ, R14 ;  /* 0x000000ffff077224 */ /* 0x000fe400078e000e */
[----:B------:R-:W-:Y:S02]  /*e9a0*/  IMAD.MOV.U32 R13, RZ, RZ, R3 ;  /* 0x000000ffff0d7224 */ /* 0x000fe400078e0003 */
[----:B------:R-:W0:Y:S01]  /*e9b0*/  POPC R5, R7 ;  /* 0x0000000700057309 */ /* 0x000e220000000000 */
[----:B------:R-:W-:Y:S02]  /*e9c0*/  IMAD.MOV.U32 R11, RZ, RZ, 0x1f ;  /* 0x0000001fff0b7424 */ /* 0x000fe400078e00ff */
[----:B------:R-:W-:Y:S02]  /*e9d0*/  IMAD.MOV.U32 R15, RZ, RZ, -0x1 ;  /* 0xffffffffff0f7424 */ /* 0x000fe400078e00ff */
[----:B0-----:R-:W-:-:S07]  /*e9e0*/  IMAD.MOV.U32 R12, RZ, RZ, R5 ;  /* 0x000000ffff0c7224 */ /* 0x001fce00078e0005 */
[----:B------:R-:W-:Y:S05]  /*e9f0*/  WARPSYNC.COLLECTIVE R15, `(.L_x_423) ;  /* 0x000000000f087348 */ /* 0x000fea0003c00000 */
[----:B------:R0:W1:Y:S02]  /*ea00*/  SHFL.IDX P6, R14, R13, R12, R11 ;  /* 0x0000000c0d0e7389 */ /* 0x00006400000c000b */
[----:B01----:R-:W-:Y:S01]  /*ea10*/  ENDCOLLECTIVE ;  /* 0x000000000000791b */ /* 0x003fe20003800000 */
.L_x_423:
[----:B------:R-:W-:Y:S01]  /*ea20*/  IMAD.MOV.U32 R17, RZ, RZ, R14 ;  /* 0x000000ffff117224 */ /* 0x000fe200078e000e */
[----:B------:R-:W-:Y:S06]  /*ea30*/  BRA `(.L_x_424) ;  /* 0xffffffe800707947 */ /* 0x000fec000383ffff */
.L_x_370:
[----:B------:R-:W-:Y:S01]  /*ea40*/  BSSY B0, `(.L_x_425) ;  /* 0x0000007000007945 */ /* 0x000fe20003800000 */
[----:B------:R-:W-:Y:S02]  /*ea50*/  IMAD.MOV.U32 R13, RZ, RZ, R2 ;  /* 0x000000ffff0d7224 */ /* 0x000fe400078e0002 */
[----:B------:R-:W-:Y:S02]  /*ea60*/  IMAD.MOV.U32 R11, RZ, RZ, 0x1f ;  /* 0x0000001fff0b7424 */ /* 0x000fe400078e00ff */
[----:B------:R-:W-:-:S07]  /*ea70*/  IMAD.MOV.U32 R15, RZ, RZ, -0x1 ;  /* 0xffffffffff0f7424 */ /* 0x000fce00078e00ff */
[----:B012---:R-:W-:Y:S05]  /*ea80*/  WARPSYNC.COLLECTIVE R15, `(.L_x_426) ;  /* 0x000000000f087348 */ /* 0x007fea0003c00000 */
[----:B------:R3:W4:Y:S02]  /*ea90*/  SHFL.IDX P6, R14, R13, R12, R11 ;  /* 0x0000000c0d0e7389 */ /* 0x00072400000c000b */
[----:B01234-:R-:W-:Y:S01]  /*eaa0*/  ENDCOLLECTIVE ;  /* 0x000000000000791b */ /* 0x01ffe20003800000 */
.L_x_426:
[----:B------:R-:W-:Y:S05]  /*eab0*/  BSYNC B0 ;  /* 0x0000000000007941 */ /* 0x000fea0003800000 */
.L_x_425:
[----:B------:R-:W-:Y:S05]  /*eac0*/  BRA `(.L_x_369) ;  /* 0xffffffe800687947 */ /* 0x000fea000383ffff */
.L_x_374:
[----:B0-----:R0:W1:Y:S02]  /*ead0*/  SYNCS.PHASECHK.TRANS64.TRYWAIT P0, [R0+URZ+0x34820], R3 ;  /* 0x03482003000075a7 */ /* 0x001064000800017f */
[----:B-1----:R-:W-:Y:S05]  /*eae0*/  @!P0 NANOSLEEP.SYNCS 0x989680 ;  /* 0x009896800000895d */ /* 0x002fea0003900000 */
[----:B------:R-:W1:Y:S02]  /*eaf0*/  @!P0 SYNCS.PHASECHK.TRANS64 P0, [R0+URZ+0x34820], R3 ;  /* 0x03482003000085a7 */ /* 0x000e64000800007f */
[----:B-1----:R-:W-:Y:S05]  /*eb00*/  @!P0 BRA `(.L_x_374) ;  /* 0xfffffffc00f08947 */ /* 0x002fea000383ffff */
[----:B------:R-:W-:Y:S05]  /*eb10*/  BRA `(.L_x_427) ;  /* 0xffffffec004c7947 */ /* 0x000fea000383ffff */
.L_x_375:
        /* <DEDUP_REMOVED lines=8> */
[----:B0-----:R-:W-:Y:S05]  /*eba0*/  WARPSYNC.COLLECTIVE R15, `(.L_x_429) ;  /* 0x000000000f087348 */ /* 0x001fea0003c00000 */
[----:B------:R1:W2:Y:S02]  /*ebb0*/  SHFL.IDX P6, R14, R13, R12, R11 ;  /* 0x0000000c0d0e7389 */ /* 0x0002a400000c000b */
[----:B012---:R-:W-:Y:S01]  /*ebc0*/  ENDCOLLECTIVE ;  /* 0x000000000000791b */ /* 0x007fe20003800000 */
.L_x_429:
[----:B------:R-:W-:Y:S05]  /*ebd0*/  BSYNC B0 ;  /* 0x0000000000007941 */ /* 0x000fea0003800000 */
.L_x_428:
[----:B------:R-:W-:Y:S05]  /*ebe0*/  BRA `(.L_x_430) ;  /* 0xffffffec00347947 */ /* 0x000fea000383ffff */
.L_x_378:
[----:B------:R-:W-:Y:S01]  /*ebf0*/  BSSY B1, `(.L_x_431) ;  /* 0x0000006000017945 */ /* 0x000fe20003800000 */
[----:B------:R-:W-:-:S07]  /*ec00*/  IMAD.MOV.U32 R15, RZ, RZ, -0x1 ;  /* 0xffffffffff0f7424 */ /* 0x000fce00078e00ff */
[----:B01----:R-:W-:Y:S05]  /*ec10*/  WARPSYNC.COLLECTIVE R15, `(.L_x_432) ;  /* 0x000000000f0c7348 */ /* 0x003fea0003c00000 */
[----:B------:R-:W-:Y:S02]  /*ec20*/  ELECT P6, UR62, PT ;  /* 0x00000000003e782f */ /* 0x000fe400038c0000 */
[----:B------:R-:W-:Y:S01]  /*ec30*/  MOV R14, UR62 ;  /* 0x0000003e000e7c02 */ /* 0x000fe20008000f00 */
[----:B01----:R-:W-:Y:S10]  /*ec40*/  ENDCOLLECTIVE ;  /* 0x000000000000791b */ /* 0x003ff40003800000 */
.L_x_432:
[----:B------:R-:W-:Y:S05]  /*ec50*/  BSYNC B1 ;  /* 0x0000000000017941 */ /* 0x000fea0003800000 */
.L_x_431:
[----:B------:R-:W-:Y:S05]  /*ec60*/  BRA `(.L_x_433) ;  /* 0xffffffec002c7947 */ /* 0x000fea000383ffff */
.L_x_380:
[----:B0-----:R0:W1:Y:S02]  /*ec70*/  SYNCS.PHASECHK.TRANS64.TRYWAIT P0, [R6+URZ], R5 ;  /* 0x00000005060075a7 */ /* 0x001064000800017f */
[----:B-1----:R-:W-:Y:S05]  /*ec80*/  @!P0 NANOSLEEP.SYNCS 0x989680 ;  /* 0x009896800000895d */ /* 0x002fea0003900000 */
[----:B------:R-:W1:Y:S02]  /*ec90*/  @!P0 SYNCS.PHASECHK.TRANS64 P0, [R6+URZ], R5 ;  /* 0x00000005060085a7 */ /* 0x000e64000800007f */
[----:B-1----:R-:W-:Y:S05]  /*eca0*/  @!P0 BRA `(.L_x_380) ;  /* 0xfffffffc00f08947 */ /* 0x002fea000383ffff */
[----:B------:R-:W-:Y:S05]  /*ecb0*/  BRA `(.L_x_434) ;  /* 0xffffffec00707947 */ /* 0x000fea000383ffff */
.L_x_381:
[----:B-1----:R1:W2:Y:S02]  /*ecc0*/  SYNCS.PHASECHK.TRANS64.TRYWAIT P0, [R7+URZ], R2 ;  /* 0x00000002070075a7 */ /* 0x0022a4000800017f */
[----:B--2---:R-:W-:Y:S05]  /*ecd0*/  @!P0 NANOSLEEP.SYNCS 0x989680 ;  /* 0x009896800000895d */ /* 0x004fea0003900000 */
[----:B------:R-:W2:Y:S02]  /*ece0*/  @!P0 SYNCS.PHASECHK.TRANS64 P0, [R7+URZ], R2 ;  /* 0x00000002070085a7 */ /* 0x000ea4000800007f */
[----:B--2---:R-:W-:Y:S05]  /*ecf0*/  @!P0 BRA `(.L_x_381) ;  /* 0xfffffffc00f08947 */ /* 0x004fea000383ffff */
[----:B------:R-:W-:Y:S05]  /*ed00*/  BRA `(.L_x_435) ;  /* 0xffffffec00647947 */ /* 0x000fea000383ffff */
.L_x_383:
[----:B--2---:R2:W3:Y:S02]  /*ed10*/  SYNCS.PHASECHK.TRANS64.TRYWAIT P0, [R4+URZ], R5 ;  /* 0x00000005040075a7 */ /* 0x0044e4000800017f */
[----:B---3--:R-:W-:Y:S05]  /*ed20*/  @!P0 NANOSLEEP.SYNCS 0x989680 ;  /* 0x009896800000895d */ /* 0x008fea0003900000 */
[----:B------:R-:W3:Y:S02]  /*ed30*/  @!P0 SYNCS.PHASECHK.TRANS64 P0, [R4+URZ], R5 ;  /* 0x00000005040085a7 */ /* 0x000ee4000800007f */
[----:B---3--:R-:W-:Y:S05]  /*ed40*/  @!P0 BRA `(.L_x_383) ;  /* 0xfffffffc00f08947 */ /* 0x008fea000383ffff */
[----:B------:R-:W-:Y:S05]  /*ed50*/  BRA `(.L_x_436) ;  /* 0xffffffec006c7947 */ /* 0x000fea000383ffff */
.L_x_437:
        /* <DEDUP_REMOVED lines=10> */
.L_x_2657:


//--------------------- .text._ZN7cutlass13device_kernelIN5flash11enable_sm90INS1_16FlashAttnFwdSm90INS1_25CollectiveMainloopFwdSm90ILi2EN4cute5tupleIJNS5_1CILi1EEES8_S8_EEENS6_IJNS7_ILi128EEESA_NS7_ILi192EEEEEELi128ENS_6half_tEfNS_4arch4Sm90ELb0ELb0ELb0ELb1ELb0ELb1ELb0ELb1ELb1ELb0ELb0ELb0EEENS1_21CollectiveEpilogueFwdINS6_IJSA_SA_SA_EEES9_SD_SF_Li256ELb1ELb0ELb0ELb0EEENS1_36VarlenDynamicPersistentTileSchedulerILi128ELi128ELi256ELi32ELb0ELb0ELb1ELb0ELb1ELb1EEEEEEEEEvNT_6ParamsE --------------------------
	.section	.text._ZN7cutlass13device_kernelIN5flash11enable_sm90INS1_16FlashAttnFwdSm90INS1_25CollectiveMainloopFwdSm90ILi2EN4cute5tupleIJNS5_1CILi1EEES8_S8_EEENS6_IJNS7_ILi128EEESA_NS7_ILi192EEEEEELi128ENS_6half_tEfNS_4arch4Sm90ELb0ELb0ELb0ELb1ELb0ELb1ELb0ELb1ELb1ELb0ELb0ELb0EEENS1_21CollectiveEpilogueFwdINS6_IJSA_SA_SA_EEES9_SD_SF_Li256ELb1ELb0ELb0ELb0EEENS1_36VarlenDynamicPersistentTileSchedulerILi128ELi128ELi256ELi32ELb0ELb0ELb1ELb0ELb1ELb1EEEEEEEEEvNT_6ParamsE,"ax",@progbits
	.align	128
.text._ZN7cutlass13device_kernelIN5flash11enable_sm90INS1_16FlashAttnFwdSm90INS1_25CollectiveMainloopFwdSm90ILi2EN4cute5tupleIJNS5_1CILi1EEES8_S8_EEENS6_IJNS7_ILi128EEESA_NS7_ILi192EEEEEELi128ENS_6half_tEfNS_4arch4Sm90ELb0ELb0ELb0ELb1ELb0ELb1ELb0ELb1ELb1ELb0ELb0ELb0EEENS1_21CollectiveEpilogueFwdINS6_IJSA_SA_SA_EEES9_SD_SF_Li256ELb1ELb0ELb0ELb0EEENS1_36VarlenDynamicPersistentTileSchedulerILi128ELi128ELi256ELi32ELb0ELb0ELb1ELb0ELb1ELb1EEEEEEEEEvNT_6ParamsE:
        .type           _ZN7cutlass13device_kernelIN5flash11enable_sm90INS1_16FlashAttnFwdSm90INS1_25CollectiveMainloopFwdSm90ILi2EN4cute5tupleIJNS5_1CILi1EEES8_S8_EEENS6_IJNS7_ILi128EEESA_NS7_ILi192EEEEEELi128ENS_6half_tEfNS_4arch4Sm90ELb0ELb0ELb0ELb1ELb0ELb1ELb0ELb1ELb1ELb0ELb0ELb0EEENS1_21CollectiveEpilogueFwdINS6_IJSA_SA_SA_EEES9_SD_SF_Li256ELb1ELb0ELb0ELb0EEENS1_36VarlenDynamicPersistentTileSchedulerILi128ELi128ELi256ELi32ELb0ELb0ELb1ELb0ELb1ELb1EEEEEEEEEvNT_6ParamsE,@function
        .size           _ZN7cutlass13device_kernelIN5flash11enable_sm90INS1_16FlashAttnFwdSm90INS1_25CollectiveMainloopFwdSm90ILi2EN4cute5tupleIJNS5_1CILi1EEES8_S8_EEENS6_IJNS7_ILi128EEESA_NS7_ILi192EEEEEELi128ENS_6half_tEfNS_4arch4Sm90ELb0ELb0ELb0ELb1ELb0ELb1ELb0ELb1ELb1ELb0ELb0ELb0EEENS1_21CollectiveEpilogueFwdINS6_IJSA_SA_SA_EEES9_SD_SF_Li256ELb1ELb0ELb0ELb0EEENS1_36VarlenDynamicPersistentTileSchedulerILi128ELi128ELi256ELi32ELb0ELb0ELb1ELb0ELb1ELb1EEEEEEEEEvNT_6ParamsE,(.L_x_2658 - _ZN7cutlass13device_kernelIN5flash11enable_sm90INS1_16FlashAttnFwdSm90INS1_25CollectiveMainloopFwdSm90ILi2EN4cute5tupleIJNS5_1CILi1EEES8_S8_EEENS6_IJNS7_ILi128EEESA_NS7_ILi192EEEEEELi128ENS_6half_tEfNS_4arch4Sm90ELb0ELb0ELb0ELb1ELb0ELb1ELb0ELb1ELb1ELb0ELb0ELb0EEENS1_21CollectiveEpilogueFwdINS6_IJSA_SA_SA_EEES9_SD_SF_Li256ELb1ELb0ELb0ELb0EEENS1_36VarlenDynamicPersistentTileSchedulerILi128ELi128ELi256ELi32ELb0ELb0ELb1ELb0ELb1ELb1EEEEEEEEEvNT_6ParamsE)
        .other          _ZN7cutlass13device_kernelIN5flash11enable_sm90INS1_16FlashAttnFwdSm90INS1_25CollectiveMainloopFwdSm90ILi2EN4cute5tupleIJNS5_1CILi1EEES8_S8_EEENS6_IJNS7_ILi128EEESA_NS7_ILi192EEEEEELi128ENS_6half_tEfNS_4arch4Sm90ELb0ELb0ELb0ELb1ELb0ELb1ELb0ELb1ELb1ELb0ELb0ELb0EEENS1_21CollectiveEpilogueFwdINS6_IJSA_SA_SA_EEES9_SD_SF_Li256ELb1ELb0ELb0ELb0EEENS1_36VarlenDynamicPersistentTileSchedulerILi128ELi128ELi256ELi32ELb0ELb0ELb1ELb0ELb1ELb1EEEEEEEEEvNT_6ParamsE,@"STO_CUDA_ENTRY STV_DEFAULT"
_ZN7cutlass13device_kernelIN5flash11enable_sm90INS1_16FlashAttnFwdSm90INS1_25CollectiveMainloopFwdSm90ILi2EN4cute5tupleIJNS5_1CILi1EEES8_S8_EEENS6_IJNS7_ILi128EEESA_NS7_ILi192EEEEEELi128ENS_6half_tEfNS_4arch4Sm90ELb0ELb0ELb0ELb1ELb0ELb1ELb0ELb1ELb1ELb0ELb0ELb0EEENS1_21CollectiveEpilogueFwdINS6_IJSA_SA_SA_EEES9_SD_SF_Li256ELb1ELb0ELb0ELb0EEENS1_36VarlenDynamicPersistentTileSchedulerILi128ELi128ELi256ELi32ELb0ELb0ELb1ELb0ELb1ELb1EEEEEEEEEvNT_6ParamsE:
[----:B------:R-:W0:Y:S02]  /*0000*/  LDC R1, c[0x0][0x28] ;  /* 0x00000a00ff017b82 */ /* 0x000e240000000800 */
[----:B0-----:R-:W-:Y:S01]  /*0010*/  VIADD R1, R1, 0xffffffc0 ;  /* 0xffffffc001017836 */ /* 0x001fe20000000000 */
[----:B------:R-:W0:Y:S01]  /*0020*/  S2R R3, SR_TID.X ;  /* 0x0000000000037919 */ /* 0x000e220000002100 */
[----:B------:R-:W-:Y:S01]  /*0030*/  ELECT P0, URZ, PT ;  /* 0x00000000003f782f */ /* 0x000fe20003800000 */
[----:B------:R-:W-:Y:S01]  /*0040*/  BSSY B0, `(.L_x_438) ;  /* 0x0000016000007945 */ /* 0x000fe20003800000 */
[----:B0-----:R-:W-:-:S05]  /*0050*/  SHF.R.U32.HI R0, RZ, 0x5, R3 ;  /* 0x00000005ff007819 */ /* 0x001fca0000011603 */
[----:B------:R-:W0:Y:S02]  /*0060*/  SHFL.IDX PT, R2, R0, RZ, 0x1f ;  /* 0x00001fff00027589 */ /* 0x000e2400000e0000 */
[----:B0-----:R-:W-:-:S13]  /*0070*/  ISETP.EQ.AND P0, PT, R2, RZ, P0 ;  /* 0x000000ff0200720c */ /* 0x001fda0000702270 */
[----:B------:R-:W-:Y:S05]  /*0080*/  @!P0 BRA `(.L_x_439) ;  /* 0x0000000000448947 */ /* 0x000fea0003800000 */
[----:B------:R-:W-:Y:S02]  /*0090*/  ULDC.64 UR4, c[0x0][0x198] ;  /* 0x0000660000047ab9 */ /* 0x000fe40000000a00 */
[----:B------:R-:W-:Y:S02]  /*00a0*/  UIADD3 UR6, UP0, UR4, 0x270, URZ ;  /* 0x0000027004067890 */ /* 0x000fe4000ff1e03f */
[----:B------:R-:W-:Y:S02]  /*00b0*/  UIADD3 UR8, UP1, UR4, 0x370, URZ ;  /* 0x0000037004087890 */ /* 0x000fe4000ff3e03f */
[----:B------:R-:W-:Y:S02]  /*00c0*/  UIADD3 UR10, UP2, UR4, 0x470, URZ ;  /* 0x00000470040a7890 */ /* 0x000fe4000ff5e03f */
[----:B------:R-:W-:Y:S02]  /*00d0*/  UIADD3 UR12, UP3, UR4, 0x570, URZ ;  /* 0x00000570040c7890 */ /* 0x000fe4000ff7e03f */
[----:B------:R-:W-:-:S02]  /*00e0*/  UIADD3 UR4, UP4, UR4, 0x670, URZ ;  /* 0x0000067004047890 */ /* 0x000fc4000ff9e03f */
[----:B------:R-:W-:Y:S02]  /*00f0*/  UIADD3.X UR7, URZ, UR5, URZ, UP0, !UPT ;  /* 0x000000053f077290 */ /* 0x000fe400087fe43f */
[----:B------:R-:W-:Y:S02]  /*0100*/  UIADD3.X UR9, URZ, UR5, URZ, UP1, !UPT ;  /* 0x000000053f097290 */ /* 0x000fe40008ffe43f */
[----:B------:R-:W-:Y:S02]  /*0110*/  UIADD3.X UR11, URZ, UR5, URZ, UP2, !UPT ;  /* 0x000000053f0b7290 */ /* 0x000fe400097fe43f */
[----:B------:R-:W-:Y:S02]  /*0120*/  UIADD3.X UR13, URZ, UR5, URZ, UP3, !UPT ;  /* 0x000000053f0d7290 */ /* 0x000fe40009ffe43f */
[----:B------:R-:W-:Y:S01]  /*0130*/  UIADD3.X UR5, URZ, UR5, URZ, UP4, !UPT ;  /* 0x000000053f057290 */ /* 0x000fe2000a7fe43f */
[----:B------:R0:W-:Y:S02]  /*0140*/  UTMACCTL.PF [UR6] ;  /* 0x00000000060079b9 */ /* 0x0001e40008040000 */
[----:B------:R0:W-:Y:S02]  /*0150*/  UTMACCTL.PF [UR8] ;  /* 0x00000000080079b9 */ /* 0x0001e40008040000 */
[----:B------:R0:W-:Y:S02]  /*0160*/  UTMACCTL.PF [UR10] ;  /* 0x000000000a0079b9 */ /* 0x0001e40008040000 */
[----:B------:R0:W-:Y:S02]  /*0170*/  UTMACCTL.PF [UR12] ;  /* 0x000000000c0079b9 */ /* 0x0001e40008040000 */
[----:B------:R0:W-:Y:S02]  /*0180*/  UTMACCTL.PF [UR4] ;  /* 0x00000000040079b9 */ /* 0x0001e40008040000 */
[----:B0-----:R-:W-:Y:S01]  /*0190*/  NOP ;  /* 0x0000000000007918 */ /* 0x001fe20000000000 */
.L_x_439:
[----:B------:R-:W-:Y:S05]  /*01a0*/  BSYNC B0 ;  /* 0x0000000000007941 */ /* 0x000fea0003800000 */
.L_x_438:
[----:B------:R-:W-:Y:S01]  /*01b0*/  VOTEU.ANY UP0, P0 ;  /* 0x00000000003f7886 */ /* 0x000fe20000000100 */
[----:B------:R-:W0:Y:S01]  /*01c0*/  SHFL.IDX PT, R2, R0, RZ, 0x1f ;  /* 0x00001fff00027589 */ /* 0x000e2200000e0000 */
[----:B------:R-:W-:Y:S01]  /*01d0*/  UMOV UR4, 0x1 ;  /* 0x0000000100047882 */ /* 0x000fe20000000000 */
[----:B------:R-:W-:Y:S01]  /*01e0*/  UMOV UR7, 0x100 ;  /* 0x0000010000077882 */ /* 0x000fe20000000000 */
[----:B------:R-:W-:Y:S01]  /*01f0*/  VOTEU.ANY UP1, P0 ;  /* 0x00000000003f7886 */ /* 0x000fe20000020100 */
[----:B------:R-:W1:Y:S01]  /*0200*/  @UP0 S2UR UR8, SR_CgaCtaId ;  /* 0x00000000000809c3 */ /* 0x000e620000008800 */
[----:B------:R-:W-:Y:S01]  /*0210*/  @UP0 UMOV UR6, 0x400 ;  /* 0x0000040000060882 */ /* 0x000fe20000000000 */
[----:B------:R-:W-:-:S04]  /*0220*/  @UP0 UIADD3 UR4, -UR4, 0x100000, URZ ;  /* 0x0010000004040890 */ /* 0x000fc8000fffe13f */
[----:B------:R-:W-:Y:S02]  /*0230*/  @UP0 USHF.L.U32 UR5, UR4, 0xb, URZ ;  /* 0x0000000b04050899 */ /* 0x000fe4000800063f */
[----:B------:R-:W-:Y:S01]  /*0240*/  @UP0 USHF.L.U32 UR4, UR4, 0x1, URZ ;  /* 0x0000000104040899 */ /* 0x000fe2000800063f */
[----:B0-----:R-:W-:Y:S02]  /*0250*/  ISETP.NE.AND P1, PT, R2, RZ, PT ;  /* 0x000000ff0200720c */ /* 0x001fe40003f25270 */
[----:B------:R-:W-:Y:S01]  /*0260*/  SHF.R.U32.HI R2, RZ, 0x7, R3 ;  /* 0x00000007ff027819 */ /* 0x000fe20000011603 */
[----:B-1----:R-:W-:Y:S02]  /*0270*/  @UP0 ULEA UR8, UR8, UR6, 0x18 ;  /* 0x0000000608080291 */ /* 0x002fe4000f8ec03f */
[----:B------:R-:W-:-:S04]  /*0280*/  @UP0 UIADD3 UR6, -UR7, 0x100000, URZ ;  /* 0x0010000007060890 */ /* 0x000fc8000fffe13f */
[----:B------:R-:W-:Y:S02]  /*0290*/  @UP0 USHF.L.U32 UR7, UR6, 0xb, URZ ;  /* 0x0000000b06070899 */ /* 0x000fe4000800063f */
[----:B------:R-:W-:Y:S01]  /*02a0*/  @UP0 USHF.L.U32 UR6, UR6, 0x1, URZ ;  /* 0x0000000106060899 */ /* 0x000fe2000800063f */
[----:B------:R-:W-:Y:S01]  /*02b0*/  VOTEU.ANY UP0, P0 ;  /* 0x00000000003f7886 */ /* 0x000fe20000000100 */
[----:B------:R-:W0:Y:S04]  /*02c0*/  SHFL.IDX PT, R2, R2, RZ, 0x1f ;  /* 0x00001fff02027589 */ /* 0x000e2800000e0000 */
[----:B------:R-:W1:Y:S02]  /*02d0*/  FENCE.VIEW.ASYNC.S ;  /* 0x00000000000073c6 */ /* 0x000e640000000000 */
[----:B-1----:R1:W2:Y:S04]  /*02e0*/  @UP0 SYNCS.EXCH.64 URZ, [UR8+0x34800], UR4 ;  /* 0x03480004083f05b2 */ /* 0x0022a80008000100 */
        /* <DEDUP_REMOVED lines=16> */
[----:B------:R4:W0:Y:S01]  /*03f0*/  SYNCS.EXCH.64 URZ, [UR8+0x34840], UR4 ;  /* 0x03484004083f75b2 */ /* 0x0008220008000100 */
[----:B------:R4:W0:Y:S01]  /*0400*/  SYNCS.EXCH.64 URZ, [UR8+0x34838], UR6 ;  /* 0x03483806083f75b2 */ /* 0x0008220008000100 */
[----:B------:R4:W0:Y:S02]  /*0410*/  SYNCS.EXCH.64 URZ, [UR8+0x34848], UR4 ;  /* 0x03484804083f75b2 */ /* 0x0008240008000100 */
[----:B----4-:R-:W-:Y:S01]  /*0420*/  NOP ;  /* 0x0000000000007918 */ /* 0x010fe20000000000 */
.L_x_440:
[----:B------:R-:W4:Y:S01]  /*0430*/  SHFL.IDX PT, R4, R0, RZ, 0x1f ;  /* 0x00001fff00047589 */ /* 0x000f2200000e0000 */
[----:B------:R-:W-:Y:S01]  /*0440*/  NOP ;  /* 0x0000000000007918 */ /* 0x000fe20000000000 */
[----:B----4-:R-:W-:-:S13]  /*0450*/  ISETP.NE.AND P0, PT, R4, RZ, PT ;  /* 0x000000ff0400720c */ /* 0x010fda0003f05270 */
        /* <DEDUP_REMOVED lines=19> */
.L_x_441:
[----:B------:R-:W4:Y:S01]  /*0590*/  SHFL.IDX PT, R4, R0, RZ, 0x1f ;  /* 0x00001fff00047589 */ /* 0x000f2200000e0000 */
[----:B------:R-:W-:Y:S01]  /*05a0*/  NOP ;  /* 0x0000000000007918 */ /* 0x000fe20000000000 */
[----:B----4-:R-:W-:-:S13]  /*05b0*/  ISETP.NE.AND P0, PT, R4, RZ, PT ;  /* 0x000000ff0400720c */ /* 0x010fda0003f05270 */
[----:B------:R-:W-:Y:S05]  /*05c0*/  @P0 BRA `(.L_x_442) ;  /* 0x0000000000380947 */ /* 0x000fea0003800000 */
[----:B-1----:R-:W1:Y:S01]  /*05d0*/  S2UR UR5, SR_CgaCtaId ;  /* 0x00000000000579c3 */ /* 0x002e620000008800 */
[----:B------:R-:W-:Y:S01]  /*05e0*/  UMOV UR4, 0x400 ;  /* 0x0000040000047882 */ /* 0x000fe20000000000 */
[----:B------:R-:W-:Y:S01]  /*05f0*/  UMOV UR7, 0x1 ;  /* 0x0000000100077882 */ /* 0x000fe20000000000 */
[----:B------:R-:W-:Y:S01]  /*0600*/  ELECT P0, URZ, PT ;  /* 0x00000000003f782f */ /* 0x000fe20003800000 */
[----:B-1----:R-:W-:Y:S02]  /*0610*/  ULEA UR6, UR5, UR4, 0x18 ;  /* 0x0000000405067291 */ /* 0x002fe4000f8ec03f */
[----:B------:R-:W-:-:S04]  /*0620*/  UIADD3 UR4, -UR7, 0x100000, URZ ;  /* 0x0010000007047890 */ /* 0x000fc8000fffe13f */
[----:B------:R-:W-:Y:S02]  /*0630*/  USHF.L.U32 UR5, UR4, 0xb, URZ ;  /* 0x0000000b04057899 */ /* 0x000fe4000800063f */
[----:B------:R-:W-:Y:S01]  /*0640*/  USHF.L.U32 UR4, UR4, 0x1, URZ ;  /* 0x0000000104047899 */ /* 0x000fe2000800063f */
[----:B------:R-:W1:Y:S11]  /*0650*/  FENCE.VIEW.ASYNC.S ;  /* 0x00000000000073c6 */ /* 0x000e760000000000 */
[----:B-1----:R4:W1:Y:S01]  /*0660*/  SYNCS.EXCH.64 URZ, [UR6+0x34870], UR4 ;  /* 0x03487004063f75b2 */ /* 0x0028620008000100 */
[----:B------:R4:W0:Y:S01]  /*0670*/  SYNCS.EXCH.64 URZ, [UR6+0x34880], UR4 ;  /* 0x03488004063f75b2 */ /* 0x0008220008000100 */
[----:B------:R4:W0:Y:S01]  /*0680*/  SYNCS.EXCH.64 URZ, [UR6+0x34878], UR4 ;  /* 0x03487804063f75b2 */ /* 0x0008220008000100 */
[----:B------:R4:W0:Y:S02]  /*0690*/  SYNCS.EXCH.64 URZ, [UR6+0x34888], UR4 ;  /* 0x03488804063f75b2 */ /* 0x0008240008000100 */
[----:B----4-:R-:W-:Y:S01]  /*06a0*/  NOP ;  /* 0x0000000000007918 */ /* 0x010fe20000000000 */
.L_x_442:
        /* <DEDUP_REMOVED lines=22> */
.L_x_443:
        /* <DEDUP_REMOVED lines=22> */
.L_x_444:
[----:B0-----:R-:W-:Y:S01]  /*0970*/  ISETP.NE.AND P0, PT, R2, RZ, PT ;  /* 0x000000ff0200720c */ /* 0x001fe20003f05270 */
[----:B------:R-:W-:Y:S01]  /*0980*/  IMAD.MOV.U32 R2, RZ, RZ, 0x1 ;  /* 0x00000001ff027424 */ /* 0x000fe200078e00ff */
[----:B------:R-:W-:Y:S01]  /*0990*/  NOP ;  /* 0x0000000000007918 */ /* 0x000fe20000000000 */
[----:B------:R-:W-:Y:S01]  /*09a0*/  ULDC.64 UR36, c[0x0][0x208] ;  /* 0x0000820000247ab9 */ /* 0x000fe20000000a00 */
[----:B------:R-:W-:Y:S02]  /*09b0*/  BSSY B7, `(.L_x_445) ;  /* 0x0001cbf000077945 */ /* 0x000fe40003800000 */
[----:B------:R-:W-:-:S05]  /*09c0*/  SEL R2, R2, 0x2, !P0 ;  /* 0x0000000202027807 */ /* 0x000fca0004000000 */
[----:B------:R0:W-:Y:S01]  /*09d0*/  STL [R1+0x3c], R2 ;  /* 0x00003c0201007387 */ /* 0x0001e20000100800 */
[----:B-123--:R-:W-:Y:S06]  /*09e0*/  BAR.SYNC.DEFER_BLOCKING 0x0 ;  /* 0x0000000000007b1d */ /* 0x00efec0000010000 */
[----:B------:R-:W-:Y:S05]  /*09f0*/  @!P0 BRA `(.L_x_446) ;  /* 0x0000016c00ec8947 */ /* 0x000fea0003800000 */
.L_x_447:
        /* <DEDUP_REMOVED lines=8> */
[----:B-1----:R-:W-:-:S06]  /*0a80*/  ULEA UR4, UR5, UR4, 0x18 ;  /* 0x0000000405047291 */ /* 0x002fcc000f8ec03f */
[----:B0-----:R-:W-:Y:S01]  /*0a90*/  MOV R2, UR4 ;  /* 0x0000000400027c02 */ /* 0x001fe20008000f00 */
[----:B------:R-:W-:-:S04]  /*0aa0*/  ULDC UR4, c[0x0][0xc14] ;  /* 0x0003050000047ab9 */ /* 0x000fc80000000800 */
[----:B------:R-:W0:Y:S01]  /*0ab0*/  LDS.128 R148, [R2+0x348d0] ;  /* 0x0348d00002947984 */ /* 0x000e220000000c00 */
[----:B------:R-:W-:Y:S06]  /*0ac0*/  BAR.ARV 0x4, 0x120 ;  /* 0x0104800000007b1d */ /* 0x000fec0000002000 */
[----:B0-----:R-:W-:-:S13]  /*0ad0*/  ISETP.GE.AND P0, PT, R151, UR4, PT ;  /* 0x0000000497007c0c */ /* 0x001fda000bf06270 */
[----:B------:R-:W-:Y:S05]  /*0ae0*/  @P0 BRA `(.L_x_448) ;  /* 0x000001c800ac0947 */ /* 0x000fea0003800000 */
[----:B------:R-:W2:Y:S01]  /*0af0*/  LDL.LU R12, [R1+0x3c] ;  /* 0x00003c00010c7983 */ /* 0x000ea20000300800 */
[----:B------:R-:W-:Y:S01]  /*0b00*/  VIADD R224, R3, 0xffffff80 ;  /* 0xffffff8003e07836 */ /* 0x000fe20000000000 */
[----:B------:R-:W-:Y:S01]  /*0b10*/  MOV R186, RZ ;  /* 0x000000ff00ba7202 */ /* 0x000fe20000000f00 */
[----:B------:R-:W-:Y:S02]  /*0b20*/  VIADD R209, R2, 0x10400 ;  /* 0x0001040002d17836 */ /* 0x000fe40000000000 */
[----:B------:R-:W-:Y:S01]  /*0b30*/  IMAD.MOV.U32 R205, RZ, RZ, RZ ;  /* 0x000000ffffcd7224 */ /* 0x000fe200078e00ff */
[----:B------:R-:W-:Y:S01]  /*0b40*/  SHF.R.S32.HI R3, RZ, 0x1f, R224 ;  /* 0x0000001fff037819 */ /* 0x000fe200000114e0 */
[----:B------:R-:W-:Y:S02]  /*0b50*/  IMAD.MOV.U32 R18, RZ, RZ, RZ ;  /* 0x000000ffff127224 */ /* 0x000fe400078e00ff */
[----:B------:R-:W-:Y:S01]  /*0b60*/  IMAD.MOV.U32 R194, RZ, RZ, RZ ;  /* 0x000000ffffc27224 */ /* 0x000fe200078e00ff */
[CC--:B------:R-:W-:Y:S01]  /*0b70*/  LEA.HI R5, R3.reuse, R224.reuse, RZ, 0x7 ;  /* 0x000000e003057211 */ /* 0x0c0fe200078f38ff */
[----:B------:R-:W-:Y:S01]  /*0b80*/  IMAD.MOV.U32 R192, RZ, RZ, RZ ;  /* 0x000000ffffc07224 */ /* 0x000fe200078e00ff */
[----:B------:R-:W-:-:S02]  /*0b90*/  LEA.HI R0, R3, R224, RZ, 0x4 ;  /* 0x000000e003007211 */ /* 0x000fc400078f20ff */
[----:B------:R-:W-:Y:S02]  /*0ba0*/  LOP3.LUT R7, R5, 0xffffff80, RZ, 0xc0, !PT ;  /* 0xffffff8005077812 */ /* 0x000fe400078ec0ff */
[----:B------:R-:W-:Y:S02]  /*0bb0*/  SHF.R.S32.HI R9, RZ, 0x4, R0 ;  /* 0x00000004ff097819 */ /* 0x000fe40000011400 */
[----:B------:R-:W-:Y:S01]  /*0bc0*/  LEA.HI R190, R3, R224, RZ, 0x5 ;  /* 0x000000e003be7211 */ /* 0x000fe200078f28ff */
[----:B------:R-:W-:Y:S01]  /*0bd0*/  IMAD.IADD R212, R224, 0x1, -R7 ;  /* 0x00000001e0d47824 */ /* 0x000fe200078e0a07 */
[C---:B------:R-:W-:Y:S02]  /*0be0*/  LEA.HI R4, R0.reuse, R9, RZ, 0x1 ;  /* 0x0000000900047211 */ /* 0x040fe400078f08ff */
[----:B------:R-:W-:Y:S02]  /*0bf0*/  LOP3.LUT R7, R0, 0x3fffff0, RZ, 0xc0, !PT ;  /* 0x03fffff000077812 */ /* 0x000fe400078ec0ff */
[----:B------:R-:W-:-:S02]  /*0c00*/  SHF.R.S32.HI R11, RZ, 0x1f, R212 ;  /* 0x0000001fff0b7819 */ /* 0x000fc400000114d4 */
[----:B------:R-:W-:Y:S01]  /*0c10*/  LOP3.LUT R4, R4, 0x1ffffffe, RZ, 0xc0, !PT ;  /* 0x1ffffffe04047812 */ /* 0x000fe200078ec0ff */
[----:B------:R-:W-:Y:S01]  /*0c20*/  IMAD.IADD R7, R224, 0x1, -R7 ;  /* 0x00000001e0077824 */ /* 0x000fe200078e0a07 */
[----:B------:R-:W-:Y:S02]  /*0c30*/  LEA.HI R0, R11, R212, RZ, 0x2 ;  /* 0x000000d40b007211 */ /* 0x000fe400078f10ff */
[----:B------:R-:W-:Y:S02]  /*0c40*/  IADD3 R4, R9, -R4, RZ ;  /* 0x8000000409047210 */ /* 0x000fe40007ffe0ff */
[----:B------:R-:W-:Y:S02]  /*0c50*/  LOP3.LUT R13, R0, 0x7ffffffc, RZ, 0xc0, !PT ;  /* 0x7ffffffc000d7812 */ /* 0x000fe400078ec0ff */
[----:B------:R-:W-:Y:S02]  /*0c60*/  SHF.R.S32.HI R190, RZ, 0x5, R190 ;  /* 0x00000005ffbe7819 */ /* 0x000fe400000114be */
[--C-:B------:R-:W-:Y:S01]  /*0c70*/  SHF.R.S32.HI R6, RZ, 0x2, R0.reuse ;  /* 0x00000002ff067819 */ /* 0x100fe20000011400 */
[----:B------:R-:W-:Y:S01]  /*0c80*/  IMAD.IADD R13, R212, 0x1, -R13 ;  /* 0x00000001d40d7824 */ /* 0x000fe200078e0a0d */
[----:B------:R-:W-:Y:S01]  /*0c90*/  SHF.R.S32.HI R9, RZ, 0x1f, R0 ;  /* 0x0000001fff097819 */ /* 0x000fe20000011400 */
[----:B------:R-:W-:Y:S01]  /*0ca0*/  IMAD.MOV.U32 R0, RZ, RZ, -0x2 ;  /* 0xfffffffeff007424 */ /* 0x000fe200078e00ff */
[----:B------:R-:W-:-:S02]  /*0cb0*/  LEA R7, R190, R7, 0x4 ;  /* 0x00000007be077211 */ /* 0x000fc400078e20ff */
[----:B------:R-:W-:Y:S01]  /*0cc0*/  LEA.HI R9, R9, R6, RZ, 0x3 ;  /* 0x0000000609097211 */ /* 0x000fe200078f18ff */
[----:B------:R-:W-:Y:S01]  /*0cd0*/  IMAD R221, R13, R0, 0x80 ;  /* 0x000000800ddd7424 */ /* 0x000fe200078e0200 */
[----:B------:R-:W-:Y:S01]  /*0ce0*/  LEA.HI R0, R3, R224, RZ, 0x2 ;  /* 0x000000e003007211 */ /* 0x000fe200078f10ff */
[----:B------:R-:W-:Y:S01]  /*0cf0*/  IMAD R223, R7, 0x8, R4 ;  /* 0x0000000807df7824 */ /* 0x000fe200078e0204 */
[----:B------:R-:W-:Y:S02]  /*0d00*/  LOP3.LUT R9, R9, 0xfffffff8, RZ, 0xc0, !PT ;  /* 0xfffffff809097812 */ /* 0x000fe400078ec0ff */
[----:B------:R-:W-:Y:S01]  /*0d10*/  LOP3.LUT R7, R0, 0xfffffffc, RZ, 0xc0, !PT ;  /* 0xfffffffc00077812 */ /* 0x000fe200078ec0ff */
[----:B------:R-:W-:Y:S01]  /*0d20*/  IMAD.SHL.U32 R223, R223, 0x8, RZ ;  /* 0x00000008dfdf7824 */ /* 0x000fe200078e00ff */
[--C-:B------:R-:W-:Y:S02]  /*0d30*/  SHF.R.S32.HI R19, RZ, 0x2, R0.reuse ;  /* 0x00000002ff137819 */ /* 0x100fe40000011400 */
[----:B------:R-:W-:Y:S01]  /*0d40*/  SHF.R.S32.HI R4, RZ, 0x1f, R0 ;  /* 0x0000001fff047819 */ /* 0x000fe20000011400 */
[----:B------:R-:W-:Y:S01]  /*0d50*/  IMAD.IADD R208, R224, 0x1, -R7 ;  /* 0x00000001e0d07824 */ /* 0x000fe200078e0a07 */
[----:B------:R-:W-:-:S02]  /*0d60*/  IADD3 R204, R19, 0x40, RZ ;  /* 0x0000004013cc7810 */ /* 0x000fc40007ffe0ff */
[----:B------:R-:W-:Y:S01]  /*0d70*/  LEA.HI R4, R4, R19, RZ, 0x3 ;  /* 0x0000001304047211 */ /* 0x000fe200078f18ff */
[----:B------:R-:W-:Y:S01]  /*0d80*/  IMAD.SHL.U32 R22, R208, 0x8, RZ ;  /* 0x00000008d0167824 */ /* 0x000fe200078e00ff */
[----:B------:R-:W-:Y:S01]  /*0d90*/  SHF.R.S32.HI R7, RZ, 0x1f, R204 ;  /* 0x0000001fff077819 */ /* 0x000fe200000114cc */
[----:B------:R-:W-:Y:S01]  /*0da0*/  IMAD.SHL.U32 R187, R204, 0x40, RZ ;  /* 0x00000040ccbb7824 */ /* 0x000fe200078e00ff */
[----:B------:R-:W-:Y:S01]  /*0db0*/  LOP3.LUT R4, R4, 0xfffffff8, RZ, 0xc0, !PT ;  /* 0xfffffff804047812 */ /* 0x000fe200078ec0ff */
[C---:B------:R-:W-:Y:S01]  /*0dc0*/  VIADD R184, R22.reuse, 0x20 ;  /* 0x0000002016b87836 */ /* 0x040fe20000000000 */
[----:B------:R-:W-:Y:S02]  /*0dd0*/  IADD3 R185, R22, 0x40, RZ ;  /* 0x0000004016b97810 */ /* 0x000fe40007ffe0ff */
[----:B------:R-:W-:Y:S01]  /*0de0*/  LEA.HI R7, R7, R204, RZ, 0x3 ;  /* 0x000000cc07077211 */ /* 0x000fe200078f18ff */
[----:B------:R-:W-:Y:S01]  /*0df0*/  IMAD.IADD R211, R19, 0x1, -R4 ;  /* 0x0000000113d37824 */ /* 0x000fe200078e0a04 */
[----:B------:R-:W-:-:S02]  /*0e00*/  SHF.R.S32.HI R0, RZ, 0x1f, R185 ;  /* 0x0000001fff007819 */ /* 0x000fc400000114b9 */
[----:B------:R-:W-:Y:S01]  /*0e10*/  SHF.R.S32.HI R220, RZ, 0x7, R5 ;  /* 0x00000007ffdc7819 */ /* 0x000fe20000011405 */
[----:B------:R-:W-:Y:S01]  /*0e20*/  IMAD.SHL.U32 R7, R7, 0x40, RZ ;  /* 0x0000004007077824 */ /* 0x000fe200078e00ff */
[----:B------:R-:W-:Y:S01]  /*0e30*/  LEA.HI R4, R0, R185, RZ, 0x6 ;  /* 0x000000b900047211 */ /* 0x000fe200078f30ff */
[----:B------:R-:W-:Y:S01]  /*0e40*/  IMAD.SHL.U32 R189, R211, 0x40, RZ ;  /* 0x00000040d3bd7824 */ /* 0x000fe200078e00ff */
[----:B------:R-:W-:Y:S02]  /*0e50*/  IADD3 R6, R6, -R9, RZ ;  /* 0x8000000906067210 */ /* 0x000fe40007ffe0ff */
[----:B------:R-:W-:Y:S02]  /*0e60*/  SHF.R.S32.HI R9, RZ, 0x1f, R184 ;  /* 0x0000001fff097819 */ /* 0x000fe400000114b8 */
[----:B------:R-:W-:Y:S02]  /*0e70*/  LEA.HI R11, R11, R212, RZ, 0x5 ;  /* 0x000000d40b0b7211 */ /* 0x000fe400078f28ff */
[----:B------:R-:W-:-:S02]  /*0e80*/  LEA.HI R5, R5, R220, RZ, 0x1 ;  /* 0x000000dc05057211 */ /* 0x000fc400078f08ff */
[----:B------:R-:W-:Y:S01]  /*0e90*/  LOP3.LUT R193, R7, 0xfffffe00, RZ, 0xc0, !PT ;  /* 0xfffffe0007c17812 */ /* 0x000fe200078ec0ff */
[----:B------:R-:W-:Y:S01]  /*0ea0*/  IMAD.SHL.U32 R7, R4, 0x80, RZ ;  /* 0x0000008004077824 */ /* 0x000fe200078e00ff */
[----:B------:R-:W-:Y:S02]  /*0eb0*/  LOP3.LUT R189, R189, 0x1c0, RZ, 0xc0, !PT ;  /* 0x000001c0bdbd7812 */ /* 0x000fe400078ec0ff */
[----:B------:R-:W-:Y:S02]  /*0ec0*/  LEA.HI R216, R0, R185, RZ, 0x3 ;  /* 0x000000b900d87211 */ /* 0x000fe400078f18ff */
[----:B------:R-:W-:Y:S02]  /*0ed0*/  LEA.HI R210, R9, R184, RZ, 0x3 ;  /* 0x000000b809d27211 */ /* 0x000fe400078f18ff */
[----:B------:R-:W-:Y:S02]  /*0ee0*/  SHF.R.S32.HI R11, RZ, 0x5, R11 ;  /* 0x00000005ff0b7819 */ /* 0x000fe4000001140b */
[----:B------:R-:W-:-:S02]  /*0ef0*/  LOP3.LUT R187, R187, 0x1c0, RZ, 0xc0, !PT ;  /* 0x000001c0bbbb7812 */ /* 0x000fc400078ec0ff */
[----:B------:R-:W-:Y:S01]  /*0f00*/  LEA.HI R9, R9, R184, RZ, 0x6 ;  /* 0x000000b809097211 */ /* 0x000fe200078f30ff */
[----:B------:R-:W-:Y:S01]  /*0f10*/  IMAD R6, R11, 0x10, R6 ;  /* 0x000000100b067824 */ /* 0x000fe200078e0206 */
[----:B------:R-:W-:Y:S02]  /*0f20*/  LOP3.LUT R5, R5, 0x3fffffe, RZ, 0xc0, !PT ;  /* 0x03fffffe05057812 */ /* 0x000fe400078ec0ff */
[----:B------:R-:W-:Y:S02]  /*0f30*/  SHF.R.U32.HI R191, RZ, 0x3, R189 ;  /* 0x00000003ffbf7819 */ /* 0x000fe400000116bd */
[----:B------:R-:W-:Y:S02]  /*0f40*/  LOP3.LUT R4, R189, 0x38, R216, 0xf8, !PT ;  /* 0x00000038bd047812 */ /* 0x000fe400078ef8d8 */
[----:B------:R-:W-:Y:S02]  /*0f50*/  LOP3.LUT R7, R7, 0xffffe000, RZ, 0xc0, !PT ;  /* 0xffffe00007077812 */ /* 0x000fe400078ec0ff */
[----:B------:R-:W-:-:S02]  /*0f60*/  SHF.R.U32.HI R219, RZ, 0x3, R187 ;  /* 0x00000003ffdb7819 */ /* 0x000fc400000116bb */
[----:B------:R-:W-:Y:S02]  /*0f70*/  SHF.L.U32 R9, R9, 0x7, RZ ;  /* 0x0000000709097819 */ /* 0x000fe400000006ff */
[----:B------:R-:W-:Y:S02]  /*0f80*/  LOP3.LUT R8, R187, 0x38, R210, 0xf8, !PT ;  /* 0x00000038bb087812 */ /* 0x000fe400078ef8d2 */
[----:B------:R-:W-:Y:S02]  /*0f90*/  IADD3 R5, R220, -R5, RZ ;  /* 0x80000005dc057210 */ /* 0x000fe40007ffe0ff */
[----:B------:R-:W-:Y:S02]  /*0fa0*/  LOP3.LUT R11, R4, R191, RZ, 0x3c, !PT ;  /* 0x000000bf040b7212 */ /* 0x000fe400078e3cff */
[----:B------:R-:W-:Y:S01]  /*0fb0*/  LEA R4, R190, R7, 0x9 ;  /* 0x00000007be047211 */ /* 0x000fe200078e48ff */
[----:B------:R-:W-:Y:S01]  /*0fc0*/  IMAD R222, R5, 0x40, R6 ;  /* 0x0000004005de7824 */ /* 0x000fe200078e0206 */
[----:B------:R-:W-:-:S02]  /*0fd0*/  LOP3.LUT R0, R189, 0x38, R210, 0xf8, !PT ;  /* 0x00000038bd007812 */ /* 0x000fc400078ef8d2 */
[----:B------:R-:W-:Y:S02]  /*0fe0*/  LOP3.LUT R10, R187, 0x38, R216, 0xf8, !PT ;  /* 0x00000038bb0a7812 */ /* 0x000fe400078ef8d8 */
[----:B------:R-:W-:Y:S02]  /*0ff0*/  LOP3.LUT R9, R9, 0xffffe000, RZ, 0xc0, !PT ;  /* 0xffffe00009097812 */ /* 0x000fe400078ec0ff */
[----:B------:R-:W-:Y:S02]  /*1000*/  LOP3.LUT R8, R8, R219, RZ, 0x3c, !PT ;  /* 0x000000db08087212 */ /* 0x000fe400078e3cff */
[----:B------:R-:W-:Y:S02]  /*1010*/  LEA.HI R3, R3, R224, RZ, 0x3 ;  /* 0x000000e003037211 */ /* 0x000fe400078f18ff */
[----:B------:R-:W-:Y:S02]  /*1020*/  IADD3 R6, R4, R11, RZ ;  /* 0x0000000b04067210 */ /* 0x000fe40007ffe0ff */
[----:B------:R-:W-:-:S02]  /*1030*/  LOP3.LUT R0, R0, R191, RZ, 0x3c, !PT ;  /* 0x000000bf00007212 */ /* 0x000fc400078e3cff */
[----:B------:R-:W-:Y:S02]  /*1040*/  LOP3.LUT R10, R10, R219, RZ, 0x3c, !PT ;  /* 0x000000db0a0a7212 */ /* 0x000fe400078e3cff */
[----:B------:R-:W-:Y:S01]  /*1050*/  IADD3 R8, R8, R9, R193 ;  /* 0x0000000908087210 */ /* 0x000fe20007ffe0c1 */
[----:B------:R-:W-:Y:S01]  /*1060*/  IMAD R9, R190, 0x200, R9 ;  /* 0x00000200be097824 */ /* 0x000fe200078e0209 */
[----:B------:R-:W-:Y:S02]  /*1070*/  LOP3.LUT R5, R3, 0x1ffffff8, RZ, 0xc0, !PT ;  /* 0x1ffffff803057812 */ /* 0x000fe400078ec0ff */
[----:B------:R-:W-:Y:S01]  /*1080*/  LOP3.LUT R4, R187, 0x38, R22, 0xf8, !PT ;  /* 0x00000038bb047812 */ /* 0x000fe200078ef816 */
[----:B------:R-:W-:Y:S01]  /*1090*/  IMAD.IADD R0, R9, 0x1, R0 ;  /* 0x0000000109007824 */ /* 0x000fe200078e0200 */
[----:B------:R-:W-:Y:S02]  /*10a0*/  IADD3 R10, R10, R7, R193 ;  /* 0x000000070a0a7210 */ /* 0x000fe40007ffe0c1 */
[----:B------:R-:W-:Y:S01]  /*10b0*/  IADD3 R5, R224, -R5, RZ ;  /* 0x80000005e0057210 */ /* 0x000fe20007ffe0ff */
[----:B------:R-:W-:Y:S01]  /*10c0*/  IMAD R218, R0, 0x2, R209 ;  /* 0x0000000200da7824 */ /* 0x000fe200078e02d1 */
[----:B------:R-:W-:Y:S01]  /*10d0*/  LOP3.LUT R4, R193, R4, R219, 0xf6, !PT ;  /* 0x00000004c1047212 */ /* 0x000fe200078ef6db */
[----:B------:R-:W-:Y:S01]  /*10e0*/  IMAD R213, R10, 0x2, R209 ;  /* 0x000000020ad57824 */ /* 0x000fe200078e02d1 */
[----:B------:R-:W-:Y:S01]  /*10f0*/  SHF.R.S32.HI R196, RZ, 0x3, R3 ;  /* 0x00000003ffc47819 */ /* 0x000fe20000011403 */
[----:B------:R-:W-:Y:S01]  /*1100*/  IMAD.SHL.U32 R195, R5, 0x8, RZ ;  /* 0x0000000805c37824 */ /* 0x000fe200078e00ff */
[----:B------:R-:W-:Y:S01]  /*1110*/  SHF.L.U32 R16, R208, 0x2, RZ ;  /* 0x00000002d0107819 */ /* 0x000fe200000006ff */
[----:B------:R-:W-:Y:S01]  /*1120*/  IMAD R217, R4, 0x2, R209 ;  /* 0x0000000204d97824 */ /* 0x000fe200078e02d1 */
[----:B------:R-:W-:-:S02]  /*1130*/  SHF.R.S32.HI R210, RZ, 0x3, R210 ;  /* 0x00000003ffd27819 */ /* 0x000fc400000114d2 */
[----:B------:R-:W-:Y:S02]  /*1140*/  SHF.R.S32.HI R216, RZ, 0x3, R216 ;  /* 0x00000003ffd87819 */ /* 0x000fe400000114d8 */
[-C--:B------:R-:W-:Y:S02]  /*1150*/  LEA R214, R8, R209.reuse, 0x1 ;  /* 0x000000d108d67211 */ /* 0x080fe400078e08ff */
[----:B------:R-:W-:Y:S02]  /*1160*/  LEA R215, R6, R209, 0x1 ;  /* 0x000000d106d77211 */ /* 0x000fe400078e08ff */
[----:B--2---:R-:W-:-:S07]  /*1170*/  LOP3.LUT R188, R12, 0x1, RZ, 0xfc, !PT ;  /* 0x000000010cbc7812 */ /* 0x004fce00078efcff */
.L_x_659:
[----:B0-2--5:R-:W0:Y:S01]  /*1180*/  LDC.64 R4, c[0x0][0xc60] ;  /* 0x00031800ff047b82 */ /* 0x025e220000000a00 */
[----:B------:R-:W-:Y:S01]  /*1190*/  ULDC.64 UR4, c[0x0][0xa28] ;  /* 0x00028a0000047ab9 */ /* 0x000fe20000000a00 */
[----:B------:R-:W-:Y:S01]  /*11a0*/  ULDC.64 UR8, c[0x0][0xa18] ;  /* 0x0002860000087ab9 */ /* 0x000fe20000000a00 */
[----:B------:R-:W-:Y:S01]  /*11b0*/  ULDC.64 UR6, c[0x0][0xa08] ;  /* 0x0002820000067ab9 */ /* 0x000fe20000000a00 */
[----:B0-----:R-:W-:-:S05]  /*11c0*/  IMAD.WIDE R4, R151, 0x4, R4 ;  /* 0x0000000497047825 */ /* 0x001fca00078e0204 */
[----:B------:R-:W2:Y:S01]  /*11d0*/  LDG.E R201, desc[UR36][R4.64] ;  /* 0x0000002404c97981 */ /* 0x000ea2000c1e1900 */
[----:B------:R-:W-:Y:S01]  /*11e0*/  ISETP.NE.U32.AND P2, PT, RZ, UR4, PT ;  /* 0x00000004ff007c0c */ /* 0x000fe2000bf45070 */
[----:B------:R-:W-:Y:S01]  /*11f0*/  IMAD.MOV.U32 R3, RZ, RZ, RZ ;  /* 0x000000ffff037224 */ /* 0x000fe200078e00ff */
[----:B------:R-:W-:Y:S02]  /*1200*/  ISETP.NE.U32.AND P1, PT, RZ, UR8, PT ;  /* 0x00000008ff007c0c */ /* 0x000fe4000bf25070 */
[----:B------:R-:W-:Y:S02]  /*1210*/  ISETP.NE.AND.EX P2, PT, RZ, UR5, PT, P2 ;  /* 0x00000005ff007c0c */ /* 0x000fe4000bf45320 */
[----:B------:R-:W-:Y:S02]  /*1220*/  ISETP.NE.AND.EX P1, PT, RZ, UR9, PT, P1 ;  /* 0x00000009ff007c0c */ /* 0x000fe4000bf25310 */
[----:B------:R-:W-:Y:S02]  /*1230*/  ISETP.NE.U32.AND P0, PT, RZ, UR6, PT ;  /* 0x00000006ff007c0c */ /* 0x000fe4000bf05070 */
[----:B------:R-:W-:-:S02]  /*1240*/  MOV R31, RZ ;  /* 0x000000ff001f7202 */ /* 0x000fc40000000f00 */
[----:B------:R-:W-:Y:S02]  /*1250*/  ISETP.NE.AND.EX P0, PT, RZ, UR7, PT, P0 ;  /* 0x00000007ff007c0c */ /* 0x000fe4000bf05300 */
[----:B--2---:R-:W-:Y:S01]  /*1260*/  SHF.R.S32.HI R207, RZ, 0x1f, R201 ;  /* 0x0000001fffcf7819 */ /* 0x004fe200000114c9 */
[C---:B------:R-:W-:Y:S02]  /*1270*/  IMAD.SHL.U32 R199, R201.reuse, 0x4, RZ ;  /* 0x00000004c9c77824 */ /* 0x040fe400078e00ff */
[C---:B------:R-:W-:Y:S02]  /*1280*/  @P2 LEA R4, P3, R201.reuse, UR4, 0x2 ;  /* 0x00000004c9042c11 */ /* 0x040fe4000f8610ff */
[C-C-:B------:R-:W-:Y:S02]  /*1290*/  SHF.L.U64.HI R200, R201.reuse, 0x2, R207.reuse ;  /* 0x00000002c9c87819 */ /* 0x140fe400000102cf */
[----:B------:R-:W-:Y:S01]  /*12a0*/  @P2 LEA.HI.X R5, R201, UR5, R207, 0x2, P3 ;  /* 0x00000005c9052c11 */ /* 0x000fe200098f14cf */
[----:B------:R-:W-:Y:S01]  /*12b0*/  ULDC UR4, c[0x0][0x288] ;  /* 0x0000a20000047ab9 */ /* 0x000fe20000000800 */
[----:B---3--:R-:W-:-:S03]  /*12c0*/  IADD3 R8, P4, R199, UR6, RZ ;  /* 0x00000006c7087c10 */ /* 0x008fc6000ff9e0ff */
[----:B------:R0:W5:Y:S01]  /*12d0*/  @P2 LDG.E R3, desc[UR36][R4.64] ;  /* 0x0000002404032981 */ /* 0x000162000c1e1900 */
[----:B----4-:R-:W-:Y:S01]  /*12e0*/  @P1 IADD3 R6, P2, R199, UR8, RZ ;  /* 0x00000008c7061c10 */ /* 0x010fe2000ff5e0ff */
[----:B------:R-:W-:Y:S01]  /*12f0*/  IMAD.U32 R154, RZ, RZ, UR4 ;  /* 0x00000004ff9a7e24 */ /* 0x000fe2000f8e00ff */
[C---:B------:R-:W-:Y:S01]  /*1300*/  IADD3.X R9, R200.reuse, UR7, RZ, P4, !PT ;  /* 0x00000007c8097c10 */ /* 0x040fe2000a7fe4ff */
[----:B------:R-:W-:Y:S01]  /*1310*/  ULDC.64 UR4, c[0x0][0x3f8] ;  /* 0x0000fe0000047ab9 */ /* 0x000fe20000000a00 */
[----:B------:R-:W-:-:S03]  /*1320*/  @P1 IADD3.X R7, R200, UR9, RZ, P2, !PT ;  /* 0x00000009c8071c10 */ /* 0x000fc600097fe4ff */
[----:B------:R0:W5:Y:S01]  /*1330*/  @P0 LDG.E R31, desc[UR36][R8.64] ;  /* 0x00000024081f0981 */ /* 0x000162000c1e1900 */
[----:B------:R-:W-:Y:S01]  /*1340*/  UISETP.NE.U32.AND UP0, UPT, UR4, URZ, UPT ;  /* 0x0000003f0400728c */ /* 0x000fe2000bf05070 */
[----:B------:R-:W-:Y:S02]  /*1350*/  ULDC.64 UR8, c[0x0][0xa20] ;  /* 0x0002880000087ab9 */ /* 0x000fe40000000a00 */
[----:B------:R0:W5:Y:S01]  /*1360*/  @P1 LDG.E R154, desc[UR36][R6.64] ;  /* 0x00000024069a1981 */ /* 0x000162000c1e1900 */
[----:B------:R-:W-:Y:S01]  /*1370*/  UISETP.NE.AND.EX UP0, UPT, UR5, URZ, UPT, UP0 ;  /* 0x0000003f0500728c */ /* 0x000fe2000bf05300 */
[----:B------:R-:W-:Y:S01]  /*1380*/  ULDC UR4, c[0x0][0x404] ;  /* 0x0001010000047ab9 */ /* 0x000fe20000000800 */
[----:B------:R-:W-:Y:S02]  /*1390*/  ISETP.NE.U32.AND P2, PT, RZ, UR8, PT ;  /* 0x00000008ff007c0c */ /* 0x000fe4000bf45070 */
[----:B------:R-:W-:Y:S01]  /*13a0*/  USEL UR4, UR4, 0x1, UP0 ;  /* 0x0000000104047887 */ /* 0x000fe20008000000 */
[----:B------:R-:W-:Y:S01]  /*13b0*/  ULDC UR5, c[0x0][0x2e0] ;  /* 0x0000b80000057ab9 */ /* 0x000fe20000000800 */
[----:B------:R-:W-:-:S02]  /*13c0*/  ISETP.NE.AND.EX P2, PT, RZ, UR9, PT, P2 ;  /* 0x00000009ff007c0c */ /* 0x000fc4000bf45320 */
[----:B------:R-:W-:-:S03]  /*13d0*/  UIMAD UR4, UR4, UR5, URZ ;  /* 0x00000005040472a4 */ /* 0x000fc6000f8e023f */
[----:B------:R-:W-:Y:S01]  /*13e0*/  ULDC UR5, c[0x0][0x338] ;  /* 0x0000ce0000057ab9 */ /* 0x000fe20000000800 */
[----:B------:R-:W-:Y:S01]  /*13f0*/  IMAD.MOV.U32 R206, RZ, RZ, R149 ;  /* 0x000000ffffce7224 */ /* 0x000fe200078e0095 */
[----:B------:R-:W-:Y:S01]  /*1400*/  MOV R198, R150 ;  /* 0x0000009600c67202 */ /* 0x000fe20000000f00 */
[----:B------:R-:W-:Y:S01]  /*1410*/  IMAD.MOV.U32 R29, RZ, RZ, R201 ;  /* 0x000000ffff1d7224 */ /* 0x000fe200078e00c9 */
[----:B0-----:R-:W-:Y:S06]  /*1420*/  @P1 BRA `(.L_x_449) ;  /* 0x0000000000241947 */ /* 0x001fec0003800000 */
[----:B------:R-:W-:Y:S02]  /*1430*/  ULDC.64 UR6, c[0x0][0xa00] ;  /* 0x0002800000067ab9 */ /* 0x000fe40000000a00 */
[----:B------:R-:W-:-:S04]  /*1440*/  ISETP.NE.U32.AND P1, PT, RZ, UR6, PT ;  /* 0x00000006ff007c0c */ /* 0x000fc8000bf25070 */
[----:B------:R-:W-:-:S13]  /*1450*/  ISETP.NE.AND.EX P1, PT, RZ, UR7, PT, P1 ;  /* 0x00000007ff007c0c */ /* 0x000fda000bf25310 */
[----:B------:R-:W-:Y:S05]  /*1460*/  @!P1 BRA `(.L_x_449) ;  /* 0x0000000000149947 */ /* 0x000fea0003800000 */
[----:B------:R-:W0:Y:S02]  /*1470*/  LDC.64 R4, c[0x0][0xa00] ;  /* 0x00028000ff047b82 */ /* 0x000e240000000a00 */
[----:B0-----:R-:W-:-:S05]  /*1480*/  IMAD.WIDE R4, R29, 0x4, R4 ;  /* 0x000000041d047825 */ /* 0x001fca00078e0204 */
[----:B-----5:R-:W2:Y:S04]  /*1490*/  LDG.E R154, desc[UR36][R4.64] ;  /* 0x00000024049a7981 */ /* 0x020ea8000c1e1900 */
[----:B------:R-:W2:Y:S02]  /*14a0*/  LDG.E R7, desc[UR36][R4.64+0x4] ;  /* 0x0000042404077981 */ /* 0x000ea4000c1e1900 */
[----:B--2---:R-:W-:-:S07]  /*14b0*/  IMAD.IADD R154, R7, 0x1, -R154 ;  /* 0x00000001079a7824 */ /* 0x004fce00078e0a9a */
.L_x_449:
[----:B------:R-:W-:Y:S01]  /*14c0*/  MOV R27, UR5 ;  /* 0x00000005001b7c02 */ /* 0x000fe20008000f00 */
[----:B------:R-:W-:Y:S01]  /*14d0*/  IMAD.U32 R28, RZ, RZ, UR4 ;  /* 0x00000004ff1c7e24 */ /* 0x000fe2000f8e00ff */
[----:B------:R-:W-:Y:S06]  /*14e0*/  @!P2 BRA `(.L_x_450) ;  /* 0x000000000010a947 */ /* 0x000fec0003800000 */
[----:B------:R-:W-:-:S04]  /*14f0*/  IADD3 R4, P0, R199, UR8, RZ ;  /* 0x00000008c7047c10 */ /* 0x000fc8000ff1e0ff */
[----:B------:R-:W-:-:S05]  /*1500*/  IADD3.X R5, R200, UR9, RZ, P0, !PT ;  /* 0x00000009c8057c10 */ /* 0x000fca00087fe4ff */
[----:B------:R0:W5:Y:S01]  /*1510*/  LDG.E R28, desc[UR36][R4.64] ;  /* 0x00000024041c7981 */ /* 0x000162000c1e1900 */
[----:B------:R-:W-:Y:S05]  /*1520*/  BRA `(.L_x_451) ;  /* 0x0000000000107947 */ /* 0x000fea0003800000 */
.L_x_450:
[----:B------:R-:W-:Y:S05]  /*1530*/  @!P0 BRA `(.L_x_451) ;  /* 0x00000000000c8947 */ /* 0x000fea0003800000 */
[----:B------:R-:W2:Y:S04]  /*1540*/  LDG.E R5, desc[UR36][R8.64] ;  /* 0x0000002408057981 */ /* 0x000ea8000c1e1900 */
[----:B------:R-:W2:Y:S02]  /*1550*/  LDG.E R28, desc[UR36][R8.64+0x4] ;  /* 0x00000424081c7981 */ /* 0x000ea4000c1e1900 */
[----:B--2---:R-:W-:-:S07]  /*1560*/  IMAD.IADD R28, R28, 0x1, -R5 ;  /* 0x000000011c1c7824 */ /* 0x004fce00078e0a05 */
.L_x_451:
[----:B------:R-:W-:Y:S02]  /*1570*/  ULDC.64 UR4, c[0x0][0xa10] ;  /* 0x0002840000047ab9 */ /* 0x000fe40000000a00 */
[----:B------:R-:W-:-:S04]  /*1580*/  ISETP.NE.U32.AND P0, PT, RZ, UR4, PT ;  /* 0x00000004ff007c0c */ /* 0x000fc8000bf05070 */
[----:B------:R-:W-:Y:S01]  /*1590*/  ISETP.NE.AND.EX P0, PT, RZ, UR5, PT, P0 ;  /* 0x00000005ff007c0c */ /* 0x000fe2000bf05300 */
[----:B-----5:R-:W-:Y:S01]  /*15a0*/  IMAD.IADD R8, R28, 0x1, -R3 ;  /* 0x000000011c087824 */ /* 0x020fe200078e0a03 */
[----:B------:R-:W-:-:S11]  /*15b0*/  ULDC.64 UR4, c[0x0][0xa30] ;  /* 0x00028c0000047ab9 */ /* 0x000fd60000000a00 */
[----:B0-----:R-:W0:Y:S02]  /*15c0*/  @P0 LDC.64 R4, c[0x0][0xa10] ;  /* 0x00028400ff040b82 */ /* 0x001e240000000a00 */
[----:B0-----:R-:W-:-:S05]  /*15d0*/  @P0 IMAD.WIDE R4, R29, 0x4, R4 ;  /* 0x000000041d040825 */ /* 0x001fca00078e0204 */
[----:B------:R-:W2:Y:S04]  /*15e0*/  @P0 LDG.E R0, desc[UR36][R4.64] ;  /* 0x0000002404000981 */ /* 0x000ea8000c1e1900 */
[----:B------:R-:W2:Y:S01]  /*15f0*/  @P0 LDG.E R9, desc[UR36][R4.64+0x4] ;  /* 0x0000042404090981 */ /* 0x000ea2000c1e1900 */
[----:B------:R-:W-:Y:S01]  /*1600*/  IMAD.MOV R123, RZ, RZ, -R8 ;  /* 0x000000ffff7b7224 */ /* 0x000fe200078e0a08 */
[----:B------:R-:W-:Y:S02]  /*1610*/  ISETP.NE.U32.AND P1, PT, RZ, UR4, PT ;  /* 0x00000004ff007c0c */ /* 0x000fe4000bf25070 */
[----:B------:R-:W-:Y:S02]  /*1620*/  MOV R147, R28 ;  /* 0x0000001c00937202 */ /* 0x000fe40000000f00 */
[----:B------:R-:W-:-:S02]  /*1630*/  VIMNMX R123, RZ, R123, !PT ;  /* 0x0000007bff7b7248 */ /* 0x000fc40007fe0100 */
[----:B------:R-:W-:-:S13]  /*1640*/  ISETP.NE.AND.EX P1, PT, RZ, UR5, PT, P1 ;  /* 0x00000005ff007c0c */ /* 0x000fda000bf25310 */
[----:B------:R-:W-:-:S04]  /*1650*/  @P1 IADD3 R6, P2, R199, UR4, RZ ;  /* 0x00000004c7061c10 */ /* 0x000fc8000ff5e0ff */
[----:B------:R-:W-:-:S05]  /*1660*/  @P1 IADD3.X R7, R200, UR5, RZ, P2, !PT ;  /* 0x00000005c8071c10 */ /* 0x000fca00097fe4ff */
[----:B------:R0:W5:Y:S01]  /*1670*/  @P1 LDG.E R147, desc[UR36][R6.64] ;  /* 0x0000002406931981 */ /* 0x000162000c1e1900 */
[----:B--2---:R-:W-:-:S05]  /*1680*/  @P0 IMAD.IADD R27, R9, 0x1, -R0 ;  /* 0x00000001091b0824 */ /* 0x004fca00078e0a00 */
[----:B------:R-:W-:-:S05]  /*1690*/  IADD3 R152, R8, R27, RZ ;  /* 0x0000001b08987210 */ /* 0x000fca0007ffe0ff */
[----:B------:R-:W-:-:S05]  /*16a0*/  VIADD R0, R152, 0x7f ;  /* 0x0000007f98007836 */ /* 0x000fca0000000000 */
[----:B------:R-:W-:-:S04]  /*16b0*/  SHF.R.S32.HI R3, RZ, 0x1f, R0 ;  /* 0x0000001fff037819 */ /* 0x000fc80000011400 */
[----:B------:R-:W-:-:S04]  /*16c0*/  LEA.HI R3, R3, R0, RZ, 0x7 ;  /* 0x0000000003037211 */ /* 0x000fc800078f38ff */
[----:B------:R-:W-:Y:S02]  /*16d0*/  LOP3.LUT R0, R3, 0xffffff80, RZ, 0xc0, !PT ;  /* 0xffffff8003007812 */ /* 0x000fe400078ec0ff */
[----:B------:R-:W-:Y:S02]  /*16e0*/  SHF.R.S32.HI R202, RZ, 0x7, R3 ;  /* 0x00000007ffca7819 */ /* 0x000fe40000011403 */
[----:B------:R-:W-:-:S04]  /*16f0*/  VIADDMNMX R0, R0, -R8, R27, PT ;  /* 0x8000000800007246 */ /* 0x000fc8000380011b */
[----:B------:R-:W-:Y:S02]  /*1700*/  ISETP.GT.AND P0, PT, R0, R123, PT ;  /* 0x0000007b0000720c */ /* 0x000fe40003f04270 */
[----:B------:R-:W-:-:S05]  /*1710*/  SHF.R.U32.HI R123, RZ, 0x7, R123 ;  /* 0x00000007ff7b7819 */ /* 0x000fca000001167b */
[----:B------:R-:W-:-:S06]  /*1720*/  IMAD.MOV.U32 R26, RZ, RZ, R123 ;  /* 0x000000ffff1a7224 */ /* 0x000fcc00078e007b */
[----:B------:R-:W-:-:S04]  /*1730*/  @P0 IADD3 R0, R0, 0x7f, RZ ;  /* 0x0000007f00000810 */ /* 0x000fc80007ffe0ff */
[----:B------:R-:W-:-:S04]  /*1740*/  @P0 SHF.R.S32.HI R5, RZ, 0x1f, R0 ;  /* 0x0000001fff050819 */ /* 0x000fc80000011400 */
[----:B------:R-:W-:-:S04]  /*1750*/  @P0 LEA.HI R5, R5, R0, RZ, 0x7 ;  /* 0x0000000005050211 */ /* 0x000fc800078f38ff */
[----:B------:R-:W-:Y:S02]  /*1760*/  @P0 SHF.R.S32.HI R26, RZ, 0x7, R5 ;  /* 0x00000007ff1a0819 */ /* 0x000fe40000011405 */
[----:B------:R-:W-:Y:S02]  /*1770*/  PLOP3.LUT P0, PT, PT, PT, PT, 0x80, 0x0 ;  /* 0x000000000000781c */ /* 0x000fe40003f0f070 */
[----:B------:R-:W-:-:S13]  /*1780*/  ISETP.GT.AND P1, PT, R26, R123, PT ;  /* 0x0000007b1a00720c */ /* 0x000fda0003f24270 */
[----:B0-----:R-:W-:Y:S05]  /*1790*/  @!P1 BRA `(.L_x_452) ;  /* 0x0000008800289947 */ /* 0x001fea0003800000 */
[----:B------:R-:W-:Y:S01]  /*17a0*/  VIADD R25, R2, 0x1c400 ;  /* 0x0001c40002197836 */ /* 0x000fe20000000000 */
[----:B------:R-:W-:Y:S04]  /*17b0*/  BSSY B6, `(.L_x_453) ;  /* 0x0000013000067945 */ /* 0x000fe80003800000 */
[----:B------:R-:W-:-:S13]  /*17c0*/  LOP3.LUT P0, RZ, R25, 0x3ff, RZ, 0xc0, !PT ;  /* 0x000003ff19ff7812 */ /* 0x000fda000780c0ff */
[----:B------:R-:W-:Y:S05]  /*17d0*/  @!P0 BRA `(.L_x_454) ;  /* 0x0000000000408947 */ /* 0x000fea0003800000 */
[----:B------:R-:W-:Y:S01]  /*17e0*/  MOV R0, 0x0 ;  /* 0x0000000000007802 */ /* 0x000fe20000000f00 */
[----:B------:R-:W-:Y:S01]  /*17f0*/  ULDC.64 UR4, c[0x4][0xb8] ;  /* 0x01002e0000047ab9 */ /* 0x000fe20000000a00 */
[----:B------:R-:W-:Y:S01]  /*1800*/  ULDC.64 UR6, c[0x4][0x20] ;  /* 0x0100080000067ab9 */ /* 0x000fe20000000a00 */
[----:B------:R-:W-:Y:S01]  /*1810*/  MOV R4, UR4 ;  /* 0x0000000400047c02 */ /* 0x000fe20008000f00 */
[----:B------:R0:W1:Y:S01]  /*1820*/  LDC.64 R14, c[0x4][R0] ;  /* 0x01000000000e7b82 */ /* 0x0000620000000a00 */
[----:B------:R-:W-:Y:S01]  /*1830*/  IMAD.U32 R5, RZ, RZ, UR5 ;  /* 0x00000005ff057e24 */ /* 0x000fe2000f8e00ff */
[----:B------:R-:W-:Y:S01]  /*1840*/  ULDC.64 UR4, c[0x4][0xc0] ;  /* 0x0100300000047ab9 */ /* 0x000fe20000000a00 */
[----:B------:R-:W-:Y:S01]  /*1850*/  IMAD.U32 R10, RZ, RZ, UR6 ;  /* 0x00000006ff0a7e24 */ /* 0x000fe2000f8e00ff */
[----:B------:R-:W-:Y:S01]  /*1860*/  MOV R7, UR5 ;  /* 0x0000000500077c02 */ /* 0x000fe20008000f00 */
[----:B------:R-:W-:Y:S01]  /*1870*/  IMAD.U32 R6, RZ, RZ, UR4 ;  /* 0x00000004ff067e24 */ /* 0x000fe2000f8e00ff */
[----:B------:R-:W-:Y:S01]  /*1880*/  MOV R8, 0x70 ;  /* 0x0000007000087802 */ /* 0x000fe20000000f00 */
[----:B------:R-:W-:-:S02]  /*1890*/  IMAD.U32 R11, RZ, RZ, UR7 ;  /* 0x00000007ff0b7e24 */ /* 0x000fc4000f8e00ff */
[----:B------:R-:W-:Y:S02]  /*18a0*/  IMAD.MOV.U32 R12, RZ, RZ, 0x1 ;  /* 0x00000001ff0c7424 */ /* 0x000fe400078e00ff */
[----:B0-----:R-:W-:-:S07]  /*18b0*/  IMAD.MOV.U32 R13, RZ, RZ, RZ ;  /* 0x000000ffff0d7224 */ /* 0x001fce00078e00ff */
[----:B------:R-:W-:-:S07]  /*18c0*/  LEPC R20, `(.L_x_454) ;  /* 0x000000001014794e */ /* 0x000fce0000000000 */
[----:B-1---5:R-:W-:Y:S05]  /*18d0*/  CALL.ABS.NOINC R14 ;  /* 0x000000000e007343 */ /* 0x022fea0003c00000 */
.L_x_454:
[----:B------:R-:W-:Y:S05]  /*18e0*/  BSYNC B6 ;  /* 0x0000000000067941 */ /* 0x000fea0003800000 */
.L_x_453:
[----:B------:R-:W-:Y:S01]  /*18f0*/  IADD3 R24, R2, 0x400, RZ ;  /* 0x0000040002187810 */ /* 0x000fe20007ffe0ff */
[----:B------:R-:W-:Y:S03]  /*1900*/  BSSY B6, `(.L_x_455) ;  /* 0x0000013000067945 */ /* 0x000fe60003800000 */
[----:B------:R-:W-:-:S13]  /*1910*/  LOP3.LUT P0, RZ, R24, 0x3ff, RZ, 0xc0, !PT ;  /* 0x000003ff18ff7812 */ /* 0x000fda000780c0ff */
[----:B------:R-:W-:Y:S05]  /*1920*/  @!P0 BRA `(.L_x_456) ;  /* 0x0000000000408947 */ /* 0x000fea0003800000 */
[----:B------:R-:W-:Y:S01]  /*1930*/  MOV R0, 0x0 ;  /* 0x0000000000007802 */ /* 0x000fe20000000f00 */
[----:B------:R-:W-:Y:S01]  /*1940*/  ULDC.64 UR4, c[0x4][0xb8] ;  /* 0x01002e0000047ab9 */ /* 0x000fe20000000a00 */
[----:B------:R-:W-:Y:S01]  /*1950*/  ULDC.64 UR6, c[0x4][0xc0] ;  /* 0x0100300000067ab9 */ /* 0x000fe20000000a00 */
[----:B------:R-:W-:Y:S01]  /*1960*/  IMAD.U32 R4, RZ, RZ, UR4 ;  /* 0x00000004ff047e24 */ /* 0x000fe2000f8e00ff */
[----:B------:R0:W1:Y:S01]  /*1970*/  LDC.64 R14, c[0x4][R0] ;  /* 0x01000000000e7b82 */ /* 0x0000620000000a00 */
[----:B------:R-:W-:Y:S01]  /*1980*/  IMAD.U32 R5, RZ, RZ, UR5 ;  /* 0x00000005ff057e24 */ /* 0x000fe2000f8e00ff */
[----:B------:R-:W-:Y:S01]  /*1990*/  ULDC.64 UR4, c[0x4][0x18] ;  /* 0x0100060000047ab9 */ /* 0x000fe20000000a00 */
[----:B------:R-:W-:Y:S01]  /*19a0*/  MOV R6, UR6 ;  /* 0x0000000600067c02 */ /* 0x000fe20008000f00 */
[----:B------:R-:W-:Y:S01]  /*19b0*/  IMAD.U32 R7, RZ, RZ, UR7 ;  /* 0x00000007ff077e24 */ /* 0x000fe2000f8e00ff */
[----:B------:R-:W-:Y:S01]  /*19c0*/  MOV R11, UR5 ;  /* 0x00000005000b7c02 */ /* 0x000fe20008000f00 */
[----:B------:R-:W-:Y:S01]  /*19d0*/  IMAD.U32 R10, RZ, RZ, UR4 ;  /* 0x00000004ff0a7e24 */ /* 0x000fe2000f8e00ff */
[----:B------:R-:W-:Y:S01]  /*19e0*/  MOV R13, RZ ;  /* 0x000000ff000d7202 */ /* 0x000fe20000000f00 */
[----:B------:R-:W-:-:S02]  /*19f0*/  IMAD.MOV.U32 R8, RZ, RZ, 0x70 ;  /* 0x00000070ff087424 */ /* 0x000fc400078e00ff */
[----:B0-----:R-:W-:-:S07]  /*1a00*/  IMAD.MOV.U32 R12, RZ, RZ, 0x1 ;  /* 0x00000001ff0c7424 */ /* 0x001fce00078e00ff */
[----:B------:R-:W-:-:S07]  /*1a10*/  LEPC R20, `(.L_x_456) ;  /* 0x000000001014794e */ /* 0x000fce0000000000 */
[----:B-1---5:R-:W-:Y:S05]  /*1a20*/  CALL.ABS.NOINC R14 ;  /* 0x000000000e007343 */ /* 0x022fea0003c00000 */
.L_x_456:
[----:B------:R-:W-:Y:S05]  /*1a30*/  BSYNC B6 ;  /* 0x0000000000067941 */ /* 0x000fea0003800000 */
.L_x_455:
[----:B------:R-:W-:Y:S01]  /*1a40*/  ULDC.64 UR4, c[0x0][0x9f8] ;  /* 0x00027e0000047ab9 */ /* 0x000fe20000000a00 */
[----:B------:R-:W0:Y:S01]  /*1a50*/  LDC R0, c[0x0][0x428] ;  /* 0x00010a00ff007b82 */ /* 0x000e220000000800 */
[----:B------:R-:W-:-:S07]  /*1a60*/  ISETP.NE.U32.AND P0, PT, RZ, UR4, PT ;  /* 0x00000004ff007c0c */ /* 0x000fce000bf05070 */
[----:B------:R-:W1:Y:S01]  /*1a70*/  LDC.64 R4, c[0x0][0x2f0] ;  /* 0x0000bc00ff047b82 */ /* 0x000e620000000a00 */
[----:B------:R-:W-:Y:S01]  /*1a80*/  ISETP.NE.AND.EX P0, PT, RZ, UR5, PT, P0 ;  /* 0x00000005ff007c0c */ /* 0x000fe2000bf05300 */
[C---:B------:R-:W-:Y:S01]  /*1a90*/  VIADD R102, R22.reuse, 0x60 ;  /* 0x0000006016667836 */ /* 0x040fe20000000000 */
[----:B------:R-:W-:Y:S01]  /*1aa0*/  IADD3 R3, R22, 0xa0, RZ ;  /* 0x000000a016037810 */ /* 0x000fe20007ffe0ff */
[----:B------:R-:W-:Y:S01]  /*1ab0*/  IMAD.IADD R116, R31, 0x1, R28 ;  /* 0x000000011f747824 */ /* 0x000fe200078e021c */
[----:B------:R-:W-:Y:S01]  /*1ac0*/  SHF.R.S32.HI R23, RZ, 0x1f, R22 ;  /* 0x0000001fff177819 */ /* 0x000fe20000011416 */
[----:B------:R-:W-:Y:S02]  /*1ad0*/  ULDC.64 UR6, c[0x0][0xa08] ;  /* 0x0002820000067ab9 */ /* 0x000fe40000000a00 */
[----:B------:R-:W2:Y:S06]  /*1ae0*/  LDC.64 R36, c[0x0][0x3d8] ;  /* 0x0000f600ff247b82 */ /* 0x000eac0000000a00 */
[----:B------:R-:W-:Y:S01]  /*1af0*/  @P0 IADD3 R6, P1, R199, UR4, RZ ;  /* 0x00000004c7060c10 */ /* 0x000fe2000ff3e0ff */
[----:B------:R-:W-:Y:S01]  /*1b00*/  ULDC UR4, c[0x0][0x2e4] ;  /* 0x0000b90000047ab9 */ /* 0x000fe20000000800 */
[----:B------:R-:W3:Y:S02]  /*1b10*/  LDC R119, c[0x0][0x3d4] ;  /* 0x0000f500ff777b82 */ /* 0x000ee40000000800 */
[----:B------:R-:W-:-:S05]  /*1b20*/  @P0 IADD3.X R7, R200, UR5, RZ, P1, !PT ;  /* 0x00000005c8070c10 */ /* 0x000fca0008ffe4ff */
[----:B------:R4:W3:Y:S01]  /*1b30*/  @P0 LDG.E R29, desc[UR36][R6.64] ;  /* 0x00000024061d0981 */ /* 0x0008e2000c1e1900 */
[----:B0-----:R-:W-:Y:S01]  /*1b40*/  ISETP.NE.AND P0, PT, R0, 0x1, PT ;  /* 0x000000010000780c */ /* 0x001fe20003f05270 */
[----:B------:R-:W-:Y:S01]  /*1b50*/  VIADD R0, R22, 0x80 ;  /* 0x0000008016007836 */ /* 0x000fe20000000000 */
[----:B------:R-:W-:Y:S01]  /*1b60*/  ISETP.GE.AND P3, PT, R184, UR4, PT ;  /* 0x00000004b8007c0c */ /* 0x000fe2000bf66270 */
[----:B------:R-:W0:Y:S01]  /*1b70*/  S2R R155, SR_TID.X ;  /* 0x00000000009b7919 */ /* 0x000e220000002100 */
[----:B------:R-:W-:Y:S01]  /*1b80*/  ISETP.GE.AND P2, PT, R22, UR4, PT ;  /* 0x0000000416007c0c */ /* 0x000fe2000bf46270 */
[----:B------:R-:W-:Y:S01]  /*1b90*/  IMAD.MOV.U32 R124, RZ, RZ, 0x20 ;  /* 0x00000020ff7c7424 */ /* 0x000fe200078e00ff */
[----:B------:R-:W-:Y:S01]  /*1ba0*/  ISETP.GE.AND P4, PT, R0, UR4, PT ;  /* 0x0000000400007c0c */ /* 0x000fe2000bf86270 */
[----:B-1----:R-:W-:Y:S01]  /*1bb0*/  IMAD.SHL.U32 R42, R4, 0x80, RZ ;  /* 0x00000080042a7824 */ /* 0x002fe200078e00ff */
[----:B------:R-:W-:Y:S01]  /*1bc0*/  ISETP.GE.AND P1, PT, R3, UR4, PT ;  /* 0x0000000403007c0c */ /* 0x000fe2000bf26270 */
[----:B--2---:R-:W-:Y:S01]  /*1bd0*/  IMAD.WIDE.U32 R114, R19, R36, R22 ;  /* 0x0000002413727225 */ /* 0x004fe200078e0016 */
[----:B----4-:R-:W-:-:S02]  /*1be0*/  SEL R6, RZ, 0xffffffff, P3 ;  /* 0xffffffffff067807 */ /* 0x010fc40001800000 */
[----:B------:R-:W-:Y:S01]  /*1bf0*/  SEL R3, RZ, 0x1, P2 ;  /* 0x00000001ff037807 */ /* 0x000fe20001000000 */
[----:B------:R-:W1:Y:S01]  /*1c00*/  @P0 LDC R9, c[0x0][0x42c] ;  /* 0x00010b00ff090b82 */ /* 0x000e620000000800 */
[----:B------:R-:W-:Y:S01]  /*1c10*/  ISETP.GE.AND P2, PT, R185, UR4, PT ;  /* 0x00000004b9007c0c */ /* 0x000fe2000bf46270 */
[----:B------:R-:W-:Y:S01]  /*1c20*/  IMAD.SHL.U32 R6, R6, 0x2, RZ ;  /* 0x0000000206067824 */ /* 0x000fe200078e00ff */
[----:B------:R-:W-:Y:S01]  /*1c30*/  ISETP.GE.AND P3, PT, R102, UR4, PT ;  /* 0x0000000466007c0c */ /* 0x000fe2000bf66270 */
[----:B------:R-:W-:Y:S01]  /*1c40*/  ULDC.64 UR4, c[0x0][0x320] ;  /* 0x0000c80000047ab9 */ /* 0x000fe20000000a00 */
[----:B------:R-:W-:Y:S02]  /*1c50*/  SHF.R.S32.HI R21, RZ, 0x1f, R116 ;  /* 0x0000001fff157819 */ /* 0x000fe40000011474 */
[----:B------:R-:W-:Y:S01]  /*1c60*/  LOP3.LUT R3, R6, 0x2, R3, 0xe2, !PT ;  /* 0x0000000206037812 */ /* 0x000fe200078ee203 */
[----:B------:R-:W2:Y:S01]  /*1c70*/  @P0 LDC R11, c[0x0][0x430] ;  /* 0x00010c00ff0b0b82 */ /* 0x000ea20000000800 */
[----:B------:R-:W-:-:S02]  /*1c80*/  SEL R6, RZ, 0x8, P3 ;  /* 0x00000008ff067807 */ /* 0x000fc40001800000 */
[----:B------:R-:W-:Y:S02]  /*1c90*/  SHF.R.S32.HI R148, RZ, 0x1f, R19 ;  /* 0x0000001fff947819 */ /* 0x000fe40000011413 */
[--C-:B------:R-:W-:Y:S02]  /*1ca0*/  SHF.R.S32.HI R17, RZ, 0x1f, R16.reuse ;  /* 0x0000001fff117819 */ /* 0x100fe40000011410 */
[-C--:B---3--:R-:W-:Y:S02]  /*1cb0*/  ISETP.GE.AND P3, PT, R22, R119.reuse, PT ;  /* 0x000000771600720c */ /* 0x088fe40003f66270 */
[----:B------:R-:W-:Y:S01]  /*1cc0*/  ISETP.GE.AND P5, PT, R185, R119, PT ;  /* 0x00000077b900720c */ /* 0x000fe20003fa6270 */
[----:B------:R-:W-:Y:S01]  /*1cd0*/  IMAD.WIDE.U32 R112, R19, R36, R16 ;  /* 0x0000002413707225 */ /* 0x000fe200078e0010 */
[C-C-:B------:R-:W-:Y:S02]  /*1ce0*/  SHF.L.U64.HI R126, R36.reuse, 0x7, R37.reuse ;  /* 0x00000007247e7819 */ /* 0x140fe40000010225 */
[----:B------:R-:W-:-:S02]  /*1cf0*/  SHF.L.U64.HI R38, R36, 0x6, R37 ;  /* 0x0000000624267819 */ /* 0x000fc40000010225 */
[--C-:B------:R-:W-:Y:S01]  /*1d00*/  SHF.L.U64.HI R125, R4, 0x7, R5.reuse ;  /* 0x00000007047d7819 */ /* 0x100fe20000010205 */
[----:B-1----:R-:W-:Y:S01]  /*1d10*/  @P0 IMAD.HI.U32 R0, R150, R9, RZ ;  /* 0x0000000996000227 */ /* 0x002fe200078e00ff */
[----:B------:R-:W-:Y:S02]  /*1d20*/  SHF.L.U64.HI R128, R4, 0x6, R5 ;  /* 0x0000000604807819 */ /* 0x000fe40000010205 */
[----:B------:R-:W-:Y:S01]  /*1d30*/  P2R R103, PR, RZ, 0x20 ;  /* 0x00000020ff677803 */ /* 0x000fe20000000000 */
[----:B------:R-:W-:Y:S01]  /*1d40*/  IMAD.WIDE.U32 R8, R116, R4, RZ ;  /* 0x0000000474087225 */ /* 0x000fe200078e00ff */
[----:B------:R-:W-:Y:S02]  /*1d50*/  SHF.L.U32 R129, R4, 0x6, RZ ;  /* 0x0000000604817819 */ /* 0x000fe400000006ff */
[----:B0-----:R-:W-:Y:S02]  /*1d60*/  LEA.HI R155, R155, 0x8, RZ, 0x19 ;  /* 0x000000089b9b7811 */ /* 0x001fe400078fc8ff */
[----:B--2---:R-:W-:-:S02]  /*1d70*/  @P0 SHF.R.U32.HI R150, RZ, R11, R0 ;  /* 0x0000000bff960219 */ /* 0x004fc40000011600 */
[----:B------:R-:W-:Y:S02]  /*1d80*/  SEL R0, RZ, 0x4, P2 ;  /* 0x00000004ff007807 */ /* 0x000fe40001000000 */
[----:B------:R-:W-:Y:S01]  /*1d90*/  SHF.R.S32.HI R12, RZ, 0x1f, R150 ;  /* 0x0000001fff0c7819 */ /* 0x000fe20000011496 */
[----:B------:R-:W-:Y:S01]  /*1da0*/  IMAD.WIDE.U32 R10, R150, UR4, R22 ;  /* 0x00000004960a7c25 */ /* 0x000fe2000f8e0016 */
[----:B------:R-:W-:Y:S02]  /*1db0*/  LOP3.LUT R0, R6, R3, R0, 0xfe, !PT ;  /* 0x0000000306007212 */ /* 0x000fe400078efe00 */
[----:B------:R-:W-:Y:S01]  /*1dc0*/  ISETP.NE.U32.AND P0, PT, RZ, UR6, PT ;  /* 0x00000006ff007c0c */ /* 0x000fe2000bf05070 */
[----:B------:R-:W-:Y:S01]  /*1dd0*/  IMAD R6, R21, R4, RZ ;  /* 0x0000000415067224 */ /* 0x000fe200078e02ff */
[----:B------:R-:W-:Y:S01]  /*1de0*/  ISETP.GE.AND P2, PT, R184, R119, PT ;  /* 0x00000077b800720c */ /* 0x000fe20003f46270 */
[----:B------:R-:W-:Y:S01]  /*1df0*/  IMAD R3, R12, UR4, RZ ;  /* 0x000000040c037c24 */ /* 0x000fe2000f8e02ff */
[----:B------:R-:W-:Y:S01]  /*1e00*/  ISETP.NE.AND.EX P0, PT, RZ, UR7, PT, P0 ;  /* 0x00000007ff007c0c */ /* 0x000fe2000bf05300 */
[----:B------:R-:W-:-:S02]  /*1e10*/  IMAD R13, R116, R5, R6 ;  /* 0x00000005740d7224 */ /* 0x000fc400078e0206 */
[----:B------:R-:W-:Y:S01]  /*1e20*/  IMAD R15, R150, UR5, R3 ;  /* 0x00000005960f7c24 */ /* 0x000fe2000f8e0203 */
[----:B------:R-:W-:Y:S01]  /*1e30*/  ULDC.64 UR4, c[0x0][0x2f8] ;  /* 0x0000be0000047ab9 */ /* 0x000fe20000000a00 */
[----:B------:R-:W-:Y:S01]  /*1e40*/  IMAD.IADD R9, R9, 0x1, R13 ;  /* 0x0000000109097824 */ /* 0x000fe200078e020d */
[----:B------:R-:W-:Y:S01]  /*1e50*/  SEL R3, RZ, 0x10, P4 ;  /* 0x00000010ff037807 */ /* 0x000fe20002000000 */
[----:B------:R-:W-:Y:S01]  /*1e60*/  IMAD R13, R12, UR4, RZ ;  /* 0x000000040c0d7c24 */ /* 0x000fe2000f8e02ff */
[----:B------:R-:W0:Y:S01]  /*1e70*/  LDC.64 R6, c[0x0][0x3e8] ;  /* 0x0000fa00ff067b82 */ /* 0x000e220000000a00 */
[----:B------:R-:W-:Y:S01]  /*1e80*/  IMAD.WIDE.U32 R8, R150, UR4, R8 ;  /* 0x0000000496087c25 */ /* 0x000fe2000f8e0008 */
[----:B------:R-:W-:Y:S02]  /*1e90*/  LOP3.LUT R3, R0, R3, RZ, 0xfc, !PT ;  /* 0x0000000300037212 */ /* 0x000fe400078efcff */
[----:B------:R-:W-:Y:S01]  /*1ea0*/  IADD3 R11, R11, R15, RZ ;  /* 0x0000000f0b0b7210 */ /* 0x000fe20007ffe0ff */
[----:B------:R-:W-:Y:S01]  /*1eb0*/  IMAD R13, R150, UR5, R13 ;  /* 0x00000005960d7c24 */ /* 0x000fe2000f8e020d */
[----:B------:R-:W-:Y:S01]  /*1ec0*/  ULDC.64 UR4, c[0x0][0x300] ;  /* 0x0000c00000047ab9 */ /* 0x000fe20000000a00 */
[----:B------:R-:W-:-:S02]  /*1ed0*/  IADD3 R116, P4, R19, R116, RZ ;  /* 0x0000007413747210 */ /* 0x000fc40007f9e0ff */
[----:B------:R-:W-:Y:S01]  /*1ee0*/  IMAD.IADD R9, R9, 0x1, R13 ;  /* 0x0000000109097824 */ /* 0x000fe200078e020d */
[----:B------:R-:W-:Y:S02]  /*1ef0*/  SHF.R.S32.HI R150, RZ, 0x1f, R204 ;  /* 0x0000001fff967819 */ /* 0x000fe400000114cc */
[----:B------:R-:W-:Y:S02]  /*1f00*/  IMAD.X R117, R21, 0x1, R148, P4 ;  /* 0x0000000115757824 */ /* 0x000fe400020e0694 */
[-C--:B0-----:R-:W-:Y:S01]  /*1f10*/  IMAD R12, R148, R6.reuse, RZ ;  /* 0x00000006940c7224 */ /* 0x081fe200078e02ff */
[C---:B------:R-:W-:Y:S01]  /*1f20*/  SHF.L.U64.HI R127, R6.reuse, 0x7, R7 ;  /* 0x00000007067f7819 */ /* 0x040fe20000010207 */
[----:B------:R-:W-:Y:S01]  /*1f30*/  IMAD.WIDE.U32 R108, R19, R6, R16 ;  /* 0x00000006136c7225 */ /* 0x000fe200078e0010 */
[----:B------:R-:W-:-:S03]  /*1f40*/  SHF.L.U64.HI R41, R6, 0x6, R7 ;  /* 0x0000000606297819 */ /* 0x000fc60000010207 */
[C---:B------:R-:W-:Y:S02]  /*1f50*/  IMAD R15, R19.reuse, R7, R12 ;  /* 0x00000007130f7224 */ /* 0x040fe400078e020c */
[----:B------:R-:W-:-:S03]  /*1f60*/  IMAD.WIDE.U32 R110, R19, R6, R22 ;  /* 0x00000006136e7225 */ /* 0x000fc600078e0016 */
[----:B------:R-:W-:Y:S01]  /*1f70*/  IADD3 R109, R109, R15, RZ ;  /* 0x0000000f6d6d7210 */ /* 0x000fe20007ffe0ff */
[----:B------:R-:W-:Y:S02]  /*1f80*/  IMAD.IADD R111, R15, 0x1, R111 ;  /* 0x000000010f6f7824 */ /* 0x000fe400078e026f */
[----:B------:R-:W-:Y:S02]  /*1f90*/  IMAD.SHL.U32 R40, R6, 0x80, RZ ;  /* 0x0000008006287824 */ /* 0x000fe400078e00ff */
[----:B-----5:R-:W-:-:S04]  /*1fa0*/  IMAD.WIDE.U32 R108, R147, R6, R108 ;  /* 0x00000006936c7225 */ /* 0x020fc800078e006c */
[----:B------:R-:W-:-:S04]  /*1fb0*/  IMAD.WIDE.U32 R110, R147, R6, R110 ;  /* 0x00000006936e7225 */ /* 0x000fc800078e006e */
[----:B------:R-:W-:Y:S01]  /*1fc0*/  IMAD.SHL.U32 R39, R6, 0x40, RZ ;  /* 0x0000004006277824 */ /* 0x000fe200078e00ff */
[----:B------:R-:W-:Y:S02]  /*1fd0*/  SHF.R.S32.HI R0, RZ, 0x1f, R29 ;  /* 0x0000001fff007819 */ /* 0x000fe4000001141d */
[----:B------:R-:W-:Y:S02]  /*1fe0*/  SEL R13, R29, RZ, !P0 ;  /* 0x000000ff1d0d7207 */ /* 0x000fe40004000000 */
[----:B------:R-:W-:-:S03]  /*1ff0*/  SEL R0, R0, RZ, !P0 ;  /* 0x000000ff00007207 */ /* 0x000fc60004000000 */
[----:B------:R-:W-:-:S04]  /*2000*/  IMAD.WIDE.U32 R104, R13, UR4, R8 ;  /* 0x000000040d687c25 */ /* 0x000fc8000f8e0008 */
[----:B------:R-:W-:Y:S02]  /*2010*/  IMAD R14, R0, UR4, RZ ;  /* 0x00000004000e7c24 */ /* 0x000fe4000f8e02ff */
[-C--:B------:R-:W-:Y:S02]  /*2020*/  IMAD R8, R148, R4.reuse, RZ ;  /* 0x0000000494087224 */ /* 0x080fe400078e02ff */
[----:B------:R-:W-:Y:S01]  /*2030*/  IMAD R101, R13, UR5, R14 ;  /* 0x000000050d657c24 */ /* 0x000fe2000f8e020e */
[----:B------:R-:W-:Y:S01]  /*2040*/  ULDC.64 UR4, c[0x0][0x328] ;  /* 0x0000ca0000047ab9 */ /* 0x000fe20000000a00 */
[C---:B------:R-:W-:Y:S02]  /*2050*/  IMAD R43, R19.reuse, R5, R8 ;  /* 0x00000005132b7224 */ /* 0x040fe400078e0208 */
[----:B------:R-:W-:-:S04]  /*2060*/  IMAD.WIDE.U32 R8, R19, R4, R22 ;  /* 0x0000000413087225 */ /* 0x000fc800078e0016 */
[----:B------:R-:W-:Y:S01]  /*2070*/  IMAD R0, R0, UR4, RZ ;  /* 0x0000000400007c24 */ /* 0x000fe2000f8e02ff */
[----:B------:R-:W-:Y:S01]  /*2080*/  IADD3 R100, P0, R104, R8, RZ ;  /* 0x0000000868647210 */ /* 0x000fe20007f1e0ff */
[----:B------:R-:W-:Y:S02]  /*2090*/  IMAD.IADD R101, R105, 0x1, R101 ;  /* 0x0000000169657824 */ /* 0x000fe400078e0265 */
[----:B------:R-:W-:Y:S02]  /*20a0*/  IMAD R45, R13, UR5, R0 ;  /* 0x000000050d2d7c24 */ /* 0x000fe4000f8e0200 */
[-C--:B------:R-:W-:Y:S01]  /*20b0*/  IMAD R0, R148, R36.reuse, RZ ;  /* 0x0000002494007224 */ /* 0x080fe200078e02ff */
[----:B------:R-:W-:Y:S01]  /*20c0*/  IADD3.X R43, R101, R9, R43, P0, !PT ;  /* 0x00000009652b7210 */ /* 0x000fe200007fe42b */
[----:B------:R-:W-:Y:S01]  /*20d0*/  IMAD.WIDE.U32 R106, R13, UR4, R10 ;  /* 0x000000040d6a7c25 */ /* 0x000fe2000f8e000a */
[C---:B------:R-:W-:Y:S02]  /*20e0*/  SEL R9, R119.reuse, RZ, P3 ;  /* 0x000000ff77097207 */ /* 0x040fe40001800000 */
[----:B------:R-:W-:Y:S01]  /*20f0*/  SEL R11, R119, RZ, P2 ;  /* 0x000000ff770b7207 */ /* 0x000fe20001000000 */
[----:B------:R-:W-:Y:S01]  /*2100*/  IMAD R13, R19, R37, R0 ;  /* 0x00000025130d7224 */ /* 0x000fe200078e0200 */
[----:B------:R-:W-:Y:S01]  /*2110*/  SEL R0, R119, RZ, P5 ;  /* 0x000000ff77007207 */ /* 0x000fe20002800000 */
[----:B------:R-:W-:Y:S01]  /*2120*/  IMAD.IADD R9, R22, 0x1, R9 ;  /* 0x0000000116097824 */ /* 0x000fe200078e0209 */
[----:B------:R-:W-:Y:S01]  /*2130*/  IADD3 R11, R184, R11, RZ ;  /* 0x0000000bb80b7210 */ /* 0x000fe20007ffe0ff */
[----:B------:R-:W-:Y:S01]  /*2140*/  IMAD.IADD R115, R13, 0x1, R115 ;  /* 0x000000010d737824 */ /* 0x000fe200078e0273 */
[----:B------:R-:W-:Y:S01]  /*2150*/  IADD3 R113, R113, R13, RZ ;  /* 0x0000000d71717210 */ /* 0x000fe20007ffe0ff */
[----:B------:R-:W-:Y:S01]  /*2160*/  IMAD.IADD R13, R185, 0x1, R0 ;  /* 0x00000001b90d7824 */ /* 0x000fe200078e0200 */
[----:B------:R-:W-:Y:S01]  /*2170*/  SHF.R.S32.HI R0, RZ, 0x1f, R9 ;  /* 0x0000001fff007819 */ /* 0x000fe20000011409 */
[----:B------:R-:W-:Y:S01]  /*2180*/  IMAD.WIDE.U32 R114, R147, R36, R114 ;  /* 0x0000002493727225 */ /* 0x000fe200078e0072 */
[----:B------:R-:W-:-:S02]  /*2190*/  SHF.R.S32.HI R10, RZ, 0x1f, R11 ;  /* 0x0000001fff0a7819 */ /* 0x000fc4000001140b */
[----:B------:R-:W-:Y:S01]  /*21a0*/  SHF.R.S32.HI R14, RZ, 0x1f, R13 ;  /* 0x0000001fff0e7819 */ /* 0x000fe2000001140d */
[----:B------:R-:W-:Y:S01]  /*21b0*/  IMAD.WIDE.U32 R112, R147, R36, R112 ;  /* 0x0000002493707225 */ /* 0x000fe200078e0070 */
[CC--:B------:R-:W-:Y:S02]  /*21c0*/  LEA.HI R8, R0.reuse, R9.reuse, RZ, 0x3 ;  /* 0x0000000900087211 */ /* 0x0c0fe400078f18ff */
[----:B------:R-:W-:Y:S01]  /*21d0*/  LEA.HI R0, R0, R9, RZ, 0x6 ;  /* 0x0000000900007211 */ /* 0x000fe200078f30ff */
[----:B------:R-:W-:Y:S01]  /*21e0*/  IMAD.SHL.U32 R119, R119, 0x2, RZ ;  /* 0x0000000277777824 */ /* 0x000fe200078e00ff */
[CC--:B------:R-:W-:Y:S01]  /*21f0*/  LEA.HI R44, R14.reuse, R13.reuse, RZ, 0x3 ;  /* 0x0000000d0e2c7211 */ /* 0x0c0fe200078f18ff */
[----:B------:R-:W-:Y:S01]  /*2200*/  IMAD.IADD R5, R107, 0x1, R45 ;  /* 0x000000016b057824 */ /* 0x000fe200078e022d */
[----:B------:R-:W-:Y:S01]  /*2210*/  LEA.HI R14, R14, R13, RZ, 0x6 ;  /* 0x0000000d0e0e7211 */ /* 0x000fe200078f30ff */
[----:B------:R-:W-:Y:S01]  /*2220*/  IMAD.SHL.U32 R9, R0, 0x80, RZ ;  /* 0x0000008000097824 */ /* 0x000fe200078e00ff */
[----:B------:R-:W-:-:S02]  /*2230*/  LOP3.LUT R0, R189, 0x38, R8, 0xf8, !PT ;  /* 0x00000038bd007812 */ /* 0x000fc400078ef808 */
[----:B------:R-:W-:Y:S01]  /*2240*/  LEA.HI R12, R10, R11, RZ, 0x3 ;  /* 0x0000000b0a0c7211 */ /* 0x000fe200078f18ff */
[----:B------:R-:W-:Y:S01]  /*2250*/  IMAD.SHL.U32 R15, R14, 0x80, RZ ;  /* 0x000000800e0f7824 */ /* 0x000fe200078e00ff */
[----:B------:R-:W-:Y:S02]  /*2260*/  LOP3.LUT R14, R187, 0x38, R8, 0xf8, !PT ;  /* 0x00000038bb0e7812 */ /* 0x000fe400078ef808 */
[----:B------:R-:W-:Y:S02]  /*2270*/  LOP3.LUT R9, R9, 0xffffe000, RZ, 0xc0, !PT ;  /* 0xffffe00009097812 */ /* 0x000fe400078ec0ff */
[----:B------:R-:W-:Y:S02]  /*2280*/  LOP3.LUT R14, R14, R219, RZ, 0x3c, !PT ;  /* 0x000000db0e0e7212 */ /* 0x000fe400078e3cff */
[----:B------:R-:W-:Y:S01]  /*2290*/  LEA.HI R10, R10, R11, RZ, 0x6 ;  /* 0x0000000b0a0a7211 */ /* 0x000fe200078f30ff */
[----:B------:R-:W-:Y:S01]  /*22a0*/  IMAD R146, R190, 0x200, R9 ;  /* 0x00000200be927824 */ /* 0x000fe200078e0209 */
[----:B------:R-:W-:-:S02]  /*22b0*/  IADD3 R144, R14, R9, R193 ;  /* 0x000000090e907210 */ /* 0x000fc40007ffe0c1 */
[----:B------:R-:W-:Y:S02]  /*22c0*/  SHF.R.S32.HI R9, RZ, 0x1f, R147 ;  /* 0x0000001fff097819 */ /* 0x000fe40000011493 */
[----:B------:R-:W-:Y:S02]  /*22d0*/  LOP3.LUT R11, R0, R191, RZ, 0x3c, !PT ;  /* 0x000000bf000b7212 */ /* 0x000fe400078e3cff */
[----:B------:R-:W-:Y:S01]  /*22e0*/  SHF.L.U32 R13, R10, 0x7, RZ ;  /* 0x000000070a0d7819 */ /* 0x000fe200000006ff */
[----:B------:R-:W-:Y:S01]  /*22f0*/  IMAD R0, R9, R6, RZ ;  /* 0x0000000609007224 */ /* 0x000fe200078e02ff */
[C---:B------:R-:W-:Y:S01]  /*2300*/  LOP3.LUT R30, R187.reuse, 0x38, R44, 0xf8, !PT ;  /* 0x00000038bb1e7812 */ /* 0x040fe200078ef82c */
[----:B------:R-:W-:Y:S01]  /*2310*/  IMAD.IADD R146, R146, 0x1, R11 ;  /* 0x0000000192927824 */ /* 0x000fe200078e020b */
[----:B------:R-:W-:Y:S01]  /*2320*/  LOP3.LUT R28, R187, 0x38, R12, 0xf8, !PT ;  /* 0x00000038bb1c7812 */ /* 0x000fe200078ef80c */
[----:B------:R-:W-:Y:S01]  /*2330*/  IMAD R33, R147, R7, R0 ;  /* 0x0000000793217224 */ /* 0x000fe200078e0200 */
[----:B------:R-:W-:Y:S01]  /*2340*/  LOP3.LUT R20, R189, 0x38, R44, 0xf8, !PT ;  /* 0x00000038bd147812 */ /* 0x000fe200078ef82c */
[----:B------:R-:W-:Y:S01]  /*2350*/  IMAD R0, R9, R36, RZ ;  /* 0x0000002409007224 */ /* 0x000fe200078e02ff */
[----:B------:R-:W-:Y:S01]  /*2360*/  LOP3.LUT R15, R15, 0xffffe000, RZ, 0xc0, !PT ;  /* 0xffffe0000f0f7812 */ /* 0x000fe200078ec0ff */
[----:B------:R-:W-:Y:S01]  /*2370*/  IMAD.IADD R34, R109, 0x1, R33 ;  /* 0x000000016d227824 */ /* 0x000fe200078e0221 */
[----:B------:R-:W-:Y:S01]  /*2380*/  LOP3.LUT R10, R189, 0x38, R12, 0xf8, !PT ;  /* 0x00000038bd0a7812 */ /* 0x000fe200078ef80c */
[----:B------:R-:W-:Y:S01]  /*2390*/  IMAD R31, R147, R37, R0 ;  /* 0x00000025931f7224 */ /* 0x000fe200078e0200 */
[----:B------:R-:W-:Y:S01]  /*23a0*/  LOP3.LUT R0, R189, 0x18, R22, 0xf8, !PT ;  /* 0x00000018bd007812 */ /* 0x000fe200078ef816 */
[----:B------:R-:W-:Y:S01]  /*23b0*/  IMAD R139, R190, 0x200, R15 ;  /* 0x00000200be8b7824 */ /* 0x000fe200078e020f */
[----:B------:R-:W-:Y:S01]  /*23c0*/  LOP3.LUT R13, R13, 0xffffe000, RZ, 0xc0, !PT ;  /* 0xffffe0000d0d7812 */ /* 0x000fe200078ec0ff */
[----:B------:R-:W-:Y:S01]  /*23d0*/  IMAD.IADD R33, R33, 0x1, R111 ;  /* 0x0000000121217824 */ /* 0x000fe200078e026f */
[----:B------:R-:W-:-:S02]  /*23e0*/  LOP3.LUT R30, R30, R219, RZ, 0x3c, !PT ;  /* 0x000000db1e1e7212 */ /* 0x000fc400078e3cff */
[----:B------:R-:W-:Y:S02]  /*23f0*/  LOP3.LUT R35, R0, R191, RZ, 0x3c, !PT ;  /* 0x000000bf00237212 */ /* 0x000fe400078e3cff */
[----:B------:R-:W-:Y:S02]  /*2400*/  LOP3.LUT P0, RZ, R211, 0x4, RZ, 0xc0, !PT ;  /* 0x00000004d3ff7812 */ /* 0x000fe4000780c0ff */
[----:B------:R-:W-:Y:S02]  /*2410*/  SEL R0, RZ, 0x20, P1 ;  /* 0x00000020ff007807 */ /* 0x000fe40000800000 */
[----:B------:R-:W-:Y:S02]  /*2420*/  LOP3.LUT R28, R28, R219, RZ, 0x3c, !PT ;  /* 0x000000db1c1c7212 */ /* 0x000fe400078e3cff */
[-C--:B------:R-:W-:Y:S02]  /*2430*/  LOP3.LUT R20, R20, R191.reuse, RZ, 0x3c, !PT ;  /* 0x000000bf14147212 */ /* 0x080fe400078e3cff */
[----:B------:R-:W-:-:S02]  /*2440*/  LOP3.LUT R10, R10, R191, RZ, 0x3c, !PT ;  /* 0x000000bf0a0a7212 */ /* 0x000fc400078e3cff */
[----:B------:R-:W-:Y:S01]  /*2450*/  LEA R145, R190, R13, 0x9 ;  /* 0x0000000dbe917211 */ /* 0x000fe200078e48ff */
[----:B------:R-:W-:Y:S01]  /*2460*/  IMAD.IADD R139, R139, 0x1, R20 ;  /* 0x000000018b8b7824 */ /* 0x000fe200078e0214 */
[----:B------:R-:W-:Y:S02]  /*2470*/  IADD3 R135, R30, R15, R193 ;  /* 0x0000000f1e877210 */ /* 0x000fe40007ffe0c1 */
[----:B------:R-:W-:Y:S02]  /*2480*/  SEL R124, R124, 0xffffffe0, !P0 ;  /* 0xffffffe07c7c7807 */ /* 0x000fe40004000000 */
[----:B------:R-:W-:Y:S02]  /*2490*/  LEA R35, R190, R35, 0x9 ;  /* 0x00000023be237211 */ /* 0x000fe400078e48ff */
[----:B------:R-:W-:Y:S02]  /*24a0*/  LOP3.LUT R29, R8, 0xfffffff8, RZ, 0xc0, !PT ;  /* 0xfffffff8081d7812 */ /* 0x000fe400078ec0ff */
[----:B------:R-:W-:-:S02]  /*24b0*/  LOP3.LUT R21, R12, 0xfffffff8, RZ, 0xc0, !PT ;  /* 0xfffffff80c157812 */ /* 0x000fc400078ec0ff */
[----:B------:R-:W-:Y:S02]  /*24c0*/  LOP3.LUT R15, R44, 0xfffffff8, RZ, 0xc0, !PT ;  /* 0xfffffff82c0f7812 */ /* 0x000fe400078ec0ff */
[----:B------:R-:W-:Y:S02]  /*24d0*/  LOP3.LUT R0, R3, R0, RZ, 0xfc, !PT ;  /* 0x0000000003007212 */ /* 0x000fe400078efcff */
[----:B------:R-:W-:Y:S02]  /*24e0*/  IADD3 R138, R28, R13, R193 ;  /* 0x0000000d1c8a7210 */ /* 0x000fe40007ffe0c1 */
[----:B------:R-:W-:Y:S02]  /*24f0*/  IADD3 R145, R145, R10, RZ ;  /* 0x0000000a91917210 */ /* 0x000fe40007ffe0ff */
[C---:B------:R-:W-:Y:S01]  /*2500*/  SHF.L.U32 R37, R36.reuse, 0x7, RZ ;  /* 0x0000000724257819 */ /* 0x040fe200000006ff */
[----:B------:R-:W-:Y:S01]  /*2510*/  IMAD.SHL.U32 R36, R36, 0x40, RZ ;  /* 0x0000004024247824 */ /* 0x000fe200078e00ff */
[----:B------:R-:W-:Y:S01]  /*2520*/  IADD3 R32, R113, R31, RZ ;  /* 0x0000001f71207210 */ /* 0x000fe20007ffe0ff */
[----:B------:R-:W-:Y:S01]  /*2530*/  IMAD.IADD R31, R31, 0x1, R115 ;  /* 0x000000011f1f7824 */ /* 0x000fe200078e0273 */
[----:B------:R-:W-:-:S02]  /*2540*/  SHF.R.S32.HI R30, RZ, 0x3, R8 ;  /* 0x00000003ff1e7819 */ /* 0x000fc40000011408 */
[----:B------:R-:W-:Y:S02]  /*2550*/  SHF.R.S32.HI R28, RZ, 0x3, R12 ;  /* 0x00000003ff1c7819 */ /* 0x000fe4000001140c */
[----:B------:R-:W-:Y:S02]  /*2560*/  IADD3 R134, R124, R35, RZ ;  /* 0x000000237c867210 */ /* 0x000fe40007ffe0ff */
[----:B------:R-:W-:Y:S02]  /*2570*/  SHF.R.S32.HI R20, RZ, 0x3, R44 ;  /* 0x00000003ff147819 */ /* 0x000fe4000001142c */
[----:B------:R-:W-:Y:S02]  /*2580*/  LOP3.LUT R14, R3, 0x1, RZ, 0xc0, !PT ;  /* 0x00000001030e7812 */ /* 0x000fe400078ec0ff */
[----:B------:R-:W-:Y:S02]  /*2590*/  SHF.R.S32.HI R13, RZ, 0x1f, R29 ;  /* 0x0000001fff0d7819 */ /* 0x000fe4000001141d */
[----:B------:R-:W-:-:S02]  /*25a0*/  SHF.R.S32.HI R12, RZ, 0x1f, R21 ;  /* 0x0000001fff0c7819 */ /* 0x000fc40000011415 */
[----:B------:R-:W-:Y:S02]  /*25b0*/  SHF.R.S32.HI R11, RZ, 0x1f, R15 ;  /* 0x0000001fff0b7819 */ /* 0x000fe4000001140f */
[C---:B------:R-:W-:Y:S02]  /*25c0*/  LOP3.LUT R10, R0.reuse, 0x2, RZ, 0xc0, !PT ;  /* 0x00000002000a7812 */ /* 0x040fe400078ec0ff */
[C---:B------:R-:W-:Y:S02]  /*25d0*/  LOP3.LUT R9, R0.reuse, 0x4, RZ, 0xc0, !PT ;  /* 0x0000000400097812 */ /* 0x040fe400078ec0ff */
[C---:B------:R-:W-:Y:S02]  /*25e0*/  LOP3.LUT R8, R0.reuse, 0x8, RZ, 0xc0, !PT ;  /* 0x0000000800087812 */ /* 0x040fe400078ec0ff */
[C---:B------:R-:W-:Y:S02]  /*25f0*/  LOP3.LUT R7, R0.reuse, 0x10, RZ, 0xc0, !PT ;  /* 0x0000001000077812 */ /* 0x040fe400078ec0ff */
[----:B------:R-:W-:-:S07]  /*2600*/  LOP3.LUT R6, R0, 0x20, RZ, 0xc0, !PT ;  /* 0x0000002000067812 */ /* 0x000fce00078ec0ff */
.L_x_556:
[----:B0-----:R-:W0:Y:S01]  /*2610*/  LDC.64 R120, c[0x0][0x2d8] ;  /* 0x0000b600ff787b82 */ /* 0x001e220000000a00 */
[----:B-12---:R-:W-:Y:S01]  /*2620*/  IADD3 R44, R26, -0x1, RZ ;  /* 0xffffffff1a2c7810 */ /* 0x006fe20007ffe0ff */
[----:B------:R-:W-:Y:S01]  /*2630*/  IMAD R54, R18, 0x6000, R134 ;  /* 0x0000600012367824 */ /* 0x000fe200078e0286 */
[----:B------:R-:W-:Y:S05]  /*2640*/  YIELD ;  /* 0x0000000000007946 */ /* 0x000fea0003800000 */
[----:B------:R-:W1:Y:S01]  /*2650*/  LDC R122, c[0x0][0x3d4] ;  /* 0x0000f500ff7a7b82 */ /* 0x000e620000000800 */
[----:B------:R-:W-:Y:S01]  /*2660*/  SHF.R.S32.HI R46, RZ, 0x1f, R44 ;  /* 0x0000001fff2e7819 */ /* 0x000fe2000001142c */
[-C--:B------:R-:W-:Y:S01]  /*2670*/  IMAD R3, R125, R44.reuse, RZ ;  /* 0x0000002c7d037224 */ /* 0x080fe200078e02ff */
[----:B------:R-:W-:Y:S01]  /*2680*/  BSSY B0, `(.L_x_457) ;  /* 0x0000739000007945 */ /* 0x000fe20003800000 */
[----:B------:R-:W-:-:S04]  /*2690*/  IMAD.WIDE.U32 R132, R42, R44, RZ ;  /* 0x0000002c2a847225 */ /* 0x000fc800078e00ff */
[----:B------:R-:W-:Y:S01]  /*26a0*/  IMAD R3, R46, R42, R3 ;  /* 0x0000002a2e037224 */ /* 0x000fe200078e0203 */
[-C--:B------:R-:W-:Y:S01]  /*26b0*/  IADD3 R4, P5, R100, R132.reuse, RZ ;  /* 0x0000008464047210 */ /* 0x080fe20007fbe0ff */
[----:B------:R-:W-:Y:S01]  /*26c0*/  IMAD R54, R54, 0x2, R25 ;  /* 0x0000000236367824 */ /* 0x000fe200078e0219 */
[----:B------:R-:W-:Y:S01]  /*26d0*/  IADD3 R0, P1, P4, R100, R132, R129 ;  /* 0x0000008464007210 */ /* 0x000fe20007c3e081 */
[----:B------:R-:W-:-:S04]  /*26e0*/  IMAD.IADD R96, R133, 0x1, R3 ;  /* 0x0000000185607824 */ /* 0x000fc800078e0203 */
[----:B------:R-:W-:Y:S01]  /*26f0*/  IMAD.X R26, R96, 0x1, R43, P5 ;  /* 0x00000001601a7824 */ /* 0x000fe200028e062b */
[-C--:B0-----:R-:W-:Y:S02]  /*2700*/  LEA R56, P0, R4, R120.reuse, 0x1 ;  /* 0x0000007804387211 */ /* 0x081fe400078008ff */
[----:B------:R-:W-:Y:S02]  /*2710*/  LEA R52, P5, R0, R120, 0x1 ;  /* 0x0000007800347211 */ /* 0x000fe400078a08ff */
[-C--:B------:R-:W-:Y:S01]  /*2720*/  LEA.HI.X R57, R4, R121.reuse, R26, 0x1, P0 ;  /* 0x0000007904397211 */ /* 0x080fe200000f0c1a */
[----:B------:R-:W-:Y:S01]  /*2730*/  IMAD.MOV.U32 R26, RZ, RZ, R44 ;  /* 0x000000ffff1a7224 */ /* 0x000fe200078e002c */
[----:B------:R-:W-:Y:S02]  /*2740*/  IADD3.X R3, R43, R96, R128, P1, P4 ;  /* 0x000000602b037210 */ /* 0x000fe40000fe8480 */
[----:B-1----:R-:W-:Y:S02]  /*2750*/  ISETP.GE.AND P0, PT, R122, 0x1, PT ;  /* 0x000000017a00780c */ /* 0x002fe40003f06270 */
[----:B------:R-:W-:Y:S01]  /*2760*/  LEA.HI.X R53, R0, R121, R3, 0x1, P5 ;  /* 0x0000007900357211 */ /* 0x000fe200028f0c03 */
[----:B------:R-:W-:Y:S01]  /*2770*/  IMAD R0, R18, 0x6000, R35 ;  /* 0x0000600012007824 */ /* 0x000fe200078e0223 */
[----:B------:R-:W-:-:S04]  /*2780*/  ISETP.GT.AND P1, PT, R44, R123, PT ;  /* 0x0000007b2c00720c */ /* 0x000fc80003f24270 */
[----:B------:R-:W-:Y:S02]  /*2790*/  P2R R118, PR, RZ, 0x2 ;  /* 0x00000002ff767803 */ /* 0x000fe40000000000 */
[----:B------:R-:W-:-:S03]  /*27a0*/  LEA R55, R0, R25, 0x1 ;  /* 0x0000001900377211 */ /* 0x000fc600078e08ff */
[----:B------:R-:W-:Y:S05]  /*27b0*/  @!P0 BRA `(.L_x_458) ;  /* 0x0000006c00c08947 */ /* 0x000fea0003800000 */
[----:B------:R-:W-:Y:S01]  /*27c0*/  ULDC.U8 UR4, c[0x0][0x3f0] ;  /* 0x0000fc0000047ab9 */ /* 0x000fe20000000000 */
[-C--:B------:R-:W-:Y:S01]  /*27d0*/  IMAD R0, R126, R44.reuse, RZ ;  /* 0x0000002c7e007224 */ /* 0x080fe200078e02ff */
[----:B------:R-:W-:Y:S01]  /*27e0*/  ISETP.NE.AND P0, PT, RZ, UR4, PT ;  /* 0x00000004ff007c0c */ /* 0x000fe2000bf05270 */
[-C--:B------:R-:W-:Y:S02]  /*27f0*/  IMAD R45, R127, R44.reuse, RZ ;  /* 0x0000002c7f2d7224 */ /* 0x080fe400078e02ff */
[----:B------:R-:W-:Y:S02]  /*2800*/  IMAD R3, R46, R37, R0 ;  /* 0x000000252e037224 */ /* 0x000fe400078e0200 */
[----:B------:R-:W-:-:S04]  /*2810*/  IMAD.WIDE.U32 R94, R37, R44, RZ ;  /* 0x0000002c255e7225 */ /* 0x000fc800078e00ff */
[----:B------:R-:W-:Y:S01]  /*2820*/  IMAD R4, R26, -0x80, R27 ;  /* 0xffffff801a047824 */ /* 0x000fe200078e021b */
[----:B------:R-:W-:Y:S01]  /*2830*/  IADD3 R0, R95, R3, RZ ;  /* 0x000000035f007210 */ /* 0x000fe20007ffe0ff */
[----:B------:R-:W-:Y:S02]  /*2840*/  IMAD R45, R46, R40, R45 ;  /* 0x000000282e2d7224 */ /* 0x000fe400078e022d */
[----:B------:R-:W-:Y:S01]  /*2850*/  IMAD.WIDE.U32 R92, R40, R44, RZ ;  /* 0x0000002c285c7225 */ /* 0x000fe200078e00ff */
[----:B------:R-:W-:-:S03]  /*2860*/  VIMNMX R4, R4, 0x80, PT ;  /* 0x0000008004047848 */ /* 0x000fc60003fe0100 */
[----:B------:R-:W-:Y:S01]  /*2870*/  IMAD.IADD R3, R93, 0x1, R45 ;  /* 0x000000015d037824 */ /* 0x000fe200078e022d */
[----:B------:R-:W-:Y:S06]  /*2880*/  @!P0 BRA `(.L_x_459) ;  /* 0x0000003000f08947 */ /* 0x000fec0003800000 */
[----:B------:R-:W-:Y:S01]  /*2890*/  ISETP.GE.AND P0, PT, R19, R4, PT ;  /* 0x000000041300720c */ /* 0x000fe20003f06270 */
[----:B------:R-:W-:Y:S01]  /*28a0*/  BSSY B1, `(.L_x_460) ;  /* 0x000003c000017945 */ /* 0x000fe20003800000 */
        /* <DEDUP_REMOVED lines=13> */
[----:B------:R-:W-:Y:S06]  /*2980*/  @P0 BRA `(.L_x_461) ;  /* 0x0000000000b40947 */ /* 0x000fec0003800000 */
[----:B------:R-:W-:Y:S01]  /*2990*/  IADD3 R45, P4, R112, R94, RZ ;  /* 0x0000005e702d7210 */ /* 0x000fe20007f9e0ff */
[----:B------:R-:W-:Y:S01]  /*29a0*/  ULDC.64 UR4, c[0x0][0x3c8] ;  /* 0x0000f20000047ab9 */ /* 0x000fe20000000a00 */
[----:B------:R-:W-:Y:S01]  /*29b0*/  IADD3 R47, P1, R108, R92, RZ ;  /* 0x0000005c6c2f7210 */ /* 0x000fe20007f3e0ff */
[----:B------:R-:W-:Y:S01]  /*29c0*/  ULDC.64 UR6, c[0x0][0x3e0] ;  /* 0x0000f80000067ab9 */ /* 0x000fe20000000a00 */
[----:B------:R-:W-:Y:S01]  /*29d0*/  VIADD R51, R16, 0x10 ;  /* 0x0000001010337836 */ /* 0x000fe20000000000 */
[----:B------:R-:W-:Y:S01]  /*29e0*/  CS2R R130, SRZ ;  /* 0x0000000000827805 */ /* 0x000fe2000001ff00 */
[----:B------:R-:W-:Y:S01]  /*29f0*/  IMAD.X R46, R0, 0x1, R32, P4 ;  /* 0x00000001002e7824 */ /* 0x000fe200020e0620 */
[----:B------:R-:W-:Y:S02]  /*2a00*/  LEA R44, P4, R45, UR4, 0x1 ;  /* 0x000000042d2c7c11 */ /* 0x000fe4000f8808ff */
[----:B------:R-:W-:Y:S02]  /*2a10*/  CS2R R98, SRZ ;  /* 0x0000000000627805 */ /* 0x000fe4000001ff00 */
[----:B------:R-:W-:-:S02]  /*2a20*/  IADD3.X R50, R3, R34, RZ, P1, !PT ;  /* 0x0000002203327210 */ /* 0x000fc40000ffe4ff */
[----:B------:R-:W-:Y:S02]  /*2a30*/  CS2R R132, SRZ ;  /* 0x0000000000847805 */ /* 0x000fe4000001ff00 */
[----:B------:R-:W-:Y:S02]  /*2a40*/  LEA.HI.X R45, R45, UR5, R46, 0x1, P4 ;  /* 0x000000052d2d7c11 */ /* 0x000fe4000a0f0c2e */
[----:B------:R-:W-:Y:S02]  /*2a50*/  CS2R R120, SRZ ;  /* 0x0000000000787805 */ /* 0x000fe4000001ff00 */
[C---:B------:R-:W-:Y:S02]  /*2a60*/  LEA R46, P4, R47.reuse, UR6, 0x1 ;  /* 0x000000062f2e7c11 */ /* 0x040fe4000f8808ff */
[----:B------:R-:W-:Y:S02]  /*2a70*/  ISETP.GE.AND P1, PT, R16, R122, PT ;  /* 0x0000007a1000720c */ /* 0x000fe40003f26270 */
[----:B------:R-:W-:-:S02]  /*2a80*/  LEA.HI.X R47, R47, UR7, R50, 0x1, P4 ;  /* 0x000000072f2f7c11 */ /* 0x000fc4000a0f0c32 */
[----:B------:R-:W-:Y:S01]  /*2a90*/  ISETP.GE.AND P4, PT, R51, R122, PT ;  /* 0x0000007a3300720c */ /* 0x000fe20003f86270 */
[C---:B------:R-:W-:Y:S01]  /*2aa0*/  VIADD R51, R16.reuse, 0x20 ;  /* 0x0000002010337836 */ /* 0x040fe20000000000 */
[----:B------:R-:W-:-:S07]  /*2ab0*/  IADD3 R59, R16, 0x30, RZ ;  /* 0x00000030103b7810 */ /* 0x000fce0007ffe0ff */
[----:B------:R0:W5:Y:S04]  /*2ac0*/  @!P1 LDG.E.64 R130, desc[UR36][R44.64] ;  /* 0x000000242c829981 */ /* 0x000168000c1e1b00 */
[----:B------:R0:W5:Y:S01]  /*2ad0*/  @!P1 LDG.E.64 R132, desc[UR36][R46.64] ;  /* 0x000000242e849981 */ /* 0x000162000c1e1b00 */
[----:B------:R-:W-:-:S03]  /*2ae0*/  ISETP.GE.AND P1, PT, R51, R122, PT ;  /* 0x0000007a3300720c */ /* 0x000fc60003f26270 */
[----:B------:R0:W5:Y:S04]  /*2af0*/  @!P4 LDG.E.64 R98, desc[UR36][R44.64+0x20] ;  /* 0x000020242c62c981 */ /* 0x000168000c1e1b00 */
[----:B------:R0:W5:Y:S01]  /*2b00*/  @!P4 LDG.E.64 R120, desc[UR36][R46.64+0x20] ;  /* 0x000020242e78c981 */ /* 0x000162000c1e1b00 */
[----:B------:R-:W-:Y:S02]  /*2b10*/  ISETP.GE.AND P4, PT, R59, R122, PT ;  /* 0x0000007a3b00720c */ /* 0x000fe40003f86270 */
[----:B------:R-:W-:Y:S02]  /*2b20*/  CS2R R90, SRZ ;  /* 0x00000000005a7805 */ /* 0x000fe4000001ff00 */
[----:B------:R-:W-:Y:S02]  /*2b30*/  CS2R R96, SRZ ;  /* 0x0000000000607805 */ /* 0x000fe4000001ff00 */
[----:B------:R-:W-:-:S02]  /*2b40*/  CS2R R86, SRZ ;  /* 0x0000000000567805 */ /* 0x000fc4000001ff00 */
[----:B------:R-:W-:Y:S01]  /*2b50*/  CS2R R88, SRZ ;  /* 0x0000000000587805 */ /* 0x000fe2000001ff00 */
[C---:B------:R-:W-:Y:S02]  /*2b60*/  VIADD R51, R16.reuse, 0x40 ;  /* 0x0000004010337836 */ /* 0x040fe40000000000 */
[----:B------:R-:W-:Y:S01]  /*2b70*/  VIADD R59, R16, 0x50 ;  /* 0x00000050103b7836 */ /* 0x000fe20000000000 */
        /* <DEDUP_REMOVED lines=10> */
[----:B------:R0:W5:Y:S04]  /*2c20*/  @!P1 LDG.E.64 R82, desc[UR36][R44.64+0x80] ;  /* 0x000080242c529981 */ /* 0x000168000c1e1b00 */
[----:B------:R0:W5:Y:S04]  /*2c30*/  @!P1 LDG.E.64 R84, desc[UR36][R46.64+0x80] ;  /* 0x000080242e549981 */ /* 0x000168000c1e1b00 */
[----:B------:R0:W5:Y:S04]  /*2c40*/  @!P4 LDG.E.64 R78, desc[UR36][R44.64+0xa0] ;  /* 0x0000a0242c4ec981 */ /* 0x000168000c1e1b00 */
[----:B------:R0:W5:Y:S02]  /*2c50*/  @!P4 LDG.E.64 R80, desc[UR36][R46.64+0xa0] ;  /* 0x0000a0242e50c981 */ /* 0x000164000c1e1b00 */
.L_x_461:
[----:B------:R-:W-:Y:S05]  /*2c60*/  BSYNC B1 ;  /* 0x0000000000017941 */ /* 0x000fea0003800000 */
.L_x_460:
        /* <DEDUP_REMOVED lines=12> */
[----:B-----5:R-:W-:Y:S01]  /*2d30*/  MOV R136, R78 ;  /* 0x0000004e00887202 */ /* 0x020fe20000000f00 */
[----:B------:R-:W-:Y:S01]  /*2d40*/  IMAD.MOV.U32 R137, RZ, RZ, R79 ;  /* 0x000000ffff897224 */ /* 0x000fe200078e004f */
[----:B------:R-:W-:Y:S01]  /*2d50*/  CS2R R76, SRZ ;  /* 0x00000000004c7805 */ /* 0x000fe2000001ff00 */
[----:B------:R-:W-:Y:S06]  /*2d60*/  @P4 BRA `(.L_x_463) ;  /* 0x0000000000b44947 */ /* 0x000fec0003800000 */
[----:B------:R-:W-:Y:S01]  /*2d70*/  IADD3 R94, P1, P5, R112, R94, R36 ;  /* 0x0000005e705e7210 */ /* 0x000fe20007d3e024 */
[----:B------:R-:W-:Y:S01]  /*2d80*/  ULDC.64 UR4, c[0x0][0x3c8] ;  /* 0x0000f20000047ab9 */ /* 0x000fe20000000a00 */
[----:B------:R-:W-:Y:S01]  /*2d90*/  ULDC.64 UR6, c[0x0][0x3e0] ;  /* 0x0000f80000067ab9 */ /* 0x000fe20000000a00 */
[----:B------:R-:W-:Y:S02]  /*2da0*/  CS2R R74, SRZ ;  /* 0x00000000004a7805 */ /* 0x000fe4000001ff00 */
[----:B0-----:R-:W-:Y:S02]  /*2db0*/  IADD3.X R45, R32, R0, R38, P1, P5 ;  /* 0x00000000202d7210 */ /* 0x001fe40000fea426 */
[----:B------:R-:W-:Y:S02]  /*2dc0*/  CS2R R76, SRZ ;  /* 0x00000000004c7805 */ /* 0x000fe4000001ff00 */
[----:B------:R-:W-:-:S04]  /*2dd0*/  IADD3 R92, P1, P5, R108, R92, R39 ;  /* 0x0000005c6c5c7210 */ /* 0x000fc80007d3e027 */
[----:B------:R-:W-:Y:S02]  /*2de0*/  IADD3.X R3, R34, R3, R41, P1, P5 ;  /* 0x0000000322037210 */ /* 0x000fe40000fea429 */
[----:B------:R-:W-:-:S04]  /*2df0*/  LEA R44, P1, R94, UR4, 0x1 ;  /* 0x000000045e2c7c11 */ /* 0x000fc8000f8208ff */
[----:B------:R-:W-:Y:S02]  /*2e00*/  LEA.HI.X R45, R94, UR5, R45, 0x1, P1 ;  /* 0x000000055e2d7c11 */ /* 0x000fe400088f0c2d */
[----:B------:R-:W-:-:S04]  /*2e10*/  LEA R46, P1, R92, UR6, 0x1 ;  /* 0x000000065c2e7c11 */ /* 0x000fc8000f8208ff */
[----:B------:R-:W-:Y:S01]  /*2e20*/  LEA.HI.X R47, R92, UR7, R3, 0x1, P1 ;  /* 0x000000075c2f7c11 */ /* 0x000fe200088f0c03 */
[C---:B------:R-:W-:Y:S01]  /*2e30*/  VIADD R3, R16.reuse, 0x10 ;  /* 0x0000001010037836 */ /* 0x040fe20000000000 */
[----:B------:R-:W-:Y:S02]  /*2e40*/  ISETP.GE.AND P1, PT, R16, R122, PT ;  /* 0x0000007a1000720c */ /* 0x000fe40003f26270 */
[----:B------:R-:W-:Y:S02]  /*2e50*/  CS2R R70, SRZ ;  /* 0x0000000000467805 */ /* 0x000fe4000001ff00 */
[----:B------:R-:W-:-:S09]  /*2e60*/  CS2R R72, SRZ ;  /* 0x0000000000487805 */ /* 0x000fd2000001ff00 */
[----:B------:R1:W5:Y:S04]  /*2e70*/  @!P1 LDG.E.64 R74, desc[UR36][R44.64] ;  /* 0x000000242c4a9981 */ /* 0x000368000c1e1b00 */
[----:B------:R1:W5:Y:S01]  /*2e80*/  @!P1 LDG.E.64 R76, desc[UR36][R46.64] ;  /* 0x000000242e4c9981 */ /* 0x000362000c1e1b00 */
[----:B------:R-:W-:Y:S02]  /*2e90*/  ISETP.GE.AND P1, PT, R3, R122, PT ;  /* 0x0000007a0300720c */ /* 0x000fe40003f26270 */
[----:B------:R-:W-:Y:S02]  /*2ea0*/  IADD3 R3, R16, 0x20, RZ ;  /* 0x0000002010037810 */ /* 0x000fe40007ffe0ff */
[----:B------:R-:W-:Y:S02]  /*2eb0*/  CS2R R66, SRZ ;  /* 0x0000000000427805 */ /* 0x000fe4000001ff00 */
[----:B------:R-:W-:-:S07]  /*2ec0*/  CS2R R68, SRZ ;  /* 0x0000000000447805 */ /* 0x000fce000001ff00 */
[----:B------:R1:W5:Y:S04]  /*2ed0*/  @!P1 LDG.E.64 R70, desc[UR36][R44.64+0x20] ;  /* 0x000020242c469981 */ /* 0x000368000c1e1b00 */
[----:B------:R1:W5:Y:S01]  /*2ee0*/  @!P1 LDG.E.64 R72, desc[UR36][R46.64+0x20] ;  /* 0x000020242e489981 */ /* 0x000362000c1e1b00 */
[----:B------:R-:W-:Y:S01]  /*2ef0*/  ISETP.GE.AND P1, PT, R3, R122, PT ;  /* 0x0000007a0300720c */ /* 0x000fe20003f26270 */
[----:B------:R-:W-:Y:S01]  /*2f00*/  VIADD R3, R16, 0x30 ;  /* 0x0000003010037836 */ /* 0x000fe20000000000 */
[----:B------:R-:W-:Y:S02]  /*2f10*/  CS2R R62, SRZ ;  /* 0x00000000003e7805 */ /* 0x000fe4000001ff00 */
[----:B------:R-:W-:-:S09]  /*2f20*/  CS2R R64, SRZ ;  /* 0x0000000000407805 */ /* 0x000fd2000001ff00 */
        /* <DEDUP_REMOVED lines=14> */
[----:B------:R-:W-:-:S13]  /*3010*/  ISETP.GE.AND P1, PT, R3, R122, PT ;  /* 0x0000007a0300720c */ /* 0x000fda0003f26270 */
[----:B------:R1:W5:Y:S04]  /*3020*/  @!P1 LDG.E.64 R48, desc[UR36][R44.64+0xa0] ;  /* 0x0000a0242c309981 */ /* 0x000368000c1e1b00 */
[----:B------:R1:W5:Y:S02]  /*3030*/  @!P1 LDG.E.64 R50, desc[UR36][R46.64+0xa0] ;  /* 0x0000a0242e329981 */ /* 0x000364000c1e1b00 */
.L_x_463:
[----:B------:R-:W-:Y:S05]  /*3040*/  BSYNC B1 ;  /* 0x0000000000017941 */ /* 0x000fea0003800000 */
.L_x_462:
[----:B------:R-:W-:Y:S01]  /*3050*/  IMAD.MOV.U32 R0, RZ, RZ, R82 ;  /* 0x000000ffff007224 */ /* 0x000fe200078e0052 */
[----:B01----:R-:W-:Y:S01]  /*3060*/  MOV R45, R91 ;  /* 0x0000005b002d7202 */ /* 0x003fe20000000f00 */
[----:B------:R-:W-:Y:S01]  /*3070*/  IMAD.MOV.U32 R3, RZ, RZ, R83 ;  /* 0x000000ffff037224 */ /* 0x000fe200078e0053 */
[----:B------:R-:W-:Y:S01]  /*3080*/  PRMT R156, R136, 0x5410, R137 ;  /* 0x00005410889c7816 */ /* 0x000fe20000000089 */
[----:B------:R-:W-:Y:S01]  /*3090*/  IMAD.MOV.U32 R44, RZ, RZ, R90 ;  /* 0x000000ffff2c7224 */ /* 0x000fe200078e005a */
[----:B------:R-:W-:Y:S02]  /*30a0*/  ISETP.NE.AND P1, PT, R188, 0x3, PT ;  /* 0x00000003bc00780c */ /* 0x000fe40003f25270 */
[----:B------:R-:W-:Y:S01]  /*30b0*/  PRMT R158, R0, 0x5410, R3 ;  /* 0x00005410009e7816 */ /* 0x000fe20000000003 */
[----:B------:R-:W-:Y:S01]  /*30c0*/  IMAD.MOV.U32 R3, RZ, RZ, R87 ;  /* 0x000000ffff037224 */ /* 0x000fe200078e0057 */
[----:B------:R-:W-:Y:S02]  /*30d0*/  MOV R0, R86 ;  /* 0x0000005600007202 */ /* 0x000fe40000000f00 */
[----:B------:R-:W-:Y:S01]  /*30e0*/  PRMT R168, R44, 0x5410, R45 ;  /* 0x000054102ca87816 */ /* 0x000fe2000000002d */
[----:B------:R-:W-:Y:S01]  /*30f0*/  IMAD.MOV.U32 R45, RZ, RZ, R131 ;  /* 0x000000ffff2d7224 */ /* 0x000fe200078e0083 */
[----:B------:R-:W-:Y:S01]  /*3100*/  PRMT R160, R0, 0x5410, R3 ;  /* 0x0000541000a07816 */ /* 0x000fe20000000003 */
[----:B------:R-:W-:Y:S01]  /*3110*/  IMAD.MOV.U32 R0, RZ, RZ, R98 ;  /* 0x000000ffff007224 */ /* 0x000fe200078e0062 */
[----:B------:R-:W-:Y:S01]  /*3120*/  MOV R44, R130 ;  /* 0x00000082002c7202 */ /* 0x000fe20000000f00 */
[----:B------:R-:W-:-:S03]  /*3130*/  IMAD.MOV.U32 R3, RZ, RZ, R99 ;  /* 0x000000ffff037224 */ /* 0x000fc600078e0063 */
        /* <DEDUP_REMOVED lines=10> */
[----:B------:R-:W-:Y:S02]  /*31e0*/  MOV R0, R88 ;  /* 0x0000005800007202 */ /* 0x000fe40000000f00 */
        /* <DEDUP_REMOVED lines=8> */
[----:B-----5:R-:W-:Y:S01]  /*3270*/  IMAD.MOV.U32 R0, RZ, RZ, R48 ;  /* 0x000000ffff007224 */ /* 0x020fe200078e0030 */
        /* <DEDUP_REMOVED lines=34> */
[----:B------:R-:W-:Y:S02]  /*34a0*/  PRMT R143, R45, 0x5410, R44 ;  /* 0x000054102d8f7816 */ /* 0x000fe4000000002c */
[----:B------:R-:W-:Y:S01]  /*34b0*/  PRMT R153, R3, 0x5410, R0 ;  /* 0x0000541003997816 */ /* 0x000fe20000000000 */
[----:B------:R-:W-:Y:S06]  /*34c0*/  @!P1 BRA `(.L_x_464) ;  /* 0x0000000000049947 */ /* 0x000fec0003800000 */
[----:B------:R-:W-:Y:S01]  /*34d0*/  BPT.TRAP 0x1 ;  /* 0x000000040000795c */ /* 0x000fe20000300000 */
.L_x_464:
[----:B------:R-:W-:Y:S01]  /*34e0*/  IMAD R3, R18, 0x8, R2 ;  /* 0x0000000812037824 */ /* 0x000fe200078e0202 */
[----:B------:R-:W-:Y:S01]  /*34f0*/  SHF.L.U32 R0, R186, 0x1f, RZ ;  /* 0x0000001fba007819 */ /* 0x000fe200000006ff */
[----:B------:R-:W-:Y:S03]  /*3500*/  BSSY B1, `(.L_x_465) ;  /* 0x0000003000017945 */ /* 0x000fe60003800000 */
[----:B------:R-:W0:Y:S02]  /*3510*/  SYNCS.PHASECHK.TRANS64.TRYWAIT P5, [R3+URZ+0x34890], R0 ;  /* 0x03489000030075a7 */ /* 0x000e2400080a017f */
[----:B0-----:R-:W-:Y:S05]  /*3520*/  @!P5 BRA `(.L_x_466) ;  /* 0x000001a00024d947 */ /* 0x001fea0003800000 */
.L_x_762:
[----:B------:R-:W-:Y:S05]  /*3530*/  BSYNC B1 ;  /* 0x0000000000017941 */ /* 0x000fea0003800000 */
.L_x_465:
[----:B------:R-:W-:Y:S04]  /*3540*/  BSSY B1, `(.L_x_467) ;  /* 0x0000139000017945 */ /* 0x000fe80003800000 */
[----:B------:R-:W-:Y:S05]  /*3550*/  @P0 BRA `(.L_x_468) ;  /* 0x0000001000dc0947 */ /* 0x000fea0003800000 */
[----:B------:R-:W-:Y:S01]  /*3560*/  ISETP.NE.AND P0, PT, R14, RZ, PT ;  /* 0x000000ff0e00720c */ /* 0x000fe20003f05270 */
[----:B------:R-:W-:-:S12]  /*3570*/  BSSY B2, `(.L_x_469) ;  /* 0x0000031000027945 */ /* 0x000fd80003800000 */
[----:B------:R-:W-:Y:S05]  /*3580*/  @!P0 BRA `(.L_x_470) ;  /* 0x0000000000bc8947 */ /* 0x000fea0003800000 */
[----:B------:R1:W2:Y:S01]  /*3590*/  LDS.128 R44, [R55] ;  /* 0x00000000372c7984 */ /* 0x0002a20000000c00 */
[----:B------:R-:W-:Y:S01]  /*35a0*/  ISETP.GE.AND P0, PT, R16, R122, PT ;  /* 0x0000007a1000720c */ /* 0x000fe20003f06270 */
[----:B------:R-:W-:-:S12]  /*35b0*/  BSSY B3, `(.L_x_471) ;  /* 0x000002b000037945 */ /* 0x000fd80003800000 */
[----:B-1----:R-:W-:Y:S05]  /*35c0*/  @P0 BRA `(.L_x_472) ;  /* 0x0000000000a40947 */ /* 0x002fea0003800000 */
[--C-:B------:R-:W-:Y:S01]  /*35d0*/  SHF.R.U64 R161, R130, 0x10, R131.reuse ;  /* 0x0000001082a17819 */ /* 0x100fe20000001283 */
[--C-:B--2---:R-:W-:Y:S01]  /*35e0*/  HADD2.F32 R162, -RZ, R45.reuse.H1_H1 ;  /* 0x3000002dffa27230 */ /* 0x104fe20000004100 */
[----:B------:R-:W-:Y:S01]  /*35f0*/  SHF.R.U32.HI R130, RZ, 0x10, R131 ;  /* 0x00000010ff827819 */ /* 0x000fe20000011683 */
[----:B------:R-:W-:Y:S01]  /*3600*/  HADD2.F32 R166, -RZ, R45.H0_H0 ;  /* 0x2000002dffa67230 */ /* 0x000fe20000004100 */
[--C-:B------:R-:W-:Y:S01]  /*3610*/  SHF.R.U64 R131, R132, 0x10, R133.reuse ;  /* 0x0000001084837819 */ /* 0x100fe20000001285 */
[--C-:B------:R-:W-:Y:S01]  /*3620*/  HADD2.F32 R132, -RZ, R47.reuse.H1_H1 ;  /* 0x3000002fff847230 */ /* 0x100fe20000004100 */
[----:B------:R-:W-:Y:S01]  /*3630*/  SHF.R.U32.HI R133, RZ, 0x10, R133 ;  /* 0x00000010ff857819 */ /* 0x000fe20000011685 */
[----:B------:R-:W-:Y:S02]  /*3640*/  HADD2.F32 R164, -RZ, R47.H0_H0 ;  /* 0x2000002fffa47230 */ /* 0x000fe40000004100 */
[----:B------:R-:W-:Y:S02]  /*3650*/  HADD2.F32 R163, -RZ, R131.H0_H0 ;  /* 0x20000083ffa37230 */ /* 0x000fe40000004100 */
[----:B------:R-:W-:-:S02]  /*3660*/  HADD2.F32 R133, -RZ, R133.H0_H0 ;  /* 0x20000085ff857230 */ /* 0x000fc40000004100 */
[----:B------:R-:W-:Y:S02]  /*3670*/  HADD2.F32 R161, -RZ, R161.H0_H0 ;  /* 0x200000a1ffa17230 */ /* 0x000fe40000004100 */
[----:B------:R-:W-:Y:S01]  /*3680*/  FMUL.FTZ R45, R162, R163 ;  /* 0x000000a3a22d7220 */ /* 0x000fe20000410000 */
[----:B------:R-:W-:Y:S02]  /*3690*/  HADD2.F32 R131, -RZ, R130.H0_H0 ;  /* 0x20000082ff837230 */ /* 0x000fe40000004100 */
[----:B------:R-:W-:Y:S01]  /*36a0*/  FMUL.FTZ R47, R132, R133 ;  /* 0x00000085842f7220 */ /* 0x000fe20000410000 */
[----:B------:R-:W-:Y:S01]  /*36b0*/  FMUL.FTZ R163, R166, R163 ;  /* 0x000000a3a6a37220 */ /* 0x000fe20000410000 */
[----:B------:R-:W-:Y:S01]  /*36c0*/  FMUL.FTZ R133, R164, R133 ;  /* 0x00000085a4857220 */ /* 0x000fe20000410000 */
[----:B------:R-:W-:Y:S01]  /*36d0*/  FFMA.FTZ R45, R166, R161, -R45 ;  /* 0x000000a1a62d7223 */ /* 0x000fe2000001082d */
[----:B------:R-:W-:Y:S01]  /*36e0*/  FFMA.FTZ R47, R164, R131, -R47 ;  /* 0x00000083a42f7223 */ /* 0x000fe2000001082f */
[----:B------:R-:W-:Y:S01]  /*36f0*/  FFMA.FTZ R130, R162, R161, R163 ;  /* 0x000000a1a2827223 */ /* 0x000fe200000100a3 */
[----:B------:R-:W-:Y:S01]  /*3700*/  FFMA.FTZ R132, R132, R131, R133 ;  /* 0x0000008384847223 */ /* 0x000fe20000010085 */
[----:B------:R-:W-:-:S02]  /*3710*/  HADD2.F32 R133, -RZ, R167.H0_H0 ;  /* 0x200000a7ff857230 */ /* 0x000fc40000004100 */
[--C-:B------:R-:W-:Y:S01]  /*3720*/  HADD2.F32 R162, -RZ, R44.reuse.H1_H1 ;  /* 0x3000002cffa27230 */ /* 0x100fe20000004100 */
[----:B------:R-:W-:Y:S01]  /*3730*/  F2FP.F16.F32.PACK_AB R45, R130, R45 ;  /* 0x0000002d822d723e */ /* 0x000fe200000000ff */
[----:B------:R-:W-:Y:S01]  /*3740*/  HADD2.F32 R164, -RZ, R44.H0_H0 ;  /* 0x2000002cffa47230 */ /* 0x000fe20000004100 */
[----:B------:R-:W-:Y:S01]  /*3750*/  F2FP.F16.F32.PACK_AB R47, R132, R47 ;  /* 0x0000002f842f723e */ /* 0x000fe200000000ff */
[----:B------:R-:W-:Y:S02]  /*3760*/  HADD2.F32 R131, -RZ, R167.H1_H1 ;  /* 0x300000a7ff837230 */ /* 0x000fe40000004100 */
[-C--:B------:R-:W-:Y:S01]  /*3770*/  FMUL.FTZ R163, R162, R133.reuse ;  /* 0x00000085a2a37220 */ /* 0x080fe20000410000 */
[--C-:B------:R-:W-:Y:S02]  /*3780*/  HADD2.F32 R44, -RZ, R46.reuse.H1_H1 ;  /* 0x3000002eff2c7230 */ /* 0x100fe40000004100 */
[----:B------:R-:W-:Y:S01]  /*3790*/  FMUL.FTZ R167, R164, R133 ;  /* 0x00000085a4a77220 */ /* 0x000fe20000410000 */
[----:B------:R-:W-:-:S02]  /*37a0*/  HADD2.F32 R46, -RZ, R46.H0_H0 ;  /* 0x2000002eff2e7230 */ /* 0x000fc40000004100 */
[--C-:B------:R-:W-:Y:S02]  /*37b0*/  HADD2.F32 R161, -RZ, R165.reuse.H0_H0 ;  /* 0x200000a5ffa17230 */ /* 0x100fe40000004100 */
[-C--:B------:R-:W-:Y:S01]  /*37c0*/  FMUL.FTZ R133, R44, R131.reuse ;  /* 0x000000832c857220 */ /* 0x080fe20000410000 */
[----:B------:R-:W-:Y:S02]  /*37d0*/  HADD2.F32 R165, -RZ, R165.H1_H1 ;  /* 0x300000a5ffa57230 */ /* 0x000fe40000004100 */
[----:B------:R-:W-:Y:S01]  /*37e0*/  FMUL.FTZ R131, R46, R131 ;  /* 0x000000832e837220 */ /* 0x000fe20000410000 */
[-C--:B------:R-:W-:Y:S01]  /*37f0*/  FFMA.FTZ R163, R164, R161.reuse, -R163 ;  /* 0x000000a1a4a37223 */ /* 0x080fe200000108a3 */
[----:B------:R-:W-:Y:S01]  /*3800*/  FFMA.FTZ R162, R162, R161, R167 ;  /* 0x000000a1a2a27223 */ /* 0x000fe200000100a7 */
[-C--:B------:R-:W-:Y:S01]  /*3810*/  FFMA.FTZ R133, R46, R165.reuse, -R133 ;  /* 0x000000a52e857223 */ /* 0x080fe20000010885 */
[----:B------:R-:W-:-:S03]  /*3820*/  FFMA.FTZ R44, R44, R165, R131 ;  /* 0x000000a52c2c7223 */ /* 0x000fc60000010083 */
[----:B------:R-:W-:Y:S02]  /*3830*/  F2FP.F16.F32.PACK_AB R162, R162, R163 ;  /* 0x000000a3a2a2723e */ /* 0x000fe400000000ff */
[----:B------:R-:W-:Y:S02]  /*3840*/  F2FP.F16.F32.PACK_AB R46, R44, R133 ;  /* 0x000000852c2e723e */ /* 0x000fe400000000ff */
[----:B------:R-:W-:-:S07]  /*3850*/  MOV R44, R162 ;  /* 0x000000a2002c7202 */ /* 0x000fce0000000f00 */
.L_x_472:
[----:B------:R-:W-:Y:S05]  /*3860*/  BSYNC B3 ;  /* 0x0000000000037941 */ /* 0x000fea0003800000 */
.L_x_471:
[----:B--2---:R1:W-:Y:S02]  /*3870*/  STG.E.128 desc[UR36][R56.64], R44 ;  /* 0x0000002c38007986 */ /* 0x0043e4000c101d24 */
.L_x_470:
[----:B------:R-:W-:Y:S05]  /*3880*/  BSYNC B2 ;  /* 0x0000000000027941 */ /* 0x000fea0003800000 */
.L_x_469:
[----:B------:R-:W-:Y:S01]  /*3890*/  ISETP.NE.AND P0, PT, R10, RZ, PT ;  /* 0x000000ff0a00720c */ /* 0x000fe20003f05270 */
[----:B------:R-:W-:-:S12]  /*38a0*/  BSSY B2, `(.L_x_473) ;  /* 0x0000031000027945 */ /* 0x000fd80003800000 */
[----:B------:R-:W-:Y:S05]  /*38b0*/  @!P0 BRA `(.L_x_474) ;  /* 0x0000000000bc8947 */ /* 0x000fea0003800000 */
[----:B-1----:R1:W2:Y:S01]  /*38c0*/  LDS.128 R44, [R54] ;  /* 0x00000000362c7984 */ /* 0x0022a20000000c00 */
[----:B------:R-:W-:Y:S01]  /*38d0*/  VIADD R131, R16, 0x10 ;  /* 0x0000001010837836 */ /* 0x000fe20000000000 */
[----:B------:R-:W-:Y:S04]  /*38e0*/  BSSY B3, `(.L_x_475) ;  /* 0x000002b000037945 */ /* 0x000fe80003800000 */
[----:B------:R-:W-:-:S13]  /*38f0*/  ISETP.GE.AND P0, PT, R131, R122, PT ;  /* 0x0000007a8300720c */ /* 0x000fda0003f06270 */
[----:B-1----:R-:W-:Y:S05]  /*3900*/  @P0 BRA `(.L_x_476) ;  /* 0x0000000000a00947 */ /* 0x002fea0003800000 */
[--C-:B------:R-:W-:Y:S01]  /*3910*/  SHF.R.U64 R120, R120, 0x10, R121.reuse ;  /* 0x0000001078787819 */ /* 0x100fe20000001279 */
[--C-:B--2---:R-:W-:Y:S01]  /*3920*/  HADD2.F32 R131, -RZ, R45.reuse.H1_H1 ;  /* 0x3000002dff837230 */ /* 0x104fe20000004100 */
[----:B------:R-:W-:Y:S01]  /*3930*/  SHF.R.U32.HI R121, RZ, 0x10, R121 ;  /* 0x00000010ff797819 */ /* 0x000fe20000011679 */
[----:B------:R-:W-:Y:S01]  /*3940*/  HADD2.F32 R45, -RZ, R45.H0_H0 ;  /* 0x2000002dff2d7230 */ /* 0x000fe20000004100 */
[--C-:B------:R-:W-:Y:S01]  /*3950*/  SHF.R.U64 R98, R98, 0x10, R99.reuse ;  /* 0x0000001062627819 */ /* 0x100fe20000001263 */
[----:B------:R-:W-:Y:S01]  /*3960*/  HADD2.F32 R120, -RZ, R120.H0_H0 ;  /* 0x20000078ff787230 */ /* 0x000fe20000004100 */
[----:B------:R-:W-:Y:S01]  /*3970*/  SHF.R.U32.HI R99, RZ, 0x10, R99 ;  /* 0x00000010ff637819 */ /* 0x000fe20000011663 */
[----:B------:R-:W-:Y:S02]  /*3980*/  HADD2.F32 R121, -RZ, R121.H0_H0 ;  /* 0x20000079ff797230 */ /* 0x000fe40000004100 */
[--C-:B------:R-:W-:Y:S02]  /*3990*/  HADD2.F32 R130, -RZ, R47.reuse.H1_H1 ;  /* 0x3000002fff827230 */ /* 0x100fe40000004100 */
[----:B------:R-:W-:Y:S01]  /*39a0*/  FMUL.FTZ R162, R131, R120 ;  /* 0x0000007883a27220 */ /* 0x000fe20000410000 */
[----:B------:R-:W-:-:S02]  /*39b0*/  HADD2.F32 R132, -RZ, R47.H0_H0 ;  /* 0x2000002fff847230 */ /* 0x000fc40000004100 */
[C---:B------:R-:W-:Y:S01]  /*39c0*/  FMUL.FTZ R120, R45.reuse, R120 ;  /* 0x000000782d787220 */ /* 0x040fe20000410000 */
[----:B------:R-:W-:Y:S02]  /*39d0*/  HADD2.F32 R98, -RZ, R98.H0_H0 ;  /* 0x20000062ff627230 */ /* 0x000fe40000004100 */
[-C--:B------:R-:W-:Y:S01]  /*39e0*/  FMUL.FTZ R47, R130, R121.reuse ;  /* 0x00000079822f7220 */ /* 0x080fe20000410000 */
[----:B------:R-:W-:Y:S02]  /*39f0*/  HADD2.F32 R99, -RZ, R99.H0_H0 ;  /* 0x20000063ff637230 */ /* 0x000fe40000004100 */
[----:B------:R-:W-:Y:S01]  /*3a00*/  FMUL.FTZ R121, R132, R121 ;  /* 0x0000007984797220 */ /* 0x000fe20000410000 */
[-C--:B------:R-:W-:Y:S01]  /*3a10*/  FFMA.FTZ R162, R45, R98.reuse, -R162 ;  /* 0x000000622da27223 */ /* 0x080fe200000108a2 */
[----:B------:R-:W-:Y:S02]  /*3a20*/  FFMA.FTZ R131, R131, R98, R120 ;  /* 0x0000006283837223 */ /* 0x000fe40000010078 */
[----:B------:R-:W-:Y:S01]  /*3a30*/  FFMA.FTZ R130, R130, R99, R121 ;  /* 0x0000006382827223 */ /* 0x000fe20000010079 */
[----:B------:R-:W-:-:S02]  /*3a40*/  HADD2.F32 R98, -RZ, R44.H1_H1 ;  /* 0x3000002cff627230 */ /* 0x000fc40000004100 */
[----:B------:R-:W-:Y:S01]  /*3a50*/  FFMA.FTZ R47, R132, R99, -R47 ;  /* 0x00000063842f7223 */ /* 0x000fe2000001082f */
[----:B------:R-:W-:Y:S02]  /*3a60*/  HADD2.F32 R121, -RZ, R172.H0_H0 ;  /* 0x200000acff797230 */ /* 0x000fe40000004100 */
[----:B------:R-:W-:Y:S02]  /*3a70*/  HADD2.F32 R44, -RZ, R44.H0_H0 ;  /* 0x2000002cff2c7230 */ /* 0x000fe40000004100 */
[----:B------:R-:W-:Y:S02]  /*3a80*/  HADD2.F32 R45, -RZ, R172.H1_H1 ;  /* 0x300000acff2d7230 */ /* 0x000fe40000004100 */
[-C--:B------:R-:W-:Y:S01]  /*3a90*/  FMUL.FTZ R133, R98, R121.reuse ;  /* 0x0000007962857220 */ /* 0x080fe20000410000 */
[--C-:B------:R-:W-:Y:S02]  /*3aa0*/  HADD2.F32 R120, -RZ, R46.reuse.H1_H1 ;  /* 0x3000002eff787230 */ /* 0x100fe40000004100 */
[----:B------:R-:W-:Y:S01]  /*3ab0*/  FMUL.FTZ R161, R44, R121 ;  /* 0x000000792ca17220 */ /* 0x000fe20000410000 */
[----:B------:R-:W-:Y:S01]  /*3ac0*/  HADD2.F32 R46, -RZ, R46.H0_H0 ;  /* 0x2000002eff2e7230 */ /* 0x000fe20000004100 */
[----:B------:R-:W-:Y:S01]  /*3ad0*/  F2FP.F16.F32.PACK_AB R47, R130, R47 ;  /* 0x0000002f822f723e */ /* 0x000fe200000000ff */
[----:B------:R-:W-:-:S02]  /*3ae0*/  HADD2.F32 R99, -RZ, R169.H0_H0 ;  /* 0x200000a9ff637230 */ /* 0x000fc40000004100 */
[-C--:B------:R-:W-:Y:S01]  /*3af0*/  FMUL.FTZ R121, R120, R45.reuse ;  /* 0x0000002d78797220 */ /* 0x080fe20000410000 */
[----:B------:R-:W-:Y:S02]  /*3b00*/  HADD2.F32 R169, -RZ, R169.H1_H1 ;  /* 0x300000a9ffa97230 */ /* 0x000fe40000004100 */
[----:B------:R-:W-:Y:S01]  /*3b10*/  FMUL.FTZ R45, R46, R45 ;  /* 0x0000002d2e2d7220 */ /* 0x000fe20000410000 */
[-C--:B------:R-:W-:Y:S01]  /*3b20*/  FFMA.FTZ R133, R44, R99.reuse, -R133 ;  /* 0x000000632c857223 */ /* 0x080fe20000010885 */
[----:B------:R-:W-:Y:S01]  /*3b30*/  FFMA.FTZ R98, R98, R99, R161 ;  /* 0x0000006362627223 */ /* 0x000fe200000100a1 */
[-C--:B------:R-:W-:Y:S01]  /*3b40*/  FFMA.FTZ R121, R46, R169.reuse, -R121 ;  /* 0x000000a92e797223 */ /* 0x080fe20000010879 */
[----:B------:R-:W-:Y:S01]  /*3b50*/  FFMA.FTZ R120, R120, R169, R45 ;  /* 0x000000a978787223 */ /* 0x000fe2000001002d */
[----:B------:R-:W-:Y:S02]  /*3b60*/  F2FP.F16.F32.PACK_AB R45, R131, R162 ;  /* 0x000000a2832d723e */ /* 0x000fe400000000ff */
[----:B------:R-:W-:-:S02]  /*3b70*/  F2FP.F16.F32.PACK_AB R44, R98, R133 ;  /* 0x00000085622c723e */ /* 0x000fc400000000ff */
[----:B------:R-:W-:-:S07]  /*3b80*/  F2FP.F16.F32.PACK_AB R46, R120, R121 ;  /* 0x00000079782e723e */ /* 0x000fce00000000ff */
.L_x_476:
[----:B------:R-:W-:Y:S05]  /*3b90*/  BSYNC B3 ;  /* 0x0000000000037941 */ /* 0x000fea0003800000 */
.L_x_475:
[----:B--2---:R2:W-:Y:S02]  /*3ba0*/  STG.E.128 desc[UR36][R56.64+0x40], R44 ;  /* 0x0000402c38007986 */ /* 0x0045e4000c101d24 */
.L_x_474:
[----:B------:R-:W-:Y:S05]  /*3bb0*/  BSYNC B2 ;  /* 0x0000000000027941 */ /* 0x000fea0003800000 */
.L_x_473:
[----:B------:R-:W-:Y:S01]  /*3bc0*/  ISETP.NE.AND P0, PT, R9, RZ, PT ;  /* 0x000000ff0900720c */ /* 0x000fe20003f05270 */
[----:B------:R-:W-:-:S12]  /*3bd0*/  BSSY B2, `(.L_x_477) ;  /* 0x0000034000027945 */ /* 0x000fd80003800000 */
[----:B------:R-:W-:Y:S05]  /*3be0*/  @!P0 BRA `(.L_x_478) ;  /* 0x0000000000c88947 */ /* 0x000fea0003800000 */
[----:B-12---:R1:W2:Y:S01]  /*3bf0*/  LDS.128 R44, [R55+0x4000] ;  /* 0x00400000372c7984 */ /* 0x0062a20000000c00 */
[----:B------:R-:W-:Y:S01]  /*3c00*/  VIADD R99, R16, 0x20 ;  /* 0x0000002010637836 */ /* 0x000fe20000000000 */
[----:B------:R-:W-:Y:S04]  /*3c10*/  BSSY B3, `(.L_x_479) ;  /* 0x000002e000037945 */ /* 0x000fe80003800000 */
[----:B------:R-:W-:-:S13]  /*3c20*/  ISETP.GE.AND P0, PT, R99, R122, PT ;  /* 0x0000007a6300720c */ /* 0x000fda0003f06270 */
[----:B-1----:R-:W-:Y:S05]  /*3c30*/  @P0 BRA `(.L_x_480) ;  /* 0x0000000000ac0947 */ /* 0x002fea0003800000 */
[----:B------:R-:W-:Y:S01]  /*3c40*/  SHF.R.U64 R130, R96, 0x10, R97 ;  /* 0x0000001060827819 */ /* 0x000fe20000001261 */
[----:B--2---:R-:W-:Y:S01]  /*3c50*/  IMAD.MOV.U32 R120, RZ, RZ, R47 ;  /* 0x000000ffff787224 */ /* 0x004fe200078e002f */
[----:B------:R-:W-:Y:S02]  /*3c60*/  SHF.R.U32.HI R96, RZ, 0x10, R97 ;  /* 0x00000010ff607819 */ /* 0x000fe40000011661 */
[----:B------:R-:W-:Y:S01]  /*3c70*/  MOV R97, R45 ;  /* 0x0000002d00617202 */ /* 0x000fe20000000f00 */
[----:B------:R-:W-:Y:S01]  /*3c80*/  HADD2.F32 R130, -RZ, R130.H0_H0 ;  /* 0x20000082ff827230 */ /* 0x000fe20000004100 */
[--C-:B------:R-:W-:Y:S01]  /*3c90*/  SHF.R.U64 R98, R90, 0x10, R91.reuse ;  /* 0x000000105a627819 */ /* 0x100fe2000000125b */
[----:B------:R-:W-:Y:S01]  /*3ca0*/  HADD2.F32 R45, -RZ, R96.H0_H0 ;  /* 0x20000060ff2d7230 */ /* 0x000fe20000004100 */
[----:B------:R-:W-:Y:S01]  /*3cb0*/  SHF.R.U32.HI R90, RZ, 0x10, R91 ;  /* 0x00000010ff5a7819 */ /* 0x000fe2000001165b */
[--C-:B------:R-:W-:Y:S02]  /*3cc0*/  HADD2.F32 R47, -RZ, R97.reuse.H1_H1 ;  /* 0x30000061ff2f7230 */ /* 0x100fe40000004100 */
[----:B------:R-:W-:-:S02]  /*3cd0*/  HADD2.F32 R97, -RZ, R97.H0_H0 ;  /* 0x20000061ff617230 */ /* 0x000fc40000004100 */
[--C-:B------:R-:W-:Y:S02]  /*3ce0*/  HADD2.F32 R96, -RZ, R120.reuse.H1_H1 ;  /* 0x30000078ff607230 */ /* 0x100fe40000004100 */
[----:B------:R-:W-:Y:S02]  /*3cf0*/  HADD2.F32 R120, -RZ, R120.H0_H0 ;  /* 0x20000078ff787230 */ /* 0x000fe40000004100 */
[----:B------:R-:W-:Y:S02]  /*3d00*/  HADD2.F32 R98, -RZ, R98.H0_H0 ;  /* 0x20000062ff627230 */ /* 0x000fe40000004100 */
[-C--:B------:R-:W-:Y:S01]  /*3d10*/  FMUL.FTZ R99, R96, R45.reuse ;  /* 0x0000002d60637220 */ /* 0x080fe20000410000 */
[----:B------:R-:W-:Y:S02]  /*3d20*/  HADD2.F32 R91, -RZ, R90.H0_H0 ;  /* 0x2000005aff5b7230 */ /* 0x000fe40000004100 */
[-C--:B------:R-:W-:Y:S01]  /*3d30*/  FMUL.FTZ R90, R47, R130.reuse ;  /* 0x000000822f5a7220 */ /* 0x080fe20000410000 */
[----:B------:R-:W-:Y:S01]  /*3d40*/  FMUL.FTZ R130, R97, R130 ;  /* 0x0000008261827220 */ /* 0x000fe20000410000 */
[----:B------:R-:W-:-:S02]  /*3d50*/  FMUL.FTZ R121, R120, R45 ;  /* 0x0000002d78797220 */ /* 0x000fc40000410000 */
[-C--:B------:R-:W-:Y:S01]  /*3d60*/  FFMA.FTZ R45, R97, R98.reuse, -R90 ;  /* 0x00000062612d7223 */ /* 0x080fe2000001085a */
[----:B------:R-:W-:Y:S01]  /*3d70*/  FFMA.FTZ R90, R47, R98, R130 ;  /* 0x000000622f5a7223 */ /* 0x000fe20000010082 */
[-C--:B------:R-:W-:Y:S01]  /*3d80*/  FFMA.FTZ R47, R120, R91.reuse, -R99 ;  /* 0x0000005b782f7223 */ /* 0x080fe20000010863 */
[--C-:B------:R-:W-:Y:S02]  /*3d90*/  HADD2.F32 R99, -RZ, R171.reuse.H0_H0 ;  /* 0x200000abff637230 */ /* 0x100fe40000004100 */
[----:B------:R-:W-:Y:S01]  /*3da0*/  FFMA.FTZ R96, R96, R91, R121 ;  /* 0x0000005b60607223 */ /* 0x000fe20000010079 */
[--C-:B------:R-:W-:Y:S01]  /*3db0*/  HADD2.F32 R98, -RZ, R44.reuse.H1_H1 ;  /* 0x3000002cff627230 */ /* 0x100fe20000004100 */
[----:B------:R-:W-:Y:S01]  /*3dc0*/  F2FP.F16.F32.PACK_AB R45, R90, R45 ;  /* 0x0000002d5a2d723e */ /* 0x000fe200000000ff */
[----:B------:R-:W-:Y:S02]  /*3dd0*/  HADD2.F32 R120, -RZ, R44.H0_H0 ;  /* 0x2000002cff787230 */ /* 0x000fe40000004100 */
[----:B------:R-:W-:-:S02]  /*3de0*/  HADD2.F32 R171, -RZ, R171.H1_H1 ;  /* 0x300000abffab7230 */ /* 0x000fc40000004100 */
[-C--:B------:R-:W-:Y:S01]  /*3df0*/  FMUL.FTZ R121, R98, R99.reuse ;  /* 0x0000006362797220 */ /* 0x080fe20000410000 */
[----:B------:R-:W-:Y:S02]  /*3e00*/  HADD2.F32 R44, -RZ, R46.H1_H1 ;  /* 0x3000002eff2c7230 */ /* 0x000fe40000004100 */
[----:B------:R-:W-:Y:S01]  /*3e10*/  FMUL.FTZ R99, R120, R99 ;  /* 0x0000006378637220 */ /* 0x000fe20000410000 */
[----:B------:R-:W-:Y:S01]  /*3e20*/  HADD2.F32 R91, -RZ, R168.H0_H0 ;  /* 0x200000a8ff5b7230 */ /* 0x000fe20000004100 */
[----:B------:R-:W-:Y:S01]  /*3e30*/  F2FP.F16.F32.PACK_AB R47, R96, R47 ;  /* 0x0000002f602f723e */ /* 0x000fe200000000ff */
[----:B------:R-:W-:Y:S02]  /*3e40*/  HADD2.F32 R46, -RZ, R46.H0_H0 ;  /* 0x2000002eff2e7230 */ /* 0x000fe40000004100 */
[----:B------:R-:W-:Y:S01]  /*3e50*/  FMUL.FTZ R131, R44, R171 ;  /* 0x000000ab2c837220 */ /* 0x000fe20000410000 */
[----:B------:R-:W-:Y:S02]  /*3e60*/  HADD2.F32 R97, -RZ, R168.H1_H1 ;  /* 0x300000a8ff617230 */ /* 0x000fe40000004100 */
[-C--:B------:R-:W-:Y:S01]  /*3e70*/  FFMA.FTZ R121, R120, R91.reuse, -R121 ;  /* 0x0000005b78797223 */ /* 0x080fe20000010879 */
[----:B------:R-:W-:Y:S01]  /*3e80*/  FFMA.FTZ R98, R98, R91, R99 ;  /* 0x0000005b62627223 */ /* 0x000fe20000010063 */
[C---:B------:R-:W-:Y:S01]  /*3e90*/  FMUL.FTZ R171, R46.reuse, R171 ;  /* 0x000000ab2eab7220 */ /* 0x040fe20000410000 */
[----:B------:R-:W-:-:S03]  /*3ea0*/  FFMA.FTZ R131, R46, R97, -R131 ;  /* 0x000000612e837223 */ /* 0x000fc60000010883 */
[----:B------:R-:W-:Y:S01]  /*3eb0*/  FFMA.FTZ R44, R44, R97, R171 ;  /* 0x000000612c2c7223 */ /* 0x000fe200000100ab */
[----:B------:R-:W-:-:S04]  /*3ec0*/  F2FP.F16.F32.PACK_AB R98, R98, R121 ;  /* 0x000000796262723e */ /* 0x000fc800000000ff */
[----:B------:R-:W-:Y:S01]  /*3ed0*/  F2FP.F16.F32.PACK_AB R46, R44, R131 ;  /* 0x000000832c2e723e */ /* 0x000fe200000000ff */
[----:B------:R-:W-:-:S07]  /*3ee0*/  IMAD.MOV.U32 R44, RZ, RZ, R98 ;  /* 0x000000ffff2c7224 */ /* 0x000fce00078e0062 */
.L_x_480:
[----:B------:R-:W-:Y:S05]  /*3ef0*/  BSYNC B3 ;  /* 0x0000000000037941 */ /* 0x000fea0003800000 */
.L_x_479:
[----:B--2---:R3:W-:Y:S02]  /*3f00*/  STG.E.128 desc[UR36][R56.64+0x80], R44 ;  /* 0x0000802c38007986 */ /* 0x0047e4000c101d24 */
.L_x_478:
[----:B------:R-:W-:Y:S05]  /*3f10*/  BSYNC B2 ;  /* 0x0000000000027941 */ /* 0x000fea0003800000 */
.L_x_477:
[----:B------:R-:W-:Y:S01]  /*3f20*/  ISETP.NE.AND P0, PT, R8, RZ, PT ;  /* 0x000000ff0800720c */ /* 0x000fe20003f05270 */
[----:B------:R-:W-:-:S12]  /*3f30*/  BSSY B2, `(.L_x_481) ;  /* 0x0000033000027945 */ /* 0x000fd80003800000 */
[----:B------:R-:W-:Y:S05]  /*3f40*/  @!P0 BRA `(.L_x_482) ;  /* 0x0000000000c48947 */ /* 0x000fea0003800000 */
[----:B-123--:R1:W2:Y:S01]  /*3f50*/  LDS.128 R44, [R54+0x4000] ;  /* 0x00400000362c7984 */ /* 0x00e2a20000000c00 */
[----:B------:R-:W-:Y:S01]  /*3f60*/  IADD3 R91, R16, 0x30, RZ ;  /* 0x00000030105b7810 */ /* 0x000fe20007ffe0ff */
[----:B------:R-:W-:Y:S03]  /*3f70*/  BSSY B3, `(.L_x_483) ;  /* 0x000002d000037945 */ /* 0x000fe60003800000 */
[----:B------:R-:W-:-:S13]  /*3f80*/  ISETP.GE.AND P0, PT, R91, R122, PT ;  /* 0x0000007a5b00720c */ /* 0x000fda0003f06270 */
[----:B-1----:R-:W-:Y:S05]  /*3f90*/  @P0 BRA `(.L_x_484) ;  /* 0x0000000000a80947 */ /* 0x002fea0003800000 */
[--C-:B------:R-:W-:Y:S01]  /*3fa0*/  SHF.R.U64 R97, R86, 0x10, R87.reuse ;  /* 0x0000001056617819 */ /* 0x100fe20000001257 */
[----:B--2---:R-:W-:Y:S01]  /*3fb0*/  IMAD.MOV.U32 R86, RZ, RZ, R44 ;  /* 0x000000ffff567224 */ /* 0x004fe200078e002c */
[----:B------:R-:W-:Y:S01]  /*3fc0*/  SHF.R.U32.HI R90, RZ, 0x10, R87 ;  /* 0x00000010ff5a7819 */ /* 0x000fe20000011657 */
[----:B------:R-:W-:Y:S01]  /*3fd0*/  IMAD.MOV.U32 R87, RZ, RZ, R47 ;  /* 0x000000ffff577224 */ /* 0x000fe200078e002f */
[--C-:B------:R-:W-:Y:S01]  /*3fe0*/  SHF.R.U64 R91, R88, 0x10, R89.reuse ;  /* 0x00000010585b7819 */ /* 0x100fe20000001259 */
[--C-:B------:R-:W-:Y:S01]  /*3ff0*/  HADD2.F32 R47, -RZ, R45.reuse.H1_H1 ;  /* 0x3000002dff2f7230 */ /* 0x100fe20000004100 */
[----:B------:R-:W-:Y:S01]  /*4000*/  SHF.R.U32.HI R96, RZ, 0x10, R89 ;  /* 0x00000010ff607819 */ /* 0x000fe20000011659 */
[----:B------:R-:W-:Y:S02]  /*4010*/  HADD2.F32 R44, -RZ, R45.H0_H0 ;  /* 0x2000002dff2c7230 */ /* 0x000fe40000004100 */
[----:B------:R-:W-:Y:S02]  /*4020*/  HADD2.F32 R91, -RZ, R91.H0_H0 ;  /* 0x2000005bff5b7230 */ /* 0x000fe40000004100 */
[----:B------:R-:W-:-:S02]  /*4030*/  HADD2.F32 R88, -RZ, R87.H1_H1 ;  /* 0x30000057ff587230 */ /* 0x000fc40000004100 */
[----:B------:R-:W-:Y:S02]  /*4040*/  HADD2.F32 R96, -RZ, R96.H0_H0 ;  /* 0x20000060ff607230 */ /* 0x000fe40000004100 */
[-C--:B------:R-:W-:Y:S01]  /*4050*/  FMUL.FTZ R45, R47, R91.reuse ;  /* 0x0000005b2f2d7220 */ /* 0x080fe20000410000 */
[----:B------:R-:W-:Y:S02]  /*4060*/  HADD2.F32 R87, -RZ, R87.H0_H0 ;  /* 0x20000057ff577230 */ /* 0x000fe40000004100 */
[----:B------:R-:W-:Y:S01]  /*4070*/  FMUL.FTZ R98, R44, R91 ;  /* 0x0000005b2c627220 */ /* 0x000fe20000410000 */
[----:B------:R-:W-:Y:S02]  /*4080*/  HADD2.F32 R89, -RZ, R97.H0_H0 ;  /* 0x20000061ff597230 */ /* 0x000fe40000004100 */
[-C--:B------:R-:W-:Y:S01]  /*4090*/  FMUL.FTZ R120, R88, R96.reuse ;  /* 0x0000006058787220 */ /* 0x080fe20000410000 */
[----:B------:R-:W-:Y:S02]  /*40a0*/  HADD2.F32 R90, -RZ, R90.H0_H0 ;  /* 0x2000005aff5a7230 */ /* 0x000fe40000004100 */
[----:B------:R-:W-:Y:S01]  /*40b0*/  FMUL.FTZ R91, R87, R96 ;  /* 0x00000060575b7220 */ /* 0x000fe20000410000 */
[----:B------:R-:W-:-:S02]  /*40c0*/  HADD2.F32 R97, -RZ, R170.H1_H1 ;  /* 0x300000aaff617230 */ /* 0x000fc40000004100 */
[-C--:B------:R-:W-:Y:S01]  /*40d0*/  FFMA.FTZ R44, R44, R89.reuse, -R45 ;  /* 0x000000592c2c7223 */ /* 0x080fe2000001082d */
[----:B------:R-:W-:Y:S01]  /*40e0*/  FFMA.FTZ R45, R47, R89, R98 ;  /* 0x000000592f2d7223 */ /* 0x000fe20000010062 */
[-C--:B------:R-:W-:Y:S01]  /*40f0*/  FFMA.FTZ R47, R87, R90.reuse, -R120 ;  /* 0x0000005a572f7223 */ /* 0x080fe20000010878 */
[----:B------:R-:W-:Y:S01]  /*4100*/  FFMA.FTZ R96, R88, R90, R91 ;  /* 0x0000005a58607223 */ /* 0x000fe2000001005b */
[----:B------:R-:W-:Y:S02]  /*4110*/  HADD2.F32 R90, -RZ, R170.H0_H0 ;  /* 0x200000aaff5a7230 */ /* 0x000fe40000004100 */
[----:B------:R-:W-:Y:S01]  /*4120*/  HADD2.F32 R87, -RZ, R86.H1_H1 ;  /* 0x30000056ff577230 */ /* 0x000fe20000004100 */
[----:B------:R-:W-:Y:S01]  /*4130*/  F2FP.F16.F32.PACK_AB R45, R45, R44 ;  /* 0x0000002c2d2d723e */ /* 0x000fe200000000ff */
[----:B------:R-:W-:Y:S01]  /*4140*/  HADD2.F32 R88, -RZ, R46.H1_H1 ;  /* 0x3000002eff587230 */ /* 0x000fe20000004100 */
[----:B------:R-:W-:Y:S01]  /*4150*/  F2FP.F16.F32.PACK_AB R47, R96, R47 ;  /* 0x0000002f602f723e */ /* 0x000fe200000000ff */
[----:B------:R-:W-:-:S02]  /*4160*/  HADD2.F32 R86, -RZ, R86.H0_H0 ;  /* 0x20000056ff567230 */ /* 0x000fc40000004100 */
[CC--:B------:R-:W-:Y:S01]  /*4170*/  FMUL.FTZ R99, R87.reuse, R90.reuse ;  /* 0x0000005a57637220 */ /* 0x0c0fe20000410000 */
[----:B------:R-:W-:Y:S02]  /*4180*/  HADD2.F32 R46, -RZ, R46.H0_H0 ;  /* 0x2000002eff2e7230 */ /* 0x000fe40000004100 */
[-C--:B------:R-:W-:Y:S01]  /*4190*/  FMUL.FTZ R121, R88, R97.reuse ;  /* 0x0000006158797220 */ /* 0x080fe20000410000 */
[--C-:B------:R-:W-:Y:S02]  /*41a0*/  HADD2.F32 R89, -RZ, R160.reuse.H0_H0 ;  /* 0x200000a0ff597230 */ /* 0x100fe40000004100 */
[----:B------:R-:W-:Y:S01]  /*41b0*/  FMUL.FTZ R90, R86, R90 ;  /* 0x0000005a565a7220 */ /* 0x000fe20000410000 */
[----:B------:R-:W-:Y:S02]  /*41c0*/  HADD2.F32 R91, -RZ, R160.H1_H1 ;  /* 0x300000a0ff5b7230 */ /* 0x000fe40000004100 */
[----:B------:R-:W-:Y:S01]  /*41d0*/  FMUL.FTZ R97, R46, R97 ;  /* 0x000000612e617220 */ /* 0x000fe20000410000 */
[-C--:B------:R-:W-:Y:S01]  /*41e0*/  FFMA.FTZ R99, R86, R89.reuse, -R99 ;  /* 0x0000005956637223 */ /* 0x080fe20000010863 */
[----:B------:R-:W-:Y:S01]  /*41f0*/  FFMA.FTZ R90, R87, R89, R90 ;  /* 0x00000059575a7223 */ /* 0x000fe2000001005a */
[-C--:B------:R-:W-:Y:S01]  /*4200*/  FFMA.FTZ R121, R46, R91.reuse, -R121 ;  /* 0x0000005b2e797223 */ /* 0x080fe20000010879 */
[----:B------:R-:W-:-:S03]  /*4210*/  FFMA.FTZ R88, R88, R91, R97 ;  /* 0x0000005b58587223 */ /* 0x000fc60000010061 */
[----:B------:R-:W-:Y:S02]  /*4220*/  F2FP.F16.F32.PACK_AB R44, R90, R99 ;  /* 0x000000635a2c723e */ /* 0x000fe400000000ff */
[----:B------:R-:W-:-:S07]  /*4230*/  F2FP.F16.F32.PACK_AB R46, R88, R121 ;  /* 0x00000079582e723e */ /* 0x000fce00000000ff */
.L_x_484:
[----:B------:R-:W-:Y:S05]  /*4240*/  BSYNC B3 ;  /* 0x0000000000037941 */ /* 0x000fea0003800000 */
.L_x_483:
[----:B--2---:R4:W-:Y:S02]  /*4250*/  STG.E.128 desc[UR36][R56.64+0xc0], R44 ;  /* 0x0000c02c38007986 */ /* 0x0049e4000c101d24 */
.L_x_482:
[----:B------:R-:W-:Y:S05]  /*4260*/  BSYNC B2 ;  /* 0x0000000000027941 */ /* 0x000fea0003800000 */
.L_x_481:
[----:B------:R-:W-:Y:S01]  /*4270*/  ISETP.NE.AND P0, PT, R7, RZ, PT ;  /* 0x000000ff0700720c */ /* 0x000fe20003f05270 */
[----:B------:R-:W-:-:S12]  /*4280*/  BSSY B2, `(.L_x_485) ;  /* 0x0000032000027945 */ /* 0x000fd80003800000 */
[----:B------:R-:W-:Y:S05]  /*4290*/  @!P0 BRA `(.L_x_486) ;  /* 0x0000000000c08947 */ /* 0x000fea0003800000 */
[----:B-1234-:R1:W2:Y:S01]  /*42a0*/  LDS.128 R44, [R55+0x8000] ;  /* 0x00800000372c7984 */ /* 0x01e2a20000000c00 */
[----:B------:R-:W-:Y:S01]  /*42b0*/  IADD3 R87, R16, 0x40, RZ ;  /* 0x0000004010577810 */ /* 0x000fe20007ffe0ff */
[----:B------:R-:W-:Y:S03]  /*42c0*/  BSSY B3, `(.L_x_487) ;  /* 0x000002c000037945 */ /* 0x000fe60003800000 */
[----:B------:R-:W-:-:S13]  /*42d0*/  ISETP.GE.AND P0, PT, R87, R122, PT ;  /* 0x0000007a5700720c */ /* 0x000fda0003f06270 */
[----:B-1----:R-:W-:Y:S05]  /*42e0*/  @P0 BRA `(.L_x_488) ;  /* 0x0000000000a40947 */ /* 0x002fea0003800000 */
[--C-:B------:R-:W-:Y:S01]  /*42f0*/  SHF.R.U64 R87, R82, 0x10, R83.reuse ;  /* 0x0000001052577819 */ /* 0x100fe20000001253 */
[----:B--2---:R-:W-:Y:S01]  /*4300*/  IMAD.MOV.U32 R82, RZ, RZ, R46 ;  /* 0x000000ffff527224 */ /* 0x004fe200078e002e */
[----:B------:R-:W-:Y:S01]  /*4310*/  SHF.R.U32.HI R86, RZ, 0x10, R83 ;  /* 0x00000010ff567819 */ /* 0x000fe20000011653 */
[--C-:B------:R-:W-:Y:S01]  /*4320*/  HADD2.F32 R46, -RZ, R45.reuse.H1_H1 ;  /* 0x3000002dff2e7230 */ /* 0x100fe20000004100 */
[--C-:B------:R-:W-:Y:S01]  /*4330*/  SHF.R.U64 R83, R84, 0x10, R85.reuse ;  /* 0x0000001054537819 */ /* 0x100fe20000001255 */
[----:B------:R-:W-:Y:S01]  /*4340*/  HADD2.F32 R45, -RZ, R45.H0_H0 ;  /* 0x2000002dff2d7230 */ /* 0x000fe20000004100 */
[----:B------:R-:W-:Y:S01]  /*4350*/  SHF.R.U32.HI R88, RZ, 0x10, R85 ;  /* 0x00000010ff587819 */ /* 0x000fe20000011655 */
[----:B------:R-:W-:Y:S02]  /*4360*/  HADD2.F32 R84, -RZ, R87.H0_H0 ;  /* 0x20000057ff547230 */ /* 0x000fe40000004100 */
[----:B------:R-:W-:Y:S02]  /*4370*/  HADD2.F32 R85, -RZ, R83.H0_H0 ;  /* 0x20000053ff557230 */ /* 0x000fe40000004100 */
[----:B------:R-:W-:-:S02]  /*4380*/  HADD2.F32 R88, -RZ, R88.H0_H0 ;  /* 0x20000058ff587230 */ /* 0x000fc40000004100 */
[--C-:B------:R-:W-:Y:S02]  /*4390*/  HADD2.F32 R83, -RZ, R47.reuse.H1_H1 ;  /* 0x3000002fff537230 */ /* 0x100fe40000004100 */
[CC--:B------:R-:W-:Y:S01]  /*43a0*/  FMUL.FTZ R90, R46.reuse, R85.reuse ;  /* 0x000000552e5a7220 */ /* 0x0c0fe20000410000 */
[C---:B------:R-:W-:Y:S01]  /*43b0*/  FMUL.FTZ R85, R45.reuse, R85 ;  /* 0x000000552d557220 */ /* 0x040fe20000410000 */
[----:B------:R-:W-:Y:S02]  /*43c0*/  HADD2.F32 R47, -RZ, R47.H0_H0 ;  /* 0x2000002fff2f7230 */ /* 0x000fe40000004100 */
[-C--:B------:R-:W-:Y:S01]  /*43d0*/  FFMA.FTZ R90, R45, R84.reuse, -R90 ;  /* 0x000000542d5a7223 */ /* 0x080fe2000001085a */
[----:B------:R-:W-:Y:S01]  /*43e0*/  FFMA.FTZ R87, R46, R84, R85 ;  /* 0x000000542e577223 */ /* 0x000fe20000010055 */
[----:B------:R-:W-:Y:S02]  /*43f0*/  HADD2.F32 R86, -RZ, R86.H0_H0 ;  /* 0x20000056ff567230 */ /* 0x000fe40000004100 */
[----:B------:R-:W-:Y:S01]  /*4400*/  FMUL.FTZ R96, R83, R88 ;  /* 0x0000005853607220 */ /* 0x000fe20000410000 */
[----:B------:R-:W-:-:S02]  /*4410*/  HADD2.F32 R84, -RZ, R159.H0_H0 ;  /* 0x2000009fff547230 */ /* 0x000fc40000004100 */
[C---:B------:R-:W-:Y:S01]  /*4420*/  FMUL.FTZ R88, R47.reuse, R88 ;  /* 0x000000582f587220 */ /* 0x040fe20000410000 */
[----:B------:R-:W-:Y:S02]  /*4430*/  HADD2.F32 R159, -RZ, R159.H1_H1 ;  /* 0x3000009fff9f7230 */ /* 0x000fe40000004100 */
[-C--:B------:R-:W-:Y:S01]  /*4440*/  FFMA.FTZ R96, R47, R86.reuse, -R96 ;  /* 0x000000562f607223 */ /* 0x080fe20000010860 */
[----:B------:R-:W-:Y:S02]  /*4450*/  HADD2.F32 R45, -RZ, R44.H1_H1 ;  /* 0x3000002cff2d7230 */ /* 0x000fe40000004100 */
[----:B------:R-:W-:Y:S01]  /*4460*/  FFMA.FTZ R91, R83, R86, R88 ;  /* 0x00000056535b7223 */ /* 0x000fe20000010058 */
[----:B------:R-:W-:Y:S02]  /*4470*/  HADD2.F32 R46, -RZ, R82.H1_H1 ;  /* 0x30000052ff2e7230 */ /* 0x000fe40000004100 */
[----:B------:R-:W-:Y:S02]  /*4480*/  HADD2.F32 R44, -RZ, R44.H0_H0 ;  /* 0x2000002cff2c7230 */ /* 0x000fe40000004100 */
[----:B------:R-:W-:Y:S01]  /*4490*/  FMUL.FTZ R85, R45, R84 ;  /* 0x000000542d557220 */ /* 0x000fe20000410000 */
[----:B------:R-:W-:-:S02]  /*44a0*/  HADD2.F32 R82, -RZ, R82.H0_H0 ;  /* 0x20000052ff527230 */ /* 0x000fc40000004100 */
        /* <DEDUP_REMOVED lines=8> */
[----:B------:R-:W-:Y:S01]  /*4530*/  FFMA.FTZ R46, R46, R83, R159 ;  /* 0x000000532e2e7223 */ /* 0x000fe2000001009f */
[----:B------:R-:W-:-:S02]  /*4540*/  F2FP.F16.F32.PACK_AB R45, R87, R90 ;  /* 0x0000005a572d723e */ /* 0x000fc400000000ff */
[----:B------:R-:W-:Y:S02]  /*4550*/  F2FP.F16.F32.PACK_AB R47, R91, R96 ;  /* 0x000000605b2f723e */ /* 0x000fe400000000ff */
[----:B------:R-:W-:Y:S02]  /*4560*/  F2FP.F16.F32.PACK_AB R44, R84, R85 ;  /* 0x00000055542c723e */ /* 0x000fe400000000ff */
[----:B------:R-:W-:-:S07]  /*4570*/  F2FP.F16.F32.PACK_AB R46, R46, R89 ;  /* 0x000000592e2e723e */ /* 0x000fce00000000ff */
.L_x_488:
[----:B------:R-:W-:Y:S05]  /*4580*/  BSYNC B3 ;  /* 0x0000000000037941 */ /* 0x000fea0003800000 */
.L_x_487:
[----:B--2---:R1:W-:Y:S02]  /*4590*/  STG.E.128 desc[UR36][R56.64+0x100], R44 ;  /* 0x0001002c38007986 */ /* 0x0043e4000c101d24 */
.L_x_486:
[----:B------:R-:W-:Y:S05]  /*45a0*/  BSYNC B2 ;  /* 0x0000000000027941 */ /* 0x000fea0003800000 */
.L_x_485:
[----:B------:R-:W-:-:S13]  /*45b0*/  ISETP.NE.AND P0, PT, R6, RZ, PT ;  /* 0x000000ff0600720c */ /* 0x000fda0003f05270 */
[----:B------:R-:W-:Y:S05]  /*45c0*/  @!P0 BRA `(.L_x_468) ;  /* 0x0000000000c08947 */ /* 0x000fea0003800000 */
[----:B-1234-:R1:W2:Y:S01]  /*45d0*/  LDS.128 R44, [R54+0x8000] ;  /* 0x00800000362c7984 */ /* 0x01e2a20000000c00 */
[----:B------:R-:W-:Y:S01]  /*45e0*/  VIADD R83, R16, 0x50 ;  /* 0x0000005010537836 */ /* 0x000fe20000000000 */
[----:B------:R-:W-:Y:S04]  /*45f0*/  BSSY B2, `(.L_x_489) ;  /* 0x000002c000027945 */ /* 0x000fe80003800000 */
[----:B------:R-:W-:-:S13]  /*4600*/  ISETP.GE.AND P0, PT, R83, R122, PT ;  /* 0x0000007a5300720c */ /* 0x000fda0003f06270 */
[----:B-1----:R-:W-:Y:S05]  /*4610*/  @P0 BRA `(.L_x_490) ;  /* 0x0000000000a40947 */ /* 0x002fea0003800000 */
[--C-:B------:R-:W-:Y:S02]  /*4620*/  SHF.R.U64 R83, R78, 0x10, R79.reuse ;  /* 0x000000104e537819 */ /* 0x100fe4000000124f */
[----:B------:R-:W-:Y:S02]  /*4630*/  SHF.R.U32.HI R82, RZ, 0x10, R79 ;  /* 0x00000010ff527819 */ /* 0x000fe4000001164f */
[--C-:B------:R-:W-:Y:S01]  /*4640*/  SHF.R.U64 R79, R80, 0x10, R81.reuse ;  /* 0x00000010504f7819 */ /* 0x100fe20000001251 */
[----:B------:R-:W-:Y:S01]  /*4650*/  HADD2.F32 R80, -RZ, R83.H0_H0 ;  /* 0x20000053ff507230 */ /* 0x000fe20000004100 */
[----:B------:R-:W-:Y:S01]  /*4660*/  SHF.R.U32.HI R84, RZ, 0x10, R81 ;  /* 0x00000010ff547819 */ /* 0x000fe20000011651 */
[----:B------:R-:W-:Y:S01]  /*4670*/  HADD2.F32 R82, -RZ, R82.H0_H0 ;  /* 0x20000052ff527230 */ /* 0x000fe20000004100 */
[----:B--2---:R-:W-:Y:S01]  /*4680*/  MOV R78, R46 ;  /* 0x0000002e004e7202 */ /* 0x004fe20000000f00 */
[----:B------:R-:W-:Y:S02]  /*4690*/  HADD2.F32 R81, -RZ, R79.H0_H0 ;  /* 0x2000004fff517230 */ /* 0x000fe40000004100 */
[----:B------:R-:W-:-:S02]  /*46a0*/  HADD2.F32 R46, -RZ, R45.H1_H1 ;  /* 0x3000002dff2e7230 */ /* 0x000fc40000004100 */
[----:B------:R-:W-:Y:S02]  /*46b0*/  HADD2.F32 R45, -RZ, R45.H0_H0 ;  /* 0x2000002dff2d7230 */ /* 0x000fe40000004100 */
[----:B------:R-:W-:Y:S02]  /*46c0*/  HADD2.F32 R84, -RZ, R84.H0_H0 ;  /* 0x20000054ff547230 */ /* 0x000fe40000004100 */
[-C--:B------:R-:W-:Y:S01]  /*46d0*/  FMUL.FTZ R86, R46, R81.reuse ;  /* 0x000000512e567220 */ /* 0x080fe20000410000 */
[--C-:B------:R-:W-:Y:S02]  /*46e0*/  HADD2.F32 R79, -RZ, R47.reuse.H1_H1 ;  /* 0x3000002fff4f7230 */ /* 0x100fe40000004100 */
[C---:B------:R-:W-:Y:S01]  /*46f0*/  FMUL.FTZ R81, R45.reuse, R81 ;  /* 0x000000512d517220 */ /* 0x040fe20000410000 */
[----:B------:R-:W-:Y:S02]  /*4700*/  HADD2.F32 R47, -RZ, R47.H0_H0 ;  /* 0x2000002fff2f7230 */ /* 0x000fe40000004100 */
[----:B------:R-:W-:Y:S01]  /*4710*/  FFMA.FTZ R86, R45, R80, -R86 ;  /* 0x000000502d567223 */ /* 0x000fe20000010856 */
[----:B------:R-:W-:-:S02]  /*4720*/  HADD2.F32 R45, -RZ, R44.H1_H1 ;  /* 0x3000002cff2d7230 */ /* 0x000fc40000004100 */
[----:B------:R-:W-:Y:S01]  /*4730*/  FFMA.FTZ R83, R46, R80, R81 ;  /* 0x000000502e537223 */ /* 0x000fe20000010051 */
[-C--:B------:R-:W-:Y:S01]  /*4740*/  FMUL.FTZ R88, R79, R84.reuse ;  /* 0x000000544f587220 */ /* 0x080fe20000410000 */
[--C-:B------:R-:W-:Y:S02]  /*4750*/  HADD2.F32 R80, -RZ, R157.reuse.H0_H0 ;  /* 0x2000009dff507230 */ /* 0x100fe40000004100 */
[C---:B------:R-:W-:Y:S01]  /*4760*/  FMUL.FTZ R84, R47.reuse, R84 ;  /* 0x000000542f547220 */ /* 0x040fe20000410000 */
[----:B------:R-:W-:Y:S02]  /*4770*/  HADD2.F32 R157, -RZ, R157.H1_H1 ;  /* 0x3000009dff9d7230 */ /* 0x000fe40000004100 */
[-C--:B------:R-:W-:Y:S01]  /*4780*/  FFMA.FTZ R88, R47, R82.reuse, -R88 ;  /* 0x000000522f587223 */ /* 0x080fe20000010858 */
[----:B------:R-:W-:Y:S02]  /*4790*/  HADD2.F32 R46, -RZ, R78.H1_H1 ;  /* 0x3000004eff2e7230 */ /* 0x000fe40000004100 */
[----:B------:R-:W-:Y:S01]  /*47a0*/  FFMA.FTZ R87, R79, R82, R84 ;  /* 0x000000524f577223 */ /* 0x000fe20000010054 */
        /* <DEDUP_REMOVED lines=16> */
.L_x_490:
[----:B------:R-:W-:Y:S05]  /*48b0*/  BSYNC B2 ;  /* 0x0000000000027941 */ /* 0x000fea0003800000 */
.L_x_489:
[----:B--2---:R1:W-:Y:S02]  /*48c0*/  STG.E.128 desc[UR36][R56.64+0x140], R44 ;  /* 0x0001402c38007986 */ /* 0x0043e4000c101d24 */
.L_x_468:
[----:B------:R-:W-:Y:S05]  /*48d0*/  BSYNC B1 ;  /* 0x0000000000017941 */ /* 0x000fea0003800000 */
.L_x_467:
[----:B------:R-:W-:Y:S05]  /*48e0*/  @P4 BRA `(.L_x_491) ;  /* 0x0000005000484947 */ /* 0x000fea0003800000 */
[----:B------:R-:W-:Y:S01]  /*48f0*/  ISETP.NE.AND P0, PT, R14, RZ, PT ;  /* 0x000000ff0e00720c */ /* 0x000fe20003f05270 */
[----:B------:R-:W-:-:S12]  /*4900*/  BSSY B1, `(.L_x_492) ;  /* 0x0000031000017945 */ /* 0x000fd80003800000 */
[----:B------:R-:W-:Y:S05]  /*4910*/  @!P0 BRA `(.L_x_493) ;  /* 0x0000000000bc8947 */ /* 0x000fea0003800000 */
[----:B-1234-:R1:W2:Y:S01]  /*4920*/  LDS.128 R44, [R55+0x2000] ;  /* 0x00200000372c7984 */ /* 0x01e2a20000000c00 */
[----:B------:R-:W-:Y:S01]  /*4930*/  ISETP.GE.AND P0, PT, R16, R122, PT ;  /* 0x0000007a1000720c */ /* 0x000fe20003f06270 */
[----:B------:R-:W-:-:S12]  /*4940*/  BSSY B2, `(.L_x_494) ;  /* 0x000002b000027945 */ /* 0x000fd80003800000 */
[----:B-1----:R-:W-:Y:S05]  /*4950*/  @P0 BRA `(.L_x_495) ;  /* 0x0000000000a40947 */ /* 0x002fea0003800000 */
[--C-:B------:R-:W-:Y:S01]  /*4960*/  SHF.R.U64 R74, R74, 0x10, R75.reuse ;  /* 0x000000104a4a7819 */ /* 0x100fe2000000124b */
[----:B--2---:R-:W-:Y:S01]  /*4970*/  IMAD.MOV.U32 R56, RZ, RZ, R46 ;  /* 0x000000ffff387224 */ /* 0x004fe200078e002e */
[----:B------:R-:W-:Y:S01]  /*4980*/  SHF.R.U32.HI R79, RZ, 0x10, R75 ;  /* 0x00000010ff4f7819 */ /* 0x000fe2000001164b */
[----:B------:R-:W-:Y:S01]  /*4990*/  HADD2.F32 R46, -RZ, R45.H1_H1 ;  /* 0x3000002dff2e7230 */ /* 0x000fe20000004100 */
[--C-:B------:R-:W-:Y:S01]  /*49a0*/  SHF.R.U64 R75, R76, 0x10, R77.reuse ;  /* 0x000000104c4b7819 */ /* 0x100fe2000000124d */
[--C-:B------:R-:W-:Y:S01]  /*49b0*/  HADD2.F32 R57, -RZ, R47.reuse.H1_H1 ;  /* 0x3000002fff397230 */ /* 0x100fe20000004100 */
[----:B------:R-:W-:Y:S01]  /*49c0*/  SHF.R.U32.HI R78, RZ, 0x10, R77 ;  /* 0x00000010ff4e7819 */ /* 0x000fe2000001164d */
[----:B------:R-:W-:Y:S02]  /*49d0*/  HADD2.F32 R47, -RZ, R47.H0_H0 ;  /* 0x2000002fff2f7230 */ /* 0x000fe40000004100 */
[----:B------:R-:W-:Y:S02]  /*49e0*/  HADD2.F32 R75, -RZ, R75.H0_H0 ;  /* 0x2000004bff4b7230 */ /* 0x000fe40000004100 */
[----:B------:R-:W-:-:S02]  /*49f0*/  HADD2.F32 R78, -RZ, R78.H0_H0 ;  /* 0x2000004eff4e7230 */ /* 0x000fc40000004100 */
[----:B------:R-:W-:Y:S02]  /*4a00*/  HADD2.F32 R45, -RZ, R45.H0_H0 ;  /* 0x2000002dff2d7230 */ /* 0x000fe40000004100 */
[-C--:B------:R-:W-:Y:S01]  /*4a10*/  FMUL.FTZ R80, R46, R75.reuse ;  /* 0x0000004b2e507220 */ /* 0x080fe20000410000 */
[----:B------:R-:W-:Y:S02]  /*4a20*/  HADD2.F32 R74, -RZ, R74.H0_H0 ;  /* 0x2000004aff4a7230 */ /* 0x000fe40000004100 */
[-C--:B------:R-:W-:Y:S01]  /*4a30*/  FMUL.FTZ R82, R57, R78.reuse ;  /* 0x0000004e39527220 */ /* 0x080fe20000410000 */
[----:B------:R-:W-:Y:S02]  /*4a40*/  HADD2.F32 R76, -RZ, R79.H0_H0 ;  /* 0x2000004fff4c7230 */ /* 0x000fe40000004100 */
[----:B------:R-:W-:Y:S01]  /*4a50*/  FMUL.FTZ R78, R47, R78 ;  /* 0x0000004e2f4e7220 */ /* 0x000fe20000410000 */
[C---:B------:R-:W-:Y:S01]  /*4a60*/  FMUL.FTZ R75, R45.reuse, R75 ;  /* 0x0000004b2d4b7220 */ /* 0x040fe20000410000 */
[----:B------:R-:W-:Y:S01]  /*4a70*/  FFMA.FTZ R80, R45, R74, -R80 ;  /* 0x0000004a2d507223 */ /* 0x000fe20000010850 */
[----:B------:R-:W-:-:S02]  /*4a80*/  HADD2.F32 R45, -RZ, R44.H1_H1 ;  /* 0x3000002cff2d7230 */ /* 0x000fc40000004100 */
[----:B------:R-:W-:Y:S01]  /*4a90*/  FFMA.FTZ R79, R57, R76, R78 ;  /* 0x0000004c394f7223 */ /* 0x000fe2000001004e */
[----:B------:R-:W-:Y:S01]  /*4aa0*/  FFMA.FTZ R77, R46, R74, R75 ;  /* 0x0000004a2e4d7223 */ /* 0x000fe2000001004b */
[--C-:B------:R-:W-:Y:S02]  /*4ab0*/  HADD2.F32 R57, -RZ, R153.reuse.H0_H0 ;  /* 0x20000099ff397230 */ /* 0x100fe40000004100 */
[----:B------:R-:W-:Y:S01]  /*4ac0*/  FFMA.FTZ R82, R47, R76, -R82 ;  /* 0x0000004c2f527223 */ /* 0x000fe20000010852 */
[----:B------:R-:W-:Y:S02]  /*4ad0*/  HADD2.F32 R44, -RZ, R44.H0_H0 ;  /* 0x2000002cff2c7230 */ /* 0x000fe40000004100 */
[----:B------:R-:W-:Y:S02]  /*4ae0*/  HADD2.F32 R153, -RZ, R153.H1_H1 ;  /* 0x30000099ff997230 */ /* 0x000fe40000004100 */
[----:B------:R-:W-:Y:S01]  /*4af0*/  FMUL.FTZ R75, R45, R57 ;  /* 0x000000392d4b7220 */ /* 0x000fe20000410000 */
[----:B------:R-:W-:-:S02]  /*4b00*/  HADD2.F32 R46, -RZ, R56.H1_H1 ;  /* 0x30000038ff2e7230 */ /* 0x000fc40000004100 */
[----:B------:R-:W-:Y:S01]  /*4b10*/  FMUL.FTZ R74, R44, R57 ;  /* 0x000000392c4a7220 */ /* 0x000fe20000410000 */
[----:B------:R-:W-:Y:S02]  /*4b20*/  HADD2.F32 R56, -RZ, R56.H0_H0 ;  /* 0x20000038ff387230 */ /* 0x000fe40000004100 */
[--C-:B------:R-:W-:Y:S02]  /*4b30*/  HADD2.F32 R47, -RZ, R151.reuse.H0_H0 ;  /* 0x20000097ff2f7230 */ /* 0x100fe40000004100 */
[-C--:B------:R-:W-:Y:S01]  /*4b40*/  FMUL.FTZ R57, R46, R153.reuse ;  /* 0x000000992e397220 */ /* 0x080fe20000410000 */
        /* <DEDUP_REMOVED lines=10> */
.L_x_495:
[----:B------:R-:W-:Y:S05]  /*4bf0*/  BSYNC B2 ;  /* 0x0000000000027941 */ /* 0x000fea0003800000 */
.L_x_494:
[----:B--2---:R1:W-:Y:S02]  /*4c00*/  STG.E.128 desc[UR36][R52.64], R44 ;  /* 0x0000002c34007986 */ /* 0x0043e4000c101d24 */
.L_x_493:
[----:B------:R-:W-:Y:S05]  /*4c10*/  BSYNC B1 ;  /* 0x0000000000017941 */ /* 0x000fea0003800000 */
.L_x_492:
[----:B------:R-:W-:Y:S01]  /*4c20*/  ISETP.NE.AND P0, PT, R10, RZ, PT ;  /* 0x000000ff0a00720c */ /* 0x000fe20003f05270 */
[----:B------:R-:W-:-:S12]  /*4c30*/  BSSY B1, `(.L_x_496) ;  /* 0x0000032000017945 */ /* 0x000fd80003800000 */
[----:B------:R-:W-:Y:S05]  /*4c40*/  @!P0 BRA `(.L_x_497) ;  /* 0x0000000000c08947 */ /* 0x000fea0003800000 */
[----:B-1234-:R1:W2:Y:S01]  /*4c50*/  LDS.128 R44, [R54+0x2000] ;  /* 0x00200000362c7984 */ /* 0x01e2a20000000c00 */
        /* <DEDUP_REMOVED lines=10> */
[----:B------:R-:W-:Y:S01]  /*4d00*/  MOV R56, R46 ;  /* 0x0000002e00387202 */ /* 0x000fe20000000f00 */
[----:B------:R-:W-:Y:S01]  /*4d10*/  HADD2.F32 R46, -RZ, R45.H1_H1 ;  /* 0x3000002dff2e7230 */ /* 0x000fe20000004100 */
[----:B------:R-:W-:Y:S01]  /*4d20*/  SHF.R.U32.HI R74, RZ, 0x10, R73 ;  /* 0x00000010ff4a7819 */ /* 0x000fe20000011649 */
[----:B------:R-:W-:Y:S02]  /*4d30*/  HADD2.F32 R71, -RZ, R71.H0_H0 ;  /* 0x20000047ff477230 */ /* 0x000fe40000004100 */
[----:B------:R-:W-:-:S02]  /*4d40*/  HADD2.F32 R45, -RZ, R45.H0_H0 ;  /* 0x2000002dff2d7230 */ /* 0x000fc40000004100 */
[----:B------:R-:W-:Y:S02]  /*4d50*/  HADD2.F32 R74, -RZ, R74.H0_H0 ;  /* 0x2000004aff4a7230 */ /* 0x000fe40000004100 */
[CC--:B------:R-:W-:Y:S01]  /*4d60*/  FMUL.FTZ R76, R46.reuse, R71.reuse ;  /* 0x000000472e4c7220 */ /* 0x0c0fe20000410000 */
[----:B------:R-:W-:Y:S02]  /*4d70*/  HADD2.F32 R72, -RZ, R75.H0_H0 ;  /* 0x2000004bff487230 */ /* 0x000fe40000004100 */
[C---:B------:R-:W-:Y:S01]  /*4d80*/  FMUL.FTZ R71, R45.reuse, R71 ;  /* 0x000000472d477220 */ /* 0x040fe20000410000 */
[----:B------:R-:W-:Y:S01]  /*4d90*/  FFMA.FTZ R76, R45, R70, -R76 ;  /* 0x000000462d4c7223 */ /* 0x000fe2000001084c */
[----:B------:R-:W-:Y:S02]  /*4da0*/  FMUL.FTZ R78, R57, R74 ;  /* 0x0000004a394e7220 */ /* 0x000fe40000410000 */
[----:B------:R-:W-:Y:S01]  /*4db0*/  FFMA.FTZ R73, R46, R70, R71 ;  /* 0x000000462e497223 */ /* 0x000fe20000010047 */
        /* <DEDUP_REMOVED lines=23> */
.L_x_499:
[----:B------:R-:W-:Y:S05]  /*4f30*/  BSYNC B2 ;  /* 0x0000000000027941 */ /* 0x000fea0003800000 */
.L_x_498:
[----:B--2---:R1:W-:Y:S02]  /*4f40*/  STG.E.128 desc[UR36][R52.64+0x40], R44 ;  /* 0x0000402c34007986 */ /* 0x0043e4000c101d24 */
.L_x_497:
[----:B------:R-:W-:Y:S05]  /*4f50*/  BSYNC B1 ;  /* 0x0000000000017941 */ /* 0x000fea0003800000 */
.L_x_496:
        /* <DEDUP_REMOVED lines=29> */
[----:B------:R-:W-:Y:S02]  /*5130*/  HADD2.F32 R57, -RZ, R140.H1_H1 ;  /* 0x3000008cff397230 */ /* 0x000fe40000004100 */
[----:B------:R-:W-:Y:S01]  /*5140*/  FFMA.FTZ R74, R47, R68, -R74 ;  /* 0x000000442f4a7223 */ /* 0x000fe2000001084a */
[----:B------:R-:W-:Y:S02]  /*5150*/  HADD2.F32 R44, -RZ, R44.H0_H0 ;  /* 0x2000002cff2c7230 */ /* 0x000fe40000004100 */
[----:B------:R-:W-:Y:S02]  /*5160*/  HADD2.F32 R67, -RZ, R140.H0_H0 ;  /* 0x2000008cff437230 */ /* 0x000fe40000004100 */
[----:B------:R-:W-:Y:S01]  /*5170*/  FMUL.FTZ R69, R45, R57 ;  /* 0x000000392d457220 */ /* 0x000fe20000410000 */
[----:B------:R-:W-:-:S02]  /*5180*/  HADD2.F32 R46, -RZ, R56.H1_H1 ;  /* 0x30000038ff2e7230 */ /* 0x000fc40000004100 */
[----:B------:R-:W-:Y:S01]  /*5190*/  FMUL.FTZ R66, R44, R57 ;  /* 0x000000392c427220 */ /* 0x000fe20000410000 */
[----:B------:R-:W-:Y:S02]  /*51a0*/  HADD2.F32 R56, -RZ, R56.H0_H0 ;  /* 0x20000038ff387230 */ /* 0x000fe40000004100 */
[--C-:B------:R-:W-:Y:S02]  /*51b0*/  HADD2.F32 R47, -RZ, R141.reuse.H1_H1 ;  /* 0x3000008dff2f7230 */ /* 0x100fe40000004100 */
[-C--:B------:R-:W-:Y:S01]  /*51c0*/  FMUL.FTZ R57, R46, R67.reuse ;  /* 0x000000432e397220 */ /* 0x080fe20000410000 */
[----:B------:R-:W-:Y:S02]  /*51d0*/  HADD2.F32 R141, -RZ, R141.H0_H0 ;  /* 0x2000008dff8d7230 */ /* 0x000fe40000004100 */
        /* <DEDUP_REMOVED lines=9> */
.L_x_503:
[----:B------:R-:W-:Y:S05]  /*5270*/  BSYNC B2 ;  /* 0x0000000000027941 */ /* 0x000fea0003800000 */
.L_x_502:
[----:B--2---:R1:W-:Y:S02]  /*5280*/  STG.E.128 desc[UR36][R52.64+0x80], R44 ;  /* 0x0000802c34007986 */ /* 0x0043e4000c101d24 */
.L_x_501:
[----:B------:R-:W-:Y:S05]  /*5290*/  BSYNC B1 ;  /* 0x0000000000017941 */ /* 0x000fea0003800000 */
.L_x_500:
        /* <DEDUP_REMOVED lines=49> */
.L_x_507:
[----:B------:R-:W-:Y:S05]  /*55b0*/  BSYNC B2 ;  /* 0x0000000000027941 */ /* 0x000fea0003800000 */
.L_x_506:
[----:B--2---:R1:W-:Y:S02]  /*55c0*/  STG.E.128 desc[UR36][R52.64+0xc0], R44 ;  /* 0x0000c02c34007986 */ /* 0x0043e4000c101d24 */
.L_x_505:
[----:B------:R-:W-:Y:S05]  /*55d0*/  BSYNC B1 ;  /* 0x0000000000017941 */ /* 0x000fea0003800000 */
.L_x_504:
        /* <DEDUP_REMOVED lines=15> */
[----:B------:R-:W-:Y:S01]  /*56d0*/  HADD2.F32 R58, -RZ, R58.H0_H0 ;  /* 0x2000003aff3a7230 */ /* 0x000fe20000004100 */
[----:B------:R-:W-:Y:S01]  /*56e0*/  MOV R55, R46 ;  /* 0x0000002e00377202 */ /* 0x000fe20000000f00 */
[----:B------:R-:W-:Y:S02]  /*56f0*/  HADD2.F32 R59, -RZ, R59.H0_H0 ;  /* 0x2000003bff3b7230 */ /* 0x000fe40000004100 */
[----:B------:R-:W-:-:S02]  /*5700*/  HADD2.F32 R60, -RZ, R60.H0_H0 ;  /* 0x2000003cff3c7230 */ /* 0x000fc40000004100 */
[--C-:B------:R-:W-:Y:S02]  /*5710*/  HADD2.F32 R46, -RZ, R45.reuse.H1_H1 ;  /* 0x3000002dff2e7230 */ /* 0x100fe40000004100 */
[----:B------:R-:W-:Y:S02]  /*5720*/  HADD2.F32 R45, -RZ, R45.H0_H0 ;  /* 0x2000002dff2d7230 */ /* 0x000fe40000004100 */
[-C--:B------:R-:W-:Y:S01]  /*5730*/  FMUL.FTZ R61, R47, R60.reuse ;  /* 0x0000003c2f3d7220 */ /* 0x080fe20000410000 */
[----:B------:R-:W-:Y:S01]  /*5740*/  FMUL.FTZ R64, R56, R60 ;  /* 0x0000003c38407220 */ /* 0x000fe20000410000 */
[-C--:B------:R-:W-:Y:S01]  /*5750*/  FMUL.FTZ R62, R46, R59.reuse ;  /* 0x0000003b2e3e7220 */ /* 0x080fe20000410000 */
[C---:B------:R-:W-:Y:S01]  /*5760*/  FMUL.FTZ R59, R45.reuse, R59 ;  /* 0x0000003b2d3b7220 */ /* 0x040fe20000410000 */
[----:B------:R-:W-:Y:S02]  /*5770*/  FFMA.FTZ R61, R56, R58, R61 ;  /* 0x0000003a383d7223 */ /* 0x000fe4000001003d */
[----:B------:R-:W-:Y:S01]  /*5780*/  FFMA.FTZ R62, R45, R57, -R62 ;  /* 0x000000392d3e7223 */ /* 0x000fe2000001083e */
[----:B------:R-:W-:-:S02]  /*5790*/  HADD2.F32 R56, -RZ, R95.H0_H0 ;  /* 0x2000005fff387230 */ /* 0x000fc40000004100 */
[----:B------:R-:W-:Y:S01]  /*57a0*/  FFMA.FTZ R59, R46, R57, R59 ;  /* 0x000000392e3b7223 */ /* 0x000fe2000001003b */
[----:B------:R-:W-:Y:S02]  /*57b0*/  HADD2.F32 R95, -RZ, R95.H1_H1 ;  /* 0x3000005fff5f7230 */ /* 0x000fe40000004100 */
[----:B------:R-:W-:Y:S01]  /*57c0*/  FFMA.FTZ R64, R47, R58, -R64 ;  /* 0x0000003a2f407223 */ /* 0x000fe20000010840 */
[--C-:B------:R-:W-:Y:S02]  /*57d0*/  HADD2.F32 R45, -RZ, R44.reuse.H1_H1 ;  /* 0x3000002cff2d7230 */ /* 0x100fe40000004100 */
[--C-:B------:R-:W-:Y:S02]  /*57e0*/  HADD2.F32 R46, -RZ, R55.reuse.H1_H1 ;  /* 0x30000037ff2e7230 */ /* 0x100fe40000004100 */
[----:B------:R-:W-:Y:S02]  /*57f0*/  HADD2.F32 R44, -RZ, R44.H0_H0 ;  /* 0x2000002cff2c7230 */ /* 0x000fe40000004100 */
[----:B------:R-:W-:Y:S01]  /*5800*/  FMUL.FTZ R57, R45, R56 ;  /* 0x000000382d397220 */ /* 0x000fe20000410000 */
[----:B------:R-:W-:-:S02]  /*5810*/  HADD2.F32 R55, -RZ, R55.H0_H0 ;  /* 0x20000037ff377230 */ /* 0x000fc40000004100 */
[-C--:B------:R-:W-:Y:S01]  /*5820*/  FMUL.FTZ R58, R46, R95.reuse ;  /* 0x0000005f2e3a7220 */ /* 0x080fe20000410000 */
[--C-:B------:R-:W-:Y:S02]  /*5830*/  HADD2.F32 R47, -RZ, R94.reuse.H1_H1 ;  /* 0x3000005eff2f7230 */ /* 0x100fe40000004100 */
[C---:B------:R-:W-:Y:S01]  /*5840*/  FMUL.FTZ R56, R44.reuse, R56 ;  /* 0x000000382c387220 */ /* 0x040fe20000410000 */
        /* <DEDUP_REMOVED lines=10> */
.L_x_511:
[----:B------:R-:W-:Y:S05]  /*58f0*/  BSYNC B2 ;  /* 0x0000000000027941 */ /* 0x000fea0003800000 */
.L_x_510:
[----:B--2---:R1:W-:Y:S02]  /*5900*/  STG.E.128 desc[UR36][R52.64+0x100], R44 ;  /* 0x0001002c34007986 */ /* 0x0043e4000c101d24 */
.L_x_509:
[----:B------:R-:W-:Y:S05]  /*5910*/  BSYNC B1 ;  /* 0x0000000000017941 */ /* 0x000fea0003800000 */
.L_x_508:
[----:B------:R-:W-:-:S13]  /*5920*/  ISETP.NE.AND P0, PT, R6, RZ, PT ;  /* 0x000000ff0600720c */ /* 0x000fda0003f05270 */
        /* <DEDUP_REMOVED lines=35> */
[--C-:B------:R-:W-:Y:S02]  /*5b60*/  HADD2.F32 R47, -RZ, R92.reuse.H1_H1 ;  /* 0x3000005cff2f7230 */ /* 0x100fe40000004100 */
[----:B------:R-:W-:Y:S01]  /*5b70*/  FMUL.FTZ R50, R44, R50 ;  /* 0x000000322c327220 */ /* 0x000fe20000410000 */
        /* <DEDUP_REMOVED lines=10> */
.L_x_513:
[----:B------:R-:W-:Y:S05]  /*5c20*/  BSYNC B1 ;  /* 0x0000000000017941 */ /* 0x000fea0003800000 */
.L_x_512:
[----:B--2---:R1:W-:Y:S01]  /*5c30*/  STG.E.128 desc[UR36][R52.64+0x140], R44 ;  /* 0x0001402c34007986 */ /* 0x0043e2000c101d24 */
[----:B------:R-:W-:Y:S05]  /*5c40*/  BRA `(.L_x_491) ;  /* 0x0000003c00707947 */ /* 0x000fea0003800000 */
.L_x_459:
        /* <DEDUP_REMOVED lines=18> */
[----:B------:R-:W-:Y:S02]  /*5d70*/  IADD3 R44, P1, R110, R92, RZ ;  /* 0x0000005c6e2c7210 */ /* 0x000fe40007f3e0ff */
[----:B------:R-:W-:Y:S02]  /*5d80*/  CS2R R54, SRZ ;  /* 0x0000000000367805 */ /* 0x000fe4000001ff00 */
[----:B------:R-:W-:Y:S02]  /*5d90*/  IADD3.X R46, R0, R31, RZ, P0, !PT ;  /* 0x0000001f002e7210 */ /* 0x000fe400007fe4ff */
[----:B------:R-:W-:Y:S02]  /*5da0*/  CS2R R52, SRZ ;  /* 0x0000000000347805 */ /* 0x000fe4000001ff00 */
[----:B------:R-:W-:-:S02]  /*5db0*/  LEA R68, P0, R45, UR4, 0x1 ;  /* 0x000000042d447c11 */ /* 0x000fc4000f8008ff */
[----:B------:R-:W-:Y:S02]  /*5dc0*/  CS2R R66, SRZ ;  /* 0x0000000000427805 */ /* 0x000fe4000001ff00 */
[----:B------:R-:W-:Y:S02]  /*5dd0*/  CS2R R64, SRZ ;  /* 0x0000000000407805 */ /* 0x000fe4000001ff00 */
[----:B------:R-:W-:Y:S01]  /*5de0*/  LEA.HI.X R69, R45, UR5, R46, 0x1, P0 ;  /* 0x000000052d457c11 */ /* 0x000fe200080f0c2e */
[----:B------:R-:W-:Y:S01]  /*5df0*/  ULDC.64 UR4, c[0x0][0x3e0] ;  /* 0x0000f80000047ab9 */ /* 0x000fe20000000a00 */
[----:B------:R-:W-:Y:S01]  /*5e00*/  ISETP.GE.AND P0, PT, R22, R122, PT ;  /* 0x0000007a1600720c */ /* 0x000fe20003f06270 */
[----:B------:R-:W-:Y:S01]  /*5e10*/  IMAD.X R45, R3, 0x1, R33, P1 ;  /* 0x00000001032d7824 */ /* 0x000fe200008e0621 */
[----:B------:R-:W-:-:S04]  /*5e20*/  LEA R72, P1, R44, UR4, 0x1 ;  /* 0x000000042c487c11 */ /* 0x000fc8000f8208ff */
[----:B------:R-:W-:Y:S02]  /*5e30*/  LEA.HI.X R73, R44, UR5, R45, 0x1, P1 ;  /* 0x000000052c497c11 */ /* 0x000fe400088f0c2d */
[----:B------:R-:W-:-:S05]  /*5e40*/  ISETP.GE.AND P1, PT, R184, R122, PT ;  /* 0x0000007ab800720c */ /* 0x000fca0003f26270 */
[----:B------:R0:W5:Y:S04]  /*5e50*/  @!P0 LDG.E.128 R52, desc[UR36][R68.64] ;  /* 0x0000002444348981 */ /* 0x000168000c1e1d00 */
[----:B------:R0:W5:Y:S01]  /*5e60*/  @!P0 LDG.E.128 R64, desc[UR36][R72.64] ;  /* 0x0000002448408981 */ /* 0x000162000c1e1d00 */
[----:B------:R-:W-:Y:S02]  /*5e70*/  ISETP.GE.AND P0, PT, R185, R122, PT ;  /* 0x0000007ab900720c */ /* 0x000fe40003f06270 */
[----:B------:R-:W-:Y:S02]  /*5e80*/  CS2R R50, SRZ ;  /* 0x0000000000327805 */ /* 0x000fe4000001ff00 */
[----:B------:R-:W-:Y:S02]  /*5e90*/  CS2R R48, SRZ ;  /* 0x0000000000307805 */ /* 0x000fe4000001ff00 */
[----:B------:R-:W-:-:S02]  /*5ea0*/  CS2R R46, SRZ ;  /* 0x00000000002e7805 */ /* 0x000fc4000001ff00 */
[----:B------:R-:W-:Y:S02]  /*5eb0*/  CS2R R44, SRZ ;  /* 0x00000000002c7805 */ /* 0x000fe4000001ff00 */
[----:B------:R-:W-:Y:S02]  /*5ec0*/  CS2R R62, SRZ ;  /* 0x00000000003e7805 */ /* 0x000fe4000001ff00 */
[----:B------:R-:W-:Y:S02]  /*5ed0*/  CS2R R60, SRZ ;  /* 0x00000000003c7805 */ /* 0x000fe4000001ff00 */
[----:B------:R-:W-:Y:S02]  /*5ee0*/  CS2R R58, SRZ ;  /* 0x00000000003a7805 */ /* 0x000fe4000001ff00 */
[----:B------:R-:W-:Y:S01]  /*5ef0*/  CS2R R56, SRZ ;  /* 0x0000000000387805 */ /* 0x000fe2000001ff00 */
[----:B------:R0:W5:Y:S04]  /*5f00*/  @!P1 LDG.E.128 R48, desc[UR36][R68.64+0x40] ;  /* 0x0000402444309981 */ /* 0x000168000c1e1d00 */
[----:B------:R0:W5:Y:S04]  /*5f10*/  @!P0 LDG.E.128 R44, desc[UR36][R68.64+0x80] ;  /* 0x00008024442c8981 */ /* 0x000168000c1e1d00 */
[----:B------:R0:W5:Y:S04]  /*5f20*/  @!P1 LDG.E.128 R60, desc[UR36][R72.64+0x40] ;  /* 0x00004024483c9981 */ /* 0x000168000c1e1d00 */
[----:B------:R0:W5:Y:S02]  /*5f30*/  @!P0 LDG.E.128 R56, desc[UR36][R72.64+0x80] ;  /* 0x0000802448388981 */ /* 0x000164000c1e1d00 */
.L_x_515:
[----:B------:R-:W-:Y:S05]  /*5f40*/  BSYNC B1 ;  /* 0x0000000000017941 */ /* 0x000fea0003800000 */
.L_x_514:
[----:B------:R-:W-:Y:S01]  /*5f50*/  ISETP.GE.AND P0, PT, R204, R4, PT ;  /* 0x00000004cc00720c */ /* 0x000fe20003f06270 */
[----:B------:R-:W-:Y:S01]  /*5f60*/  BSSY B1, `(.L_x_516) ;  /* 0x000002e000017945 */ /* 0x000fe20003800000 */
[----:B0-----:R-:W-:Y:S02]  /*5f70*/  CS2R R68, SRZ ;  /* 0x0000000000447805 */ /* 0x001fe4000001ff00 */
        /* <DEDUP_REMOVED lines=9> */
[----:B-----5:R-:W-:Y:S01]  /*6010*/  IMAD.MOV.U32 R97, RZ, RZ, R46 ;  /* 0x000000ffff617224 */ /* 0x020fe200078e002e */
[----:B------:R-:W-:-:S02]  /*6020*/  MOV R98, R47 ;  /* 0x0000002f00627202 */ /* 0x000fc40000000f00 */
[----:B------:R-:W-:Y:S01]  /*6030*/  CS2R R88, SRZ ;  /* 0x0000000000587805 */ /* 0x000fe2000001ff00 */
[----:B------:R-:W-:Y:S06]  /*6040*/  @P0 BRA `(.L_x_517) ;  /* 0x00000000007c0947 */ /* 0x000fec0003800000 */
[----:B------:R-:W-:Y:S01]  /*6050*/  IADD3 R94, P1, P5, R114, R94, R36 ;  /* 0x0000005e725e7210 */ /* 0x000fe20007d3e024 */
[----:B------:R-:W-:Y:S01]  /*6060*/  ULDC.64 UR4, c[0x0][0x3c8] ;  /* 0x0000f20000047ab9 */ /* 0x000fe20000000a00 */
[----:B------:R-:W-:Y:S01]  /*6070*/  ULDC.64 UR6, c[0x0][0x3e0] ;  /* 0x0000f80000067ab9 */ /* 0x000fe20000000a00 */
[----:B------:R-:W-:Y:S02]  /*6080*/  CS2R R78, SRZ ;  /* 0x00000000004e7805 */ /* 0x000fe4000001ff00 */
[----:B------:R-:W-:Y:S02]  /*6090*/  IADD3.X R69, R31, R0, R38, P1, P5 ;  /* 0x000000001f457210 */ /* 0x000fe40000fea426 */
[----:B------:R-:W-:Y:S02]  /*60a0*/  CS2R R76, SRZ ;  /* 0x00000000004c7805 */ /* 0x000fe4000001ff00 */
[----:B------:R-:W-:Y:S02]  /*60b0*/  IADD3 R0, P1, P5, R110, R92, R39 ;  /* 0x0000005c6e007210 */ /* 0x000fe40007d3e027 */
[----:B------:R-:W-:-:S02]  /*60c0*/  CS2R R90, SRZ ;  /* 0x00000000005a7805 */ /* 0x000fc4000001ff00 */
[----:B------:R-:W-:Y:S02]  /*60d0*/  CS2R R88, SRZ ;  /* 0x0000000000587805 */ /* 0x000fe4000001ff00 */
[----:B------:R-:W-:Y:S02]  /*60e0*/  IADD3.X R3, R33, R3, R41, P1, P5 ;  /* 0x0000000321037210 */ /* 0x000fe40000fea429 */
[----:B------:R-:W-:-:S04]  /*60f0*/  LEA R92, P1, R94, UR4, 0x1 ;  /* 0x000000045e5c7c11 */ /* 0x000fc8000f8208ff */
[----:B------:R-:W-:Y:S02]  /*6100*/  LEA.HI.X R93, R94, UR5, R69, 0x1, P1 ;  /* 0x000000055e5d7c11 */ /* 0x000fe400088f0c45 */
[----:B------:R-:W-:-:S04]  /*6110*/  LEA R94, P1, R0, UR6, 0x1 ;  /* 0x00000006005e7c11 */ /* 0x000fc8000f8208ff */
[----:B------:R-:W-:Y:S02]  /*6120*/  LEA.HI.X R95, R0, UR7, R3, 0x1, P1 ;  /* 0x00000007005f7c11 */ /* 0x000fe400088f0c03 */
[----:B------:R-:W-:Y:S02]  /*6130*/  ISETP.GE.AND P1, PT, R22, R122, PT ;  /* 0x0000007a1600720c */ /* 0x000fe40003f26270 */
[----:B------:R-:W-:Y:S02]  /*6140*/  CS2R R74, SRZ ;  /* 0x00000000004a7805 */ /* 0x000fe4000001ff00 */
[----:B------:R-:W-:Y:S02]  /*6150*/  CS2R R72, SRZ ;  /* 0x0000000000487805 */ /* 0x000fe4000001ff00 */
[----:B------:R-:W-:Y:S02]  /*6160*/  CS2R R86, SRZ ;  /* 0x0000000000567805 */ /* 0x000fe4000001ff00 */
[----:B------:R-:W-:-:S05]  /*6170*/  CS2R R84, SRZ ;  /* 0x0000000000547805 */ /* 0x000fca000001ff00 */
[----:B------:R0:W5:Y:S04]  /*6180*/  @!P1 LDG.E.128 R76, desc[UR36][R92.64] ;  /* 0x000000245c4c9981 */ /* 0x000168000c1e1d00 */
[----:B------:R0:W5:Y:S01]  /*6190*/  @!P1 LDG.E.128 R88, desc[UR36][R94.64] ;  /* 0x000000245e589981 */ /* 0x000162000c1e1d00 */
[----:B------:R-:W-:Y:S02]  /*61a0*/  ISETP.GE.AND P1, PT, R184, R122, PT ;  /* 0x0000007ab800720c */ /* 0x000fe40003f26270 */
[----:B------:R-:W-:Y:S02]  /*61b0*/  CS2R R70, SRZ ;  /* 0x0000000000467805 */ /* 0x000fe4000001ff00 */
[----:B------:R-:W-:Y:S02]  /*61c0*/  CS2R R68, SRZ ;  /* 0x0000000000447805 */ /* 0x000fe4000001ff00 */
[----:B------:R-:W-:-:S02]  /*61d0*/  CS2R R82, SRZ ;  /* 0x0000000000527805 */ /* 0x000fc4000001ff00 */
[----:B------:R-:W-:-:S05]  /*61e0*/  CS2R R80, SRZ ;  /* 0x0000000000507805 */ /* 0x000fca000001ff00 */
[----:B------:R0:W5:Y:S04]  /*61f0*/  @!P1 LDG.E.128 R72, desc[UR36][R92.64+0x40] ;  /* 0x000040245c489981 */ /* 0x000168000c1e1d00 */
[----:B------:R0:W5:Y:S01]  /*6200*/  @!P1 LDG.E.128 R84, desc[UR36][R94.64+0x40] ;  /* 0x000040245e549981 */ /* 0x000162000c1e1d00 */
[----:B------:R-:W-:-:S13]  /*6210*/  ISETP.GE.AND P1, PT, R185, R122, PT ;  /* 0x0000007ab900720c */ /* 0x000fda0003f26270 */
[----:B------:R0:W5:Y:S04]  /*6220*/  @!P1 LDG.E.128 R68, desc[UR36][R92.64+0x80] ;  /* 0x000080245c449981 */ /* 0x000168000c1e1d00 */
[----:B------:R0:W5:Y:S02]  /*6230*/  @!P1 LDG.E.128 R80, desc[UR36][R94.64+0x80] ;  /* 0x000080245e509981 */ /* 0x000164000c1e1d00 */
.L_x_517:
[----:B------:R-:W-:Y:S05]  /*6240*/  BSYNC B1 ;  /* 0x0000000000017941 */ /* 0x000fea0003800000 */
.L_x_516:
[----:B------:R-:W-:Y:S01]  /*6250*/  IMAD.MOV.U32 R0, RZ, RZ, R44 ;  /* 0x000000ffff007224 */ /* 0x000fe200078e002c */
[----:B0-----:R-:W-:Y:S01]  /*6260*/  MOV R93, R49 ;  /* 0x00000031005d7202 */ /* 0x001fe20000000f00 */
[----:B------:R-:W-:Y:S01]  /*6270*/  IMAD.MOV.U32 R3, RZ, RZ, R45 ;  /* 0x000000ffff037224 */ /* 0x000fe200078e002d */
[----:B------:R-:W-:Y:S01]  /*6280*/  ISETP.NE.AND P1, PT, R188, 0x3, PT ;  /* 0x00000003bc00780c */ /* 0x000fe20003f25270 */
[----:B------:R-:W-:Y:S01]  /*6290*/  IMAD.MOV.U32 R92, RZ, RZ, R48 ;  /* 0x000000ffff5c7224 */ /* 0x000fe200078e0030 */
[----:B------:R-:W-:Y:S02]  /*62a0*/  PRMT R176, R97, 0x5410, R98 ;  /* 0x0000541061b07816 */ /* 0x000fe40000000062 */
[----:B------:R-:W-:Y:S01]  /*62b0*/  PRMT R177, R0, 0x5410, R3 ;  /* 0x0000541000b17816 */ /* 0x000fe20000000003 */
[----:B------:R-:W-:Y:S01]  /*62c0*/  IMAD.MOV.U32 R3, RZ, RZ, R51 ;  /* 0x000000ffff037224 */ /* 0x000fe200078e0033 */
[----:B------:R-:W-:Y:S02]  /*62d0*/  MOV R0, R50 ;  /* 0x0000003200007202 */ /* 0x000fe40000000f00 */
[----:B------:R-:W-:-:S02]  /*62e0*/  PRMT R181, R92, 0x7610, R181 ;  /* 0x000076105cb57816 */ /* 0x000fc400000000b5 */
[----:B------:R-:W-:Y:S01]  /*62f0*/  PRMT R180, R180, 0x5410, R0 ;  /* 0x00005410b4b47816 */ /* 0x000fe20000000000 */
[----:B------:R-:W-:Y:S01]  /*6300*/  IMAD.MOV.U32 R0, RZ, RZ, R54 ;  /* 0x000000ffff007224 */ /* 0x000fe200078e0036 */
[----:B------:R-:W-:Y:S01]  /*6310*/  PRMT R182, R3, 0x5410, R93 ;  /* 0x0000541003b67816 */ /* 0x000fe2000000005d */
[----:B------:R-:W-:Y:S01]  /*6320*/  IMAD.MOV.U32 R3, RZ, RZ, R55 ;  /* 0x000000ffff037224 */ /* 0x000fe200078e0037 */
[----:B------:R-:W-:Y:S01]  /*6330*/  MOV R92, R52 ;  /* 0x00000034005c7202 */ /* 0x000fe20000000f00 */
[----:B------:R-:W-:Y:S01]  /*6340*/  IMAD.MOV.U32 R93, RZ, RZ, R53 ;  /* 0x000000ffff5d7224 */ /* 0x000fe200078e0035 */
[----:B------:R-:W-:Y:S01]  /*6350*/  PRMT R183, R0, 0x7610, R183 ;  /* 0x0000761000b77816 */ /* 0x000fe200000000b7 */
[----:B------:R-:W-:Y:S01]  /*6360*/  IMAD.MOV.U32 R0, RZ, RZ, R58 ;  /* 0x000000ffff007224 */ /* 0x000fe200078e003a */
[----:B------:R-:W-:Y:S01]  /*6370*/  PRMT R173, R3, 0x5410, R92 ;  /* 0x0000541003ad7816 */ /* 0x000fe2000000005c */
[----:B------:R-:W-:Y:S01]  /*6380*/  IMAD.MOV.U32 R92, RZ, RZ, R56 ;  /* 0x000000ffff5c7224 */ /* 0x000fe200078e0038 */
[----:B------:R-:W-:Y:S01]  /*6390*/  PRMT R169, R93, 0x7610, R169 ;  /* 0x000076105da97816 */ /* 0x000fe200000000a9 */
[----:B------:R-:W-:Y:S01]  /*63a0*/  IMAD.MOV.U32 R93, RZ, RZ, R57 ;  /* 0x000000ffff5d7224 */ /* 0x000fe200078e0039 */
[----:B------:R-:W-:-:S04]  /*63b0*/  MOV R3, R59 ;  /* 0x0000003b00037202 */ /* 0x000fc80000000f00 */
        /* <DEDUP_REMOVED lines=10> */
[----:B------:R-:W-:Y:S01]  /*6460*/  PRMT R180, R0, 0x7610, R180 ;  /* 0x0000761000b47816 */ /* 0x000fe200000000b4 */
[----:B------:R-:W-:Y:S01]  /*6470*/  IMAD.MOV.U32 R0, RZ, RZ, R66 ;  /* 0x000000ffff007224 */ /* 0x000fe200078e0042 */
[----:B------:R-:W-:-:S02]  /*6480*/  PRMT R181, R181, 0x5410, R92 ;  /* 0x00005410b5b57816 */ /* 0x000fc4000000005c */
[----:B------:R-:W-:Y:S02]  /*6490*/  MOV R92, R64 ;  /* 0x00000040005c7202 */ /* 0x000fe40000000f00 */
[----:B------:R-:W-:Y:S01]  /*64a0*/  PRMT R171, R93, 0x7610, R171 ;  /* 0x000076105dab7816 */ /* 0x000fe200000000ab */
[----:B-----5:R-:W-:Y:S01]  /*64b0*/  IMAD.MOV.U32 R93, RZ, RZ, R69 ;  /* 0x000000ffff5d7224 */ /* 0x020fe200078e0045 */
[----:B------:R-:W-:Y:S01]  /*64c0*/  PRMT R225, R3, 0x5410, R92 ;  /* 0x0000541003e17816 */ /* 0x000fe2000000005c */
[----:B------:R-:W-:Y:S01]  /*64d0*/  IMAD.MOV.U32 R92, RZ, RZ, R68 ;  /* 0x000000ffff5c7224 */ /* 0x000fe200078e0044 */
[----:B------:R-:W-:Y:S01]  /*64e0*/  PRMT R203, R203, 0x5410, R0 ;  /* 0x00005410cbcb7816 */ /* 0x000fe20000000000 */
[----:B------:R-:W-:Y:S01]  /*64f0*/  IMAD.MOV.U32 R0, RZ, RZ, R70 ;  /* 0x000000ffff007224 */ /* 0x000fe200078e0046 */
[----:B------:R-:W-:Y:S02]  /*6500*/  MOV R3, R71 ;  /* 0x0000004700037202 */ /* 0x000fe40000000f00 */
[----:B------:R-:W-:Y:S01]  /*6510*/  PRMT R157, R92, 0x5410, R93 ;  /* 0x000054105c9d7816 */ /* 0x000fe2000000005d */
[----:B------:R-:W-:Y:S01]  /*6520*/  IMAD.MOV.U32 R92, RZ, RZ, R72 ;  /* 0x000000ffff5c7224 */ /* 0x000fe200078e0048 */
[----:B------:R-:W-:Y:S01]  /*6530*/  PRMT R156, R0, 0x5410, R3 ;  /* 0x00005410009c7816 */ /* 0x000fe20000000003 */
[----:B------:R-:W-:Y:S01]  /*6540*/  IMAD.MOV.U32 R3, RZ, RZ, R75 ;  /* 0x000000ffff037224 */ /* 0x000fe200078e004b */
[----:B------:R-:W-:-:S02]  /*6550*/  MOV R93, R73 ;  /* 0x00000049005d7202 */ /* 0x000fc40000000f00 */
        /* <DEDUP_REMOVED lines=29> */
.L_x_518:
[----:B------:R-:W-:Y:S01]  /*6730*/  IMAD R3, R18, 0x8, R2 ;  /* 0x0000000812037824 */ /* 0x000fe200078e0202 */
[----:B------:R-:W-:Y:S01]  /*6740*/  SHF.L.U32 R0, R186, 0x1f, RZ ;  /* 0x0000001fba007819 */ /* 0x000fe200000006ff */
[----:B------:R-:W0:Y:S01]  /*6750*/  LDC R151, c[0x0][0x2e4] ;  /* 0x0000b900ff977b82 */ /* 0x000e220000000800 */
[----:B------:R-:W-:Y:S02]  /*6760*/  BSSY B1, `(.L_x_519) ;  /* 0x0000004000017945 */ /* 0x000fe40003800000 */
[----:B------:R-:W1:Y:S05]  /*6770*/  SYNCS.PHASECHK.TRANS64.TRYWAIT P5, [R3+URZ+0x34890], R0 ;  /* 0x03489000030075a7 */ /* 0x000e6a00080a017f */
[----:B------:R-:W2:Y:S01]  /*6780*/  LDC.64 R130, c[0x0][0x2f0] ;  /* 0x0000bc00ff827b82 */ /* 0x000ea20000000a00 */
[----:B-1----:R-:W-:Y:S05]  /*6790*/  @!P5 BRA `(.L_x_520) ;  /* 0x0000016c009cd947 */ /* 0x002fea0003800000 */
.L_x_763:
[----:B------:R-:W-:Y:S05]  /*67a0*/  BSYNC B1 ;  /* 0x0000000000017941 */ /* 0x000fea0003800000 */
.L_x_519:
[----:B------:R-:W-:Y:S01]  /*67b0*/  BSSY B1, `(.L_x_521) ;  /* 0x0000175000017945 */ /* 0x000fe20003800000 */
[----:B0-----:R-:W-:Y:S01]  /*67c0*/  IADD3 R153, -R119, R151, RZ ;  /* 0x0000009777997210 */ /* 0x001fe20007ffe1ff */
[----:B------:R-:W-:Y:S02]  /*67d0*/  IMAD.MOV.U32 R133, RZ, RZ, R96 ;  /* 0x000000ffff857224 */ /* 0x000fe400078e0060 */
[----:B------:R-:W-:Y:S05]  /*67e0*/  @P4 BRA `(.L_x_522) ;  /* 0x0000001400c44947 */ /* 0x000fea0003800000 */
[----:B------:R-:W-:Y:S01]  /*67f0*/  ISETP.NE.AND P4, PT, R14, RZ, PT ;  /* 0x000000ff0e00720c */ /* 0x000fe20003f85270 */
[-C--:B--2---:R-:W-:Y:S01]  /*6800*/  IMAD R92, R148, R130.reuse, RZ ;  /* 0x00000082945c7224 */ /* 0x084fe200078e02ff */
[----:B------:R-:W-:Y:S01]  /*6810*/  BSSY B2, `(.L_x_523) ;  /* 0x0000079000027945 */ /* 0x000fe20003800000 */
[----:B------:R-:W-:-:S04]  /*6820*/  IMAD.WIDE.U32 R136, R19, R130, R132 ;  /* 0x0000008213887225 */ /* 0x000fc800078e0084 */
[----:B------:R-:W-:-:S04]  /*6830*/  IMAD R93, R19, R131, R92 ;  /* 0x00000083135d7224 */ /* 0x000fc800078e025c */
[----:B------:R-:W-:Y:S02]  /*6840*/  IMAD.IADD R164, R93, 0x1, R137 ;  /* 0x000000015da47824 */ /* 0x000fe400078e0289 */
[----:B------:R-:W-:Y:S05]  /*6850*/  @!P4 BRA `(.L_x_524) ;  /* 0x0000000400d0c947 */ /* 0x000fea0003800000 */
[----:B------:R-:W-:Y:S01]  /*6860*/  SEL R92, R119, R153, !P3 ;  /* 0x00000099775c7207 */ /* 0x000fe20005800000 */
[----:B------:R-:W-:Y:S01]  /*6870*/  BSSY B3, `(.L_x_525) ;  /* 0x0000070000037945 */ /* 0x000fe20003800000 */
[----:B------:R-:W-:Y:S02]  /*6880*/  IADD3 R96, P4, P5, R104, R136, R29 ;  /* 0x0000008868607210 */ /* 0x000fe40007d9e01d */
[----:B------:R-:W-:Y:S02]  /*6890*/  SHF.R.S32.HI R93, RZ, 0x1f, R92 ;  /* 0x0000001fff5d7819 */ /* 0x000fe4000001145c */
[----:B------:R-:W-:Y:S02]  /*68a0*/  IADD3.X R97, R101, R164, R13, P4, P5 ;  /* 0x000000a465617210 */ /* 0x000fe400027ea40d */
[----:B------:R-:W-:-:S04]  /*68b0*/  LEA.HI R93, R93, R92, RZ, 0x4 ;  /* 0x0000005c5d5d7211 */ /* 0x000fc800078f20ff */
[----:B------:R-:W-:-:S04]  /*68c0*/  LEA.HI.SX32 R92, R93, R30, 0x1c ;  /* 0x0000001e5d5c7211 */ /* 0x000fc800078fe2ff */
[----:B------:R-:W-:-:S04]  /*68d0*/  SHF.L.U32 R93, R92, 0x3, RZ ;  /* 0x000000035c5d7819 */ /* 0x000fc800000006ff */
[----:B------:R-:W-:-:S13]  /*68e0*/  ISETP.GE.AND P4, PT, R93, R151, PT ;  /* 0x000000975d00720c */ /* 0x000fda0003f86270 */
[--C-:B------:R-:W-:Y:S02]  /*68f0*/  @!P4 SHF.R.S32.HI R95, RZ, 0x1f, R93.reuse ;  /* 0x0000001fff5fc819 */ /* 0x100fe4000001145d */
[----:B------:R-:W-:-:S04]  /*6900*/  @!P4 IADD3 R94, P5, P6, R104, R136, R93 ;  /* 0x00000088685ec210 */ /* 0x000fc80007ebe05d */
[----:B------:R-:W-:Y:S02]  /*6910*/  @!P4 IADD3.X R95, R101, R164, R95, P5, P6 ;  /* 0x000000a4655fc210 */ /* 0x000fe40002fec45f */
[----:B------:R-:W-:-:S04]  /*6920*/  LEA R140, P5, R96, R120, 0x1 ;  /* 0x00000078608c7211 */ /* 0x000fc800078a08ff */
[----:B------:R-:W-:Y:S02]  /*6930*/  LEA.HI.X R141, R96, R121, R97, 0x1, P5 ;  /* 0x00000079608d7211 */ /* 0x000fe400028f0c61 */
[----:B------:R-:W-:-:S04]  /*6940*/  @!P4 LEA R142, P5, R94, R120, 0x1 ;  /* 0x000000785e8ec211 */ /* 0x000fc800078a08ff */
[----:B------:R-:W-:Y:S02]  /*6950*/  @!P4 LEA.HI.X R143, R94, R121, R95, 0x1, P5 ;  /* 0x000000795e8fc211 */ /* 0x000fe400028f0c5f */
[----:B------:R-:W-:Y:S02]  /*6960*/  SHF.R.S32.HI R95, RZ, 0x1f, R92 ;  /* 0x0000001fff5f7819 */ /* 0x000fe4000001145c */
[----:B------:R-:W-:Y:S02]  /*6970*/  LOP3.LUT R94, R189, 0x38, R93, 0xf8, !PT ;  /* 0x00000038bd5e7812 */ /* 0x000fe400078ef85d */
[----:B------:R-:W-:Y:S01]  /*6980*/  LEA.HI R92, R95, R92, RZ, 0x3 ;  /* 0x0000005c5f5c7211 */ /* 0x000fe200078f18ff */
[----:B------:R-:W-:Y:S01]  /*6990*/  IMAD R95, R18, 0x6000, R146 ;  /* 0x00006000125f7824 */ /* 0x000fe200078e0292 */
[----:B------:R-:W-:Y:S02]  /*69a0*/  LOP3.LUT R94, R94, R191, RZ, 0x3c, !PT ;  /* 0x000000bf5e5e7212 */ /* 0x000fe400078e3cff */
[----:B------:R-:W-:Y:S01]  /*69b0*/  ISETP.GE.AND P5, PT, R22, R122, PT ;  /* 0x0000007a1600720c */ /* 0x000fe20003fa6270 */
[----:B------:R-:W-:-:S05]  /*69c0*/  IMAD.SHL.U32 R92, R92, 0x400, RZ ;  /* 0x000004005c5c7824 */ /* 0x000fca00078e00ff */
[----:B------:R-:W-:Y:S01]  /*69d0*/  LOP3.LUT R93, R92, 0x7fffe000, RZ, 0xc0, !PT ;  /* 0x7fffe0005c5d7812 */ /* 0x000fe200078ec0ff */
[----:B------:R-:W-:-:S04]  /*69e0*/  IMAD R92, R95, 0x2, R2 ;  /* 0x000000025f5c7824 */ /* 0x000fc800078e0202 */
[----:B------:R-:W-:-:S05]  /*69f0*/  IMAD R93, R190, 0x200, R93 ;  /* 0x00000200be5d7824 */ /* 0x000fca00078e025d */
[----:B------:R-:W-:-:S05]  /*6a00*/  IADD3 R93, R93, R94, RZ ;  /* 0x0000005e5d5d7210 */ /* 0x000fca0007ffe0ff */
[----:B------:R-:W-:-:S04]  /*6a10*/  IMAD R93, R18, 0x6000, R93 ;  /* 0x00006000125d7824 */ /* 0x000fc800078e025d */
[----:B------:R-:W-:Y:S02]  /*6a20*/  IMAD R96, R93, 0x2, R2 ;  /* 0x000000025d607824 */ /* 0x000fe400078e0202 */
[----:B------:R-:W0:Y:S04]  /*6a30*/  LDS.128 R92, [R92+0x1c400] ;  /* 0x01c400005c5c7984 */ /* 0x000e280000000c00 */
[----:B------:R-:W2:Y:S01]  /*6a40*/  LDS.128 R96, [R96+0x1c400] ;  /* 0x01c4000060607984 */ /* 0x000ea20000000c00 */
[----:B------:R-:W-:Y:S05]  /*6a50*/  @P5 BRA `(.L_x_526) ;  /* 0x0000000400445947 */ /* 0x000fea0003800000 */
[--C-:B------:R-:W-:Y:S01]  /*6a60*/  SHF.R.U64 R52, R52, 0x10, R53.reuse ;  /* 0x0000001034347819 */ /* 0x100fe20000001235 */
[----:B------:R-:W-:Y:S01]  /*6a70*/  HADD2.F32 R171, -RZ, R171.H0_H0 ;  /* 0x200000abffab7230 */ /* 0x000fe20000004100 */
[----:B------:R-:W-:Y:S01]  /*6a80*/  SHF.R.U32.HI R167, RZ, 0x10, R53 ;  /* 0x00000010ffa77819 */ /* 0x000fe20000011635 */
[----:B--2---:R-:W-:Y:S01]  /*6a90*/  HADD2.F32 R168, -RZ, R97.H0_H0 ;  /* 0x20000061ffa87230 */ /* 0x004fe20000004100 */
[--C-:B------:R-:W-:Y:S01]  /*6aa0*/  SHF.R.U64 R53, R64, 0x10, R65.reuse ;  /* 0x0000001040357819 */ /* 0x100fe20000001241 */
[----:B0-----:R-:W-:Y:S01]  /*6ab0*/  HADD2.F32 R170, -RZ, R93.H0_H0 ;  /* 0x2000005dffaa7230 */ /* 0x001fe20000004100 */
[----:B------:R-:W-:Y:S01]  /*6ac0*/  SHF.R.U32.HI R64, RZ, 0x10, R65 ;  /* 0x00000010ff407819 */ /* 0x000fe20000011641 */
[----:B------:R-:W-:Y:S01]  /*6ad0*/  HADD2.F32 R169, -RZ, R169.H0_H0 ;  /* 0x200000a9ffa97230 */ /* 0x000fe20000004100 */
[--C-:B------:R-:W-:Y:S01]  /*6ae0*/  SHF.R.U64 R54, R54, 0x10, R55.reuse ;  /* 0x0000001036367819 */ /* 0x100fe20000001237 */
[----:B------:R-:W-:Y:S01]  /*6af0*/  HADD2.F32 R97, -RZ, R97.H1_H1 ;  /* 0x30000061ff617230 */ /* 0x000fe20000004100 */
[----:B------:R-:W-:Y:S01]  /*6b00*/  SHF.R.U32.HI R65, RZ, 0x10, R55 ;  /* 0x00000010ff417819 */ /* 0x000fe20000011637 */
[----:B------:R-:W-:Y:S01]  /*6b10*/  HADD2.F32 R172, -RZ, R167.H0_H0 ;  /* 0x200000a7ffac7230 */ /* 0x000fe20000004100 */
[--C-:B------:R-:W-:Y:S01]  /*6b20*/  SHF.R.U64 R55, R66, 0x10, R67.reuse ;  /* 0x0000001042377819 */ /* 0x100fe20000001243 */
[----:B------:R-:W-:Y:S01]  /*6b30*/  HADD2.F32 R167, -RZ, R225.H0_H0 ;  /* 0x200000e1ffa77230 */ /* 0x000fe20000004100 */
[----:B------:R-:W-:Y:S01]  /*6b40*/  SHF.R.U32.HI R66, RZ, 0x10, R67 ;  /* 0x00000010ff427819 */ /* 0x000fe20000011643 */
[-C--:B------:R-:W-:Y:S01]  /*6b50*/  FMUL.FTZ R67, R168, R171.reuse ;  /* 0x000000aba8437220 */ /* 0x080fe20000410000 */
[----:B------:R-:W-:Y:S01]  /*6b60*/  FMUL.FTZ R171, R170, R171 ;  /* 0x000000abaaab7220 */ /* 0x000fe20000410000 */
[----:B------:R-:W-:-:S02]  /*6b70*/  HADD2.F32 R53, -RZ, R53.H0_H0 ;  /* 0x20000035ff357230 */ /* 0x000fc40000004100 */
[-C--:B------:R-:W-:Y:S01]  /*6b80*/  FFMA.FTZ R67, R170, R169.reuse, -R67 ;  /* 0x000000a9aa437223 */ /* 0x080fe20000010843 */
[----:B------:R-:W-:Y:S02]  /*6b90*/  HADD2.F32 R170, -RZ, R64.H0_H0 ;  /* 0x20000040ffaa7230 */ /* 0x000fe40000004100 */
[----:B------:R-:W-:Y:S01]  /*6ba0*/  FFMA.FTZ R64, R168, R169, R171 ;  /* 0x000000a9a8407223 */ /* 0x000fe200000100ab */
[----:B------:R-:W-:Y:S01]  /*6bb0*/  HADD2.F32 R169, -RZ, R93.H1_H1 ;  /* 0x3000005dffa97230 */ /* 0x000fe20000004100 */
[----:B------:R-:W-:Y:S01]  /*6bc0*/  MOV R93, R98 ;  /* 0x00000062005d7202 */ /* 0x000fe20000000f00 */
[----:B------:R-:W-:Y:S02]  /*6bd0*/  HADD2.F32 R171, -RZ, R99.H1_H1 ;  /* 0x30000063ffab7230 */ /* 0x000fe40000004100 */
[-C--:B------:R-:W-:Y:S01]  /*6be0*/  FMUL.FTZ R168, R97, R170.reuse ;  /* 0x000000aa61a87220 */ /* 0x080fe20000410000 */
[----:B------:R-:W-:Y:S02]  /*6bf0*/  HADD2.F32 R66, -RZ, R66.H0_H0 ;  /* 0x20000042ff427230 */ /* 0x000fe40000004100 */
[----:B------:R-:W-:Y:S01]  /*6c00*/  FMUL.FTZ R170, R169, R170 ;  /* 0x000000aaa9aa7220 */ /* 0x000fe20000410000 */
[----:B------:R-:W-:-:S02]  /*6c10*/  HADD2.F32 R55, -RZ, R55.H0_H0 ;  /* 0x20000037ff377230 */ /* 0x000fc40000004100 */
[-C--:B------:R-:W-:Y:S01]  /*6c20*/  FFMA.FTZ R98, R169, R172.reuse, -R168 ;  /* 0x000000aca9627223 */ /* 0x080fe200000108a8 */
[----:B------:R-:W-:Y:S02]  /*6c30*/  HADD2.F32 R168, -RZ, R99.H0_H0 ;  /* 0x20000063ffa87230 */ /* 0x000fe40000004100 */
[----:B------:R-:W-:Y:S01]  /*6c40*/  FFMA.FTZ R97, R97, R172, R170 ;  /* 0x000000ac61617223 */ /* 0x000fe200000100aa */
[----:B------:R-:W-:Y:S02]  /*6c50*/  HADD2.F32 R169, -RZ, R173.H0_H0 ;  /* 0x200000adffa97230 */ /* 0x000fe40000004100 */
[----:B------:R-:W-:Y:S01]  /*6c60*/  FMUL.FTZ R172, R171, R66 ;  /* 0x00000042abac7220 */ /* 0x000fe20000410000 */
[--C-:B------:R-:W-:Y:S02]  /*6c70*/  HADD2.F32 R170, -RZ, R95.reuse.H0_H0 ;  /* 0x2000005fffaa7230 */ /* 0x100fe40000004100 */
[-C--:B------:R-:W-:Y:S01]  /*6c80*/  FMUL.FTZ R99, R168, R167.reuse ;  /* 0x000000a7a8637220 */ /* 0x080fe20000410000 */
[----:B------:R-:W-:Y:S01]  /*6c90*/  HADD2.F32 R95, -RZ, R95.H1_H1 ;  /* 0x3000005fff5f7230 */ /* 0x000fe20000004100 */
[----:B------:R-:W-:Y:S01]  /*6ca0*/  F2FP.F16.F32.PACK_AB R97, R97, R64 ;  /* 0x000000406161723e */ /* 0x000fe200000000ff */
[C---:B------:R-:W-:Y:S01]  /*6cb0*/  FMUL.FTZ R167, R170.reuse, R167 ;  /* 0x000000a7aaa77220 */ /* 0x040fe20000410000 */
[----:B------:R-:W-:Y:S01]  /*6cc0*/  FFMA.FTZ R99, R170, R169, -R99 ;  /* 0x000000a9aa637223 */ /* 0x000fe20000010863 */
[----:B------:R-:W-:-:S02]  /*6cd0*/  HADD2.F32 R170, -RZ, R65.H0_H0 ;  /* 0x20000041ffaa7230 */ /* 0x000fc40000004100 */
[C---:B------:R-:W-:Y:S01]  /*6ce0*/  FMUL.FTZ R66, R95.reuse, R66 ;  /* 0x000000425f427220 */ /* 0x040fe20000410000 */
[----:B------:R-:W-:Y:S01]  /*6cf0*/  FFMA.FTZ R167, R168, R169, R167 ;  /* 0x000000a9a8a77223 */ /* 0x000fe200000100a7 */
[----:B------:R-:W-:Y:S02]  /*6d00*/  HADD2.F32 R65, -RZ, R225.H1_H1 ;  /* 0x300000e1ff417230 */ /* 0x000fe40000004100 */
[-C--:B------:R-:W-:Y:S01]  /*6d10*/  FFMA.FTZ R172, R95, R170.reuse, -R172 ;  /* 0x000000aa5fac7223 */ /* 0x080fe200000108ac */
[----:B------:R-:W-:Y:S01]  /*6d20*/  FFMA.FTZ R66, R171, R170, R66 ;  /* 0x000000aaab427223 */ /* 0x000fe20000010042 */
[----:B------:R-:W-:Y:S02]  /*6d30*/  HADD2.F32 R170, -RZ, R96.H0_H0 ;  /* 0x20000060ffaa7230 */ /* 0x000fe40000004100 */
[----:B------:R-:W-:Y:S02]  /*6d40*/  HADD2.F32 R168, -RZ, R92.H0_H0 ;  /* 0x2000005cffa87230 */ /* 0x000fe40000004100 */
[----:B------:R-:W-:-:S02]  /*6d50*/  HADD2.F32 R96, -RZ, R96.H1_H1 ;  /* 0x30000060ff607230 */ /* 0x000fc40000004100 */
[-C--:B------:R-:W-:Y:S01]  /*6d60*/  FMUL.FTZ R169, R170, R65.reuse ;  /* 0x00000041aaa97220 */ /* 0x080fe20000410000 */
[----:B------:R-:W-:Y:S02]  /*6d70*/  HADD2.F32 R95, -RZ, R173.H1_H1 ;  /* 0x300000adff5f7230 */ /* 0x000fe40000004100 */
[----:B------:R-:W-:Y:S01]  /*6d80*/  FMUL.FTZ R173, R168, R65 ;  /* 0x00000041a8ad7220 */ /* 0x000fe20000410000 */
[----:B------:R-:W-:Y:S02]  /*6d90*/  HADD2.F32 R92, -RZ, R92.H1_H1 ;  /* 0x3000005cff5c7230 */ /* 0x000fe40000004100 */
[----:B------:R-:W-:Y:S01]  /*6da0*/  FMUL.FTZ R65, R96, R53 ;  /* 0x0000003560417220 */ /* 0x000fe20000410000 */
[----:B------:R-:W-:Y:S02]  /*6db0*/  HADD2.F32 R171, -RZ, R52.H0_H0 ;  /* 0x20000034ffab7230 */ /* 0x000fe40000004100 */
[-C--:B------:R-:W-:Y:S01]  /*6dc0*/  FFMA.FTZ R169, R168, R95.reuse, -R169 ;  /* 0x0000005fa8a97223 */ /* 0x080fe200000108a9 */
[----:B------:R-:W-:Y:S01]  /*6dd0*/  FFMA.FTZ R173, R170, R95, R173 ;  /* 0x0000005faaad7223 */ /* 0x000fe200000100ad */
[----:B------:R-:W-:Y:S01]  /*6de0*/  FMUL.FTZ R53, R92, R53 ;  /* 0x000000355c357220 */ /* 0x000fe20000410000 */
[----:B------:R-:W-:-:S02]  /*6df0*/  HADD2.F32 R52, -RZ, R203.H1_H1 ;  /* 0x300000cbff347230 */ /* 0x000fc40000004100 */
[-C--:B------:R-:W-:Y:S01]  /*6e00*/  FFMA.FTZ R92, R92, R171.reuse, -R65 ;  /* 0x000000ab5c5c7223 */ /* 0x080fe20000010841 */
[--C-:B------:R-:W-:Y:S02]  /*6e10*/  HADD2.F32 R95, -RZ, R93.reuse.H0_H0 ;  /* 0x2000005dff5f7230 */ /* 0x100fe40000004100 */
[----:B------:R-:W-:Y:S01]  /*6e20*/  FFMA.FTZ R96, R96, R171, R53 ;  /* 0x000000ab60607223 */ /* 0x000fe20000010035 */
[--C-:B------:R-:W-:Y:S02]  /*6e30*/  HADD2.F32 R65, -RZ, R94.reuse.H0_H0 ;  /* 0x2000005eff417230 */ /* 0x100fe40000004100 */
[----:B------:R-:W-:Y:S01]  /*6e40*/  HADD2.F32 R168, -RZ, R93.H1_H1 ;  /* 0x3000005dffa87230 */ /* 0x000fe20000004100 */
[----:B------:R-:W-:Y:S01]  /*6e50*/  F2FP.F16.F32.PACK_AB R92, R92, R169 ;  /* 0x000000a95c5c723e */ /* 0x000fe200000000ff */
[----:B------:R-:W-:Y:S01]  /*6e60*/  HADD2.F32 R94, -RZ, R94.H1_H1 ;  /* 0x3000005eff5e7230 */ /* 0x000fe20000004100 */
[----:B------:R-:W-:Y:S01]  /*6e70*/  F2FP.F16.F32.PACK_AB R96, R96, R173 ;  /* 0x000000ad6060723e */ /* 0x000fe200000000ff */
[----:B------:R-:W-:-:S02]  /*6e80*/  HADD2.F32 R93, -RZ, R54.H0_H0 ;  /* 0x20000036ff5d7230 */ /* 0x000fc40000004100 */
[-C--:B------:R-:W-:Y:S01]  /*6e90*/  FMUL.FTZ R54, R95, R52.reuse ;  /* 0x000000345f367220 */ /* 0x080fe20000410000 */
[----:B------:R-:W-:Y:S02]  /*6ea0*/  HADD2.F32 R53, -RZ, R183.H0_H0 ;  /* 0x200000b7ff357230 */ /* 0x000fe40000004100 */
[-C--:B------:R-:W-:Y:S01]  /*6eb0*/  FMUL.FTZ R171, R168, R55.reuse ;  /* 0x00000037a8ab7220 */ /* 0x080fe20000410000 */
[C---:B------:R-:W-:Y:S01]  /*6ec0*/  FMUL.FTZ R52, R65.reuse, R52 ;  /* 0x0000003441347220 */ /* 0x040fe20000410000 */
[C---:B------:R-:W-:Y:S01]  /*6ed0*/  FMUL.FTZ R55, R94.reuse, R55 ;  /* 0x000000375e377220 */ /* 0x040fe20000410000 */
[-C--:B------:R-:W-:Y:S02]  /*6ee0*/  FFMA.FTZ R54, R65, R53.reuse, -R54 ;  /* 0x0000003541367223 */ /* 0x080fe40000010836 */
[----:B------:R-:W-:Y:S01]  /*6ef0*/  FFMA.FTZ R52, R95, R53, R52 ;  /* 0x000000355f347223 */ /* 0x000fe20000010034 */
[-C--:B------:R-:W-:Y:S01]  /*6f00*/  FFMA.FTZ R171, R94, R93.reuse, -R171 ;  /* 0x0000005d5eab7223 */ /* 0x080fe200000108ab */
[----:B------:R-:W-:Y:S01]  /*6f10*/  FFMA.FTZ R55, R168, R93, R55 ;  /* 0x0000005da8377223 */ /* 0x000fe20000010037 */
[----:B------:R-:W-:-:S02]  /*6f20*/  F2FP.F16.F32.PACK_AB R93, R98, R67 ;  /* 0x00000043625d723e */ /* 0x000fc400000000ff */
[----:B------:R-:W-:Y:S02]  /*6f30*/  F2FP.F16.F32.PACK_AB R95, R172, R99 ;  /* 0x00000063ac5f723e */ /* 0x000fe400000000ff */
[----:B------:R-:W-:Y:S02]  /*6f40*/  F2FP.F16.F32.PACK_AB R99, R66, R167 ;  /* 0x000000a74263723e */ /* 0x000fe400000000ff */
[----:B------:R-:W-:Y:S02]  /*6f50*/  F2FP.F16.F32.PACK_AB R94, R171, R54 ;  /* 0x00000036ab5e723e */ /* 0x000fe400000000ff */
[----:B------:R-:W-:-:S07]  /*6f60*/  F2FP.F16.F32.PACK_AB R98, R55, R52 ;  /* 0x000000343762723e */ /* 0x000fce00000000ff */
.L_x_526:
[----:B------:R-:W-:Y:S05]  /*6f70*/  BSYNC B3 ;  /* 0x0000000000037941 */ /* 0x000fea0003800000 */
.L_x_525:
[----:B0-----:R0:W-:Y:S04]  /*6f80*/  STG.E.128 desc[UR36][R140.64], R92 ;  /* 0x0000005c8c007986 */ /* 0x0011e8000c101d24 */
[----:B--2---:R0:W-:Y:S02]  /*6f90*/  @!P4 STG.E.128 desc[UR36][R142.64], R96 ;  /* 0x000000608e00c986 */ /* 0x0041e4000c101d24 */
.L_x_524:
[----:B------:R-:W-:Y:S05]  /*6fa0*/  BSYNC B2 ;  /* 0x0000000000027941 */ /* 0x000fea0003800000 */
.L_x_523:
[----:B------:R-:W-:Y:S01]  /*6fb0*/  ISETP.NE.AND P4, PT, R10, RZ, PT ;  /* 0x000000ff0a00720c */ /* 0x000fe20003f85270 */
[----:B------:R-:W-:-:S12]  /*6fc0*/  BSSY B2, `(.L_x_527) ;  /* 0x0000077000027945 */ /* 0x000fd80003800000 */
[----:B------:R-:W-:Y:S05]  /*6fd0*/  @!P4 BRA `(.L_x_528) ;  /* 0x0000000400d4c947 */ /* 0x000fea0003800000 */
[----:B------:R-:W-:Y:S01]  /*6fe0*/  SEL R52, R119, R153, !P2 ;  /* 0x0000009977347207 */ /* 0x000fe20005000000 */
[----:B------:R-:W-:Y:S01]  /*6ff0*/  BSSY B3, `(.L_x_529) ;  /* 0x0000071000037945 */ /* 0x000fe20003800000 */
[----:B------:R-:W-:Y:S02]  /*7000*/  IADD3 R64, P4, P5, R104, R136, R21 ;  /* 0x0000008868407210 */ /* 0x000fe40007d9e015 */
[----:B------:R-:W-:Y:S02]  /*7010*/  SHF.R.S32.HI R53, RZ, 0x1f, R52 ;  /* 0x0000001fff357819 */ /* 0x000fe40000011434 */
[----:B------:R-:W-:Y:S02]  /*7020*/  IADD3.X R65, R101, R164, R12, P4, P5 ;  /* 0x000000a465417210 */ /* 0x000fe400027ea40c */
[----:B------:R-:W-:-:S04]  /*7030*/  LEA.HI R53, R53, R52, RZ, 0x4 ;  /* 0x0000003435357211 */ /* 0x000fc800078f20ff */
[----:B------:R-:W-:-:S05]  /*7040*/  LEA.HI.SX32 R52, R53, R28, 0x1c ;  /* 0x0000001c35347211 */ /* 0x000fca00078fe2ff */
[----:B------:R-:W-:-:S05]  /*7050*/  IMAD.SHL.U32 R53, R52, 0x8, RZ ;  /* 0x0000000834357824 */ /* 0x000fca00078e00ff */
[----:B------:R-:W-:-:S13]  /*7060*/  ISETP.GE.AND P4, PT, R53, R151, PT ;  /* 0x000000973500720c */ /* 0x000fda0003f86270 */
[--C-:B------:R-:W-:Y:S02]  /*7070*/  @!P4 SHF.R.S32.HI R55, RZ, 0x1f, R53.reuse ;  /* 0x0000001fff37c819 */ /* 0x100fe40000011435 */
[----:B------:R-:W-:-:S04]  /*7080*/  @!P4 IADD3 R54, P5, P6, R104, R136, R53 ;  /* 0x000000886836c210 */ /* 0x000fc80007ebe035 */
[----:B------:R-:W-:Y:S02]  /*7090*/  @!P4 IADD3.X R55, R101, R164, R55, P5, P6 ;  /* 0x000000a46537c210 */ /* 0x000fe40002fec437 */
[----:B0-----:R-:W-:-:S04]  /*70a0*/  LEA R92, P5, R64, R120, 0x1 ;  /* 0x00000078405c7211 */ /* 0x001fc800078a08ff */
        /* <DEDUP_REMOVED lines=11> */
[----:B------:R-:W-:-:S03]  /*7160*/  IMAD R52, R55, 0x2, R2 ;  /* 0x0000000237347824 */ /* 0x000fc600078e0202 */
[----:B------:R-:W-:-:S05]  /*7170*/  LEA R53, R190, R53, 0x9 ;  /* 0x00000035be357211 */ /* 0x000fca00078e48ff */
[----:B------:R-:W-:-:S04]  /*7180*/  IMAD.IADD R53, R53, 0x1, R54 ;  /* 0x0000000135357824 */ /* 0x000fc800078e0236 */
[----:B------:R-:W-:-:S05]  /*7190*/  IMAD R53, R18, 0x6000, R53 ;  /* 0x0000600012357824 */ /* 0x000fca00078e0235 */
[----:B------:R-:W-:Y:S02]  /*71a0*/  LEA R64, R53, R2, 0x1 ;  /* 0x0000000235407211 */ /* 0x000fe400078e08ff */
[----:B------:R-:W0:Y:S04]  /*71b0*/  LDS.128 R52, [R52+0x1c400] ;  /* 0x01c4000034347984 */ /* 0x000e280000000c00 */
[----:B------:R-:W2:Y:S01]  /*71c0*/  LDS.128 R64, [R64+0x1c400] ;  /* 0x01c4000040407984 */ /* 0x000ea20000000c00 */
[----:B------:R-:W-:Y:S05]  /*71d0*/  @P5 BRA `(.L_x_530) ;  /* 0x0000000400485947 */ /* 0x000fea0003800000 */
[--C-:B------:R-:W-:Y:S01]  /*71e0*/  SHF.R.U64 R48, R48, 0x10, R49.reuse ;  /* 0x0000001030307819 */ /* 0x100fe20000001231 */
[--C-:B--2---:R-:W-:Y:S01]  /*71f0*/  HADD2.F32 R98, -RZ, R65.reuse.H0_H0 ;  /* 0x20000041ff627230 */ /* 0x104fe20000004100 */
[----:B------:R-:W-:Y:S01]  /*7200*/  SHF.R.U32.HI R96, RZ, 0x10, R49 ;  /* 0x00000010ff607819 */ /* 0x000fe20000011631 */
[----:B------:R-:W-:Y:S01]  /*7210*/  HADD2.F32 R65, -RZ, R65.H1_H1 ;  /* 0x30000041ff417230 */ /* 0x000fe20000004100 */
[--C-:B------:R-:W-:Y:S01]  /*7220*/  SHF.R.U64 R49, R60, 0x10, R61.reuse ;  /* 0x000000103c317819 */ /* 0x100fe2000000123d */
[--C-:B0-----:R-:W-:Y:S01]  /*7230*/  HADD2.F32 R140, -RZ, R53.reuse.H0_H0 ;  /* 0x20000035ff8c7230 */ /* 0x101fe20000004100 */
[----:B------:R-:W-:Y:S01]  /*7240*/  SHF.R.U32.HI R60, RZ, 0x10, R61 ;  /* 0x00000010ff3c7819 */ /* 0x000fe2000001163d */
[----:B------:R-:W-:Y:S01]  /*7250*/  HADD2.F32 R53, -RZ, R53.H1_H1 ;  /* 0x30000035ff357230 */ /* 0x000fe20000004100 */
[--C-:B------:R-:W-:Y:S01]  /*7260*/  SHF.R.U64 R61, R62, 0x10, R63.reuse ;  /* 0x000000103e3d7819 */ /* 0x100fe2000000123f */
[----:B------:R-:W-:Y:S01]  /*7270*/  HADD2.F32 R96, -RZ, R96.H0_H0 ;  /* 0x20000060ff607230 */ /* 0x000fe20000004100 */
[----:B------:R-:W-:Y:S01]  /*7280*/  SHF.R.U32.HI R62, RZ, 0x10, R63 ;  /* 0x00000010ff3e7819 */ /* 0x000fe2000001163f */
[----:B------:R-:W-:Y:S01]  /*7290*/  HADD2.F32 R60, -RZ, R60.H0_H0 ;  /* 0x2000003cff3c7230 */ /* 0x000fe20000004100 */
[--C-:B------:R-:W-:Y:S01]  /*72a0*/  SHF.R.U64 R50, R50, 0x10, R51.reuse ;  /* 0x0000001032327819 */ /* 0x100fe20000001233 */
[----:B------:R-:W-:Y:S01]  /*72b0*/  HADD2.F32 R63, -RZ, R203.H0_H0 ;  /* 0x200000cbff3f7230 */ /* 0x000fe20000004100 */
[----:B------:R-:W-:Y:S01]  /*72c0*/  SHF.R.U32.HI R51, RZ, 0x10, R51 ;  /* 0x00000010ff337819 */ /* 0x000fe20000011633 */
[----:B------:R-:W-:-:S02]  /*72d0*/  HADD2.F32 R97, -RZ, R182.H1_H1 ;  /* 0x300000b6ff617230 */ /* 0x000fc40000004100 */
[-C--:B------:R-:W-:Y:S01]  /*72e0*/  FMUL.FTZ R142, R65, R60.reuse ;  /* 0x0000003c418e7220 */ /* 0x080fe20000410000 */
[C---:B------:R-:W-:Y:S01]  /*72f0*/  FMUL.FTZ R60, R53.reuse, R60 ;  /* 0x0000003c353c7220 */ /* 0x040fe20000410000 */
[-C--:B------:R-:W-:Y:S01]  /*7300*/  FMUL.FTZ R99, R98, R63.reuse ;  /* 0x0000003f62637220 */ /* 0x080fe20000410000 */
[----:B------:R-:W-:Y:S01]  /*7310*/  FMUL.FTZ R63, R140, R63 ;  /* 0x0000003f8c3f7220 */ /* 0x000fe20000410000 */
[-C--:B------:R-:W-:Y:S01]  /*7320*/  FFMA.FTZ R142, R53, R96.reuse, -R142 ;  /* 0x00000060358e7223 */ /* 0x080fe2000001088e */
[----:B------:R-:W-:Y:S01]  /*7330*/  FFMA.FTZ R60, R65, R96, R60 ;  /* 0x00000060413c7223 */ /* 0x000fe2000001003c */
[----:B------:R-:W-:Y:S02]  /*7340*/  HADD2.F32 R53, -RZ, R183.H1_H1 ;  /* 0x300000b7ff357230 */ /* 0x000fe40000004100 */
[-C--:B------:R-:W-:Y:S01]  /*7350*/  FFMA.FTZ R63, R98, R97.reuse, R63 ;  /* 0x00000061623f7223 */ /* 0x080fe2000001003f */
[--C-:B------:R-:W-:Y:S02]  /*7360*/  HADD2.F32 R96, -RZ, R67.reuse.H0_H0 ;  /* 0x20000043ff607230 */ /* 0x100fe40000004100 */
[----:B------:R-:W-:Y:S01]  /*7370*/  FFMA.FTZ R99, R140, R97, -R99 ;  /* 0x000000618c637223 */ /* 0x000fe20000010863 */
[----:B------:R-:W-:-:S02]  /*7380*/  HADD2.F32 R67, -RZ, R67.H1_H1 ;  /* 0x30000043ff437230 */ /* 0x000fc40000004100 */
[----:B------:R-:W-:Y:S02]  /*7390*/  HADD2.F32 R98, -RZ, R55.H0_H0 ;  /* 0x20000037ff627230 */ /* 0x000fe40000004100 */
[----:B------:R-:W-:Y:S01]  /*73a0*/  HADD2.F32 R62, -RZ, R62.H0_H0 ;  /* 0x2000003eff3e7230 */ /* 0x000fe20000004100 */
[----:B------:R-:W-:Y:S01]  /*73b0*/  F2FP.F16.F32.PACK_AB R99, R142, R99 ;  /* 0x000000638e63723e */ /* 0x000fe200000000ff */
[----:B------:R-:W-:Y:S02]  /*73c0*/  HADD2.F32 R140, -RZ, R51.H0_H0 ;  /* 0x20000033ff8c7230 */ /* 0x000fe40000004100 */
[-C--:B------:R-:W-:Y:S01]  /*73d0*/  FMUL.FTZ R51, R96, R53.reuse ;  /* 0x0000003560337220 */ /* 0x080fe20000410000 */
[----:B------:R-:W-:Y:S02]  /*73e0*/  HADD2.F32 R65, -RZ, R182.H0_H0 ;  /* 0x200000b6ff417230 */ /* 0x000fe40000004100 */
[----:B------:R-:W-:Y:S01]  /*73f0*/  FMUL.FTZ R53, R98, R53 ;  /* 0x0000003562357220 */ /* 0x000fe20000410000 */
[----:B------:R-:W-:-:S02]  /*7400*/  HADD2.F32 R55, -RZ, R55.H1_H1 ;  /* 0x30000037ff377230 */ /* 0x000fc40000004100 */
[-C--:B------:R-:W-:Y:S01]  /*7410*/  FMUL.FTZ R168, R67, R62.reuse ;  /* 0x0000003e43a87220 */ /* 0x080fe20000410000 */
[----:B------:R-:W-:Y:S02]  /*7420*/  HADD2.F32 R49, -RZ, R49.H0_H0 ;  /* 0x20000031ff317230 */ /* 0x000fe40000004100 */
[-C--:B------:R-:W-:Y:S01]  /*7430*/  FFMA.FTZ R51, R98, R65.reuse, -R51 ;  /* 0x0000004162337223 */ /* 0x080fe20000010833 */
[----:B------:R-:W-:Y:S01]  /*7440*/  FFMA.FTZ R53, R96, R65, R53 ;  /* 0x0000004160357223 */ /* 0x000fe20000010035 */
[C---:B------:R-:W-:Y:S01]  /*7450*/  FMUL.FTZ R62, R55.reuse, R62 ;  /* 0x0000003e373e7220 */ /* 0x040fe20000410000 */
[-C--:B------:R-:W-:Y:S01]  /*7460*/  FFMA.FTZ R168, R55, R140.reuse, -R168 ;  /* 0x0000008c37a87223 */ /* 0x080fe200000108a8 */
[----:B------:R-:W-:Y:S02]  /*7470*/  HADD2.F32 R55, -RZ, R181.H1_H1 ;  /* 0x300000b5ff377230 */ /* 0x000fe40000004100 */
[----:B------:R-:W-:Y:S02]  /*7480*/  HADD2.F32 R98, -RZ, R64.H0_H0 ;  /* 0x20000040ff627230 */ /* 0x000fe40000004100 */
[----:B------:R-:W-:Y:S01]  /*7490*/  FFMA.FTZ R62, R67, R140, R62 ;  /* 0x0000008c433e7223 */ /* 0x000fe2000001003e */
[----:B------:R-:W-:-:S02]  /*74a0*/  HADD2.F32 R96, -RZ, R52.H0_H0 ;  /* 0x20000034ff607230 */ /* 0x000fc40000004100 */
[----:B------:R-:W-:Y:S02]  /*74b0*/  HADD2.F32 R64, -RZ, R64.H1_H1 ;  /* 0x30000040ff407230 */ /* 0x000fe40000004100 */
[-C--:B------:R-:W-:Y:S01]  /*74c0*/  FMUL.FTZ R67, R98, R55.reuse ;  /* 0x0000003762437220 */ /* 0x080fe20000410000 */
[----:B------:R-:W-:Y:S02]  /*74d0*/  HADD2.F32 R65, -RZ, R181.H0_H0 ;  /* 0x200000b5ff417230 */ /* 0x000fe40000004100 */
[----:B------:R-:W-:Y:S01]  /*74e0*/  FMUL.FTZ R141, R96, R55 ;  /* 0x00000037608d7220 */ /* 0x000fe20000410000 */
[----:B------:R-:W-:Y:S02]  /*74f0*/  HADD2.F32 R52, -RZ, R52.H1_H1 ;  /* 0x30000034ff347230 */ /* 0x000fe40000004100 */
[----:B------:R-:W-:Y:S01]  /*7500*/  FMUL.FTZ R55, R64, R49 ;  /* 0x0000003140377220 */ /* 0x000fe20000410000 */
[----:B------:R-:W-:Y:S02]  /*7510*/  HADD2.F32 R97, -RZ, R48.H0_H0 ;  /* 0x20000030ff617230 */ /* 0x000fe40000004100 */
[-C--:B------:R-:W-:Y:S01]  /*7520*/  FFMA.FTZ R67, R96, R65.reuse, -R67 ;  /* 0x0000004160437223 */ /* 0x080fe20000010843 */
[----:B------:R-:W-:Y:S01]  /*7530*/  FFMA.FTZ R141, R98, R65, R141 ;  /* 0x00000041628d7223 */ /* 0x000fe2000001008d */
[----:B------:R-:W-:Y:S01]  /*7540*/  FMUL.FTZ R49, R52, R49 ;  /* 0x0000003134317220 */ /* 0x000fe20000410000 */
[----:B------:R-:W-:-:S02]  /*7550*/  HADD2.F32 R65, -RZ, R66.H0_H0 ;  /* 0x20000042ff417230 */ /* 0x000fc40000004100 */
[-C--:B------:R-:W-:Y:S01]  /*7560*/  FFMA.FTZ R52, R52, R97.reuse, -R55 ;  /* 0x0000006134347223 */ /* 0x080fe20000010837 */
[----:B------:R-:W-:Y:S02]  /*7570*/  HADD2.F32 R48, -RZ, R180.H0_H0 ;  /* 0x200000b4ff307230 */ /* 0x000fe40000004100 */
[----:B------:R-:W-:Y:S01]  /*7580*/  FFMA.FTZ R64, R64, R97, R49 ;  /* 0x0000006140407223 */ /* 0x000fe20000010031 */
[----:B------:R-:W-:Y:S01]  /*7590*/  HADD2.F32 R61, -RZ, R61.H0_H0 ;  /* 0x2000003dff3d7230 */ /* 0x000fe20000004100 */
[----:B------:R-:W-:Y:S01]  /*75a0*/  F2FP.F16.F32.PACK_AB R62, R62, R53 ;  /* 0x000000353e3e723e */ /* 0x000fe200000000ff */
[----:B------:R-:W-:Y:S01]  /*75b0*/  HADD2.F32 R55, -RZ, R54.H0_H0 ;  /* 0x20000036ff377230 */ /* 0x000fe20000004100 */
[----:B------:R-:W-:Y:S01]  /*75c0*/  F2FP.F16.F32.PACK_AB R52, R52, R67 ;  /* 0x000000433434723e */ /* 0x000fe200000000ff */
[----:B------:R-:W-:Y:S01]  /*75d0*/  HADD2.F32 R66, -RZ, R66.H1_H1 ;  /* 0x30000042ff427230 */ /* 0x000fe20000004100 */
[----:B------:R-:W-:Y:S01]  /*75e0*/  F2FP.F16.F32.PACK_AB R64, R64, R141 ;  /* 0x0000008d4040723e */ /* 0x000fe200000000ff */
[----:B------:R-:W-:-:S02]  /*75f0*/  HADD2.F32 R54, -RZ, R54.H1_H1 ;  /* 0x30000036ff367230 */ /* 0x000fc40000004100 */
[----:B------:R-:W-:Y:S02]  /*7600*/  HADD2.F32 R97, -RZ, R50.H0_H0 ;  /* 0x20000032ff617230 */ /* 0x000fe40000004100 */
[-C--:B------:R-:W-:Y:S01]  /*7610*/  FMUL.FTZ R50, R65, R48.reuse ;  /* 0x0000003041327220 */ /* 0x080fe20000410000 */
[----:B------:R-:W-:Y:S02]  /*7620*/  HADD2.F32 R49, -RZ, R180.H1_H1 ;  /* 0x300000b4ff317230 */ /* 0x000fe40000004100 */
[-C--:B------:R-:W-:Y:S01]  /*7630*/  FMUL.FTZ R143, R66, R61.reuse ;  /* 0x0000003d428f7220 */ /* 0x080fe20000410000 */
[C---:B------:R-:W-:Y:S01]  /*7640*/  FMUL.FTZ R48, R55.reuse, R48 ;  /* 0x0000003037307220 */ /* 0x040fe20000410000 */
[C---:B------:R-:W-:Y:S01]  /*7650*/  FMUL.FTZ R61, R54.reuse, R61 ;  /* 0x0000003d363d7220 */ /* 0x040fe20000410000 */
[----:B------:R-:W-:Y:S02]  /*7660*/  IMAD.MOV.U32 R53, RZ, RZ, R99 ;  /* 0x000000ffff357224 */ /* 0x000fe400078e0063 */
[-C--:B------:R-:W-:Y:S01]  /*7670*/  FFMA.FTZ R50, R55, R49.reuse, -R50 ;  /* 0x0000003137327223 */ /* 0x080fe20000010832 */
[----:B------:R-:W-:Y:S01]  /*7680*/  FFMA.FTZ R48, R65, R49, R48 ;  /* 0x0000003141307223 */ /* 0x000fe20000010030 */
[-C--:B------:R-:W-:Y:S01]  /*7690*/  FFMA.FTZ R143, R54, R97.reuse, -R143 ;  /* 0x00000061368f7223 */ /* 0x080fe2000001088f */
[----:B------:R-:W-:Y:S01]  /*76a0*/  FFMA.FTZ R61, R66, R97, R61 ;  /* 0x00000061423d7223 */ /* 0x000fe2000001003d */
[----:B------:R-:W-:Y:S01]  /*76b0*/  F2FP.F16.F32.PACK_AB R55, R168, R51 ;  /* 0x00000033a837723e */ /* 0x000fe200000000ff */
[----:B------:R-:W-:Y:S01]  /*76c0*/  IMAD.MOV.U32 R67, RZ, RZ, R62 ;  /* 0x000000ffff437224 */ /* 0x000fe200078e003e */
[----:B------:R-:W-:-:S02]  /*76d0*/  F2FP.F16.F32.PACK_AB R65, R60, R63 ;  /* 0x0000003f3c41723e */ /* 0x000fc400000000ff */
[----:B------:R-:W-:Y:S02]  /*76e0*/  F2FP.F16.F32.PACK_AB R54, R143, R50 ;  /* 0x000000328f36723e */ /* 0x000fe400000000ff */
[----:B------:R-:W-:-:S07]  /*76f0*/  F2FP.F16.F32.PACK_AB R66, R61, R48 ;  /* 0x000000303d42723e */ /* 0x000fce00000000ff */
.L_x_530:
[----:B------:R-:W-:Y:S05]  /*7700*/  BSYNC B3 ;  /* 0x0000000000037941 */ /* 0x000fea0003800000 */
.L_x_529:
[----:B0-----:R3:W-:Y:S04]  /*7710*/  STG.E.128 desc[UR36][R92.64], R52 ;  /* 0x000000345c007986 */ /* 0x0017e8000c101d24 */
[----:B--2---:R3:W-:Y:S02]  /*7720*/  @!P4 STG.E.128 desc[UR36][R94.64], R64 ;  /* 0x000000405e00c986 */ /* 0x0047e4000c101d24 */
.L_x_528:
[----:B------:R-:W-:Y:S05]  /*7730*/  BSYNC B2 ;  /* 0x0000000000027941 */ /* 0x000fea0003800000 */
.L_x_527:
[----:B------:R-:W-:-:S13]  /*7740*/  ISETP.NE.AND P4, PT, R9, RZ, PT ;  /* 0x000000ff0900720c */ /* 0x000fda0003f85270 */
[----:B------:R-:W-:Y:S05]  /*7750*/  @!P4 BRA `(.L_x_522) ;  /* 0x0000000400e8c947 */ /* 0x000fea0003800000 */
[----:B------:R-:W-:Y:S01]  /*7760*/  ISETP.NE.AND P6, PT, R103, RZ, PT ;  /* 0x000000ff6700720c */ /* 0x000fe20003fc5270 */
[----:B------:R-:W-:Y:S01]  /*7770*/  BSSY B2, `(.L_x_531) ;  /* 0x0000076000027945 */ /* 0x000fe20003800000 */
[----:B------:R-:W-:Y:S02]  /*7780*/  IADD3 R51, P4, P5, R104, R136, R15 ;  /* 0x0000008868337210 */ /* 0x000fe40007d9e00f */
[----:B------:R-:W-:Y:S02]  /*7790*/  SEL R48, R119, R153, !P6 ;  /* 0x0000009977307207 */ /* 0x000fe40007000000 */
[----:B---3--:R-:W-:Y:S02]  /*77a0*/  IADD3.X R52, R101, R164, R11, P4, P5 ;  /* 0x000000a465347210 */ /* 0x008fe400027ea40b */
[----:B------:R-:W-:-:S04]  /*77b0*/  SHF.R.S32.HI R49, RZ, 0x1f, R48 ;  /* 0x0000001fff317819 */ /* 0x000fc80000011430 */
[----:B------:R-:W-:-:S04]  /*77c0*/  LEA.HI R49, R49, R48, RZ, 0x4 ;  /* 0x0000003031317211 */ /* 0x000fc800078f20ff */
[----:B------:R-:W-:-:S04]  /*77d0*/  LEA.HI.SX32 R49, R49, R20, 0x1c ;  /* 0x0000001431317211 */ /* 0x000fc800078fe2ff */
[----:B------:R-:W-:-:S04]  /*77e0*/  SHF.L.U32 R48, R49, 0x3, RZ ;  /* 0x0000000331307819 */ /* 0x000fc800000006ff */
[----:B------:R-:W-:-:S13]  /*77f0*/  ISETP.GE.AND P4, PT, R48, R151, PT ;  /* 0x000000973000720c */ /* 0x000fda0003f86270 */
[--C-:B------:R-:W-:Y:S02]  /*7800*/  @!P4 SHF.R.S32.HI R50, RZ, 0x1f, R48.reuse ;  /* 0x0000001fff32c819 */ /* 0x100fe40000011430 */
[--C-:B------:R-:W-:Y:S02]  /*7810*/  @!P4 IADD3 R136, P5, P6, R104, R136, R48.reuse ;  /* 0x000000886888c210 */ /* 0x100fe40007ebe030 */
[----:B------:R-:W-:Y:S02]  /*7820*/  LOP3.LUT R48, R189, 0x38, R48, 0xf8, !PT ;  /* 0x00000038bd307812 */ /* 0x000fe400078ef830 */
[----:B------:R-:W-:Y:S02]  /*7830*/  @!P4 IADD3.X R50, R101, R164, R50, P5, P6 ;  /* 0x000000a46532c210 */ /* 0x000fe40002fec432 */
[----:B------:R-:W-:Y:S02]  /*7840*/  LEA R60, P5, R51, R120, 0x1 ;  /* 0x00000078333c7211 */ /* 0x000fe400078a08ff */
[----:B------:R-:W-:-:S02]  /*7850*/  LOP3.LUT R48, R48, R191, RZ, 0x3c, !PT ;  /* 0x000000bf30307212 */ /* 0x000fc400078e3cff */
[----:B------:R-:W-:Y:S02]  /*7860*/  LEA.HI.X R61, R51, R121, R52, 0x1, P5 ;  /* 0x00000079333d7211 */ /* 0x000fe400028f0c34 */
[----:B------:R-:W-:-:S04]  /*7870*/  @!P4 LEA R62, P5, R136, R120, 0x1 ;  /* 0x00000078883ec211 */ /* 0x000fc800078a08ff */
[----:B------:R-:W-:Y:S02]  /*7880*/  @!P4 LEA.HI.X R63, R136, R121, R50, 0x1, P5 ;  /* 0x00000079883fc211 */ /* 0x000fe400028f0c32 */
[----:B------:R-:W-:Y:S02]  /*7890*/  SHF.R.S32.HI R50, RZ, 0x1f, R49 ;  /* 0x0000001fff327819 */ /* 0x000fe40000011431 */
[----:B------:R-:W-:Y:S02]  /*78a0*/  ISETP.GE.AND P5, PT, R185, R122, PT ;  /* 0x0000007ab900720c */ /* 0x000fe40003fa6270 */
[----:B------:R-:W-:-:S05]  /*78b0*/  LEA.HI R50, R50, R49, RZ, 0x3 ;  /* 0x0000003132327211 */ /* 0x000fca00078f18ff */
[----:B------:R-:W-:-:S05]  /*78c0*/  IMAD.SHL.U32 R50, R50, 0x400, RZ ;  /* 0x0000040032327824 */ /* 0x000fca00078e00ff */
[----:B------:R-:W-:-:S05]  /*78d0*/  LOP3.LUT R49, R50, 0x7fffe000, RZ, 0xc0, !PT ;  /* 0x7fffe00032317812 */ /* 0x000fca00078ec0ff */
[----:B------:R-:W-:-:S05]  /*78e0*/  IMAD R49, R190, 0x200, R49 ;  /* 0x00000200be317824 */ /* 0x000fca00078e0231 */
[----:B------:R-:W-:Y:S01]  /*78f0*/  IADD3 R51, R49, R48, RZ ;  /* 0x0000003031337210 */ /* 0x000fe20007ffe0ff */
[----:B------:R-:W-:-:S04]  /*7900*/  IMAD R49, R18, 0x6000, R139 ;  /* 0x0000600012317824 */ /* 0x000fc800078e028b */
[----:B------:R-:W-:Y:S02]  /*7910*/  IMAD R51, R18, 0x6000, R51 ;  /* 0x0000600012337824 */ /* 0x000fe400078e0233 */
[--C-:B------:R-:W-:Y:S02]  /*7920*/  IMAD R49, R49, 0x2, R2.reuse ;  /* 0x0000000231317824 */ /* 0x100fe400078e0202 */
[----:B------:R-:W-:-:S04]  /*7930*/  IMAD R52, R51, 0x2, R2 ;  /* 0x0000000233347824 */ /* 0x000fc800078e0202 */
[----:B------:R-:W2:Y:S04]  /*7940*/  LDS.128 R48, [R49+0x1c400] ;  /* 0x01c4000031307984 */ /* 0x000ea80000000c00 */
[----:B------:R-:W3:Y:S01]  /*7950*/  LDS.128 R52, [R52+0x1c400] ;  /* 0x01c4000034347984 */ /* 0x000ee20000000c00 */
[----:B------:R-:W-:Y:S05]  /*7960*/  @P5 BRA `(.L_x_532) ;  /* 0x0000000400585947 */ /* 0x000fea0003800000 */
[--C-:B------:R-:W-:Y:S01]  /*7970*/  SHF.R.U64 R44, R44, 0x10, R45.reuse ;  /* 0x000000102c2c7819 */ /* 0x100fe2000000122d */
[----:B0-----:R-:W-:Y:S01]  /*7980*/  HADD2.F32 R94, -RZ, R179.H1_H1 ;  /* 0x300000b3ff5e7230 */ /* 0x001fe20000004100 */
[----:B------:R-:W-:Y:S01]  /*7990*/  SHF.R.U32.HI R64, RZ, 0x10, R45 ;  /* 0x00000010ff407819 */ /* 0x000fe2000001162d */
[----:B--2---:R-:W-:Y:S01]  /*79a0*/  HADD2.F32 R66, -RZ, R49.H1_H1 ;  /* 0x30000031ff427230 */ /* 0x004fe20000004100 */
[----:B------:R-:W-:Y:S01]  /*79b0*/  SHF.R.U64 R45, R56, 0x10, R57 ;  /* 0x00000010382d7819 */ /* 0x000fe20000001239 */
[----:B------:R-:W-:Y:S01]  /*79c0*/  HADD2.F32 R92, -RZ, R177.H1_H1 ;  /* 0x300000b1ff5c7230 */ /* 0x000fe20000004100 */
[--C-:B------:R-:W-:Y:S01]  /*79d0*/  SHF.R.U64 R46, R46, 0x10, R47.reuse ;  /* 0x000000102e2e7819 */ /* 0x100fe2000000122f */
[----:B------:R-:W-:Y:S01]  /*79e0*/  HADD2.F32 R64, -RZ, R64.H0_H0 ;  /* 0x20000040ff407230 */ /* 0x000fe20000004100 */
[----:B------:R-:W-:Y:S02]  /*79f0*/  SHF.R.U32.HI R56, RZ, 0x10, R47 ;  /* 0x00000010ff387819 */ /* 0x000fe4000001162f */
[----:B------:R-:W-:-:S02]  /*7a00*/  SHF.R.U64 R47, R58, 0x10, R59 ;  /* 0x000000103a2f7819 */ /* 0x000fc4000000123b */
[----:B------:R-:W-:Y:S02]  /*7a10*/  SHF.R.U32.HI R58, RZ, 0x10, R59 ;  /* 0x00000010ff3a7819 */ /* 0x000fe4000001163b */
[----:B---3--:R-:W-:Y:S01]  /*7a20*/  MOV R59, R53 ;  /* 0x00000035003b7202 */ /* 0x008fe20000000f00 */
[----:B------:R-:W-:Y:S01]  /*7a30*/  IMAD.MOV.U32 R53, RZ, RZ, R51 ;  /* 0x000000ffff357224 */ /* 0x000fe200078e0033 */
[----:B------:R-:W-:Y:S01]  /*7a40*/  SHF.R.U32.HI R57, RZ, 0x10, R57 ;  /* 0x00000010ff397819 */ /* 0x000fe20000011639 */
[----:B------:R-:W-:Y:S02]  /*7a50*/  HADD2.F32 R51, -RZ, R49.H0_H0 ;  /* 0x20000031ff337230 */ /* 0x000fe40000004100 */
[--C-:B------:R-:W-:Y:S02]  /*7a60*/  HADD2.F32 R65, -RZ, R59.reuse.H0_H0 ;  /* 0x2000003bff417230 */ /* 0x100fe40000004100 */
[----:B------:R-:W-:Y:S02]  /*7a70*/  HADD2.F32 R59, -RZ, R59.H1_H1 ;  /* 0x3000003bff3b7230 */ /* 0x000fe40000004100 */
[----:B------:R-:W-:-:S02]  /*7a80*/  HADD2.F32 R57, -RZ, R57.H0_H0 ;  /* 0x20000039ff397230 */ /* 0x000fc40000004100 */
[-C--:B------:R-:W-:Y:S01]  /*7a90*/  FMUL.FTZ R96, R65, R94.reuse ;  /* 0x0000005e41607220 */ /* 0x080fe20000410000 */
[----:B------:R-:W-:Y:S02]  /*7aa0*/  FMUL.FTZ R94, R51, R94 ;  /* 0x0000005e335e7220 */ /* 0x000fe40000410000 */
[-C--:B------:R-:W-:Y:S01]  /*7ab0*/  FMUL.FTZ R67, R59, R57.reuse ;  /* 0x000000393b437220 */ /* 0x080fe20000410000 */
[C---:B------:R-:W-:Y:S01]  /*7ac0*/  FMUL.FTZ R98, R66.reuse, R57 ;  /* 0x0000003942627220 */ /* 0x040fe20000410000 */
[-C--:B------:R-:W-:Y:S01]  /*7ad0*/  FFMA.FTZ R49, R65, R92.reuse, R94 ;  /* 0x0000005c41317223 */ /* 0x080fe2000001005e */
[----:B------:R-:W-:Y:S01]  /*7ae0*/  FFMA.FTZ R51, R51, R92, -R96 ;  /* 0x0000005c33337223 */ /* 0x000fe20000010860 */
[-C--:B------:R-:W-:Y:S01]  /*7af0*/  FFMA.FTZ R66, R66, R64.reuse, -R67 ;  /* 0x0000004042427223 */ /* 0x080fe20000010843 */
[----:B------:R-:W-:Y:S01]  /*7b00*/  FFMA.FTZ R64, R59, R64, R98 ;  /* 0x000000403b407223 */ /* 0x000fe20000010062 */
[----:B------:R-:W-:Y:S02]  /*7b10*/  HADD2.F32 R94, -RZ, R178.H1_H1 ;  /* 0x300000b2ff5e7230 */ /* 0x000fe40000004100 */
[--C-:B------:R-:W-:Y:S01]  /*7b20*/  HADD2.F32 R59, -RZ, R55.reuse.H0_H0 ;  /* 0x20000037ff3b7230 */ /* 0x100fe20000004100 */
[----:B------:R-:W-:Y:S01]  /*7b30*/  F2FP.F16.F32.PACK_AB R51, R66, R51 ;  /* 0x000000334233723e */ /* 0x000fe200000000ff */
[----:B------:R-:W-:-:S02]  /*7b40*/  HADD2.F32 R65, -RZ, R55.H1_H1 ;  /* 0x30000037ff417230 */ /* 0x000fc40000004100 */
[----:B------:R-:W-:Y:S02]  /*7b50*/  HADD2.F32 R96, -RZ, R58.H0_H0 ;  /* 0x2000003aff607230 */ /* 0x000fe40000004100 */
[--C-:B------:R-:W-:Y:S02]  /*7b60*/  HADD2.F32 R55, -RZ, R53.reuse.H0_H0 ;  /* 0x20000035ff377230 */ /* 0x100fe40000004100 */
[----:B------:R-:W-:Y:S02]  /*7b70*/  HADD2.F32 R57, -RZ, R53.H1_H1 ;  /* 0x30000035ff397230 */ /* 0x000fe40000004100 */
[----:B------:R-:W-:Y:S01]  /*7b80*/  FMUL.FTZ R98, R65, R96 ;  /* 0x0000006041627220 */ /* 0x000fe20000410000 */
[----:B------:R-:W-:Y:S02]  /*7b90*/  HADD2.F32 R92, -RZ, R176.H1_H1 ;  /* 0x300000b0ff5c7230 */ /* 0x000fe40000004100 */
[----:B------:R-:W-:Y:S02]  /*7ba0*/  HADD2.F32 R58, -RZ, R56.H0_H0 ;  /* 0x20000038ff3a7230 */ /* 0x000fe40000004100 */
[-C--:B------:R-:W-:Y:S01]  /*7bb0*/  FMUL.FTZ R56, R59, R94.reuse ;  /* 0x0000005e3b387220 */ /* 0x080fe20000410000 */
[----:B------:R-:W-:Y:S01]  /*7bc0*/  FMUL.FTZ R94, R55, R94 ;  /* 0x0000005e375e7220 */ /* 0x000fe20000410000 */
[----:B------:R-:W-:Y:S01]  /*7bd0*/  FMUL.FTZ R96, R57, R96 ;  /* 0x0000006039607220 */ /* 0x000fe20000410000 */
[----:B------:R-:W-:-:S02]  /*7be0*/  HADD2.F32 R178, -RZ, R178.H0_H0 ;  /* 0x200000b2ffb27230 */ /* 0x000fc40000004100 */
[----:B------:R-:W-:Y:S01]  /*7bf0*/  FFMA.FTZ R53, R55, R92, -R56 ;  /* 0x0000005c37357223 */ /* 0x000fe20000010838 */
[----:B------:R-:W-:Y:S01]  /*7c00*/  FFMA.FTZ R56, R57, R58, -R98 ;  /* 0x0000003a39387223 */ /* 0x000fe20000010862 */
[----:B------:R-:W-:Y:S01]  /*7c10*/  FFMA.FTZ R55, R59, R92, R94 ;  /* 0x0000005c3b377223 */ /* 0x000fe2000001005e */
[----:B------:R-:W-:Y:S01]  /*7c20*/  FFMA.FTZ R58, R65, R58, R96 ;  /* 0x0000003a413a7223 */ /* 0x000fe20000010060 */
[----:B------:R-:W-:Y:S02]  /*7c30*/  HADD2.F32 R94, -RZ, R179.H0_H0 ;  /* 0x200000b3ff5e7230 */ /* 0x000fe40000004100 */
[----:B------:R-:W-:Y:S01]  /*7c40*/  HADD2.F32 R65, -RZ, R45.H0_H0 ;  /* 0x2000002dff417230 */ /* 0x000fe20000004100 */
[----:B------:R-:W-:Y:S01]  /*7c50*/  F2FP.F16.F32.PACK_AB R56, R56, R53 ;  /* 0x000000353838723e */ /* 0x000fe200000000ff */
[----:B------:R-:W-:Y:S01]  /*7c60*/  HADD2.F32 R57, -RZ, R52.H0_H0 ;  /* 0x20000034ff397230 */ /* 0x000fe20000004100 */
[----:B------:R-:W-:Y:S01]  /*7c70*/  F2FP.F16.F32.PACK_AB R53, R64, R49 ;  /* 0x000000314035723e */ /* 0x000fe200000000ff */
[----:B------:R-:W-:Y:S01]  /*7c80*/  HADD2.F32 R45, -RZ, R48.H0_H0 ;  /* 0x20000030ff2d7230 */ /* 0x000fe20000004100 */
[----:B------:R-:W-:Y:S01]  /*7c90*/  MOV R49, R51 ;  /* 0x0000003300317202 */ /* 0x000fe20000000f00 */
[----:B------:R-:W-:Y:S01]  /*7ca0*/  HADD2.F32 R52, -RZ, R52.H1_H1 ;  /* 0x30000034ff347230 */ /* 0x000fe20000004100 */
[----:B------:R-:W-:Y:S01]  /*7cb0*/  F2FP.F16.F32.PACK_AB R55, R58, R55 ;  /* 0x000000373a37723e */ /* 0x000fe200000000ff */
[----:B------:R-:W-:-:S02]  /*7cc0*/  HADD2.F32 R48, -RZ, R48.H1_H1 ;  /* 0x30000030ff307230 */ /* 0x000fc40000004100 */
[----:B------:R-:W-:Y:S02]  /*7cd0*/  HADD2.F32 R92, -RZ, R177.H0_H0 ;  /* 0x200000b1ff5c7230 */ /* 0x000fe40000004100 */
[-C--:B------:R-:W-:Y:S01]  /*7ce0*/  FMUL.FTZ R67, R52, R65.reuse ;  /* 0x0000004134437220 */ /* 0x080fe20000410000 */
[----:B------:R-:W-:Y:S02]  /*7cf0*/  HADD2.F32 R59, -RZ, R44.H0_H0 ;  /* 0x2000002cff3b7230 */ /* 0x000fe40000004100 */
[-C--:B------:R-:W-:Y:S01]  /*7d00*/  FMUL.FTZ R44, R57, R94.reuse ;  /* 0x0000005e392c7220 */ /* 0x080fe20000410000 */
[C---:B------:R-:W-:Y:S01]  /*7d10*/  FMUL.FTZ R94, R45.reuse, R94 ;  /* 0x0000005e2d5e7220 */ /* 0x040fe20000410000 */
[C---:B------:R-:W-:Y:S01]  /*7d20*/  FMUL.FTZ R65, R48.reuse, R65 ;  /* 0x0000004130417220 */ /* 0x040fe20000410000 */
[----:B------:R-:W-:Y:S02]  /*7d30*/  HADD2.F32 R176, -RZ, R176.H0_H0 ;  /* 0x200000b0ffb07230 */ /* 0x000fe40000004100 */
[-C--:B------:R-:W-:Y:S01]  /*7d40*/  FFMA.FTZ R44, R45, R92.reuse, -R44 ;  /* 0x0000005c2d2c7223 */ /* 0x080fe2000001082c */
[----:B------:R-:W-:Y:S01]  /*7d50*/  FFMA.FTZ R45, R57, R92, R94 ;  /* 0x0000005c392d7223 */ /* 0x000fe2000001005e */
[-C--:B------:R-:W-:Y:S01]  /*7d60*/  FFMA.FTZ R57, R48, R59.reuse, -R67 ;  /* 0x0000003b30397223 */ /* 0x080fe20000010843 */
[----:B------:R-:W-:Y:S01]  /*7d70*/  FFMA.FTZ R48, R52, R59, R65 ;  /* 0x0000003b34307223 */ /* 0x000fe20000010041 */
[----:B------:R-:W-:-:S02]  /*7d80*/  HADD2.F32 R52, -RZ, R54.H0_H0 ;  /* 0x20000036ff347230 */ /* 0x000fc40000004100 */
[----:B------:R-:W-:Y:S02]  /*7d90*/  HADD2.F32 R65, -RZ, R47.H0_H0 ;  /* 0x2000002fff417230 */ /* 0x000fe40000004100 */
[----:B------:R-:W-:Y:S02]  /*7da0*/  HADD2.F32 R54, -RZ, R54.H1_H1 ;  /* 0x30000036ff367230 */ /* 0x000fe40000004100 */
[--C-:B------:R-:W-:Y:S02]  /*7db0*/  HADD2.F32 R47, -RZ, R50.reuse.H0_H0 ;  /* 0x20000032ff2f7230 */ /* 0x100fe40000004100 */
[----:B------:R-:W-:Y:S02]  /*7dc0*/  HADD2.F32 R50, -RZ, R50.H1_H1 ;  /* 0x30000032ff327230 */ /* 0x000fe40000004100 */
[-C--:B------:R-:W-:Y:S01]  /*7dd0*/  FMUL.FTZ R93, R54, R65.reuse ;  /* 0x00000041365d7220 */ /* 0x080fe20000410000 */
[----:B------:R-:W-:Y:S02]  /*7de0*/  HADD2.F32 R59, -RZ, R46.H0_H0 ;  /* 0x2000002eff3b7230 */ /* 0x000fe40000004100 */
[-C--:B------:R-:W-:Y:S01]  /*7df0*/  FMUL.FTZ R46, R52, R178.reuse ;  /* 0x000000b2342e7220 */ /* 0x080fe20000410000 */
[----:B------:R-:W-:Y:S01]  /*7e00*/  FMUL.FTZ R67, R47, R178 ;  /* 0x000000b22f437220 */ /* 0x000fe20000410000 */
[----:B------:R-:W-:Y:S01]  /*7e10*/  FMUL.FTZ R65, R50, R65 ;  /* 0x0000004132417220 */ /* 0x000fe20000410000 */
[----:B------:R-:W-:-:S02]  /*7e20*/  IMAD.MOV.U32 R51, RZ, RZ, R56 ;  /* 0x000000ffff337224 */ /* 0x000fc400078e0038 */
[----:B------:R-:W-:Y:S01]  /*7e30*/  FFMA.FTZ R46, R47, R176, -R46 ;  /* 0x000000b02f2e7223 */ /* 0x000fe2000001082e */
[-C--:B------:R-:W-:Y:S01]  /*7e40*/  FFMA.FTZ R93, R50, R59.reuse, -R93 ;  /* 0x0000003b325d7223 */ /* 0x080fe2000001085d */
[----:B------:R-:W-:Y:S01]  /*7e50*/  F2FP.F16.F32.PACK_AB R50, R57, R44 ;  /* 0x0000002c3932723e */ /* 0x000fe200000000ff */
[----:B------:R-:W-:Y:S01]  /*7e60*/  FFMA.FTZ R67, R52, R176, R67 ;  /* 0x000000b034437223 */ /* 0x000fe20000010043 */
[----:B------:R-:W-:Y:S01]  /*7e70*/  FFMA.FTZ R54, R54, R59, R65 ;  /* 0x0000003b36367223 */ /* 0x000fe20000010041 */
[----:B------:R-:W-:Y:S02]  /*7e80*/  F2FP.F16.F32.PACK_AB R52, R48, R45 ;  /* 0x0000002d3034723e */ /* 0x000fe400000000ff */
[----:B------:R-:W-:Y:S01]  /*7e90*/  F2FP.F16.F32.PACK_AB R93, R93, R46 ;  /* 0x0000002e5d5d723e */ /* 0x000fe200000000ff */
[----:B------:R-:W-:Y:S01]  /*7ea0*/  IMAD.MOV.U32 R48, RZ, RZ, R50 ;  /* 0x000000ffff307224 */ /* 0x000fe200078e0032 */
[----:B------:R-:W-:-:S03]  /*7eb0*/  F2FP.F16.F32.PACK_AB R54, R54, R67 ;  /* 0x000000433636723e */ /* 0x000fc600000000ff */
[----:B------:R-:W-:-:S07]  /*7ec0*/  IMAD.MOV.U32 R50, RZ, RZ, R93 ;  /* 0x000000ffff327224 */ /* 0x000fce00078e005d */
.L_x_532:
[----:B------:R-:W-:Y:S05]  /*7ed0*/  BSYNC B2 ;  /* 0x0000000000027941 */ /* 0x000fea0003800000 */
.L_x_531:
[----:B--2---:R4:W-:Y:S04]  /*7ee0*/  STG.E.128 desc[UR36][R60.64], R48 ;  /* 0x000000303c007986 */ /* 0x0049e8000c101d24 */
[----:B---3--:R4:W-:Y:S02]  /*7ef0*/  @!P4 STG.E.128 desc[UR36][R62.64], R52 ;  /* 0x000000343e00c986 */ /* 0x0089e4000c101d24 */
.L_x_522:
[----:B------:R-:W-:Y:S05]  /*7f00*/  BSYNC B1 ;  /* 0x0000000000017941 */ /* 0x000fea0003800000 */
.L_x_521:
[-C--:B--2---:R-:W-:Y:S02]  /*7f10*/  IMAD R44, R150, R130.reuse, RZ ;  /* 0x00000082962c7224 */ /* 0x084fe400078e02ff */
[----:B------:R-:W-:-:S04]  /*7f20*/  IMAD.WIDE.U32 R132, R204, R130, R132 ;  /* 0x00000082cc847225 */ /* 0x000fc800078e0084 */
[----:B------:R-:W-:Y:S01]  /*7f30*/  IMAD R131, R204, R131, R44 ;  /* 0x00000083cc837224 */ /* 0x000fe200078e022c */
[----:B------:R-:W-:Y:S06]  /*7f40*/  @P0 BRA `(.L_x_491) ;  /* 0x0000001800b00947 */ /* 0x000fec0003800000 */
[----:B------:R-:W-:Y:S01]  /*7f50*/  ISETP.NE.AND P0, PT, R14, RZ, PT ;  /* 0x000000ff0e00720c */ /* 0x000fe20003f05270 */
[----:B------:R-:W-:Y:S01]  /*7f60*/  BSSY B1, `(.L_x_533) ;  /* 0x000007a000017945 */ /* 0x000fe20003800000 */
[----:B------:R-:W-:-:S11]  /*7f70*/  IADD3 R56, R133, R131, RZ ;  /* 0x0000008385387210 */ /* 0x000fd60007ffe0ff */
[----:B------:R-:W-:Y:S05]  /*7f80*/  @!P0 BRA `(.L_x_534) ;  /* 0x0000000400dc8947 */ /* 0x000fea0003800000 */
[----:B------:R-:W-:Y:S01]  /*7f90*/  SEL R44, R119, R153, !P3 ;  /* 0x00000099772c7207 */ /* 0x000fe20005800000 */
[----:B------:R-:W-:Y:S01]  /*7fa0*/  BSSY B2, `(.L_x_535) ;  /* 0x0000073000027945 */ /* 0x000fe20003800000 */
[----:B----4-:R-:W-:Y:S02]  /*7fb0*/  IADD3 R48, P0, P4, R104, R132, R29 ;  /* 0x0000008468307210 */ /* 0x010fe40007c1e01d */
[----:B------:R-:W-:Y:S02]  /*7fc0*/  SHF.R.S32.HI R45, RZ, 0x1f, R44 ;  /* 0x0000001fff2d7819 */ /* 0x000fe4000001142c */
[----:B------:R-:W-:Y:S02]  /*7fd0*/  IADD3.X R50, R101, R56, R13, P0, P4 ;  /* 0x0000003865327210 */ /* 0x000fe400007e840d */
[----:B------:R-:W-:-:S04]  /*7fe0*/  LEA.HI R45, R45, R44, RZ, 0x4 ;  /* 0x0000002c2d2d7211 */ /* 0x000fc800078f20ff */
[----:B------:R-:W-:-:S04]  /*7ff0*/  LEA.HI.SX32 R45, R45, R30, 0x1c ;  /* 0x0000001e2d2d7211 */ /* 0x000fc800078fe2ff */
[----:B---3--:R-:W-:Y:S01]  /*8000*/  SHF.R.S32.HI R52, RZ, 0x1f, R45 ;  /* 0x0000001fff347819 */ /* 0x008fe2000001142d */
[----:B------:R-:W-:-:S03]  /*8010*/  IMAD.SHL.U32 R44, R45, 0x8, RZ ;  /* 0x000000082d2c7824 */ /* 0x000fc600078e00ff */
[----:B------:R-:W-:Y:S01]  /*8020*/  LEA.HI R52, R52, R45, RZ, 0x3 ;  /* 0x0000002d34347211 */ /* 0x000fe200078f18ff */
[----:B------:R-:W-:Y:S01]  /*8030*/  IMAD R45, R18, 0x6000, R144 ;  /* 0x00006000122d7824 */ /* 0x000fe200078e0290 */
[----:B------:R-:W-:-:S03]  /*8040*/  ISETP.GE.AND P0, PT, R44, R151, PT ;  /* 0x000000972c00720c */ /* 0x000fc60003f06270 */
[----:B------:R-:W-:Y:S01]  /*8050*/  IMAD.SHL.U32 R52, R52, 0x400, RZ ;  /* 0x0000040034347824 */ /* 0x000fe200078e00ff */
[----:B------:R-:W-:-:S04]  /*8060*/  LEA R45, R45, R2, 0x1 ;  /* 0x000000022d2d7211 */ /* 0x000fc800078e08ff */
[----:B------:R-:W-:-:S05]  /*8070*/  LOP3.LUT R47, R52, 0x7fffe000, RZ, 0xc0, !PT ;  /* 0x7fffe000342f7812 */ /* 0x000fca00078ec0ff */
[--C-:B------:R-:W-:Y:S02]  /*8080*/  @!P0 SHF.R.S32.HI R49, RZ, 0x1f, R44.reuse ;  /* 0x0000001fff318819 */ /* 0x100fe4000001142c */
[--C-:B------:R-:W-:Y:S02]  /*8090*/  @!P0 IADD3 R46, P4, P5, R104, R132, R44.reuse ;  /* 0x00000084682e8210 */ /* 0x100fe40007d9e02c */
[----:B------:R-:W-:Y:S02]  /*80a0*/  LOP3.LUT R44, R187, 0x38, R44, 0xf8, !PT ;  /* 0x00000038bb2c7812 */ /* 0x000fe400078ef82c */
[----:B------:R-:W-:Y:S02]  /*80b0*/  @!P0 IADD3.X R49, R101, R56, R49, P4, P5 ;  /* 0x0000003865318210 */ /* 0x000fe400027ea431 */
[----:B------:R-:W-:Y:S02]  /*80c0*/  LOP3.LUT R44, R44, R219, RZ, 0x3c, !PT ;  /* 0x000000db2c2c7212 */ /* 0x000fe400078e3cff */
[----:B------:R-:W-:-:S02]  /*80d0*/  LEA R52, P4, R48, R120, 0x1 ;  /* 0x0000007830347211 */ /* 0x000fc400078808ff */
[----:B------:R-:W-:Y:S02]  /*80e0*/  IADD3 R47, R44, R47, R193 ;  /* 0x0000002f2c2f7210 */ /* 0x000fe40007ffe0c1 */
[----:B------:R-:W-:Y:S02]  /*80f0*/  LEA.HI.X R53, R48, R121, R50, 0x1, P4 ;  /* 0x0000007930357211 */ /* 0x000fe400020f0c32 */
[----:B------:R-:W-:Y:S01]  /*8100*/  @!P0 LEA R54, P4, R46, R120, 0x1 ;  /* 0x000000782e368211 */ /* 0x000fe200078808ff */
[----:B------:R-:W-:-:S03]  /*8110*/  IMAD R47, R18, 0x6000, R47 ;  /* 0x00006000122f7824 */ /* 0x000fc600078e022f */
[----:B------:R-:W-:Y:S01]  /*8120*/  @!P0 LEA.HI.X R55, R46, R121, R49, 0x1, P4 ;  /* 0x000000792e378211 */ /* 0x000fe200020f0c31 */
[----:B------:R-:W-:Y:S01]  /*8130*/  IMAD R48, R47, 0x2, R2 ;  /* 0x000000022f307824 */ /* 0x000fe200078e0202 */
[----:B------:R-:W-:Y:S01]  /*8140*/  ISETP.GE.AND P4, PT, R22, R122, PT ;  /* 0x0000007a1600720c */ /* 0x000fe20003f86270 */
[----:B------:R-:W2:Y:S04]  /*8150*/  LDS.128 R44, [R45+0x1c400] ;  /* 0x01c400002d2c7984 */ /* 0x000ea80000000c00 */
[----:B------:R-:W3:Y:S08]  /*8160*/  LDS.128 R48, [R48+0x1c400] ;  /* 0x01c4000030307984 */ /* 0x000ef00000000c00 */
[----:B------:R-:W-:Y:S05]  /*8170*/  @P4 BRA `(.L_x_536) ;  /* 0x0000000400544947 */ /* 0x000fea0003800000 */
[----:B---3--:R-:W-:Y:S01]  /*8180*/  IMAD.MOV.U32 R62, RZ, RZ, R49 ;  /* 0x000000ffff3e7224 */ /* 0x008fe200078e0031 */
[----:B------:R-:W-:Y:S01]  /*8190*/  SHF.R.U32.HI R67, RZ, 0x10, R89 ;  /* 0x00000010ff437819 */ /* 0x000fe20000011659 */
[----:B------:R-:W-:Y:S01]  /*81a0*/  IMAD.MOV.U32 R63, RZ, RZ, R51 ;  /* 0x000000ffff3f7224 */ /* 0x000fe200078e0033 */
[----:B------:R-:W-:Y:S01]  /*81b0*/  SHF.R.U32.HI R65, RZ, 0x10, R77 ;  /* 0x00000010ff417819 */ /* 0x000fe2000001164d */
[----:B--2---:R-:W-:Y:S01]  /*81c0*/  IMAD.MOV.U32 R49, RZ, RZ, R47 ;  /* 0x000000ffff317224 */ /* 0x004fe200078e002f */
[----:B------:R-:W-:Y:S01]  /*81d0*/  MOV R61, R48 ;  /* 0x00000030003d7202 */ /* 0x000fe20000000f00 */
[--C-:B------:R-:W-:Y:S01]  /*81e0*/  HADD2.F32 R51, -RZ, R62.reuse.H0_H0 ;  /* 0x2000003eff337230 */ /* 0x100fe20000004100 */
[----:B------:R-:W-:Y:S01]  /*81f0*/  SHF.R.U64 R57, R76, 0x10, R77 ;  /* 0x000000104c397819 */ /* 0x000fe2000000124d */
[----:B------:R-:W-:Y:S01]  /*8200*/  HADD2.F32 R62, -RZ, R62.H1_H1 ;  /* 0x3000003eff3e7230 */ /* 0x000fe20000004100 */
[--C-:B------:R-:W-:Y:S01]  /*8210*/  SHF.R.U64 R59, R90, 0x10, R91.reuse ;  /* 0x000000105a3b7819 */ /* 0x100fe2000000125b */
[----:B------:R-:W-:Y:S01]  /*8220*/  HADD2.F32 R67, -RZ, R67.H0_H0 ;  /* 0x20000043ff437230 */ /* 0x000fe20000004100 */
[----:B------:R-:W-:Y:S01]  /*8230*/  SHF.R.U32.HI R90, RZ, 0x10, R91 ;  /* 0x00000010ff5a7819 */ /* 0x000fe2000001165b */
[----:B------:R-:W-:Y:S01]  /*8240*/  HADD2.F32 R66, -RZ, R175.H1_H1 ;  /* 0x300000afff427230 */ /* 0x000fe20000004100 */
[----:B------:R-:W-:Y:S01]  /*8250*/  SHF.R.U64 R58, R78, 0x10, R79 ;  /* 0x000000104e3a7819 */ /* 0x000fe2000000124f */
[----:B------:R-:W-:-:S02]  /*8260*/  HADD2.F32 R48, -RZ, R45.H1_H1 ;  /* 0x3000002dff307230 */ /* 0x000fc40000004100 */
[-C--:B------:R-:W-:Y:S01]  /*8270*/  FMUL.FTZ R77, R62, R67.reuse ;  /* 0x000000433e4d7220 */ /* 0x080fe20000410000 */
[----:B------:R-:W-:Y:S02]  /*8280*/  HADD2.F32 R47, -RZ, R45.H0_H0 ;  /* 0x2000002dff2f7230 */ /* 0x000fe40000004100 */
[-C--:B------:R-:W-:Y:S01]  /*8290*/  FMUL.FTZ R76, R51, R66.reuse ;  /* 0x00000042334c7220 */ /* 0x080fe20000410000 */
[----:B------:R-:W-:Y:S02]  /*82a0*/  HADD2.F32 R64, -RZ, R166.H1_H1 ;  /* 0x300000a6ff407230 */ /* 0x000fe40000004100 */
[----:B------:R-:W-:Y:S01]  /*82b0*/  FMUL.FTZ R67, R48, R67 ;  /* 0x0000004330437220 */ /* 0x000fe20000410000 */
[----:B------:R-:W-:Y:S02]  /*82c0*/  HADD2.F32 R65, -RZ, R65.H0_H0 ;  /* 0x20000041ff417230 */ /* 0x000fe40000004100 */
[C---:B------:R-:W-:Y:S01]  /*82d0*/  FMUL.FTZ R66, R47.reuse, R66 ;  /* 0x000000422f427220 */ /* 0x040fe20000410000 */
[----:B------:R-:W-:Y:S01]  /*82e0*/  SHF.R.U32.HI R78, RZ, 0x10, R79 ;  /* 0x00000010ff4e7819 */ /* 0x000fe2000001164f */
[----:B------:R-:W-:Y:S01]  /*82f0*/  FFMA.FTZ R45, R47, R64, -R76 ;  /* 0x000000402f2d7223 */ /* 0x000fe2000001084c */
[----:B------:R-:W-:-:S02]  /*8300*/  HADD2.F32 R76, -RZ, R174.H1_H1 ;  /* 0x300000aeff4c7230 */ /* 0x000fc40000004100 */
[-C--:B------:R-:W-:Y:S01]  /*8310*/  FFMA.FTZ R48, R48, R65.reuse, -R77 ;  /* 0x0000004130307223 */ /* 0x080fe2000001084d */
[----:B------:R-:W-:Y:S01]  /*8320*/  FFMA.FTZ R62, R62, R65, R67 ;  /* 0x000000413e3e7223 */ /* 0x000fe20000010043 */
[----:B------:R-:W-:Y:S01]  /*8330*/  FFMA.FTZ R47, R51, R64, R66 ;  /* 0x00000040332f7223 */ /* 0x000fe20000010042 */
[----:B------:R-:W-:Y:S01]  /*8340*/  HADD2.F32 R65, -RZ, R63.H0_H0 ;  /* 0x2000003fff417230 */ /* 0x000fe20000004100 */
[----:B------:R-:W-:Y:S01]  /*8350*/  SHF.R.U64 R60, R88, 0x10, R89 ;  /* 0x00000010583c7819 */ /* 0x000fe20000001259 */
[--C-:B------:R-:W-:Y:S01]  /*8360*/  HADD2.F32 R51, -RZ, R49.reuse.H0_H0 ;  /* 0x20000031ff337230 */ /* 0x100fe20000004100 */
[----:B------:R-:W-:Y:S01]  /*8370*/  F2FP.F16.F32.PACK_AB R45, R48, R45 ;  /* 0x0000002d302d723e */ /* 0x000fe200000000ff */
[----:B------:R-:W-:Y:S02]  /*8380*/  HADD2.F32 R67, -RZ, R90.H0_H0 ;  /* 0x2000005aff437230 */ /* 0x000fe40000004100 */
[----:B------:R-:W-:Y:S01]  /*8390*/  FMUL.FTZ R88, R65, R76 ;  /* 0x0000004c41587220 */ /* 0x000fe20000410000 */
[----:B------:R-:W-:-:S02]  /*83a0*/  HADD2.F32 R64, -RZ, R49.H1_H1 ;  /* 0x30000031ff407230 */ /* 0x000fc40000004100 */
[C---:B------:R-:W-:Y:S01]  /*83b0*/  FMUL.FTZ R76, R51.reuse, R76 ;  /* 0x0000004c334c7220 */ /* 0x040fe20000410000 */
[----:B------:R-:W-:Y:S02]  /*83c0*/  HADD2.F32 R66, -RZ, R165.H1_H1 ;  /* 0x300000a5ff427230 */ /* 0x000fe40000004100 */
[----:B------:R-:W-:Y:S02]  /*83d0*/  HADD2.F32 R63, -RZ, R63.H1_H1 ;  /* 0x3000003fff3f7230 */ /* 0x000fe40000004100 */
[-C--:B------:R-:W-:Y:S01]  /*83e0*/  FMUL.FTZ R90, R64, R67.reuse ;  /* 0x00000043405a7220 */ /* 0x080fe20000410000 */
[----:B------:R-:W-:Y:S02]  /*83f0*/  HADD2.F32 R78, -RZ, R78.H0_H0 ;  /* 0x2000004eff4e7230 */ /* 0x000fe40000004100 */
[-C--:B------:R-:W-:Y:S01]  /*8400*/  FFMA.FTZ R49, R51, R66.reuse, -R88 ;  /* 0x0000004233317223 */ /* 0x080fe20000010858 */
[----:B------:R-:W-:Y:S01]  /*8410*/  FFMA.FTZ R51, R65, R66, R76 ;  /* 0x0000004241337223 */ /* 0x000fe2000001004c */
[----:B------:R-:W-:Y:S01]  /*8420*/  FMUL.FTZ R77, R63, R67 ;  /* 0x000000433f4d7220 */ /* 0x000fe20000410000 */
[----:B------:R-:W-:-:S02]  /*8430*/  HADD2.F32 R65, -RZ, R60.H0_H0 ;  /* 0x2000003cff417230 */ /* 0x000fc40000004100 */
[-C--:B------:R-:W-:Y:S01]  /*8440*/  FFMA.FTZ R66, R63, R78.reuse, R90 ;  /* 0x0000004e3f427223 */ /* 0x080fe2000001005a */
[----:B------:R-:W-:Y:S02]  /*8450*/  HADD2.F32 R175, -RZ, R175.H0_H0 ;  /* 0x200000afffaf7230 */ /* 0x000fe40000004100 */
[----:B------:R-:W-:Y:S01]  /*8460*/  FFMA.FTZ R64, R64, R78, -R77 ;  /* 0x0000004e40407223 */ /* 0x000fe2000001084d */
[--C-:B------:R-:W-:Y:S02]  /*8470*/  HADD2.F32 R63, -RZ, R61.reuse.H0_H0 ;  /* 0x2000003dff3f7230 */ /* 0x100fe40000004100 */
[--C-:B------:R-:W-:Y:S01]  /*8480*/  HADD2.F32 R60, -RZ, R44.reuse.H0_H0 ;  /* 0x2000002cff3c7230 */ /* 0x100fe20000004100 */
[----:B------:R-:W-:Y:S01]  /*8490*/  F2FP.F16.F32.PACK_AB R51, R66, R51 ;  /* 0x000000334233723e */ /* 0x000fe200000000ff */
[----:B------:R-:W-:Y:S02]  /*84a0*/  HADD2.F32 R61, -RZ, R61.H1_H1 ;  /* 0x3000003dff3d7230 */ /* 0x000fe40000004100 */
[----:B------:R-:W-:Y:S01]  /*84b0*/  FMUL.FTZ R67, R63, R175 ;  /* 0x000000af3f437220 */ /* 0x000fe20000410000 */
[----:B------:R-:W-:-:S02]  /*84c0*/  HADD2.F32 R44, -RZ, R44.H1_H1 ;  /* 0x3000002cff2c7230 */ /* 0x000fc40000004100 */
[----:B------:R-:W-:Y:S01]  /*84d0*/  FMUL.FTZ R76, R60, R175 ;  /* 0x000000af3c4c7220 */ /* 0x000fe20000410000 */
[----:B------:R-:W-:Y:S02]  /*84e0*/  HADD2.F32 R166, -RZ, R166.H0_H0 ;  /* 0x200000a6ffa67230 */ /* 0x000fe40000004100 */
[-C--:B------:R-:W-:Y:S01]  /*84f0*/  FMUL.FTZ R77, R61, R65.reuse ;  /* 0x000000413d4d7220 */ /* 0x080fe20000410000 */
[----:B------:R-:W-:Y:S02]  /*8500*/  HADD2.F32 R57, -RZ, R57.H0_H0 ;  /* 0x20000039ff397230 */ /* 0x000fe40000004100 */
[----:B------:R-:W-:Y:S01]  /*8510*/  FMUL.FTZ R78, R44, R65 ;  /* 0x000000412c4e7220 */ /* 0x000fe20000410000 */
[----:B------:R-:W-:Y:S02]  /*8520*/  HADD2.F32 R174, -RZ, R174.H0_H0 ;  /* 0x200000aeffae7230 */ /* 0x000fe40000004100 */
[-C--:B------:R-:W-:Y:S01]  /*8530*/  FFMA.FTZ R67, R60, R166.reuse, -R67 ;  /* 0x000000a63c437223 */ /* 0x080fe20000010843 */
[----:B------:R-:W-:Y:S01]  /*8540*/  FFMA.FTZ R76, R63, R166, R76 ;  /* 0x000000a63f4c7223 */ /* 0x000fe2000001004c */
[-C--:B------:R-:W-:Y:S01]  /*8550*/  FFMA.FTZ R60, R44, R57.reuse, -R77 ;  /* 0x000000392c3c7223 */ /* 0x080fe2000001084d */
[----:B------:R-:W-:Y:S01]  /*8560*/  FFMA.FTZ R63, R61, R57, R78 ;  /* 0x000000393d3f7223 */ /* 0x000fe2000001004e */
[----:B------:R-:W-:Y:S01]  /*8570*/  HADD2.F32 R57, -RZ, R50.H0_H0 ;  /* 0x20000032ff397230 */ /* 0x000fe20000004100 */
[----:B------:R-:W-:Y:S01]  /*8580*/  F2FP.F16.F32.PACK_AB R64, R64, R49 ;  /* 0x000000314040723e */ /* 0x000fe200000000ff */
[----:B------:R-:W-:Y:S01]  /*8590*/  HADD2.F32 R61, -RZ, R59.H0_H0 ;  /* 0x2000003bff3d7230 */ /* 0x000fe20000004100 */
[----:B------:R-:W-:Y:S01]  /*85a0*/  F2FP.F16.F32.PACK_AB R49, R62, R47 ;  /* 0x0000002f3e31723e */ /* 0x000fe200000000ff */
[----:B------:R-:W-:-:S02]  /*85b0*/  HADD2.F32 R44, -RZ, R46.H0_H0 ;  /* 0x2000002eff2c7230 */ /* 0x000fc40000004100 */
[----:B------:R-:W-:Y:S01]  /*85c0*/  FMUL.FTZ R65, R57, R174 ;  /* 0x000000ae39417220 */ /* 0x000fe20000410000 */
[----:B------:R-:W-:Y:S01]  /*85d0*/  HADD2.F32 R50, -RZ, R50.H1_H1 ;  /* 0x30000032ff327230 */ /* 0x000fe20000004100 */
[----:B------:R-:W-:Y:S01]  /*85e0*/  F2FP.F16.F32.PACK_AB R48, R63, R76 ;  /* 0x0000004c3f30723e */ /* 0x000fe200000000ff */
[----:B------:R-:W-:Y:S02]  /*85f0*/  HADD2.F32 R46, -RZ, R46.H1_H1 ;  /* 0x3000002eff2e7230 */ /* 0x000fe40000004100 */
[----:B------:R-:W-:Y:S01]  /*8600*/  FMUL.FTZ R174, R44, R174 ;  /* 0x000000ae2cae7220 */ /* 0x000fe20000410000 */
[----:B------:R-:W-:Y:S02]  /*8610*/  HADD2.F32 R165, -RZ, R165.H0_H0 ;  /* 0x200000a5ffa57230 */ /* 0x000fe40000004100 */
[-C--:B------:R-:W-:Y:S01]  /*8620*/  FMUL.FTZ R77, R50, R61.reuse ;  /* 0x0000003d324d7220 */ /* 0x080fe20000410000 */
[----:B------:R-:W-:Y:S02]  /*8630*/  HADD2.F32 R59, -RZ, R58.H0_H0 ;  /* 0x2000003aff3b7230 */ /* 0x000fe40000004100 */
[----:B------:R-:W-:Y:S01]  /*8640*/  FMUL.FTZ R61, R46, R61 ;  /* 0x0000003d2e3d7220 */ /* 0x000fe20000410000 */
[----:B------:R-:W-:Y:S01]  /*8650*/  MOV R47, R64 ;  /* 0x00000040002f7202 */ /* 0x000fe20000000f00 */
[-C--:B------:R-:W-:Y:S01]  /*8660*/  FFMA.FTZ R65, R44, R165.reuse, -R65 ;  /* 0x000000a52c417223 */ /* 0x080fe20000010841 */
[----:B------:R-:W-:Y:S01]  /*8670*/  FFMA.FTZ R174, R57, R165, R174 ;  /* 0x000000a539ae7223 */ /* 0x000fe200000100ae */
[-C--:B------:R-:W-:Y:S01]  /*8680*/  FFMA.FTZ R46, R46, R59.reuse, -R77 ;  /* 0x0000003b2e2e7223 */ /* 0x080fe2000001084d */
[----:B------:R-:W-:Y:S01]  /*8690*/  FFMA.FTZ R61, R50, R59, R61 ;  /* 0x0000003b323d7223 */ /* 0x000fe2000001003d */
[----:B------:R-:W-:-:S03]  /*86a0*/  F2FP.F16.F32.PACK_AB R44, R60, R67 ;  /* 0x000000433c2c723e */ /* 0x000fc600000000ff */
[----:B------:R-:W-:Y:S02]  /*86b0*/  F2FP.F16.F32.PACK_AB R46, R46, R65 ;  /* 0x000000412e2e723e */ /* 0x000fe400000000ff */
[----:B------:R-:W-:-:S07]  /*86c0*/  F2FP.F16.F32.PACK_AB R50, R61, R174 ;  /* 0x000000ae3d32723e */ /* 0x000fce00000000ff */
.L_x_536:
[----:B------:R-:W-:Y:S05]  /*86d0*/  BSYNC B2 ;  /* 0x0000000000027941 */ /* 0x000fea0003800000 */
.L_x_535:
[----:B--2---:R2:W-:Y:S04]  /*86e0*/  STG.E.128 desc[UR36][R52.64], R44 ;  /* 0x0000002c34007986 */ /* 0x0045e8000c101d24 */
[----:B---3--:R2:W-:Y:S02]  /*86f0*/  @!P0 STG.E.128 desc[UR36][R54.64], R48 ;  /* 0x0000003036008986 */ /* 0x0085e4000c101d24 */
.L_x_534:
[----:B------:R-:W-:Y:S05]  /*8700*/  BSYNC B1 ;  /* 0x0000000000017941 */ /* 0x000fea0003800000 */
.L_x_533:
[----:B------:R-:W-:Y:S01]  /*8710*/  ISETP.NE.AND P0, PT, R10, RZ, PT ;  /* 0x000000ff0a00720c */ /* 0x000fe20003f05270 */
[----:B------:R-:W-:-:S12]  /*8720*/  BSSY B1, `(.L_x_537) ;  /* 0x000007b000017945 */ /* 0x000fd80003800000 */
[----:B------:R-:W-:Y:S05]  /*8730*/  @!P0 BRA `(.L_x_538) ;  /* 0x0000000400e48947 */ /* 0x000fea0003800000 */
[----:B--2---:R-:W-:Y:S01]  /*8740*/  SEL R44, R119, R153, !P2 ;  /* 0x00000099772c7207 */ /* 0x004fe20005000000 */
        /* <DEDUP_REMOVED lines=30> */
[----:B--2---:R-:W-:Y:S01]  /*8930*/  IMAD.MOV.U32 R61, RZ, RZ, R44 ;  /* 0x000000ffff3d7224 */ /* 0x004fe200078e002c */
[----:B---3--:R-:W-:Y:S01]  /*8940*/  MOV R44, R49 ;  /* 0x00000031002c7202 */ /* 0x008fe20000000f00 */
[----:B------:R-:W-:Y:S01]  /*8950*/  IMAD.MOV.U32 R62, RZ, RZ, R48 ;  /* 0x000000ffff3e7224 */ /* 0x000fe200078e0030 */
[----:B------:R-:W-:Y:S01]  /*8960*/  SHF.R.U32.HI R66, RZ, 0x10, R85 ;  /* 0x00000010ff427819 */ /* 0x000fe20000011655 */
[----:B------:R-:W-:Y:S01]  /*8970*/  HADD2.F32 R67, -RZ, R163.H1_H1 ;  /* 0x300000a3ff437230 */ /* 0x000fe20000004100 */
[----:B------:R-:W-:Y:S01]  /*8980*/  MOV R63, R51 ;  /* 0x00000033003f7202 */ /* 0x000fe20000000f00 */
[--C-:B------:R-:W-:Y:S01]  /*8990*/  HADD2.F32 R48, -RZ, R44.reuse.H0_H0 ;  /* 0x2000002cff307230 */ /* 0x100fe20000004100 */
[--C-:B------:R-:W-:Y:S01]  /*89a0*/  SHF.R.U32.HI R64, RZ, 0x10, R73.reuse ;  /* 0x00000010ff407819 */ /* 0x100fe20000011649 */
[----:B------:R-:W-:Y:S01]  /*89b0*/  HADD2.F32 R51, -RZ, R44.H1_H1 ;  /* 0x3000002cff337230 */ /* 0x000fe20000004100 */
[----:B------:R-:W-:Y:S01]  /*89c0*/  SHF.R.U64 R59, R72, 0x10, R73 ;  /* 0x00000010483b7819 */ /* 0x000fe20000001249 */
[----:B------:R-:W-:Y:S01]  /*89d0*/  IMAD.MOV.U32 R49, RZ, RZ, R47 ;  /* 0x000000ffff317224 */ /* 0x000fe200078e002f */
[--C-:B------:R-:W-:Y:S01]  /*89e0*/  SHF.R.U64 R58, R86, 0x10, R87.reuse ;  /* 0x00000010563a7819 */ /* 0x100fe20000001257 */
[--C-:B------:R-:W-:Y:S01]  /*89f0*/  HADD2.F32 R44, -RZ, R45.reuse.H0_H0 ;  /* 0x2000002dff2c7230 */ /* 0x100fe20000004100 */
[----:B------:R-:W-:Y:S01]  /*8a00*/  SHF.R.U32.HI R86, RZ, 0x10, R87 ;  /* 0x00000010ff567819 */ /* 0x000fe20000011657 */
[----:B------:R-:W-:Y:S01]  /*8a10*/  HADD2.F32 R66, -RZ, R66.H0_H0 ;  /* 0x20000042ff427230 */ /* 0x000fe20000004100 */
[----:B------:R-:W-:Y:S01]  /*8a20*/  SHF.R.U64 R57, R74, 0x10, R75 ;  /* 0x000000104a397819 */ /* 0x000fe2000000124b */
[----:B------:R-:W-:-:S02]  /*8a30*/  HADD2.F32 R47, -RZ, R45.H1_H1 ;  /* 0x3000002dff2f7230 */ /* 0x000fc40000004100 */
[-C--:B------:R-:W-:Y:S01]  /*8a40*/  FMUL.FTZ R45, R48, R67.reuse ;  /* 0x00000043302d7220 */ /* 0x080fe20000410000 */
[----:B------:R-:W-:Y:S02]  /*8a50*/  HADD2.F32 R65, -RZ, R161.H1_H1 ;  /* 0x300000a1ff417230 */ /* 0x000fe40000004100 */
[C---:B------:R-:W-:Y:S01]  /*8a60*/  FMUL.FTZ R67, R44.reuse, R67 ;  /* 0x000000432c437220 */ /* 0x040fe20000410000 */
[----:B------:R-:W-:Y:S02]  /*8a70*/  HADD2.F32 R64, -RZ, R64.H0_H0 ;  /* 0x20000040ff407230 */ /* 0x000fe40000004100 */
[-C--:B------:R-:W-:Y:S01]  /*8a80*/  FMUL.FTZ R72, R51, R66.reuse ;  /* 0x0000004233487220 */ /* 0x080fe20000410000 */
[C---:B------:R-:W-:Y:S01]  /*8a90*/  FMUL.FTZ R66, R47.reuse, R66 ;  /* 0x000000422f427220 */ /* 0x040fe20000410000 */
[-C--:B------:R-:W-:Y:S01]  /*8aa0*/  FFMA.FTZ R44, R44, R65.reuse, -R45 ;  /* 0x000000412c2c7223 */ /* 0x080fe2000001082d */
[----:B------:R-:W-:Y:S01]  /*8ab0*/  FFMA.FTZ R45, R48, R65, R67 ;  /* 0x00000041302d7223 */ /* 0x000fe20000010043 */
[-C--:B------:R-:W-:Y:S01]  /*8ac0*/  FFMA.FTZ R47, R47, R64.reuse, -R72 ;  /* 0x000000402f2f7223 */ /* 0x080fe20000010848 */
[----:B------:R-:W-:Y:S01]  /*8ad0*/  FFMA.FTZ R48, R51, R64, R66 ;  /* 0x0000004033307223 */ /* 0x000fe20000010042 */
[--C-:B------:R-:W-:Y:S01]  /*8ae0*/  HADD2.F32 R64, -RZ, R63.reuse.H0_H0 ;  /* 0x2000003fff407230 */ /* 0x100fe20000004100 */
[----:B------:R-:W-:Y:S01]  /*8af0*/  SHF.R.U32.HI R74, RZ, 0x10, R75 ;  /* 0x00000010ff4a7819 */ /* 0x000fe2000001164b */
[----:B------:R-:W-:Y:S01]  /*8b00*/  HADD2.F32 R63, -RZ, R63.H1_H1 ;  /* 0x3000003fff3f7230 */ /* 0x000fe20000004100 */
[----:B------:R-:W-:Y:S01]  /*8b10*/  SHF.R.U64 R60, R84, 0x10, R85 ;  /* 0x00000010543c7819 */ /* 0x000fe20000001255 */
[----:B------:R-:W-:Y:S01]  /*8b20*/  HADD2.F32 R51, -RZ, R49.H0_H0 ;  /* 0x20000031ff337230 */ /* 0x000fe20000004100 */
[----:B------:R-:W-:Y:S01]  /*8b30*/  F2FP.F16.F32.PACK_AB R47, R47, R44 ;  /* 0x0000002c2f2f723e */ /* 0x000fe200000000ff */
[----:B------:R-:W-:-:S02]  /*8b40*/  HADD2.F32 R72, -RZ, R86.H0_H0 ;  /* 0x20000056ff487230 */ /* 0x000fc40000004100 */
[----:B------:R-:W-:Y:S02]  /*8b50*/  HADD2.F32 R67, -RZ, R162.H1_H1 ;  /* 0x300000a2ff437230 */ /* 0x000fe40000004100 */
[----:B------:R-:W-:Y:S02]  /*8b60*/  HADD2.F32 R49, -RZ, R49.H1_H1 ;  /* 0x30000031ff317230 */ /* 0x000fe40000004100 */
[-C--:B------:R-:W-:Y:S01]  /*8b70*/  FMUL.FTZ R76, R63, R72.reuse ;  /* 0x000000483f4c7220 */ /* 0x080fe20000410000 */
[----:B------:R-:W-:Y:S02]  /*8b80*/  HADD2.F32 R65, -RZ, R160.H1_H1 ;  /* 0x300000a0ff417230 */ /* 0x000fe40000004100 */
[-C--:B------:R-:W-:Y:S01]  /*8b90*/  FMUL.FTZ R73, R51, R67.reuse ;  /* 0x0000004333497220 */ /* 0x080fe20000410000 */
[----:B------:R-:W-:Y:S02]  /*8ba0*/  HADD2.F32 R66, -RZ, R74.H0_H0 ;  /* 0x2000004aff427230 */ /* 0x000fe40000004100 */
[----:B------:R-:W-:Y:S01]  /*8bb0*/  FMUL.FTZ R74, R64, R67 ;  /* 0x00000043404a7220 */ /* 0x000fe20000410000 */
[----:B------:R-:W-:Y:S01]  /*8bc0*/  FMUL.FTZ R72, R49, R72 ;  /* 0x0000004831487220 */ /* 0x000fe20000410000 */
[----:B------:R-:W-:-:S02]  /*8bd0*/  HADD2.F32 R60, -RZ, R60.H0_H0 ;  /* 0x2000003cff3c7230 */ /* 0x000fc40000004100 */
[-C--:B------:R-:W-:Y:S01]  /*8be0*/  FFMA.FTZ R73, R64, R65.reuse, R73 ;  /* 0x0000004140497223 */ /* 0x080fe20000010049 */
[----:B------:R-:W-:Y:S01]  /*8bf0*/  FFMA.FTZ R67, R51, R65, -R74 ;  /* 0x0000004133437223 */ /* 0x000fe2000001084a */
[-C--:B------:R-:W-:Y:S01]  /*8c00*/  FFMA.FTZ R76, R49, R66.reuse, -R76 ;  /* 0x00000042314c7223 */ /* 0x080fe2000001084c */
[----:B------:R-:W-:Y:S01]  /*8c10*/  FFMA.FTZ R78, R63, R66, R72 ;  /* 0x000000423f4e7223 */ /* 0x000fe20000010048 */
[----:B------:R-:W-:Y:S02]  /*8c20*/  HADD2.F32 R66, -RZ, R163.H0_H0 ;  /* 0x200000a3ff427230 */ /* 0x000fe40000004100 */
[--C-:B------:R-:W-:Y:S01]  /*8c30*/  HADD2.F32 R51, -RZ, R62.reuse.H0_H0 ;  /* 0x2000003eff337230 */ /* 0x100fe20000004100 */
[----:B------:R-:W-:Y:S01]  /*8c40*/  F2FP.F16.F32.PACK_AB R67, R76, R67 ;  /* 0x000000434c43723e */ /* 0x000fe200000000ff */
[----:B------:R-:W-:Y:S02]  /*8c50*/  HADD2.F32 R49, -RZ, R61.H0_H0 ;  /* 0x2000003dff317230 */ /* 0x000fe40000004100 */
[----:B------:R-:W-:-:S02]  /*8c60*/  HADD2.F32 R62, -RZ, R62.H1_H1 ;  /* 0x3000003eff3e7230 */ /* 0x000fc40000004100 */
[-C--:B------:R-:W-:Y:S01]  /*8c70*/  FMUL.FTZ R72, R51, R66.reuse ;  /* 0x0000004233487220 */ /* 0x080fe20000410000 */
[----:B------:R-:W-:Y:S02]  /*8c80*/  HADD2.F32 R61, -RZ, R61.H1_H1 ;  /* 0x3000003dff3d7230 */ /* 0x000fe40000004100 */
[----:B------:R-:W-:Y:S01]  /*8c90*/  FMUL.FTZ R66, R49, R66 ;  /* 0x0000004231427220 */ /* 0x000fe20000410000 */
[----:B------:R-:W-:Y:S02]  /*8ca0*/  HADD2.F32 R64, -RZ, R161.H0_H0 ;  /* 0x200000a1ff407230 */ /* 0x000fe40000004100 */
[-C--:B------:R-:W-:Y:S01]  /*8cb0*/  FMUL.FTZ R74, R62, R60.reuse ;  /* 0x0000003c3e4a7220 */ /* 0x080fe20000410000 */
[----:B------:R-:W-:Y:S02]  /*8cc0*/  HADD2.F32 R59, -RZ, R59.H0_H0 ;  /* 0x2000003bff3b7230 */ /* 0x000fe40000004100 */
[----:B------:R-:W-:Y:S01]  /*8cd0*/  FMUL.FTZ R63, R61, R60 ;  /* 0x0000003c3d3f7220 */ /* 0x000fe20000410000 */
[----:B------:R-:W-:-:S02]  /*8ce0*/  HADD2.F32 R162, -RZ, R162.H0_H0 ;  /* 0x200000a2ffa27230 */ /* 0x000fc40000004100 */
[-C--:B------:R-:W-:Y:S01]  /*8cf0*/  FFMA.FTZ R66, R51, R64.reuse, R66 ;  /* 0x0000004033427223 */ /* 0x080fe20000010042 */
[----:B------:R-:W-:Y:S01]  /*8d00*/  FFMA.FTZ R72, R49, R64, -R72 ;  /* 0x0000004031487223 */ /* 0x000fe20000010848 */
[-C--:B------:R-:W-:Y:S01]  /*8d10*/  FFMA.FTZ R61, R61, R59.reuse, -R74 ;  /* 0x0000003b3d3d7223 */ /* 0x080fe2000001084a */
[----:B------:R-:W-:Y:S01]  /*8d20*/  FFMA.FTZ R63, R62, R59, R63 ;  /* 0x0000003b3e3f7223 */ /* 0x000fe2000001003f */
[----:B------:R-:W-:Y:S02]  /*8d30*/  HADD2.F32 R51, -RZ, R50.H0_H0 ;  /* 0x20000032ff337230 */ /* 0x000fe40000004100 */
[----:B------:R-:W-:Y:S01]  /*8d40*/  HADD2.F32 R59, -RZ, R58.H0_H0 ;  /* 0x2000003aff3b7230 */ /* 0x000fe20000004100 */
[----:B------:R-:W-:Y:S01]  /*8d50*/  F2FP.F16.F32.PACK_AB R44, R61, R72 ;  /* 0x000000483d2c723e */ /* 0x000fe200000000ff */
[----:B------:R-:W-:Y:S02]  /*8d60*/  HADD2.F32 R49, -RZ, R46.H0_H0 ;  /* 0x2000002eff317230 */ /* 0x000fe40000004100 */
[----:B------:R-:W-:Y:S01]  /*8d70*/  FMUL.FTZ R58, R51, R162 ;  /* 0x000000a2333a7220 */ /* 0x000fe20000410000 */
[----:B------:R-:W-:-:S02]  /*8d80*/  HADD2.F32 R50, -RZ, R50.H1_H1 ;  /* 0x30000032ff327230 */ /* 0x000fc40000004100 */
[----:B------:R-:W-:Y:S02]  /*8d90*/  HADD2.F32 R46, -RZ, R46.H1_H1 ;  /* 0x3000002eff2e7230 */ /* 0x000fe40000004100 */
[C---:B------:R-:W-:Y:S01]  /*8da0*/  FMUL.FTZ R162, R49.reuse, R162 ;  /* 0x000000a231a27220 */ /* 0x040fe20000410000 */
[----:B------:R-:W-:Y:S02]  /*8db0*/  HADD2.F32 R160, -RZ, R160.H0_H0 ;  /* 0x200000a0ffa07230 */ /* 0x000fe40000004100 */
[-C--:B------:R-:W-:Y:S01]  /*8dc0*/  FMUL.FTZ R65, R50, R59.reuse ;  /* 0x0000003b32417220 */ /* 0x080fe20000410000 */
[----:B------:R-:W-:Y:S02]  /*8dd0*/  HADD2.F32 R57, -RZ, R57.H0_H0 ;  /* 0x20000039ff397230 */ /* 0x000fe40000004100 */
[C---:B------:R-:W-:Y:S01]  /*8de0*/  FMUL.FTZ R59, R46.reuse, R59 ;  /* 0x0000003b2e3b7220 */ /* 0x040fe20000410000 */
[-C--:B------:R-:W-:Y:S01]  /*8df0*/  FFMA.FTZ R58, R49, R160.reuse, -R58 ;  /* 0x000000a0313a7223 */ /* 0x080fe2000001083a */
[----:B------:R-:W-:Y:S01]  /*8e00*/  FFMA.FTZ R162, R51, R160, R162 ;  /* 0x000000a033a27223 */ /* 0x000fe200000100a2 */
[-C--:B------:R-:W-:Y:S01]  /*8e10*/  FFMA.FTZ R65, R46, R57.reuse, -R65 ;  /* 0x000000392e417223 */ /* 0x080fe20000010841 */
[----:B------:R-:W-:Y:S01]  /*8e20*/  FFMA.FTZ R59, R50, R57, R59 ;  /* 0x00000039323b7223 */ /* 0x000fe2000001003b */
[----:B------:R-:W-:Y:S01]  /*8e30*/  F2FP.F16.F32.PACK_AB R49, R48, R45 ;  /* 0x0000002d3031723e */ /* 0x000fe200000000ff */
[----:B------:R-:W-:Y:S01]  /*8e40*/  IMAD.MOV.U32 R45, RZ, RZ, R47 ;  /* 0x000000ffff2d7224 */ /* 0x000fe200078e002f */
[----:B------:R-:W-:Y:S01]  /*8e50*/  F2FP.F16.F32.PACK_AB R51, R78, R73 ;  /* 0x000000494e33723e */ /* 0x000fe200000000ff */
[----:B------:R-:W-:Y:S01]  /*8e60*/  IMAD.MOV.U32 R47, RZ, RZ, R67 ;  /* 0x000000ffff2f7224 */ /* 0x000fe200078e0043 */
[----:B------:R-:W-:-:S02]  /*8e70*/  F2FP.F16.F32.PACK_AB R48, R63, R66 ;  /* 0x000000423f30723e */ /* 0x000fc400000000ff */
[----:B------:R-:W-:Y:S02]  /*8e80*/  F2FP.F16.F32.PACK_AB R46, R65, R58 ;  /* 0x0000003a412e723e */ /* 0x000fe400000000ff */
[----:B------:R-:W-:-:S07]  /*8e90*/  F2FP.F16.F32.PACK_AB R50, R59, R162 ;  /* 0x000000a23b32723e */ /* 0x000fce00000000ff */
.L_x_540:
[----:B------:R-:W-:Y:S05]  /*8ea0*/  BSYNC B2 ;  /* 0x0000000000027941 */ /* 0x000fea0003800000 */
.L_x_539:
[----:B--2---:R2:W-:Y:S04]  /*8eb0*/  STG.E.128 desc[UR36][R52.64], R44 ;  /* 0x0000002c34007986 */ /* 0x0045e8000c101d24 */
[----:B---3--:R2:W-:Y:S02]  /*8ec0*/  @!P0 STG.E.128 desc[UR36][R54.64], R48 ;  /* 0x0000003036008986 */ /* 0x0085e4000c101d24 */
.L_x_538:
[----:B------:R-:W-:Y:S05]  /*8ed0*/  BSYNC B1 ;  /* 0x0000000000017941 */ /* 0x000fea0003800000 */
.L_x_537:
[----:B------:R-:W-:-:S13]  /*8ee0*/  ISETP.NE.AND P0, PT, R9, RZ, PT ;  /* 0x000000ff0900720c */ /* 0x000fda0003f05270 */
[----:B------:R-:W-:Y:S05]  /*8ef0*/  @!P0 BRA `(.L_x_491) ;  /* 0x0000000800c48947 */ /* 0x000fea0003800000 */
[----:B------:R-:W-:Y:S01]  /*8f00*/  ISETP.NE.AND P4, PT, R103, RZ, PT ;  /* 0x000000ff6700720c */ /* 0x000fe20003f85270 */
[----:B--2---:R-:W-:Y:S01]  /*8f10*/  IMAD R45, R18, 0x6000, R135 ;  /* 0x00006000122d7824 */ /* 0x004fe200078e0287 */
[----:B------:R-:W-:Y:S02]  /*8f20*/  BSSY B1, `(.L_x_541) ;  /* 0x000006f000017945 */ /* 0x000fe40003800000 */
[----:B------:R-:W-:Y:S01]  /*8f30*/  SEL R153, R119, R153, !P4 ;  /* 0x0000009977997207 */ /* 0x000fe20006000000 */
[----:B------:R-:W-:Y:S01]  /*8f40*/  IMAD R45, R45, 0x2, R2 ;  /* 0x000000022d2d7824 */ /* 0x000fe200078e0202 */
[----:B---34-:R-:W-:Y:S02]  /*8f50*/  IADD3 R53, P0, P4, R104, R132, R15 ;  /* 0x0000008468357210 */ /* 0x018fe40007c1e00f */
[----:B------:R-:W-:Y:S02]  /*8f60*/  SHF.R.S32.HI R44, RZ, 0x1f, R153 ;  /* 0x0000001fff2c7819 */ /* 0x000fe40000011499 */
[----:B------:R-:W-:-:S02]  /*8f70*/  IADD3.X R58, R101, R56, R11, P0, P4 ;  /* 0x00000038653a7210 */ /* 0x000fc400007e840b */
[----:B------:R-:W-:Y:S02]  /*8f80*/  LEA.HI R153, R44, R153, RZ, 0x4 ;  /* 0x000000992c997211 */ /* 0x000fe400078f20ff */
[----:B------:R-:W-:Y:S02]  /*8f90*/  ISETP.GE.AND P4, PT, R185, R122, PT ;  /* 0x0000007ab900720c */ /* 0x000fe40003f86270 */
[----:B------:R-:W-:Y:S02]  /*8fa0*/  LEA.HI.SX32 R153, R153, R20, 0x1c ;  /* 0x0000001499997211 */ /* 0x000fe400078fe2ff */
[----:B------:R-:W-:Y:S02]  /*8fb0*/  LEA R52, P0, R53, R120, 0x1 ;  /* 0x0000007835347211 */ /* 0x000fe400078008ff */
[----:B------:R-:W-:Y:S02]  /*8fc0*/  SHF.R.S32.HI R44, RZ, 0x1f, R153 ;  /* 0x0000001fff2c7819 */ /* 0x000fe40000011499 */
[----:B------:R-:W-:-:S02]  /*8fd0*/  SHF.L.U32 R54, R153, 0x3, RZ ;  /* 0x0000000399367819 */ /* 0x000fc400000006ff */
[----:B------:R-:W-:Y:S02]  /*8fe0*/  LEA.HI R153, R44, R153, RZ, 0x3 ;  /* 0x000000992c997211 */ /* 0x000fe400078f18ff */
[----:B------:R-:W-:Y:S02]  /*8ff0*/  LOP3.LUT R44, R187, 0x38, R54, 0xf8, !PT ;  /* 0x00000038bb2c7812 */ /* 0x000fe400078ef836 */
[----:B------:R-:W-:Y:S01]  /*9000*/  LEA.HI.X R53, R53, R121, R58, 0x1, P0 ;  /* 0x0000007935357211 */ /* 0x000fe200000f0c3a */
[----:B------:R-:W-:Y:S01]  /*9010*/  IMAD.SHL.U32 R153, R153, 0x400, RZ ;  /* 0x0000040099997824 */ /* 0x000fe200078e00ff */
[----:B------:R-:W-:-:S04]  /*9020*/  LOP3.LUT R44, R44, R219, RZ, 0x3c, !PT ;  /* 0x000000db2c2c7212 */ /* 0x000fc800078e3cff */
[----:B------:R-:W-:-:S04]  /*9030*/  LOP3.LUT R47, R153, 0x7fffe000, RZ, 0xc0, !PT ;  /* 0x7fffe000992f7812 */ /* 0x000fc800078ec0ff */
[----:B------:R-:W-:-:S05]  /*9040*/  IADD3 R47, R44, R47, R193 ;  /* 0x0000002f2c2f7210 */ /* 0x000fca0007ffe0c1 */
[----:B------:R-:W-:-:S05]  /*9050*/  IMAD R47, R18, 0x6000, R47 ;  /* 0x00006000122f7824 */ /* 0x000fca00078e022f */
[----:B------:R-:W-:Y:S02]  /*9060*/  LEA R48, R47, R2, 0x1 ;  /* 0x000000022f307211 */ /* 0x000fe400078e08ff */
[----:B------:R-:W2:Y:S04]  /*9070*/  LDS.128 R44, [R45+0x1c400] ;  /* 0x01c400002d2c7984 */ /* 0x000ea80000000c00 */
[----:B------:R-:W3:Y:S01]  /*9080*/  LDS.128 R48, [R48+0x1c400] ;  /* 0x01c4000030307984 */ /* 0x000ee20000000c00 */
[----:B------:R-:W-:Y:S05]  /*9090*/  @P4 BRA `(.L_x_542) ;  /* 0x00000004005c4947 */ /* 0x000fea0003800000 */
[----:B------:R-:W-:Y:S01]  /*90a0*/  SHF.R.U32.HI R62, RZ, 0x10, R81 ;  /* 0x00000010ff3e7819 */ /* 0x000fe20000011651 */
[----:B---3--:R-:W-:Y:S01]  /*90b0*/  IMAD.MOV.U32 R57, RZ, RZ, R48 ;  /* 0x000000ffff397224 */ /* 0x008fe200078e0030 */
[----:B------:R-:W-:Y:S01]  /*90c0*/  MOV R58, R50 ;  /* 0x00000032003a7202 */ /* 0x000fe20000000f00 */
[----:B--2---:R-:W-:Y:S01]  /*90d0*/  IMAD.MOV.U32 R48, RZ, RZ, R46 ;  /* 0x000000ffff307224 */ /* 0x004fe200078e002e */
[----:B------:R-:W-:Y:S01]  /*90e0*/  SHF.R.U32.HI R60, RZ, 0x10, R69 ;  /* 0x00000010ff3c7819 */ /* 0x000fe20000011645 */
[----:B------:R-:W-:Y:S01]  /*90f0*/  HADD2.F32 R61, -RZ, R159.H1_H1 ;  /* 0x3000009fff3d7230 */ /* 0x000fe20000004100 */
[--C-:B------:R-:W-:Y:S01]  /*9100*/  SHF.R.U64 R67, R82, 0x10, R83.reuse ;  /* 0x0000001052437819 */ /* 0x100fe20000001253 */
[----:B------:R-:W-:Y:S01]  /*9110*/  HADD2.F32 R50, -RZ, R49.H0_H0 ;  /* 0x20000031ff327230 */ /* 0x000fe20000004100 */
[----:B------:R-:W-:Y:S01]  /*9120*/  SHF.R.U32.HI R82, RZ, 0x10, R83 ;  /* 0x00000010ff527819 */ /* 0x000fe20000011653 */
[----:B------:R-:W-:Y:S01]  /*9130*/  HADD2.F32 R46, -RZ, R45.H0_H0 ;  /* 0x2000002dff2e7230 */ /* 0x000fe20000004100 */
[----:B------:R-:W-:Y:S01]  /*9140*/  SHF.R.U64 R55, R70, 0x10, R71 ;  /* 0x0000001046377819 */ /* 0x000fe20000001247 */
[----:B------:R-:W-:-:S02]  /*9150*/  HADD2.F32 R49, -RZ, R49.H1_H1 ;  /* 0x30000031ff317230 */ /* 0x000fc40000004100 */
[-C--:B------:R-:W-:Y:S01]  /*9160*/  FMUL.FTZ R63, R50, R61.reuse ;  /* 0x0000003d323f7220 */ /* 0x080fe20000410000 */
[----:B------:R-:W-:Y:S02]  /*9170*/  HADD2.F32 R62, -RZ, R62.H0_H0 ;  /* 0x2000003eff3e7230 */ /* 0x000fe40000004100 */
[C---:B------:R-:W-:Y:S01]  /*9180*/  FMUL.FTZ R61, R46.reuse, R61 ;  /* 0x0000003d2e3d7220 */ /* 0x040fe20000410000 */
[----:B------:R-:W-:Y:S01]  /*9190*/  HADD2.F32 R59, -RZ, R157.H1_H1 ;  /* 0x3000009dff3b7230 */ /* 0x000fe20000004100 */
[----:B------:R-:W-:Y:S01]  /*91a0*/  SHF.R.U32.HI R70, RZ, 0x10, R71 ;  /* 0x00000010ff467819 */ /* 0x000fe20000011647 */
[----:B------:R-:W-:Y:S02]  /*91b0*/  HADD2.F32 R45, -RZ, R45.H1_H1 ;  /* 0x3000002dff2d7230 */ /* 0x000fe40000004100 */
[-C--:B------:R-:W-:Y:S01]  /*91c0*/  FMUL.FTZ R64, R49, R62.reuse ;  /* 0x0000003e31407220 */ /* 0x080fe20000410000 */
[----:B------:R-:W-:Y:S02]  /*91d0*/  HADD2.F32 R60, -RZ, R60.H0_H0 ;  /* 0x2000003cff3c7230 */ /* 0x000fe40000004100 */
[-C--:B------:R-:W-:Y:S01]  /*91e0*/  FFMA.FTZ R63, R46, R59.reuse, -R63 ;  /* 0x0000003b2e3f7223 */ /* 0x080fe2000001083f */
[----:B------:R-:W-:Y:S01]  /*91f0*/  FFMA.FTZ R61, R50, R59, R61 ;  /* 0x0000003b323d7223 */ /* 0x000fe2000001003d */
[----:B------:R-:W-:Y:S01]  /*9200*/  FMUL.FTZ R62, R45, R62 ;  /* 0x0000003e2d3e7220 */ /* 0x000fe20000410000 */
[----:B------:R-:W-:-:S02]  /*9210*/  HADD2.F32 R59, -RZ, R158.H1_H1 ;  /* 0x3000009eff3b7230 */ /* 0x000fc40000004100 */
[-C--:B------:R-:W-:Y:S01]  /*9220*/  FFMA.FTZ R64, R45, R60.reuse, -R64 ;  /* 0x0000003c2d407223 */ /* 0x080fe20000010840 */
[----:B------:R-:W-:Y:S02]  /*9230*/  HADD2.F32 R46, -RZ, R51.H0_H0 ;  /* 0x20000033ff2e7230 */ /* 0x000fe40000004100 */
[----:B------:R-:W-:Y:S01]  /*9240*/  FFMA.FTZ R62, R49, R60, R62 ;  /* 0x0000003c313e7223 */ /* 0x000fe2000001003e */
[----:B------:R-:W-:Y:S01]  /*9250*/  HADD2.F32 R45, -RZ, R47.H0_H0 ;  /* 0x2000002fff2d7230 */ /* 0x000fe20000004100 */
[----:B------:R-:W-:Y:S01]  /*9260*/  SHF.R.U64 R72, R68, 0x10, R69 ;  /* 0x0000001044487819 */ /* 0x000fe20000001245 */
[----:B------:R-:W-:Y:S02]  /*9270*/  HADD2.F32 R49, -RZ, R156.H1_H1 ;  /* 0x3000009cff317230 */ /* 0x000fe40000004100 */
[-C--:B------:R-:W-:Y:S01]  /*9280*/  FMUL.FTZ R66, R46, R59.reuse ;  /* 0x0000003b2e427220 */ /* 0x080fe20000410000 */
[----:B------:R-:W-:Y:S02]  /*9290*/  HADD2.F32 R51, -RZ, R51.H1_H1 ;  /* 0x30000033ff337230 */ /* 0x000fe40000004100 */
[----:B------:R-:W-:Y:S01]  /*92a0*/  FMUL.FTZ R59, R45, R59 ;  /* 0x0000003b2d3b7220 */ /* 0x000fe20000410000 */
[----:B------:R-:W-:Y:S01]  /*92b0*/  HADD2.F32 R60, -RZ, R82.H0_H0 ;  /* 0x20000052ff3c7230 */ /* 0x000fe20000004100 */
[----:B------:R-:W-:Y:S01]  /*92c0*/  SHF.R.U64 R69, R80, 0x10, R81 ;  /* 0x0000001050457819 */ /* 0x000fe20000001251 */
[----:B------:R-:W-:-:S02]  /*92d0*/  HADD2.F32 R47, -RZ, R47.H1_H1 ;  /* 0x3000002fff2f7230 */ /* 0x000fc40000004100 */
[-C--:B------:R-:W-:Y:S01]  /*92e0*/  FFMA.FTZ R66, R45, R49.reuse, -R66 ;  /* 0x000000312d427223 */ /* 0x080fe20000010842 */
[----:B------:R-:W-:Y:S02]  /*92f0*/  HADD2.F32 R50, -RZ, R70.H0_H0 ;  /* 0x20000046ff327230 */ /* 0x000fe40000004100 */
[-C--:B------:R-:W-:Y:S01]  /*9300*/  FMUL.FTZ R68, R51, R60.reuse ;  /* 0x0000003c33447220 */ /* 0x080fe20000410000 */
[----:B------:R-:W-:Y:S01]  /*9310*/  FFMA.FTZ R59, R46, R49, R59 ;  /* 0x000000312e3b7223 */ /* 0x000fe2000001003b */
[C---:B------:R-:W-:Y:S01]  /*9320*/  FMUL.FTZ R60, R47.reuse, R60 ;  /* 0x0000003c2f3c7220 */ /* 0x040fe20000410000 */
[----:B------:R-:W-:Y:S02]  /*9330*/  HADD2.F32 R159, -RZ, R159.H0_H0 ;  /* 0x2000009fff9f7230 */ /* 0x000fe40000004100 */
[-C--:B------:R-:W-:Y:S01]  /*9340*/  FFMA.FTZ R65, R47, R50.reuse, -R68 ;  /* 0x000000322f417223 */ /* 0x080fe20000010844 */
[----:B------:R-:W-:Y:S02]  /*9350*/  HADD2.F32 R46, -RZ, R57.H0_H0 ;  /* 0x20000039ff2e7230 */ /* 0x000fe40000004100 */
[----:B------:R-:W-:Y:S01]  /*9360*/  FFMA.FTZ R68, R51, R50, R60 ;  /* 0x0000003233447223 */ /* 0x000fe2000001003c */
[----:B------:R-:W-:Y:S01]  /*9370*/  HADD2.F32 R45, -RZ, R44.H0_H0 ;  /* 0x2000002cff2d7230 */ /* 0x000fe20000004100 */
[----:B------:R-:W-:Y:S01]  /*9380*/  F2FP.F16.F32.PACK_AB R61, R62, R61 ;  /* 0x0000003d3e3d723e */ /* 0x000fe200000000ff */
[----:B------:R-:W-:-:S02]  /*9390*/  HADD2.F32 R49, -RZ, R69.H0_H0 ;  /* 0x20000045ff317230 */ /* 0x000fc40000004100 */
[-C--:B------:R-:W-:Y:S01]  /*93a0*/  FMUL.FTZ R50, R46, R159.reuse ;  /* 0x0000009f2e327220 */ /* 0x080fe20000410000 */
[----:B------:R-:W-:Y:S02]  /*93b0*/  HADD2.F32 R57, -RZ, R57.H1_H1 ;  /* 0x30000039ff397230 */ /* 0x000fe40000004100 */
[----:B------:R-:W-:Y:S01]  /*93c0*/  FMUL.FTZ R159, R45, R159 ;  /* 0x0000009f2d9f7220 */ /* 0x000fe20000410000 */
[----:B------:R-:W-:Y:S01]  /*93d0*/  HADD2.F32 R44, -RZ, R44.H1_H1 ;  /* 0x3000002cff2c7230 */ /* 0x000fe20000004100 */
[----:B------:R-:W-:Y:S01]  /*93e0*/  F2FP.F16.F32.PACK_AB R59, R68, R59 ;  /* 0x0000003b443b723e */ /* 0x000fe200000000ff */
[----:B------:R-:W-:Y:S02]  /*93f0*/  HADD2.F32 R157, -RZ, R157.H0_H0 ;  /* 0x2000009dff9d7230 */ /* 0x000fe40000004100 */
[-C--:B------:R-:W-:Y:S01]  /*9400*/  FMUL.FTZ R51, R57, R49.reuse ;  /* 0x0000003139337220 */ /* 0x080fe20000410000 */
[----:B------:R-:W-:Y:S02]  /*9410*/  HADD2.F32 R47, -RZ, R72.H0_H0 ;  /* 0x20000048ff2f7230 */ /* 0x000fe40000004100 */
[----:B------:R-:W-:Y:S01]  /*9420*/  FMUL.FTZ R60, R44, R49 ;  /* 0x000000312c3c7220 */ /* 0x000fe20000410000 */
[----:B------:R-:W-:-:S02]  /*9430*/  HADD2.F32 R158, -RZ, R158.H0_H0 ;  /* 0x2000009eff9e7230 */ /* 0x000fc40000004100 */
[----:B------:R-:W-:Y:S01]  /*9440*/  FFMA.FTZ R50, R45, R157, -R50 ;  /* 0x0000009d2d327223 */ /* 0x000fe20000010832 */
[----:B------:R-:W-:Y:S02]  /*9450*/  HADD2.F32 R45, -RZ, R58.H0_H0 ;  /* 0x2000003aff2d7230 */ /* 0x000fe40000004100 */
[-C--:B------:R-:W-:Y:S01]  /*9460*/  FFMA.FTZ R51, R44, R47.reuse, -R51 ;  /* 0x0000002f2c337223 */ /* 0x080fe20000010833 */
[----:B------:R-:W-:Y:S01]  /*9470*/  FFMA.FTZ R60, R57, R47, R60 ;  /* 0x0000002f393c7223 */ /* 0x000fe2000001003c */
[----:B------:R-:W-:Y:S02]  /*9480*/  HADD2.F32 R47, -RZ, R67.H0_H0 ;  /* 0x20000043ff2f7230 */ /* 0x000fe40000004100 */
[----:B------:R-:W-:Y:S01]  /*9490*/  FFMA.FTZ R159, R46, R157, R159 ;  /* 0x0000009d2e9f7223 */ /* 0x000fe2000001009f */
[----:B------:R-:W-:Y:S02]  /*94a0*/  HADD2.F32 R44, -RZ, R48.H0_H0 ;  /* 0x20000030ff2c7230 */ /* 0x000fe40000004100 */
[----:B------:R-:W-:Y:S01]  /*94b0*/  FMUL.FTZ R49, R45, R158 ;  /* 0x0000009e2d317220 */ /* 0x000fe20000410000 */
[----:B------:R-:W-:Y:S01]  /*94c0*/  HADD2.F32 R58, -RZ, R58.H1_H1 ;  /* 0x3000003aff3a7230 */ /* 0x000fe20000004100 */
[----:B------:R-:W-:Y:S01]  /*94d0*/  F2FP.F16.F32.PACK_AB R65, R65, R66 ;  /* 0x000000424141723e */ /* 0x000fe200000000ff */
[----:B------:R-:W-:-:S02]  /*94e0*/  HADD2.F32 R48, -RZ, R48.H1_H1 ;  /* 0x30000030ff307230 */ /* 0x000fc40000004100 */
[----:B------:R-:W-:Y:S01]  /*94f0*/  FMUL.FTZ R158, R44, R158 ;  /* 0x0000009e2c9e7220 */ /* 0x000fe20000410000 */
[----:B------:R-:W-:Y:S02]  /*9500*/  HADD2.F32 R156, -RZ, R156.H0_H0 ;  /* 0x2000009cff9c7230 */ /* 0x000fe40000004100 */
[-C--:B------:R-:W-:Y:S01]  /*9510*/  FMUL.FTZ R57, R58, R47.reuse ;  /* 0x0000002f3a397220 */ /* 0x080fe20000410000 */
[----:B------:R-:W-:Y:S02]  /*9520*/  HADD2.F32 R55, -RZ, R55.H0_H0 ;  /* 0x20000037ff377230 */ /* 0x000fe40000004100 */
[----:B------:R-:W-:Y:S01]  /*9530*/  FMUL.FTZ R47, R48, R47 ;  /* 0x0000002f302f7220 */ /* 0x000fe20000410000 */
[----:B------:R-:W-:Y:S01]  /*9540*/  F2FP.F16.F32.PACK_AB R60, R60, R159 ;  /* 0x0000009f3c3c723e */ /* 0x000fe200000000ff */
[-C--:B------:R-:W-:Y:S01]  /*9550*/  FFMA.FTZ R49, R44, R156.reuse, -R49 ;  /* 0x0000009c2c317223 */ /* 0x080fe20000010831 */
[----:B------:R-:W-:Y:S01]  /*9560*/  FFMA.FTZ R158, R45, R156, R158 ;  /* 0x0000009c2d9e7223 */ /* 0x000fe2000001009e */
[-C--:B------:R-:W-:Y:S01]  /*9570*/  FFMA.FTZ R48, R48, R55.reuse, -R57 ;  /* 0x0000003730307223 */ /* 0x080fe20000010839 */
[----:B------:R-:W-:Y:S01]  /*9580*/  FFMA.FTZ R47, R58, R55, R47 ;  /* 0x000000373a2f7223 */ /* 0x000fe2000001002f */
[----:B------:R-:W-:Y:S01]  /*9590*/  F2FP.F16.F32.PACK_AB R44, R51, R50 ;  /* 0x00000032332c723e */ /* 0x000fe200000000ff */
[----:B------:R-:W-:Y:S01]  /*95a0*/  IMAD.MOV.U32 R51, RZ, RZ, R59 ;  /* 0x000000ffff337224 */ /* 0x000fe200078e003b */
[----:B------:R-:W-:-:S02]  /*95b0*/  F2FP.F16.F32.PACK_AB R45, R64, R63 ;  /* 0x0000003f402d723e */ /* 0x000fc400000000ff */
[----:B------:R-:W-:Y:S01]  /*95c0*/  F2FP.F16.F32.PACK_AB R46, R48, R49 ;  /* 0x00000031302e723e */ /* 0x000fe200000000ff */
[----:B------:R-:W-:Y:S01]  /*95d0*/  IMAD.MOV.U32 R48, RZ, RZ, R60 ;  /* 0x000000ffff307224 */ /* 0x000fe200078e003c */
[----:B------:R-:W-:Y:S01]  /*95e0*/  F2FP.F16.F32.PACK_AB R50, R47, R158 ;  /* 0x0000009e2f32723e */ /* 0x000fe200000000ff */
[----:B------:R-:W-:Y:S01]  /*95f0*/  IMAD.MOV.U32 R49, RZ, RZ, R61 ;  /* 0x000000ffff317224 */ /* 0x000fe200078e003d */
[----:B------:R-:W-:-:S07]  /*9600*/  MOV R47, R65 ;  /* 0x00000041002f7202 */ /* 0x000fce0000000f00 */
.L_x_542:
[----:B------:R-:W-:Y:S05]  /*9610*/  BSYNC B1 ;  /* 0x0000000000017941 */ /* 0x000fea0003800000 */
.L_x_541:
[----:B--2---:R2:W-:Y:S01]  /*9620*/  STG.E.128 desc[UR36][R52.64], R44 ;  /* 0x0000002c34007986 */ /* 0x0045e2000c101d24 */
[----:B------:R-:W-:-:S13]  /*9630*/  ISETP.GE.AND P0, PT, R54, R151, PT ;  /* 0x000000973600720c */ /* 0x000fda0003f06270 */
[----:B------:R-:W-:Y:S05]  /*9640*/  @P0 BRA `(.L_x_491) ;  /* 0x0000000000f00947 */ /* 0x000fea0003800000 */
[--C-:B------:R-:W-:Y:S02]  /*9650*/  IADD3 R132, P0, P4, R104, R132, R54.reuse ;  /* 0x0000008468847210 */ /* 0x100fe40007c1e036 */
[----:B------:R-:W-:-:S04]  /*9660*/  SHF.R.S32.HI R54, RZ, 0x1f, R54 ;  /* 0x0000001fff367819 */ /* 0x000fc80000011436 */
[----:B------:R-:W-:Y:S02]  /*9670*/  IADD3.X R56, R101, R56, R54, P0, P4 ;  /* 0x0000003865387210 */ /* 0x000fe400007e8436 */
[----:B------:R-:W-:-:S04]  /*9680*/  LEA R120, P0, R132, R120, 0x1 ;  /* 0x0000007884787211 */ /* 0x000fc800078008ff */
[----:B------:R-:W-:-:S05]  /*9690*/  LEA.HI.X R121, R132, R121, R56, 0x1, P0 ;  /* 0x0000007984797211 */ /* 0x000fca00000f0c38 */
[----:B---3--:R3:W-:Y:S01]  /*96a0*/  STG.E.128 desc[UR36][R120.64], R48 ;  /* 0x0000003078007986 */ /* 0x0087e2000c101d24 */
[----:B------:R-:W-:Y:S05]  /*96b0*/  BRA `(.L_x_491) ;  /* 0x0000000000d47947 */ /* 0x000fea0003800000 */
.L_x_458:
[----:B------:R-:W-:-:S13]  /*96c0*/  ISETP.NE.AND P1, PT, R188, 0x3, PT ;  /* 0x00000003bc00780c */ /* 0x000fda0003f25270 */
[----:B------:R-:W-:Y:S05]  /*96d0*/  @!P1 BRA `(.L_x_543) ;  /* 0x0000000000049947 */ /* 0x000fea0003800000 */
[----:B------:R-:W-:Y:S01]  /*96e0*/  BPT.TRAP 0x1 ;  /* 0x000000040000795c */ /* 0x000fe20000300000 */
.L_x_543:
[----:B------:R-:W-:Y:S01]  /*96f0*/  IMAD R3, R18, 0x8, R2 ;  /* 0x0000000812037824 */ /* 0x000fe200078e0202 */
[----:B------:R-:W-:Y:S01]  /*9700*/  SHF.L.U32 R0, R186, 0x1f, RZ ;  /* 0x0000001fba007819 */ /* 0x000fe200000006ff */
[----:B------:R-:W-:Y:S01]  /*9710*/  IMAD R4, R26, -0x80, R27 ;  /* 0xffffff801a047824 */ /* 0x000fe200078e021b */
[----:B------:R-:W-:Y:S02]  /*9720*/  BSSY B1, `(.L_x_544) ;  /* 0x0000005000017945 */ /* 0x000fe40003800000 */
[----:B------:R-:W0:Y:S02]  /*9730*/  SYNCS.PHASECHK.TRANS64.TRYWAIT P4, [R3+URZ+0x34890], R0 ;  /* 0x03489000030075a7 */ /* 0x000e24000808017f */
[----:B------:R-:W-:-:S04]  /*9740*/  VIMNMX R4, R4, 0x80, PT ;  /* 0x0000008004047848 */ /* 0x000fc80003fe0100 */
[----:B------:R-:W-:Y:S01]  /*9750*/  ISETP.GE.AND P0, PT, R19, R4, PT ;  /* 0x000000041300720c */ /* 0x000fe20003f06270 */
[----:B0-----:R-:W-:-:S12]  /*9760*/  @!P4 BRA `(.L_x_545) ;  /* 0x0000013c00bcc947 */ /* 0x001fd80003800000 */
.L_x_764:
[----:B------:R-:W-:Y:S05]  /*9770*/  BSYNC B1 ;  /* 0x0000000000017941 */ /* 0x000fea0003800000 */
.L_x_544:
[----:B------:R-:W-:Y:S04]  /*9780*/  BSSY B1, `(.L_x_546) ;  /* 0x0000014000017945 */ /* 0x000fe80003800000 */
[----:B------:R-:W-:Y:S05]  /*9790*/  @P0 BRA `(.L_x_547) ;  /* 0x0000000000480947 */ /* 0x000fea0003800000 */
[----:B------:R-:W-:Y:S02]  /*97a0*/  ISETP.NE.AND P4, PT, R14, RZ, PT ;  /* 0x000000ff0e00720c */ /* 0x000fe40003f85270 */
[----:B------:R-:W-:-:S11]  /*97b0*/  ISETP.NE.AND P0, PT, R10, RZ, PT ;  /* 0x000000ff0a00720c */ /* 0x000fd60003f05270 */
[----:B------:R-:W1:Y:S04]  /*97c0*/  @P4 LDS.128 R44, [R55] ;  /* 0x00000000372c4984 */ /* 0x000e680000000c00 */
[----:B------:R-:W2:Y:S04]  /*97d0*/  @P0 LDS.128 R48, [R54] ;  /* 0x0000000036300984 */ /* 0x000ea80000000c00 */
[----:B-1----:R-:W-:Y:S01]  /*97e0*/  @P4 STG.E.128 desc[UR36][R56.64], R44 ;  /* 0x0000002c38004986 */ /* 0x002fe2000c101d24 */
[----:B------:R-:W-:-:S03]  /*97f0*/  ISETP.NE.AND P4, PT, R9, RZ, PT ;  /* 0x000000ff0900720c */ /* 0x000fc60003f85270 */
[----:B--2---:R-:W-:Y:S01]  /*9800*/  @P0 STG.E.128 desc[UR36][R56.64+0x40], R48 ;  /* 0x0000403038000986 */ /* 0x004fe2000c101d24 */
[----:B------:R-:W-:-:S09]  /*9810*/  ISETP.NE.AND P0, PT, R8, RZ, PT ;  /* 0x000000ff0800720c */ /* 0x000fd20003f05270 */
[----:B------:R-:W1:Y:S04]  /*9820*/  @P4 LDS.128 R44, [R55+0x4000] ;  /* 0x00400000372c4984 */ /* 0x000e680000000c00 */
[----:B------:R-:W2:Y:S04]  /*9830*/  @P0 LDS.128 R48, [R54+0x4000] ;  /* 0x0040000036300984 */ /* 0x000ea80000000c00 */
[----:B-1----:R-:W-:Y:S01]  /*9840*/  @P4 STG.E.128 desc[UR36][R56.64+0x80], R44 ;  /* 0x0000802c38004986 */ /* 0x002fe2000c101d24 */
[----:B------:R-:W-:-:S03]  /*9850*/  ISETP.NE.AND P4, PT, R6, RZ, PT ;  /* 0x000000ff0600720c */ /* 0x000fc60003f85270 */
[----:B--2---:R-:W-:Y:S01]  /*9860*/  @P0 STG.E.128 desc[UR36][R56.64+0xc0], R48 ;  /* 0x0000c03038000986 */ /* 0x004fe2000c101d24 */
[----:B------:R-:W-:-:S09]  /*9870*/  ISETP.NE.AND P0, PT, R7, RZ, PT ;  /* 0x000000ff0700720c */ /* 0x000fd20003f05270 */
[----:B------:R-:W1:Y:S04]  /*9880*/  @P4 LDS.128 R48, [R54+0x8000] ;  /* 0x0080000036304984 */ /* 0x000e680000000c00 */
[----:B------:R-:W2:Y:S04]  /*9890*/  @P0 LDS.128 R44, [R55+0x8000] ;  /* 0x00800000372c0984 */ /* 0x000ea80000000c00 */
[----:B-1----:R1:W-:Y:S04]  /*98a0*/  @P4 STG.E.128 desc[UR36][R56.64+0x140], R48 ;  /* 0x0001403038004986 */ /* 0x0023e8000c101d24 */
[----:B--2---:R1:W-:Y:S02]  /*98b0*/  @P0 STG.E.128 desc[UR36][R56.64+0x100], R44 ;  /* 0x0001002c38000986 */ /* 0x0043e4000c101d24 */
.L_x_547:
[----:B------:R-:W-:Y:S05]  /*98c0*/  BSYNC B1 ;  /* 0x0000000000017941 */ /* 0x000fea0003800000 */
.L_x_546:
[----:B------:R-:W-:-:S13]  /*98d0*/  ISETP.GE.AND P0, PT, R204, R4, PT ;  /* 0x00000004cc00720c */ /* 0x000fda0003f06270 */
[----:B------:R-:W-:Y:S05]  /*98e0*/  @P0 BRA `(.L_x_491) ;  /* 0x0000000000480947 */ /* 0x000fea0003800000 */
[----:B------:R-:W-:Y:S02]  /*98f0*/  ISETP.NE.AND P4, PT, R14, RZ, PT ;  /* 0x000000ff0e00720c */ /* 0x000fe40003f85270 */
[----:B------:R-:W-:-:S11]  /*9900*/  ISETP.NE.AND P0, PT, R9, RZ, PT ;  /* 0x000000ff0900720c */ /* 0x000fd60003f05270 */
[----:B-1----:R-:W1:Y:S04]  /*9910*/  @P4 LDS.128 R44, [R55+0x2000] ;  /* 0x00200000372c4984 */ /* 0x002e680000000c00 */
[----:B------:R-:W2:Y:S04]  /*9920*/  @P0 LDS.128 R48, [R55+0x6000] ;  /* 0x0060000037300984 */ /* 0x000ea80000000c00 */
        /* <DEDUP_REMOVED lines=14> */
.L_x_491:
[----:B------:R-:W-:Y:S05]  /*9a10*/  BSYNC B0 ;  /* 0x0000000000007941 */ /* 0x000fea0003800000 */
.L_x_457:
[----:B-1234-:R-:W1:Y:S01]  /*9a20*/  S2R R44, SR_TID.X ;  /* 0x00000000002c7919 */ /* 0x01ee620000002100 */
[----:B------:R-:W-:Y:S01]  /*9a30*/  @!PT LDS RZ, [RZ] ;  /* 0x00000000fffff984 */ /* 0x000fe20000000800 */
[----:B------:R-:W-:Y:S01]  /*9a40*/  @!PT LDS RZ, [RZ] ;  /* 0x00000000fffff984 */ /* 0x000fe20000000800 */
[----:B------:R-:W-:Y:S01]  /*9a50*/  @!PT LDS RZ, [RZ] ;  /* 0x00000000fffff984 */ /* 0x000fe20000000800 */
[----:B------:R-:W-:Y:S01]  /*9a60*/  @!PT LDS RZ, [RZ] ;  /* 0x00000000fffff984 */ /* 0x000fe20000000800 */
[----:B------:R2:W-:Y:S06]  /*9a70*/  MEMBAR.ALL.CTA ;  /* 0x0000000000007992 */ /* 0x0005ec0000008000 */
[----:B--2---:R-:W2:Y:S01]  /*9a80*/  FENCE.VIEW.ASYNC.S ;  /* 0x00000000000073c6 */ /* 0x004ea20000000000 */
[----:B------:R-:W-:Y:S05]  /*9a90*/  WARPSYNC.ALL ;  /* 0x0000000000007948 */ /* 0x000fea0003800000 */
[----:B------:R-:W-:Y:S01]  /*9aa0*/  BSSY B0, `(.L_x_548) ;  /* 0x0000009000007945 */ /* 0x000fe20003800000 */
[----:B-1----:R-:W-:Y:S01]  /*9ab0*/  LOP3.LUT R44, R44, 0x7f, RZ, 0xc0, !PT ;  /* 0x0000007f2c2c7812 */ /* 0x002fe200078ec0ff */
[----:B--2---:R1:W-:Y:S03]  /*9ac0*/  BAR.SYNC.DEFER_BLOCKING R155, 0x80 ;  /* 0x0002009b0000751d */ /* 0x0043e60000010000 */
[----:B------:R-:W-:-:S13]  /*9ad0*/  ISETP.NE.AND P0, PT, R44, RZ, PT ;  /* 0x000000ff2c00720c */ /* 0x000fda0003f05270 */
[----:B------:R-:W-:-:S04]  /*9ae0*/  @!P0 IADD3 R44, R3, 0x348a0, RZ ;  /* 0x000348a0032c8810 */ /* 0x000fc80007ffe0ff */
[----:B------:R-:W-:-:S04]  /*9af0*/  @!P0 PRMT R44, RZ, 0x654, R44 ;  /* 0x00000654ff2c8816 */ /* 0x000fc8000000002c */
[----:B------:R1:W-:Y:S01]  /*9b00*/  @!P0 SYNCS.ARRIVE.TRANS64.RED.A1T0 RZ, [R44+URZ], RZ ;  /* 0x000000ff2cff89a7 */ /* 0x0003e2000810043f */
[----:B------:R-:W-:Y:S05]  /*9b10*/  @!P1 BRA `(.L_x_549) ;  /* 0x0000000000049947 */ /* 0x000fea0003800000 */
[----:B------:R-:W-:Y:S01]  /*9b20*/  BPT.TRAP 0x1 ;  /* 0x000000040000795c */ /* 0x000fe20000300000 */
.L_x_549:
[----:B------:R-:W-:Y:S05]  /*9b30*/  BSYNC B0 ;  /* 0x0000000000007941 */ /* 0x000fea0003800000 */
.L_x_548:
[----:B------:R-:W2:Y:S01]  /*9b40*/  SYNCS.PHASECHK.TRANS64.TRYWAIT P4, [R3+URZ+0x348b0], R0 ;  /* 0x0348b000030075a7 */ /* 0x000ea2000808017f */
[----:B------:R-:W-:Y:S01]  /*9b50*/  IMAD R45, R18, 0x4000, R35 ;  /* 0x00004000122d7824 */ /* 0x000fe200078e0223 */
[----:B------:R-:W-:Y:S01]  /*9b60*/  ULDC.64 UR60, c[0x0][0x318] ;  /* 0x0000c600003c7ab9 */ /* 0x000fe20000000a00 */
[----:B------:R-:W-:Y:S01]  /*9b70*/  ULDC.64 UR38, c[0x0][0x308] ;  /* 0x0000c20000267ab9 */ /* 0x000fe20000000a00 */
[----:B------:R-:W-:Y:S01]  /*9b80*/  BSSY B0, `(.L_x_550) ;  /* 0x0000004000007945 */ /* 0x000fe20003800000 */
[----:B------:R-:W-:Y:S01]  /*9b90*/  ISETP.GE.AND P1, PT, R19, R4, PT ;  /* 0x000000041300720c */ /* 0x000fe20003f26270 */
[----:B------:R-:W-:Y:S02]  /*9ba0*/  IMAD.IADD R47, R124, 0x1, R45 ;  /* 0x000000017c2f7824 */ /* 0x000fe400078e022d */
[----:B--2---:R-:W-:Y:S10]  /*9bb0*/  @!P4 BRA `(.L_x_551) ;  /* 0x0000013800bcc947 */ /* 0x004ff40003800000 */
.L_x_765:
[----:B------:R-:W-:Y:S05]  /*9bc0*/  BSYNC B0 ;  /* 0x0000000000007941 */ /* 0x000fea0003800000 */
.L_x_550:
[----:B------:R-:W-:Y:S01]  /*9bd0*/  BSSY B0, `(.L_x_552) ;  /* 0x000001a000007945 */ /* 0x000fe20003800000 */
[----:B0-2---:R-:W-:Y:S01]  /*9be0*/  LEA R0, R45, R24, 0x1 ;  /* 0x000000182d007211 */ /* 0x005fe200078e08ff */
[----:B------:R-:W-:-:S04]  /*9bf0*/  IMAD.WIDE R52, R26, 0x80, R116 ;  /* 0x000000801a347825 */ /* 0x000fc800078e0274 */
[----:B------:R-:W-:Y:S01]  /*9c00*/  IMAD R56, R47, 0x2, R24 ;  /* 0x000000022f387824 */ /* 0x000fe200078e0218 */
[----:B------:R-:W-:Y:S06]  /*9c10*/  @P1 BRA `(.L_x_553) ;  /* 0x0000000000541947 */ /* 0x000fec0003800000 */
[----:B------:R-:W-:Y:S01]  /*9c20*/  MOV R45, R5 ;  /* 0x00000005002d7202 */ /* 0x000fe20000000f00 */
[----:B------:R-:W-:Y:S01]  /*9c30*/  IMAD R47, R53, UR60, RZ ;  /* 0x0000003c352f7c24 */ /* 0x000fe2000f8e02ff */
[----:B------:R-:W-:Y:S01]  /*9c40*/  ULDC UR4, c[0x0][0x310] ;  /* 0x0000c40000047ab9 */ /* 0x000fe20000000800 */
[----:B-1----:R-:W-:Y:S01]  /*9c50*/  IMAD.MOV.U32 R44, RZ, RZ, R106 ;  /* 0x000000ffff2c7224 */ /* 0x002fe200078e006a */
[----:B------:R-:W-:Y:S01]  /*9c60*/  ISETP.GE.AND P4, PT, R22, UR4, PT ;  /* 0x0000000416007c0c */ /* 0x000fe2000bf86270 */
[C---:B------:R-:W-:Y:S02]  /*9c70*/  IMAD R47, R52.reuse, UR61, R47 ;  /* 0x0000003d342f7c24 */ /* 0x040fe4000f8e022f */
[----:B------:R-:W-:-:S04]  /*9c80*/  IMAD.WIDE.U32 R44, R52, UR60, R44 ;  /* 0x0000003c342c7c25 */ /* 0x000fc8000f8e002c */
[----:B------:R-:W-:Y:S01]  /*9c90*/  IMAD.IADD R45, R45, 0x1, R47 ;  /* 0x000000012d2d7824 */ /* 0x000fe200078e022f */
[----:B------:R-:W-:-:S04]  /*9ca0*/  LEA R54, P1, R44, UR38, 0x1 ;  /* 0x000000262c367c11 */ /* 0x000fc8000f8208ff */
[----:B------:R-:W-:Y:S02]  /*9cb0*/  LEA.HI.X R55, R44, UR39, R45, 0x1, P1 ;  /* 0x000000272c377c11 */ /* 0x000fe400088f0c2d */
[----:B------:R-:W-:Y:S01]  /*9cc0*/  ISETP.GE.AND P1, PT, R184, UR4, PT ;  /* 0x00000004b8007c0c */ /* 0x000fe2000bf26270 */
[----:B------:R-:W0:-:S12]  /*9cd0*/  @!P4 LDS.128 R44, [R0] ;  /* 0x00000000002cc984 */ /* 0x000e180000000c00 */
[----:B------:R-:W1:Y:S04]  /*9ce0*/  @!P1 LDS.128 R48, [R56] ;  /* 0x0000000038309984 */ /* 0x000e680000000c00 */
[----:B0-----:R-:W-:Y:S01]  /*9cf0*/  @!P4 STG.E.128 desc[UR36][R54.64], R44 ;  /* 0x0000002c3600c986 */ /* 0x001fe2000c101d24 */
[----:B------:R-:W-:-:S03]  /*9d00*/  ISETP.GE.AND P4, PT, R185, UR4, PT ;  /* 0x00000004b9007c0c */ /* 0x000fc6000bf86270 */
[----:B-1----:R-:W-:Y:S01]  /*9d10*/  @!P1 STG.E.128 desc[UR36][R54.64+0x40], R48 ;  /* 0x0000403036009986 */ /* 0x002fe2000c101d24 */
[----:B------:R-:W-:-:S09]  /*9d20*/  ISETP.GE.AND P1, PT, R102, UR4, PT ;  /* 0x0000000466007c0c */ /* 0x000fd2000bf26270 */
[----:B------:R-:W0:Y:S04]  /*9d30*/  @!P4 LDS.128 R44, [R0+0x4000] ;  /* 0x00400000002cc984 */ /* 0x000e280000000c00 */
[----:B------:R-:W1:Y:S04]  /*9d40*/  @!P1 LDS.128 R48, [R56+0x4000] ;  /* 0x0040000038309984 */ /* 0x000e680000000c00 */
[----:B0-----:R0:W-:Y:S04]  /*9d50*/  @!P4 STG.E.128 desc[UR36][R54.64+0x80], R44 ;  /* 0x0000802c3600c986 */ /* 0x0011e8000c101d24 */
[----:B-1----:R0:W-:Y:S02]  /*9d60*/  @!P1 STG.E.128 desc[UR36][R54.64+0xc0], R48 ;  /* 0x0000c03036009986 */ /* 0x0021e4000c101d24 */
.L_x_553:
[----:B------:R-:W-:Y:S05]  /*9d70*/  BSYNC B0 ;  /* 0x0000000000007941 */ /* 0x000fea0003800000 */
.L_x_552:
[----:B------:R-:W-:Y:S01]  /*9d80*/  ISETP.GE.AND P1, PT, R204, R4, PT ;  /* 0x00000004cc00720c */ /* 0x000fe20003f26270 */
[----:B------:R-:W-:-:S12]  /*9d90*/  BSSY B0, `(.L_x_554) ;  /* 0x0000018000007945 */ /* 0x000fd80003800000 */
[----:B------:R-:W-:Y:S05]  /*9da0*/  @P1 BRA `(.L_x_555) ;  /* 0x0000000000581947 */ /* 0x000fea0003800000 */
[----:B0-----:R-:W-:Y:S01]  /*9db0*/  IADD3 R47, P1, R52, 0x40, RZ ;  /* 0x00000040342f7810 */ /* 0x001fe20007f3e0ff */
[----:B------:R-:W-:Y:S01]  /*9dc0*/  ULDC UR4, c[0x0][0x310] ;  /* 0x0000c40000047ab9 */ /* 0x000fe20000000800 */
[----:B------:R-:W-:Y:S02]  /*9dd0*/  MOV R4, R106 ;  /* 0x0000006a00047202 */ /* 0x000fe40000000f00 */
[----:B------:R-:W-:Y:S01]  /*9de0*/  ISETP.GE.AND P4, PT, R22, UR4, PT ;  /* 0x0000000416007c0c */ /* 0x000fe2000bf86270 */
[----:B------:R-:W-:Y:S02]  /*9df0*/  IMAD.X R52, RZ, RZ, R53, P1 ;  /* 0x000000ffff347224 */ /* 0x000fe400008e0635 */
[----:B-1----:R-:W-:-:S04]  /*9e00*/  IMAD.WIDE.U32 R44, R47, UR60, R4 ;  /* 0x0000003c2f2c7c25 */ /* 0x002fc8000f8e0004 */
[----:B------:R-:W-:-:S04]  /*9e10*/  IMAD R52, R52, UR60, RZ ;  /* 0x0000003c34347c24 */ /* 0x000fc8000f8e02ff */
[----:B------:R-:W-:Y:S01]  /*9e20*/  IMAD R47, R47, UR61, R52 ;  /* 0x0000003d2f2f7c24 */ /* 0x000fe2000f8e0234 */
[----:B------:R-:W-:-:S03]  /*9e30*/  LEA R52, P1, R44, UR38, 0x1 ;  /* 0x000000262c347c11 */ /* 0x000fc6000f8208ff */
[----:B------:R-:W-:-:S05]  /*9e40*/  IMAD.IADD R45, R45, 0x1, R47 ;  /* 0x000000012d2d7824 */ /* 0x000fca00078e022f */
[----:B------:R-:W-:Y:S02]  /*9e50*/  LEA.HI.X R53, R44, UR39, R45, 0x1, P1 ;  /* 0x000000272c357c11 */ /* 0x000fe400088f0c2d */
[----:B------:R-:W-:Y:S01]  /*9e60*/  ISETP.GE.AND P1, PT, R185, UR4, PT ;  /* 0x00000004b9007c0c */ /* 0x000fe2000bf26270 */
[----:B------:R-:W0:-:S12]  /*9e70*/  @!P4 LDS.128 R44, [R0+0x2000] ;  /* 0x00200000002cc984 */ /* 0x000e180000000c00 */
[----:B------:R-:W1:Y:S04]  /*9e80*/  @!P1 LDS.128 R48, [R0+0x6000] ;  /* 0x0060000000309984 */ /* 0x000e680000000c00 */
        /* <DEDUP_REMOVED lines=8> */
.L_x_555:
[----:B------:R-:W-:Y:S05]  /*9f10*/  BSYNC B0 ;  /* 0x0000000000007941 */ /* 0x000fea0003800000 */
.L_x_554:
[----:B------:R-:W-:Y:S01]  /*9f20*/  @!PT LDS RZ, [RZ] ;  /* 0x00000000fffff984 */ /* 0x000fe20000000800 */
[----:B------:R-:W-:Y:S01]  /*9f30*/  @!PT LDS RZ, [RZ] ;  /* 0x00000000fffff984 */ /* 0x000fe20000000800 */
[----:B------:R-:W-:Y:S01]  /*9f40*/  @!PT LDS RZ, [RZ] ;  /* 0x00000000fffff984 */ /* 0x000fe20000000800 */
[----:B------:R-:W-:Y:S01]  /*9f50*/  @!PT LDS RZ, [RZ] ;  /* 0x00000000fffff984 */ /* 0x000fe20000000800 */
[----:B------:R3:W-:Y:S06]  /*9f60*/  MEMBAR.ALL.CTA ;  /* 0x0000000000007992 */ /* 0x0007ec0000008000 */
[----:B---3--:R-:W3:Y:S02]  /*9f70*/  FENCE.VIEW.ASYNC.S ;  /* 0x00000000000073c6 */ /* 0x008ee40000000000 */
[----:B---3--:R3:W-:Y:S01]  /*9f80*/  BAR.SYNC.DEFER_BLOCKING R155, 0x80 ;  /* 0x0002009b0000751d */ /* 0x0087e20000010000 */
[----:B------:R-:W-:Y:S01]  /*9f90*/  ISETP.NE.AND P4, PT, R118, RZ, PT ;  /* 0x000000ff7600720c */ /* 0x000fe20003f85270 */
[----:B------:R-:W-:Y:S01]  /*9fa0*/  @!P0 VIADD R3, R3, 0x348c0 ;  /* 0x000348c003038836 */ /* 0x000fe20000000000 */
[----:B------:R-:W-:-:S04]  /*9fb0*/  IADD3 R18, R18, 0x1, RZ ;  /* 0x0000000112127810 */ /* 0x000fc80007ffe0ff */
[----:B------:R-:W-:Y:S02]  /*9fc0*/  @!P0 PRMT R3, RZ, 0x654, R3 ;  /* 0x00000654ff038816 */ /* 0x000fe40000000003 */
[----:B------:R-:W-:-:S04]  /*9fd0*/  ISETP.NE.AND P1, PT, R18, 0x2, PT ;  /* 0x000000021200780c */ /* 0x000fc80003f25270 */
[----:B------:R-:W-:Y:S01]  /*9fe0*/  SEL R18, R18, RZ, P1 ;  /* 0x000000ff12127207 */ /* 0x000fe20000800000 */
[----:B------:R4:W-:Y:S01]  /*9ff0*/  @!P0 SYNCS.ARRIVE.TRANS64.RED.A1T0 RZ, [R3+URZ], RZ ;  /* 0x000000ff03ff89a7 */ /* 0x0009e2000810043f */
[----:B------:R-:W-:Y:S02]  /*a000*/  PLOP3.LUT P0, PT, PT, PT, PT, 0x8, 0x0 ;  /* 0x000000000000781c */ /* 0x000fe40003f0e170 */
[----:B----4-:R-:W-:-:S04]  /*a010*/  SEL R3, RZ, 0x1, P1 ;  /* 0x00000001ff037807 */ /* 0x010fc80000800000 */
[----:B------:R-:W-:Y:S01]  /*a020*/  LOP3.LUT R186, R186, R3, RZ, 0x3c, !PT ;  /* 0x00000003baba7212 */ /* 0x000fe200078e3cff */
[----:B---3--:R-:W-:Y:S06]  /*a030*/  @P4 BRA `(.L_x_556) ;  /* 0xffffff8400744947 */ /* 0x008fec000383ffff */
.L_x_452:
[----:B------:R-:W-:Y:S01]  /*a040*/  BSSY B0, `(.L_x_557) ;  /* 0x000002c000007945 */ /* 0x000fe20003800000 */
[----:B------:R-:W-:Y:S02]  /*a050*/  ISETP.GE.AND P2, PT, R152, 0x1, PT ;  /* 0x000000019800780c */ /* 0x000fe40003f46270 */
[----:B------:R-:W-:Y:S02]  /*a060*/  CS2R R20, SRZ ;  /* 0x0000000000147805 */ /* 0x000fe4000001ff00 */
[----:B------:R-:W-:Y:S02]  /*a070*/  PLOP3.LUT P1, PT, PT, PT, PT, 0x80, 0x0 ;  /* 0x000000000000781c */ /* 0x000fe40003f2f070 */
[----:B------:R-:W-:Y:S02]  /*a080*/  CS2R R86, SRZ ;  /* 0x0000000000567805 */ /* 0x000fe4000001ff00 */
[----:B------:R-:W-:Y:S02]  /*a090*/  CS2R R84, SRZ ;  /* 0x0000000000547805 */ /* 0x000fe4000001ff00 */
[----:B------:R-:W-:-:S02]  /*a0a0*/  CS2R R82, SRZ ;  /* 0x0000000000527805 */ /* 0x000fc4000001ff00 */
[----:B------:R-:W-:Y:S01]  /*a0b0*/  CS2R R80, SRZ ;  /* 0x0000000000507805 */ /* 0x000fe2000001ff00 */
[----:B------:R-:W-:Y:S01]  /*a0c0*/  IMAD.MOV.U32 R35, RZ, RZ, RZ ;  /* 0x000000ffff237224 */ /* 0x000fe200078e00ff */
[----:B------:R-:W-:Y:S01]  /*a0d0*/  CS2R R76, SRZ ;  /* 0x00000000004c7805 */ /* 0x000fe2000001ff00 */
[----:B------:R-:W-:Y:S01]  /*a0e0*/  IMAD.MOV.U32 R78, RZ, RZ, RZ ;  /* 0x000000ffff4e7224 */ /* 0x000fe200078e00ff */
[----:B------:R-:W-:Y:S02]  /*a0f0*/  CS2R R74, SRZ ;  /* 0x00000000004a7805 */ /* 0x000fe4000001ff00 */
[----:B------:R-:W-:Y:S02]  /*a100*/  MOV R73, RZ ;  /* 0x000000ff00497202 */ /* 0x000fe40000000f00 */
[----:B------:R-:W-:Y:S02]  /*a110*/  CS2R R32, SRZ ;  /* 0x0000000000207805 */ /* 0x000fe4000001ff00 */
[----:B------:R-:W-:Y:S01]  /*a120*/  CS2R R30, SRZ ;  /* 0x00000000001e7805 */ /* 0x000fe2000001ff00 */
[----:B------:R-:W-:Y:S01]  /*a130*/  IMAD.MOV.U32 R70, RZ, RZ, RZ ;  /* 0x000000ffff467224 */ /* 0x000fe200078e00ff */
[----:B------:R-:W-:-:S02]  /*a140*/  CS2R R68, SRZ ;  /* 0x0000000000447805 */ /* 0x000fc4000001ff00 */
[----:B------:R-:W-:Y:S02]  /*a150*/  CS2R R66, SRZ ;  /* 0x0000000000427805 */ /* 0x000fe4000001ff00 */
[----:B------:R-:W-:Y:S02]  /*a160*/  CS2R R64, SRZ ;  /* 0x0000000000407805 */ /* 0x000fe4000001ff00 */
[----:B------:R-:W-:Y:S02]  /*a170*/  CS2R R62, SRZ ;  /* 0x00000000003e7805 */ /* 0x000fe4000001ff00 */
[----:B------:R-:W-:Y:S02]  /*a180*/  CS2R R60, SRZ ;  /* 0x00000000003c7805 */ /* 0x000fe4000001ff00 */
[----:B------:R-:W-:Y:S02]  /*a190*/  CS2R R58, SRZ ;  /* 0x00000000003a7805 */ /* 0x000fe4000001ff00 */
[----:B------:R-:W-:-:S02]  /*a1a0*/  CS2R R56, SRZ ;  /* 0x0000000000387805 */ /* 0x000fc4000001ff00 */
[----:B0-----:R-:W-:Y:S02]  /*a1b0*/  CS2R R54, SRZ ;  /* 0x0000000000367805 */ /* 0x001fe4000001ff00 */
[----:B--2---:R-:W-:Y:S02]  /*a1c0*/  CS2R R52, SRZ ;  /* 0x0000000000347805 */ /* 0x004fe4000001ff00 */
[----:B------:R-:W-:Y:S02]  /*a1d0*/  CS2R R50, SRZ ;  /* 0x0000000000327805 */ /* 0x000fe4000001ff00 */
[----:B------:R-:W-:Y:S02]  /*a1e0*/  CS2R R48, SRZ ;  /* 0x0000000000307805 */ /* 0x000fe4000001ff00 */
[----:B------:R-:W-:Y:S02]  /*a1f0*/  CS2R R46, SRZ ;  /* 0x00000000002e7805 */ /* 0x000fe4000001ff00 */
[----:B-1----:R-:W-:-:S02]  /*a200*/  CS2R R44, SRZ ;  /* 0x00000000002c7805 */ /* 0x002fc4000001ff00 */
[----:B------:R-:W-:Y:S02]  /*a210*/  CS2R R42, SRZ ;  /* 0x00000000002a7805 */ /* 0x000fe4000001ff00 */
[----:B------:R-:W-:Y:S02]  /*a220*/  CS2R R40, SRZ ;  /* 0x0000000000287805 */ /* 0x000fe4000001ff00 */
[----:B------:R-:W-:Y:S01]  /*a230*/  CS2R R38, SRZ ;  /* 0x0000000000267805 */ /* 0x000fe2000001ff00 */
[----:B------:R-:W-:Y:S01]  /*a240*/  IMAD.MOV.U32 R0, RZ, RZ, RZ ;  /* 0x000000ffff007224 */ /* 0x000fe200078e00ff */
[----:B------:R-:W-:Y:S01]  /*a250*/  MOV R91, RZ ;  /* 0x000000ff005b7202 */ /* 0x000fe20000000f00 */
[----:B------:R-:W-:Y:S01]  /*a260*/  IMAD.MOV.U32 R88, RZ, RZ, RZ ;  /* 0x000000ffff587224 */ /* 0x000fe200078e00ff */
[----:B------:R-:W-:Y:S01]  /*a270*/  MOV R26, RZ ;  /* 0x000000ff001a7202 */ /* 0x000fe20000000f00 */
[----:B------:R-:W-:Y:S01]  /*a280*/  IMAD.MOV.U32 R3, RZ, RZ, RZ ;  /* 0x000000ffff037224 */ /* 0x000fe200078e00ff */
[----:B------:R-:W-:Y:S01]  /*a290*/  CS2R R10, SRZ ;  /* 0x00000000000a7805 */ /* 0x000fe2000001ff00 */
[----:B------:R-:W-:Y:S01]  /*a2a0*/  IMAD.MOV.U32 R93, RZ, RZ, RZ ;  /* 0x000000ffff5d7224 */ /* 0x000fe200078e00ff */
[----:B------:R-:W-:Y:S01]  /*a2b0*/  MOV R95, RZ ;  /* 0x000000ff005f7202 */ /* 0x000fe20000000f00 */
[----:B------:R-:W-:Y:S01]  /*a2c0*/  IMAD.MOV.U32 R28, RZ, RZ, RZ ;  /* 0x000000ffff1c7224 */ /* 0x000fe200078e00ff */
[----:B------:R-:W-:Y:S06]  /*a2d0*/  @P0 BRA `(.L_x_558) ;  /* 0x0000000000080947 */ /* 0x000fec0003800000 */
[----:B------:R-:W0:Y:S02]  /*a2e0*/  FENCE.VIEW.ASYNC.G ;  /* 0x00000000000073c6 */ /* 0x000e240000000100 */
[----:B0-----:R-:W-:Y:S06]  /*a2f0*/  BAR.ARV 0xc, 0x120 ;  /* 0x0304800000007b1d */ /* 0x001fec0000002000 */
.L_x_558:
[----:B------:R-:W-:Y:S05]  /*a300*/  BSYNC B0 ;  /* 0x0000000000007941 */ /* 0x000fea0003800000 */
.L_x_557:
[----:B------:R-:W-:Y:S02]  /*a310*/  IMAD.MOV.U32 R89, RZ, RZ, RZ ;  /* 0x000000ffff597224 */ /* 0x000fe400078e00ff */
[----:B------:R-:W-:Y:S01]  /*a320*/  IMAD.MOV.U32 R24, RZ, RZ, RZ ;  /* 0x000000ffff187224 */ /* 0x000fe200078e00ff */
[----:B------:R-:W-:Y:S06]  /*a330*/  @!P2 BRA `(.L_x_559) ;  /* 0x000000b80024a947 */ /* 0x000fec0003800000 */
[----:B------:R-:W0:Y:S01]  /*a340*/  SHFL.IDX PT, R0, R220, RZ, 0x1f ;  /* 0x00001fffdc007589 */ /* 0x000e2200000e0000 */
[----:B------:R-:W-:-:S04]  /*a350*/  LOP3.LUT P0, RZ, R209, 0x3ff, RZ, 0xc0, !PT ;  /* 0x000003ffd1ff7812 */ /* 0x000fc8000780c0ff */
[----:B------:R-:W-:Y:S02]  /*a360*/  P2R R24, PR, RZ, 0x1 ;  /* 0x00000001ff187803 */ /* 0x000fe40000000000 */
[----:B0-----:R-:W-:-:S04]  /*a370*/  LEA.HI R3, R0, R0, RZ, 0x1 ;  /* 0x0000000000037211 */ /* 0x001fc800078f08ff */
[----:B------:R-:W-:-:S04]  /*a380*/  LOP3.LUT R3, R3, 0x1e, RZ, 0xc0, !PT ;  /* 0x0000001e03037812 */ /* 0x000fc800078ec0ff */
[----:B------:R-:W-:-:S05]  /*a390*/  IADD3 R0, R0, -R3, RZ ;  /* 0x8000000300007210 */ /* 0x000fca0007ffe0ff */
[----:B------:R-:W-:-:S05]  /*a3a0*/  IMAD R0, R0, 0x2000, R209 ;  /* 0x0000200000007824 */ /* 0x000fca00078e02d1 */
[----:B------:R-:W-:-:S04]  /*a3b0*/  SHF.R.U32.HI R0, RZ, 0x4, R0 ;  /* 0x00000004ff007819 */ /* 0x000fc80000011600 */
[----:B------:R-:W-:Y:S01]  /*a3c0*/  LOP3.LUT R40, R0, 0x3fff, RZ, 0xc0, !PT ;  /* 0x00003fff00287812 */ /* 0x000fe200078ec0ff */
[----:B------:R-:W-:Y:S06]  /*a3d0*/  @!P0 BRA `(.L_x_560) ;  /* 0x0000000000408947 */ /* 0x000fec0003800000 */
[----:B------:R-:W-:Y:S01]  /*a3e0*/  MOV R0, 0x0 ;  /* 0x0000000000007802 */ /* 0x000fe20000000f00 */
[----:B------:R-:W-:Y:S01]  /*a3f0*/  ULDC.64 UR4, c[0x4][0xb8] ;  /* 0x01002e0000047ab9 */ /* 0x000fe20000000a00 */
[----:B------:R-:W-:Y:S01]  /*a400*/  ULDC.64 UR6, c[0x4][0xc0] ;  /* 0x0100300000067ab9 */ /* 0x000fe20000000a00 */
[----:B------:R-:W-:Y:S01]  /*a410*/  IMAD.U32 R4, RZ, RZ, UR4 ;  /* 0x00000004ff047e24 */ /* 0x000fe2000f8e00ff */
[----:B------:R0:W1:Y:S01]  /*a420*/  LDC.64 R14, c[0x4][R0] ;  /* 0x01000000000e7b82 */ /* 0x0000620000000a00 */
[----:B------:R-:W-:Y:S01]  /*a430*/  MOV R5, UR5 ;  /* 0x0000000500057c02 */ /* 0x000fe20008000f00 */
        /* <DEDUP_REMOVED lines=10> */
.L_x_560:
[----:B------:R-:W-:Y:S02]  /*a4e0*/  ULDC UR4, c[0x0][0x3d4] ;  /* 0x0000f50000047ab9 */ /* 0x000fe40000000800 */
[----:B------:R-:W-:-:S13]  /*a4f0*/  ISETP.LT.AND P0, PT, RZ, UR4, PT ;  /* 0x00000004ff007c0c */ /* 0x000fda000bf01270 */
[----:B------:R-:W-:Y:S05]  /*a500*/  @P0 BRA `(.L_x_561) ;  /* 0x00000000003c0947 */ /* 0x000fea0003800000 */
[----:B------:R-:W-:-:S04]  /*a510*/  LEA.HI R0, R205, R205, RZ, 0x1 ;  /* 0x000000cdcd007211 */ /* 0x000fc800078f08ff */
[----:B------:R-:W-:-:S05]  /*a520*/  LOP3.LUT R0, R0, 0xfffffffe, RZ, 0xc0, !PT ;  /* 0xfffffffe00007812 */ /* 0x000fca00078ec0ff */
[----:B------:R-:W-:-:S05]  /*a530*/  IMAD.IADD R0, R205, 0x1, -R0 ;  /* 0x00000001cd007824 */ /* 0x000fca00078e0a00 */
[----:B------:R-:W-:-:S04]  /*a540*/  SHF.L.U32 R3, R0, 0x1f, RZ ;  /* 0x0000001f00037819 */ /* 0x000fc800000006ff */
[----:B------:R0:W1:Y:S03]  /*a550*/  SYNCS.PHASECHK.TRANS64.TRYWAIT P0, [R2+URZ+0x34800], R3 ;  /* 0x03480003020075a7 */ /* 0x000066000800017f */
[----:B-1----:R-:W-:Y:S05]  /*a560*/  @!P0 NANOSLEEP.SYNCS 0x989680 ;  /* 0x009896800000895d */ /* 0x002fea0003900000 */
[----:B------:R-:W1:Y:S01]  /*a570*/  @!P0 SYNCS.PHASECHK.TRANS64 P0, [R2+URZ+0x34800], R3 ;  /* 0x03480003020085a7 */ /* 0x000e62000800007f */
[----:B------:R-:W-:Y:S04]  /*a580*/  BSSY B0, `(.L_x_562) ;  /* 0x0000006000007945 */ /* 0x000fe80003800000 */
[----:B-1----:R-:W-:Y:S05]  /*a590*/  @P0 BRA `(.L_x_563) ;  /* 0x0000000000100947 */ /* 0x002fea0003800000 */
.L_x_564:
[----:B-1----:R1:W2:Y:S02]  /*a5a0*/  SYNCS.PHASECHK.TRANS64.TRYWAIT P0, [R2+URZ+0x34800], R3 ;  /* 0x03480003020075a7 */ /* 0x0022a4000800017f */
[----:B--2---:R-:W-:Y:S05]  /*a5b0*/  @!P0 NANOSLEEP.SYNCS 0x989680 ;  /* 0x009896800000895d */ /* 0x004fea0003900000 */
[----:B------:R-:W2:Y:S02]  /*a5c0*/  @!P0 SYNCS.PHASECHK.TRANS64 P0, [R2+URZ+0x34800], R3 ;  /* 0x03480003020085a7 */ /* 0x000ea4000800007f */
[----:B--2---:R-:W-:Y:S05]  /*a5d0*/  @!P0 BRA `(.L_x_564) ;  /* 0xfffffffc00f08947 */ /* 0x004fea000383ffff */
.L_x_563:
[----:B------:R-:W-:Y:S05]  /*a5e0*/  BSYNC B0 ;  /* 0x0000000000007941 */ /* 0x000fea0003800000 */
.L_x_562:
[----:B------:R-:W-:Y:S05]  /*a5f0*/  BRA `(.L_x_565) ;  /* 0x0000005800087947 */ /* 0x000fea0003800000 */
.L_x_561:
[----:B-----5:R-:W-:Y:S01]  /*a600*/  SHF.R.S32.HI R0, RZ, 0x1f, R147 ;  /* 0x0000001fff007819 */ /* 0x020fe20000011493 */
[----:B------:R-:W-:Y:S01]  /*a610*/  ULDC.64 UR4, c[0x0][0x3d8] ;  /* 0x0000f60000047ab9 */ /* 0x000fe20000000a00 */
[----:B------:R-:W-:Y:S01]  /*a620*/  ULDC.64 UR6, c[0x0][0x3e8] ;  /* 0x0000fa0000067ab9 */ /* 0x000fe20000000a00 */
[----:B------:R-:W-:Y:S01]  /*a630*/  IMAD.WIDE.U32 R38, R147, UR4, RZ ;  /* 0x0000000493267c25 */ /* 0x000fe2000f8e00ff */
[----:B------:R-:W-:Y:S02]  /*a640*/  SHF.R.S32.HI R8, RZ, 0x1f, R16 ;  /* 0x0000001fff087819 */ /* 0x000fe40000011410 */
[----:B------:R-:W-:Y:S01]  /*a650*/  ISETP.NE.AND P5, PT, R24, RZ, PT ;  /* 0x000000ff1800720c */ /* 0x000fe20003fa5270 */
[----:B------:R-:W-:Y:S01]  /*a660*/  IMAD R4, R0, UR4, RZ ;  /* 0x0000000400047c24 */ /* 0x000fe2000f8e02ff */
[----:B------:R-:W-:-:S03]  /*a670*/  SHF.R.S32.HI R10, RZ, 0x1f, R22 ;  /* 0x0000001fff0a7819 */ /* 0x000fc60000011416 */
[----:B------:R-:W-:Y:S01]  /*a680*/  IMAD R9, R147, UR5, R4 ;  /* 0x0000000593097c24 */ /* 0x000fe2000f8e0204 */
[----:B------:R-:W-:Y:S01]  /*a690*/  ULDC.64 UR4, c[0x0][0x3c8] ;  /* 0x0000f20000047ab9 */ /* 0x000fe20000000a00 */
[----:B------:R-:W-:Y:S01]  /*a6a0*/  IMAD R4, R0, UR6, RZ ;  /* 0x0000000600047c24 */ /* 0x000fe2000f8e02ff */
[----:B------:R-:W-:Y:S02]  /*a6b0*/  IADD3 R0, P0, R16, R38, RZ ;  /* 0x0000002610007210 */ /* 0x000fe40007f1e0ff */
[----:B------:R-:W-:Y:S01]  /*a6c0*/  IADD3 R9, R9, R39, RZ ;  /* 0x0000002709097210 */ /* 0x000fe20007ffe0ff */
[C---:B------:R-:W-:Y:S01]  /*a6d0*/  IMAD R39, R147.reuse, UR7, R4 ;  /* 0x0000000793277c24 */ /* 0x040fe2000f8e0204 */
[----:B------:R-:W-:Y:S01]  /*a6e0*/  LEA R34, P2, R0, UR4, 0x1 ;  /* 0x0000000400227c11 */ /* 0x000fe2000f8408ff */
[----:B------:R-:W-:Y:S01]  /*a6f0*/  IMAD.WIDE.U32 R4, R147, UR6, RZ ;  /* 0x0000000693047c25 */ /* 0x000fe2000f8e00ff */
[----:B------:R-:W-:Y:S01]  /*a700*/  LEA R36, P1, R38, UR4, 0x1 ;  /* 0x0000000426247c11 */ /* 0x000fe2000f8208ff */
[----:B------:R-:W-:-:S02]  /*a710*/  ULDC.64 UR6, c[0x0][0x3e0] ;  /* 0x0000f80000067ab9 */ /* 0x000fc40000000a00 */
[----:B------:R-:W-:Y:S01]  /*a720*/  IMAD.X R3, R8, 0x1, R9, P0 ;  /* 0x0000000108037824 */ /* 0x000fe200000e0609 */
[----:B------:R-:W-:Y:S01]  /*a730*/  IADD3 R6, P0, R22, R38, RZ ;  /* 0x0000002616067210 */ /* 0x000fe20007f1e0ff */
[----:B------:R-:W-:Y:S01]  /*a740*/  IMAD.IADD R39, R39, 0x1, R5 ;  /* 0x0000000127277824 */ /* 0x000fe200078e0205 */
[-C--:B------:R-:W-:Y:S02]  /*a750*/  IADD3 R7, P3, R16, R4.reuse, RZ ;  /* 0x0000000410077210 */ /* 0x080fe40007f7e0ff */
[----:B------:R-:W-:Y:S01]  /*a760*/  LEA.HI.X R35, R0, UR5, R3, 0x1, P2 ;  /* 0x0000000500237c11 */ /* 0x000fe200090f0c03 */
[--C-:B------:R-:W-:Y:S01]  /*a770*/  IMAD.X R5, R10, 0x1, R9.reuse, P0 ;  /* 0x000000010a057824 */ /* 0x100fe200000e0609 */
[----:B------:R-:W-:Y:S02]  /*a780*/  IADD3 R0, P4, R22, R4, RZ ;  /* 0x0000000416007210 */ /* 0x000fe40007f9e0ff */
[----:B------:R-:W-:Y:S02]  /*a790*/  LEA.HI.X R38, R38, UR5, R9, 0x1, P1 ;  /* 0x0000000526267c11 */ /* 0x000fe400088f0c09 */
[----:B------:R-:W-:Y:S01]  /*a7a0*/  IADD3.X R8, R8, R39, RZ, P3, !PT ;  /* 0x0000002708087210 */ /* 0x000fe20001ffe4ff */
[----:B------:R-:W-:Y:S01]  /*a7b0*/  IMAD.X R3, R10, 0x1, R39, P4 ;  /* 0x000000010a037824 */ /* 0x000fe200020e0627 */
[----:B------:R-:W-:-:S02]  /*a7c0*/  LEA R42, P1, R7, UR6, 0x1 ;  /* 0x00000006072a7c11 */ /* 0x000fc4000f8208ff */
[----:B------:R-:W-:Y:S02]  /*a7d0*/  LEA R44, P2, R6, UR4, 0x1 ;  /* 0x00000004062c7c11 */ /* 0x000fe4000f8408ff */
[----:B------:R-:W-:Y:S02]  /*a7e0*/  LEA R46, P3, R0, UR6, 0x1 ;  /* 0x00000006002e7c11 */ /* 0x000fe4000f8608ff */
[----:B------:R-:W-:Y:S02]  /*a7f0*/  LEA R37, P0, R4, UR6, 0x1 ;  /* 0x0000000604257c11 */ /* 0x000fe4000f8008ff */
[----:B------:R-:W-:Y:S02]  /*a800*/  LEA.HI.X R43, R7, UR7, R8, 0x1, P1 ;  /* 0x00000007072b7c11 */ /* 0x000fe400088f0c08 */
[----:B------:R-:W-:Y:S02]  /*a810*/  LEA.HI.X R45, R6, UR5, R5, 0x1, P2 ;  /* 0x00000005062d7c11 */ /* 0x000fe400090f0c05 */
[----:B------:R-:W-:-:S02]  /*a820*/  LEA.HI.X R47, R0, UR7, R3, 0x1, P3 ;  /* 0x00000007002f7c11 */ /* 0x000fc400098f0c03 */
[----:B------:R-:W-:Y:S01]  /*a830*/  LEA.HI.X R39, R4, UR7, R39, 0x1, P0 ;  /* 0x0000000704277c11 */ /* 0x000fe200080f0c27 */
[----:B------:R-:W-:Y:S06]  /*a840*/  @!P5 BRA `(.L_x_566) ;  /* 0x000000000040d947 */ /* 0x000fec0003800000 */
        /* <DEDUP_REMOVED lines=15> */
[----:B-1----:R-:W-:Y:S05]  /*a940*/  CALL.ABS.NOINC R14 ;  /* 0x000000000e007343 */ /* 0x002fea0003c00000 */
.L_x_566:
[----:B------:R-:W-:Y:S01]  /*a950*/  ULDC.U8 UR4, c[0x0][0x3f0] ;  /* 0x0000fc0000047ab9 */ /* 0x000fe20000000000 */
[----:B------:R-:W-:Y:S01]  /*a960*/  IMAD R0, R149, -0x80, R154 ;  /* 0xffffff8095007824 */ /* 0x000fe200078e029a */
[----:B------:R-:W-:Y:S01]  /*a970*/  ISETP.NE.AND P0, PT, RZ, UR4, PT ;  /* 0x00000004ff007c0c */ /* 0x000fe2000bf05270 */
[----:B------:R-:W-:Y:S03]  /*a980*/  BSSY B0, `(.L_x_567) ;  /* 0x0000541000007945 */ /* 0x000fe60003800000 */
[----:B------:R-:W-:-:S09]  /*a990*/  VIMNMX R0, R0, 0x80, PT ;  /* 0x0000008000007848 */ /* 0x000fd20003fe0100 */
[----:B------:R-:W-:Y:S05]  /*a9a0*/  @!P0 BRA `(.L_x_568) ;  /* 0x0000002800688947 */ /* 0x000fea0003800000 */
        /* <DEDUP_REMOVED lines=13> */
[----:B------:R-:W-:Y:S01]  /*aa80*/  CS2R R32, SRZ ;  /* 0x0000000000207805 */ /* 0x000fe2000001ff00 */
[----:B------:R-:W-:Y:S06]  /*aa90*/  @P0 BRA `(.L_x_570) ;  /* 0x0000000000900947 */ /* 0x000fec0003800000 */
[C---:B------:R-:W-:Y:S01]  /*aaa0*/  IADD3 R3, R16.reuse, 0x10, RZ ;  /* 0x0000001010037810 */ /* 0x040fe20007ffe0ff */
[----:B------:R-:W-:Y:S01]  /*aab0*/  ULDC UR4, c[0x0][0x3d4] ;  /* 0x0000f50000047ab9 */ /* 0x000fe20000000800 */
[C---:B------:R-:W-:Y:S01]  /*aac0*/  VIADD R4, R16.reuse, 0x20 ;  /* 0x0000002010047836 */ /* 0x040fe20000000000 */
[C---:B------:R-:W-:Y:S01]  /*aad0*/  ISETP.GE.AND P1, PT, R16.reuse, UR4, PT ;  /* 0x0000000410007c0c */ /* 0x040fe2000bf26270 */
[C---:B------:R-:W-:Y:S01]  /*aae0*/  VIADD R5, R16.reuse, 0x30 ;  /* 0x0000003010057836 */ /* 0x040fe20000000000 */
[----:B------:R-:W-:Y:S01]  /*aaf0*/  ISETP.GE.AND P2, PT, R3, UR4, PT ;  /* 0x0000000403007c0c */ /* 0x000fe2000bf46270 */
[C---:B------:R-:W-:Y:S01]  /*ab00*/  VIADD R6, R16.reuse, 0x50 ;  /* 0x0000005010067836 */ /* 0x040fe20000000000 */
[----:B------:R-:W-:Y:S02]  /*ab10*/  IADD3 R3, R16, 0x40, RZ ;  /* 0x0000004010037810 */ /* 0x000fe40007ffe0ff */
[----:B------:R-:W-:Y:S02]  /*ab20*/  CS2R R20, SRZ ;  /* 0x0000000000147805 */ /* 0x000fe4000001ff00 */
[----:B------:R-:W-:-:S02]  /*ab30*/  ISETP.GE.AND P3, PT, R4, UR4, PT ;  /* 0x0000000404007c0c */ /* 0x000fc4000bf66270 */
[----:B------:R-:W-:Y:S02]  /*ab40*/  CS2R R24, SRZ ;  /* 0x0000000000187805 */ /* 0x000fe4000001ff00 */
[----:B------:R-:W-:Y:S02]  /*ab50*/  ISETP.GE.AND P4, PT, R5, UR4, PT ;  /* 0x0000000405007c0c */ /* 0x000fe4000bf86270 */
[----:B------:R-:W-:Y:S02]  /*ab60*/  CS2R R26, SRZ ;  /* 0x00000000001a7805 */ /* 0x000fe4000001ff00 */
[----:B------:R-:W-:Y:S02]  /*ab70*/  ISETP.GE.AND P5, PT, R3, UR4, PT ;  /* 0x0000000403007c0c */ /* 0x000fe4000bfa6270 */
[----:B------:R-:W-:Y:S02]  /*ab80*/  CS2R R28, SRZ ;  /* 0x00000000001c7805 */ /* 0x000fe4000001ff00 */
[----:B------:R-:W-:-:S02]  /*ab90*/  ISETP.GE.AND P6, PT, R6, UR4, PT ;  /* 0x0000000406007c0c */ /* 0x000fc4000bfc6270 */
        /* <DEDUP_REMOVED lines=8> */
[----:B------:R0:W5:Y:S04]  /*ac20*/  @!P1 LDG.E.64 R20, desc[UR36][R34.64] ;  /* 0x0000002422149981 */ /* 0x000168000c1e1b00 */
        /* <DEDUP_REMOVED lines=10> */
[----:B------:R0:W5:Y:S02]  /*acd0*/  @!P6 LDG.E.64 R4, desc[UR36][R42.64+0xa0] ;  /* 0x0000a0242a04e981 */ /* 0x000164000c1e1b00 */
.L_x_570:
[----:B------:R-:W-:Y:S05]  /*ace0*/  BSYNC B1 ;  /* 0x0000000000017941 */ /* 0x000fea0003800000 */
.L_x_569:
[----:B0----5:R-:W-:Y:S01]  /*acf0*/  IMAD.MOV.U32 R34, RZ, RZ, R20 ;  /* 0x000000ffff227224 */ /* 0x021fe200078e0014 */
[----:B------:R-:W-:Y:S01]  /*ad00*/  SHF.R.U64 R52, R20, 0x10, R21 ;  /* 0x0000001014347819 */ /* 0x000fe20000001215 */
[----:B------:R-:W-:Y:S01]  /*ad10*/  IMAD.MOV.U32 R20, RZ, RZ, R8 ;  /* 0x000000ffff147224 */ /* 0x000fe200078e0008 */
[----:B------:R-:W-:Y:S01]  /*ad20*/  SHF.R.U64 R64, R8, 0x10, R9 ;  /* 0x0000001008407819 */ /* 0x000fe20000001209 */
[----:B------:R-:W-:Y:S01]  /*ad30*/  IMAD.MOV.U32 R46, RZ, RZ, R25 ;  /* 0x000000ffff2e7224 */ /* 0x000fe200078e0019 */
[----:B------:R-:W-:Y:S01]  /*ad40*/  LOP3.LUT R8, R189, 0x18, R22, 0xf8, !PT ;  /* 0x00000018bd087812 */ /* 0x000fe200078ef816 */
[----:B------:R-:W-:Y:S01]  /*ad50*/  UMOV UR4, 0xffffffff ;  /* 0xffffffff00047882 */ /* 0x000fe20000000000 */
[----:B------:R-:W-:Y:S01]  /*ad60*/  LOP3.LUT P1, RZ, R211, 0x4, RZ, 0xc0, !PT ;  /* 0x00000004d3ff7812 */ /* 0x000fe2000782c0ff */
[----:B------:R-:W-:Y:S01]  /*ad70*/  IMAD.MOV.U32 R51, RZ, RZ, R33 ;  /* 0x000000ffff337224 */ /* 0x000fe200078e0021 */
[----:B------:R-:W-:Y:S01]  /*ad80*/  LOP3.LUT R3, R8, R191, RZ, 0x3c, !PT ;  /* 0x000000bf08037212 */ /* 0x000fe200078e3cff */
[----:B------:R-:W-:Y:S01]  /*ad90*/  IMAD.MOV.U32 R48, RZ, RZ, R30 ;  /* 0x000000ffff307224 */ /* 0x000fe200078e001e */
[----:B------:R-:W-:Y:S01]  /*ada0*/  MOV R45, R21 ;  /* 0x00000015002d7202 */ /* 0x000fe20000000f00 */
[----:B------:R-:W-:Y:S01]  /*adb0*/  IMAD.MOV.U32 R49, RZ, RZ, R31 ;  /* 0x000000ffff317224 */ /* 0x000fe200078e001f */
[----:B------:R-:W-:Y:S01]  /*adc0*/  SHF.R.U32.HI R53, RZ, 0x10, R21 ;  /* 0x00000010ff357819 */ /* 0x000fe20000011615 */
[----:B------:R-:W-:Y:S01]  /*add0*/  IMAD R3, R190, 0x200, R3 ;  /* 0x00000200be037824 */ /* 0x000fe200078e0203 */
[--C-:B------:R-:W-:Y:S01]  /*ade0*/  SHF.R.U64 R54, R24, 0x10, R25.reuse ;  /* 0x0000001018367819 */ /* 0x100fe20000001219 */
[----:B------:R-:W-:Y:S01]  /*adf0*/  IMAD.MOV.U32 R21, RZ, RZ, R24 ;  /* 0x000000ffff157224 */ /* 0x000fe200078e0018 */
[----:B------:R-:W-:Y:S01]  /*ae00*/  SHF.R.U32.HI R55, RZ, 0x10, R25 ;  /* 0x00000010ff377819 */ /* 0x000fe20000011619 */
[----:B------:R-:W-:Y:S01]  /*ae10*/  IMAD R8, R3, 0x2, R2 ;  /* 0x0000000203087824 */ /* 0x000fe200078e0202 */
[--C-:B------:R-:W-:Y:S01]  /*ae20*/  SHF.R.U64 R56, R26, 0x10, R27.reuse ;  /* 0x000000101a387819 */ /* 0x100fe2000000121b */
[--C-:B------:R-:W-:Y:S01]  /*ae30*/  IMAD.MOV.U32 R25, RZ, RZ, R27.reuse ;  /* 0x000000ffff197224 */ /* 0x100fe200078e001b */
[----:B------:R-:W-:Y:S01]  /*ae40*/  SHF.R.U32.HI R57, RZ, 0x10, R27 ;  /* 0x00000010ff397819 */ /* 0x000fe2000001161b */
[----:B------:R-:W-:Y:S01]  /*ae50*/  IMAD.MOV.U32 R44, RZ, RZ, R7 ;  /* 0x000000ffff2c7224 */ /* 0x000fe200078e0007 */
[----:B------:R-:W-:Y:S01]  /*ae60*/  MOV R24, R26 ;  /* 0x0000001a00187202 */ /* 0x000fe20000000f00 */
[----:B------:R-:W-:Y:S01]  /*ae70*/  IMAD.MOV.U32 R26, RZ, RZ, R28 ;  /* 0x000000ffff1a7224 */ /* 0x000fe200078e001c */
[----:B------:R-:W-:Y:S01]  /*ae80*/  MOV R27, R9 ;  /* 0x00000009001b7202 */ /* 0x000fe20000000f00 */
[C---:B------:R-:W-:Y:S01]  /*ae90*/  VIADD R3, R8.reuse, 0x10440 ;  /* 0x0001044008037836 */ /* 0x040fe20000000000 */
[----:B------:R-:W-:Y:S01]  /*aea0*/  SHF.R.U32.HI R65, RZ, 0x10, R9 ;  /* 0x00000010ff417819 */ /* 0x000fe20000011609 */
[----:B------:R-:W-:Y:S01]  /*aeb0*/  IMAD.MOV.U32 R35, RZ, RZ, R10 ;  /* 0x000000ffff237224 */ /* 0x000fe200078e000a */
[----:B------:R-:W-:Y:S01]  /*aec0*/  IADD3 R9, R8, 0x10400, RZ ;  /* 0x0001040008097810 */ /* 0x000fe20007ffe0ff */
[----:B------:R-:W-:Y:S01]  /*aed0*/  IMAD.MOV.U32 R42, RZ, RZ, R15 ;  /* 0x000000ffff2a7224 */ /* 0x000fe200078e000f */
[----:B------:R-:W-:-:S02]  /*aee0*/  MOV R47, R29 ;  /* 0x0000001d002f7202 */ /* 0x000fc40000000f00 */
[----:B------:R-:W-:Y:S01]  /*aef0*/  SHF.R.U64 R58, R28, 0x10, R29 ;  /* 0x000000101c3a7819 */ /* 0x000fe2000000121d */
[----:B------:R-:W-:Y:S01]  /*af00*/  IMAD.MOV.U32 R28, RZ, RZ, R11 ;  /* 0x000000ffff1c7224 */ /* 0x000fe200078e000b */
[----:B------:R-:W-:Y:S02]  /*af10*/  SHF.R.U32.HI R59, RZ, 0x10, R29 ;  /* 0x00000010ff3b7819 */ /* 0x000fe4000001161d */
[--C-:B------:R-:W-:Y:S02]  /*af20*/  SHF.R.U64 R62, R32, 0x10, R33.reuse ;  /* 0x00000010203e7819 */ /* 0x100fe40000001221 */
[----:B------:R-:W-:Y:S02]  /*af30*/  SHF.R.U32.HI R63, RZ, 0x10, R33 ;  /* 0x00000010ff3f7819 */ /* 0x000fe40000011621 */
[----:B------:R-:W-:Y:S02]  /*af40*/  MOV R43, R6 ;  /* 0x00000006002b7202 */ /* 0x000fe40000000f00 */
[----:B------:R-:W-:Y:S01]  /*af50*/  SHF.R.U64 R72, R6, 0x10, R7 ;  /* 0x0000001006487819 */ /* 0x000fe20000001207 */
[----:B------:R-:W-:Y:S01]  /*af60*/  IMAD.MOV.U32 R6, RZ, RZ, R4 ;  /* 0x000000ffff067224 */ /* 0x000fe200078e0004 */
[----:B------:R-:W-:-:S02]  /*af70*/  PRMT R29, R21, 0x5410, R46 ;  /* 0x00005410151d7816 */ /* 0x000fc4000000002e */
[--C-:B------:R-:W-:Y:S02]  /*af80*/  SHF.R.U64 R60, R30, 0x10, R31.reuse ;  /* 0x000000101e3c7819 */ /* 0x100fe4000000121f */
[----:B------:R-:W-:Y:S02]  /*af90*/  SHF.R.U32.HI R61, RZ, 0x10, R31 ;  /* 0x00000010ff3d7819 */ /* 0x000fe4000001161f */
[----:B------:R-:W-:Y:S01]  /*afa0*/  MOV R50, R32 ;  /* 0x0000002000327202 */ /* 0x000fe20000000f00 */
[----:B------:R-:W-:Y:S01]  /*afb0*/  IMAD.MOV.U32 R32, RZ, RZ, R13 ;  /* 0x000000ffff207224 */ /* 0x000fe200078e000d */
[----:B------:R-:W-:Y:S01]  /*afc0*/  SHF.R.U32.HI R73, RZ, 0x10, R7 ;  /* 0x00000010ff497819 */ /* 0x000fe20000011607 */
[--C-:B------:R-:W-:Y:S01]  /*afd0*/  IMAD.MOV.U32 R7, RZ, RZ, R5.reuse ;  /* 0x000000ffff077224 */ /* 0x100fe200078e0005 */
[----:B------:R-:W-:Y:S02]  /*afe0*/  SHF.R.U64 R74, R4, 0x10, R5 ;  /* 0x00000010044a7819 */ /* 0x000fe40000001205 */
[----:B------:R-:W-:-:S02]  /*aff0*/  PRMT R33, R34, 0x5410, R45 ;  /* 0x0000541022217816 */ /* 0x000fc4000000002d */
[----:B------:R-:W-:Y:S02]  /*b000*/  PRMT R21, R24, 0x5410, R25 ;  /* 0x0000541018157816 */ /* 0x000fe40000000019 */
[--C-:B------:R-:W-:Y:S02]  /*b010*/  SHF.R.U64 R66, R10, 0x10, R11.reuse ;  /* 0x000000100a427819 */ /* 0x100fe4000000120b */
[----:B------:R-:W-:Y:S02]  /*b020*/  SHF.R.U32.HI R67, RZ, 0x10, R11 ;  /* 0x00000010ff437819 */ /* 0x000fe4000001160b */
[----:B------:R-:W-:Y:S02]  /*b030*/  MOV R31, R12 ;  /* 0x0000000c001f7202 */ /* 0x000fe40000000f00 */
[--C-:B------:R-:W-:Y:S02]  /*b040*/  SHF.R.U64 R68, R12, 0x10, R13.reuse ;  /* 0x000000100c447819 */ /* 0x100fe4000000120d */
[----:B------:R-:W-:-:S02]  /*b050*/  SHF.R.U32.HI R69, RZ, 0x10, R13 ;  /* 0x00000010ff457819 */ /* 0x000fc4000001160d */
[----:B------:R-:W-:Y:S02]  /*b060*/  MOV R41, R14 ;  /* 0x0000000e00297202 */ /* 0x000fe40000000f00 */
[--C-:B------:R-:W-:Y:S02]  /*b070*/  SHF.R.U64 R70, R14, 0x10, R15.reuse ;  /* 0x000000100e467819 */ /* 0x100fe4000000120f */
[----:B------:R-:W-:Y:S02]  /*b080*/  SHF.R.U32.HI R71, RZ, 0x10, R15 ;  /* 0x00000010ff477819 */ /* 0x000fe4000001160f */
[----:B------:R-:W-:Y:S02]  /*b090*/  SHF.R.U32.HI R75, RZ, 0x10, R5 ;  /* 0x00000010ff4b7819 */ /* 0x000fe40000011605 */
[----:B------:R-:W-:Y:S02]  /*b0a0*/  @P1 IADD3 R3, R9, -0x40, RZ ;  /* 0xffffffc009031810 */ /* 0x000fe40007ffe0ff */
[----:B------:R-:W-:-:S02]  /*b0b0*/  PRMT R34, R52, 0x5410, R53 ;  /* 0x0000541034227816 */ /* 0x000fc40000000035 */
[----:B------:R-:W-:Y:S02]  /*b0c0*/  PRMT R30, R54, 0x5410, R55 ;  /* 0x00005410361e7816 */ /* 0x000fe40000000037 */
[----:B------:R-:W-:Y:S02]  /*b0d0*/  PRMT R24, R56, 0x5410, R57 ;  /* 0x0000541038187816 */ /* 0x000fe40000000039 */
[----:B------:R-:W-:Y:S01]  /*b0e0*/  LEA.HI R4, R205, R205, RZ, 0x1 ;  /* 0x000000cdcd047211 */ /* 0x000fe200078f08ff */
[----:B------:R-:W-:Y:S06]  /*b0f0*/  BRA.DIV UR4, `(.L_x_571) ;  /* 0x0000012604807947 */ /* 0x000fec000b800000 */
.L_x_768:
[----:B------:R-:W-:Y:S01]  /*b100*/  UMOV UR4, 0xffffffff ;  /* 0xffffffff00047882 */ /* 0x000fe20000000000 */
[----:B------:R-:W-:Y:S02]  /*b110*/  LOP3.LUT R4, R4, 0xfffffffe, RZ, 0xc0, !PT ;  /* 0xfffffffe04047812 */ /* 0x000fe400078ec0ff */
[----:B------:R-:W-:Y:S05]  /*b120*/  BRA.DIV UR4, `(.L_x_572) ;  /* 0x00000126049c7947 */ /* 0x000fea000b800000 */
.L_x_771:
[----:B------:R-:W-:Y:S01]  /*b130*/  UMOV UR4, 0xffffffff ;  /* 0xffffffff00047882 */ /* 0x000fe20000000000 */
[----:B------:R-:W-:Y:S02]  /*b140*/  IMAD.IADD R4, R205, 0x1, -R4 ;  /* 0x00000001cd047824 */ /* 0x000fe400078e0a04 */
[----:B------:R-:W-:Y:S05]  /*b150*/  BRA.DIV UR4, `(.L_x_573) ;  /* 0x0000012604b87947 */ /* 0x000fea000b800000 */
.L_x_774:
[----:B------:R-:W-:Y:S01]  /*b160*/  UMOV UR4, 0xffffffff ;  /* 0xffffffff00047882 */ /* 0x000fe20000000000 */
[----:B------:R-:W-:Y:S02]  /*b170*/  SHF.L.U32 R5, R4, 0x1f, RZ ;  /* 0x0000001f04057819 */ /* 0x000fe400000006ff */
[----:B------:R-:W-:Y:S05]  /*b180*/  BRA.DIV UR4, `(.L_x_574) ;  /* 0x0000012604d47947 */ /* 0x000fea000b800000 */
.L_x_777:
[----:B------:R-:W0:Y:S01]  /*b190*/  SYNCS.PHASECHK.TRANS64.TRYWAIT P1, [R2+URZ+0x34800], R5 ;  /* 0x03480005020075a7 */ /* 0x000e22000802017f */
[----:B------:R-:W-:Y:S01]  /*b1a0*/  BSSY B1, `(.L_x_575) ;  /* 0x0000013000017945 */ /* 0x000fe20003800000 */
[----:B------:R-:W-:Y:S02]  /*b1b0*/  PRMT R25, R26, 0x5410, R47 ;  /* 0x000054101a197816 */ /* 0x000fe4000000002f */
[----:B------:R-:W-:Y:S02]  /*b1c0*/  PRMT R37, R20, 0x5410, R27 ;  /* 0x0000541014257816 */ /* 0x000fe4000000001b */
[----:B------:R-:W-:Y:S02]  /*b1d0*/  PRMT R35, R35, 0x5410, R28 ;  /* 0x0000541023237816 */ /* 0x000fe4000000001c */
[----:B------:R-:W-:Y:S02]  /*b1e0*/  PRMT R31, R31, 0x5410, R32 ;  /* 0x000054101f1f7816 */ /* 0x000fe40000000020 */
[----:B------:R-:W-:-:S02]  /*b1f0*/  PRMT R26, R58, 0x5410, R59 ;  /* 0x000054103a1a7816 */ /* 0x000fc4000000003b */
[----:B------:R-:W-:Y:S02]  /*b200*/  PRMT R13, R48, 0x5410, R49 ;  /* 0x00005410300d7816 */ /* 0x000fe40000000031 */
        /* <DEDUP_REMOVED lines=10> */
[----:B------:R-:W-:Y:S01]  /*b2b0*/  PRMT R11, R6, 0x5410, R7 ;  /* 0x00005410060b7816 */ /* 0x000fe20000000007 */
[----:B0-----:R-:W-:Y:S06]  /*b2c0*/  @!P1 BRA `(.L_x_576) ;  /* 0x0000012400ac9947 */ /* 0x001fec0003800000 */
.L_x_778:
[----:B------:R-:W-:Y:S05]  /*b2d0*/  BSYNC B1 ;  /* 0x0000000000017941 */ /* 0x000fea0003800000 */
.L_x_575:
[----:B------:R-:W-:Y:S01]  /*b2e0*/  BSSY B1, `(.L_x_577) ;  /* 0x0000103000017945 */ /* 0x000fe20003800000 */
[----:B------:R-:W-:-:S03]  /*b2f0*/  PRMT R12, R74, 0x5410, R75 ;  /* 0x000054104a0c7816 */ /* 0x000fc6000000004b */
[----:B------:R-:W-:Y:S05]  /*b300*/  @P0 BRA `(.L_x_578) ;  /* 0x0000001000000947 */ /* 0x000fea0003800000 */
[----:B0-----:R-:W0:Y:S01]  /*b310*/  LDC R5, c[0x0][0x3d4] ;  /* 0x0000f500ff057b82 */ /* 0x001e220000000800 */
[C---:B------:R-:W-:Y:S01]  /*b320*/  VIADD R4, R16.reuse, 0x10 ;  /* 0x0000001010047836 */ /* 0x040fe20000000000 */
[C---:B------:R-:W-:Y:S01]  /*b330*/  IADD3 R6, R16.reuse, 0x20, RZ ;  /* 0x0000002010067810 */ /* 0x040fe20007ffe0ff */
[C---:B------:R-:W-:Y:S01]  /*b340*/  VIADD R42, R16.reuse, 0x30 ;  /* 0x00000030102a7836 */ /* 0x040fe20000000000 */
[----:B------:R-:W-:Y:S01]  /*b350*/  BSSY B2, `(.L_x_579) ;  /* 0x0000030000027945 */ /* 0x000fe20003800000 */
[-C--:B0-----:R-:W-:Y:S02]  /*b360*/  ISETP.GE.AND P0, PT, R16, R5.reuse, PT ;  /* 0x000000051000720c */ /* 0x081fe40003f06270 */
[-C--:B------:R-:W-:Y:S01]  /*b370*/  ISETP.GE.AND P1, PT, R4, R5.reuse, PT ;  /* 0x000000050400720c */ /* 0x080fe20003f26270 */
[----:B------:R-:W-:Y:S01]  /*b380*/  VIADD R4, R16, 0x40 ;  /* 0x0000004010047836 */ /* 0x000fe20000000000 */
[----:B------:R-:W-:Y:S02]  /*b390*/  ISETP.GE.AND P2, PT, R6, R5, PT ;  /* 0x000000050600720c */ /* 0x000fe40003f46270 */
[----:B------:R-:W-:-:S02]  /*b3a0*/  IADD3 R6, R16, 0x50, RZ ;  /* 0x0000005010067810 */ /* 0x000fc40007ffe0ff */
[-C--:B------:R-:W-:Y:S02]  /*b3b0*/  ISETP.GE.AND P3, PT, R42, R5.reuse, PT ;  /* 0x000000052a00720c */ /* 0x080fe40003f66270 */
[-C--:B------:R-:W-:Y:S02]  /*b3c0*/  ISETP.GE.AND P4, PT, R4, R5.reuse, PT ;  /* 0x000000050400720c */ /* 0x080fe40003f86270 */
[----:B------:R-:W-:Y:S01]  /*b3d0*/  ISETP.GE.AND P5, PT, R6, R5, PT ;  /* 0x000000050600720c */ /* 0x000fe20003fa6270 */
[----:B------:R-:W-:-:S12]  /*b3e0*/  @P0 BRA `(.L_x_580) ;  /* 0x0000000000980947 */ /* 0x000fd80003800000 */
[----:B------:R-:W0:Y:S01]  /*b3f0*/  LDS.128 R4, [R8+0x10400] ;  /* 0x0104000008047984 */ /* 0x000e220000000c00 */
[----:B------:R-:W-:Y:S02]  /*b400*/  HADD2.F32 R45, -RZ, R37.H0_H0 ;  /* 0x20000025ff2d7230 */ /* 0x000fe40000004100 */
[----:B------:R-:W-:Y:S02]  /*b410*/  HADD2.F32 R44, -RZ, R33.H0_H0 ;  /* 0x20000021ff2c7230 */ /* 0x000fe40000004100 */
[----:B------:R-:W-:Y:S02]  /*b420*/  HADD2.F32 R46, -RZ, R34.H0_H0 ;  /* 0x20000022ff2e7230 */ /* 0x000fe40000004100 */
[----:B------:R-:W-:Y:S02]  /*b430*/  HADD2.F32 R48, -RZ, R38.H0_H0 ;  /* 0x20000026ff307230 */ /* 0x000fe40000004100 */
[--C-:B0-----:R-:W-:Y:S02]  /*b440*/  HADD2.F32 R39, -RZ, R4.reuse.H0_H0 ;  /* 0x20000004ff277230 */ /* 0x101fe40000004100 */
[----:B------:R-:W-:-:S02]  /*b450*/  HADD2.F32 R4, -RZ, R4.H1_H1 ;  /* 0x30000004ff047230 */ /* 0x000fc40000004100 */
[--C-:B------:R-:W-:Y:S02]  /*b460*/  HADD2.F32 R41, -RZ, R5.reuse.H0_H0 ;  /* 0x20000005ff297230 */ /* 0x100fe40000004100 */
[----:B------:R-:W-:Y:S02]  /*b470*/  HADD2.F32 R5, -RZ, R5.H1_H1 ;  /* 0x30000005ff057230 */ /* 0x000fe40000004100 */
[CC--:B------:R-:W-:Y:S01]  /*b480*/  FMUL.FTZ R50, R4.reuse, R45.reuse ;  /* 0x0000002d04327220 */ /* 0x0c0fe20000410000 */
[----:B------:R-:W-:Y:S01]  /*b490*/  FMUL.FTZ R4, R4, R44 ;  /* 0x0000002c04047220 */ /* 0x000fe20000410000 */
[--C-:B------:R-:W-:Y:S02]  /*b4a0*/  HADD2.F32 R42, -RZ, R6.reuse.H0_H0 ;  /* 0x20000006ff2a7230 */ /* 0x100fe40000004100 */
[----:B------:R-:W-:Y:S02]  /*b4b0*/  HADD2.F32 R43, -RZ, R7.H0_H0 ;  /* 0x20000007ff2b7230 */ /* 0x000fe40000004100 */
[----:B------:R-:W-:Y:S01]  /*b4c0*/  FMUL.FTZ R52, R5, R48 ;  /* 0x0000003005347220 */ /* 0x000fe20000410000 */
[C---:B------:R-:W-:Y:S01]  /*b4d0*/  FFMA.FTZ R50, R39.reuse, R44, -R50 ;  /* 0x0000002c27327223 */ /* 0x040fe20000010832 */
[----:B------:R-:W-:Y:S01]  /*b4e0*/  FFMA.FTZ R45, R39, R45, R4 ;  /* 0x0000002d272d7223 */ /* 0x000fe20000010004 */
[----:B------:R-:W-:Y:S01]  /*b4f0*/  FMUL.FTZ R54, R5, R46 ;  /* 0x0000002e05367220 */ /* 0x000fe20000410000 */
[----:B------:R-:W-:-:S02]  /*b500*/  HADD2.F32 R6, -RZ, R6.H1_H1 ;  /* 0x30000006ff067230 */ /* 0x000fc40000004100 */
[C---:B------:R-:W-:Y:S01]  /*b510*/  FFMA.FTZ R52, R41.reuse, R46, -R52 ;  /* 0x0000002e29347223 */ /* 0x040fe20000010834 */
[----:B------:R-:W-:Y:S02]  /*b520*/  HADD2.F32 R7, -RZ, R7.H1_H1 ;  /* 0x30000007ff077230 */ /* 0x000fe40000004100 */
[----:B------:R-:W-:Y:S01]  /*b530*/  FFMA.FTZ R41, R41, R48, R54 ;  /* 0x0000003029297223 */ /* 0x000fe20000010036 */
[----:B------:R-:W-:Y:S02]  /*b540*/  HADD2.F32 R39, -RZ, R37.H1_H1 ;  /* 0x30000025ff277230 */ /* 0x000fe40000004100 */
[----:B------:R-:W-:Y:S02]  /*b550*/  HADD2.F32 R5, -RZ, R33.H1_H1 ;  /* 0x30000021ff057230 */ /* 0x000fe40000004100 */
[----:B------:R-:W-:Y:S02]  /*b560*/  HADD2.F32 R44, -RZ, R38.H1_H1 ;  /* 0x30000026ff2c7230 */ /* 0x000fe40000004100 */
[----:B------:R-:W-:Y:S01]  /*b570*/  FMUL.FTZ R47, R6, R39 ;  /* 0x00000027062f7220 */ /* 0x000fe20000410000 */
[----:B------:R-:W-:-:S02]  /*b580*/  HADD2.F32 R4, -RZ, R34.H1_H1 ;  /* 0x30000022ff047230 */ /* 0x000fc40000004100 */
[-C--:B------:R-:W-:Y:S01]  /*b590*/  FMUL.FTZ R46, R6, R5.reuse ;  /* 0x00000005062e7220 */ /* 0x080fe20000410000 */
[C---:B------:R-:W-:Y:S01]  /*b5a0*/  FMUL.FTZ R48, R7.reuse, R44 ;  /* 0x0000002c07307220 */ /* 0x040fe20000410000 */
[C---:B------:R-:W-:Y:S01]  /*b5b0*/  FFMA.FTZ R6, R42.reuse, R5, -R47 ;  /* 0x000000052a067223 */ /* 0x040fe2000001082f */
[-C--:B------:R-:W-:Y:S01]  /*b5c0*/  FMUL.FTZ R49, R7, R4.reuse ;  /* 0x0000000407317220 */ /* 0x080fe20000410000 */
[----:B------:R-:W-:Y:S01]  /*b5d0*/  FFMA.FTZ R39, R42, R39, R46 ;  /* 0x000000272a277223 */ /* 0x000fe2000001002e */
[----:B------:R-:W-:Y:S01]  /*b5e0*/  FFMA.FTZ R7, R43, R4, -R48 ;  /* 0x000000042b077223 */ /* 0x000fe20000010830 */
[----:B------:R-:W-:Y:S01]  /*b5f0*/  F2FP.F16.F32.PACK_AB R4, R45, R50 ;  /* 0x000000322d04723e */ /* 0x000fe200000000ff */
[----:B------:R-:W-:Y:S01]  /*b600*/  FFMA.FTZ R44, R43, R44, R49 ;  /* 0x0000002c2b2c7223 */ /* 0x000fe20000010031 */
[----:B------:R-:W-:Y:S02]  /*b610*/  F2FP.F16.F32.PACK_AB R5, R41, R52 ;  /* 0x000000342905723e */ /* 0x000fe400000000ff */
[----:B------:R-:W-:-:S02]  /*b620*/  F2FP.F16.F32.PACK_AB R6, R39, R6 ;  /* 0x000000062706723e */ /* 0x000fc400000000ff */
[----:B------:R-:W-:-:S05]  /*b630*/  F2FP.F16.F32.PACK_AB R7, R44, R7 ;  /* 0x000000072c07723e */ /* 0x000fca00000000ff */
[----:B------:R0:W-:Y:S02]  /*b640*/  STS.128 [R8+0x10400], R4 ;  /* 0x0104000408007388 */ /* 0x0001e40000000c00 */
.L_x_580:
[----:B------:R-:W-:Y:S05]  /*b650*/  BSYNC B2 ;  /* 0x0000000000027941 */ /* 0x000fea0003800000 */
.L_x_579:
[----:B------:R-:W-:Y:S04]  /*b660*/  BSSY B2, `(.L_x_581) ;  /* 0x0000028000027945 */ /* 0x000fe80003800000 */
[----:B------:R-:W-:Y:S05]  /*b670*/  @P1 BRA `(.L_x_582) ;  /* 0x0000000000981947 */ /* 0x000fea0003800000 */
[----:B0-----:R-:W0:Y:S01]  /*b680*/  LDS.128 R4, [R3] ;  /* 0x0000000003047984 */ /* 0x001e220000000c00 */
        /* <DEDUP_REMOVED lines=36> */
[----:B------:R1:W-:Y:S02]  /*b8d0*/  STS.128 [R3], R4 ;  /* 0x0000000403007388 */ /* 0x0003e40000000c00 */
.L_x_582:
[----:B------:R-:W-:Y:S05]  /*b8e0*/  BSYNC B2 ;  /* 0x0000000000027941 */ /* 0x000fea0003800000 */
.L_x_581:
[----:B------:R-:W-:Y:S04]  /*b8f0*/  BSSY B2, `(.L_x_583) ;  /* 0x0000028000027945 */ /* 0x000fe80003800000 */
[----:B------:R-:W-:Y:S05]  /*b900*/  @P2 BRA `(.L_x_584) ;  /* 0x0000000000982947 */ /* 0x000fea0003800000 */
[----:B01----:R-:W0:Y:S01]  /*b910*/  LDS.128 R4, [R8+0x14400] ;  /* 0x0144000008047984 */ /* 0x003e220000000c00 */
        /* <DEDUP_REMOVED lines=37> */
.L_x_584:
[----:B------:R-:W-:Y:S05]  /*bb70*/  BSYNC B2 ;  /* 0x0000000000027941 */ /* 0x000fea0003800000 */
.L_x_583:
[----:B------:R-:W-:Y:S04]  /*bb80*/  BSSY B2, `(.L_x_585) ;  /* 0x0000028000027945 */ /* 0x000fe80003800000 */
[----:B------:R-:W-:Y:S05]  /*bb90*/  @P3 BRA `(.L_x_586) ;  /* 0x0000000000983947 */ /* 0x000fea0003800000 */
[----:B012---:R-:W0:Y:S01]  /*bba0*/  LDS.128 R4, [R3+0x4000] ;  /* 0x0040000003047984 */ /* 0x007e220000000c00 */
        /* <DEDUP_REMOVED lines=37> */
.L_x_586:
[----:B------:R-:W-:Y:S05]  /*be00*/  BSYNC B2 ;  /* 0x0000000000027941 */ /* 0x000fea0003800000 */
.L_x_585:
[----:B------:R-:W-:Y:S04]  /*be10*/  BSSY B2, `(.L_x_587) ;  /* 0x0000028000027945 */ /* 0x000fe80003800000 */
[----:B------:R-:W-:Y:S05]  /*be20*/  @P4 BRA `(.L_x_588) ;  /* 0x0000000000984947 */ /* 0x000fea0003800000 */
[----:B0123--:R-:W0:Y:S01]  /*be30*/  LDS.128 R4, [R8+0x18400] ;  /* 0x0184000008047984 */ /* 0x00fe220000000c00 */
        /* <DEDUP_REMOVED lines=37> */
.L_x_588:
[----:B------:R-:W-:Y:S05]  /*c090*/  BSYNC B2 ;  /* 0x0000000000027941 */ /* 0x000fea0003800000 */
.L_x_587:
[----:B------:R-:W-:Y:S05]  /*c0a0*/  @P5 BRA `(.L_x_578) ;  /* 0x0000000000985947 */ /* 0x000fea0003800000 */
[----:B01234-:R-:W0:Y:S01]  /*c0b0*/  LDS.128 R4, [R3+0x8000] ;  /* 0x0080000003047984 */ /* 0x01fe220000000c00 */
        /* <DEDUP_REMOVED lines=37> */
.L_x_578:
[----:B------:R-:W-:Y:S05]  /*c310*/  BSYNC B1 ;  /* 0x0000000000017941 */ /* 0x000fea0003800000 */
.L_x_577:
[----:B------:R-:W-:-:S13]  /*c320*/  ISETP.GE.AND P0, PT, R204, R0, PT ;  /* 0x00000000cc00720c */ /* 0x000fda0003f06270 */
[----:B------:R-:W-:Y:S05]  /*c330*/  @P0 BRA `(.L_x_589) ;  /* 0x0000003800940947 */ /* 0x000fea0003800000 */
[----:B01234-:R-:W0:Y:S01]  /*c340*/  LDC R5, c[0x0][0x3d4] ;  /* 0x0000f500ff057b82 */ /* 0x01fe220000000800 */
[C---:B------:R-:W-:Y:S01]  /*c350*/  VIADD R0, R16.reuse, 0x10 ;  /* 0x0000001010007836 */ /* 0x040fe20000000000 */
[C---:B------:R-:W-:Y:S01]  /*c360*/  IADD3 R6, R16.reuse, 0x30, RZ ;  /* 0x0000003010067810 */ /* 0x040fe20007ffe0ff */
[C---:B------:R-:W-:Y:S01]  /*c370*/  VIADD R4, R16.reuse, 0x20 ;  /* 0x0000002010047836 */ /* 0x040fe20000000000 */
[----:B------:R-:W-:Y:S01]  /*c380*/  BSSY B1, `(.L_x_590) ;  /* 0x0000030000017945 */ /* 0x000fe20003800000 */
[-C--:B0-----:R-:W-:Y:S02]  /*c390*/  ISETP.GE.AND P0, PT, R16, R5.reuse, PT ;  /* 0x000000051000720c */ /* 0x081fe40003f06270 */
[-C--:B------:R-:W-:Y:S01]  /*c3a0*/  ISETP.GE.AND P1, PT, R0, R5.reuse, PT ;  /* 0x000000050000720c */ /* 0x080fe20003f26270 */
[----:B------:R-:W-:Y:S01]  /*c3b0*/  VIADD R0, R16, 0x40 ;  /* 0x0000004010007836 */ /* 0x000fe20000000000 */
[-C--:B------:R-:W-:Y:S01]  /*c3c0*/  ISETP.GE.AND P2, PT, R4, R5.reuse, PT ;  /* 0x000000050400720c */ /* 0x080fe20003f46270 */
[----:B------:R-:W-:Y:S01]  /*c3d0*/  VIADD R4, R16, 0x50 ;  /* 0x0000005010047836 */ /* 0x000fe20000000000 */
[----:B------:R-:W-:-:S02]  /*c3e0*/  ISETP.GE.AND P3, PT, R6, R5, PT ;  /* 0x000000050600720c */ /* 0x000fc40003f66270 */
[-C--:B------:R-:W-:Y:S02]  /*c3f0*/  ISETP.GE.AND P4, PT, R0, R5.reuse, PT ;  /* 0x000000050000720c */ /* 0x080fe40003f86270 */
[----:B------:R-:W-:-:S03]  /*c400*/  ISETP.GE.AND P5, PT, R4, R5, PT ;  /* 0x000000050400720c */ /* 0x000fc60003fa6270 */
[----:B------:R-:W-:Y:S10]  /*c410*/  @P0 BRA `(.L_x_591) ;  /* 0x0000000000980947 */ /* 0x000ff40003800000 */
        /* <DEDUP_REMOVED lines=9> */
[-C--:B------:R-:W-:Y:S01]  /*c4b0*/  FMUL.FTZ R43, R48, R4.reuse ;  /* 0x00000004302b7220 */ /* 0x080fe20000410000 */
[C---:B------:R-:W-:Y:S01]  /*c4c0*/  FMUL.FTZ R45, R46.reuse, R4 ;  /* 0x000000042e2d7220 */ /* 0x040fe20000410000 */
[----:B------:R-:W-:Y:S02]  /*c4d0*/  HADD2.F32 R41, -RZ, R6.H0_H0 ;  /* 0x20000006ff297230 */ /* 0x000fe40000004100 */
[-C--:B------:R-:W-:Y:S01]  /*c4e0*/  FMUL.FTZ R44, R49, R5.reuse ;  /* 0x00000005312c7220 */ /* 0x080fe20000410000 */
[-C--:B------:R-:W-:Y:S01]  /*c4f0*/  FFMA.FTZ R4, R46, R0.reuse, -R43 ;  /* 0x000000002e047223 */ /* 0x080fe2000001082b */
[----:B------:R-:W-:Y:S01]  /*c500*/  FFMA.FTZ R45, R48, R0, R45 ;  /* 0x00000000302d7223 */ /* 0x000fe2000001002d */
[----:B------:R-:W-:Y:S01]  /*c510*/  FMUL.FTZ R0, R47, R5 ;  /* 0x000000052f007220 */ /* 0x000fe20000410000 */
[----:B------:R-:W-:-:S02]  /*c520*/  HADD2.F32 R42, -RZ, R7.H0_H0 ;  /* 0x20000007ff2a7230 */ /* 0x000fc40000004100 */
[-C--:B------:R-:W-:Y:S01]  /*c530*/  FFMA.FTZ R5, R47, R39.reuse, -R44 ;  /* 0x000000272f057223 */ /* 0x080fe2000001082c */
[----:B------:R-:W-:Y:S02]  /*c540*/  HADD2.F32 R6, -RZ, R6.H1_H1 ;  /* 0x30000006ff067230 */ /* 0x000fe40000004100 */
[----:B------:R-:W-:Y:S01]  /*c550*/  FFMA.FTZ R0, R49, R39, R0 ;  /* 0x0000002731007223 */ /* 0x000fe20000010000 */
[----:B------:R-:W-:Y:S01]  /*c560*/  HADD2.F32 R7, -RZ, R7.H1_H1 ;  /* 0x30000007ff077230 */ /* 0x000fe20000004100 */
[----:B------:R-:W-:Y:S01]  /*c570*/  F2FP.F16.F32.PACK_AB R4, R45, R4 ;  /* 0x000000042d04723e */ /* 0x000fe200000000ff */
[----:B------:R-:W-:Y:S02]  /*c580*/  HADD2.F32 R47, -RZ, R37.H1_H1 ;  /* 0x30000025ff2f7230 */ /* 0x000fe40000004100 */
[----:B------:R-:W-:Y:S01]  /*c590*/  HADD2.F32 R46, -RZ, R38.H1_H1 ;  /* 0x30000026ff2e7230 */ /* 0x000fe20000004100 */
[----:B------:R-:W-:Y:S01]  /*c5a0*/  F2FP.F16.F32.PACK_AB R5, R0, R5 ;  /* 0x000000050005723e */ /* 0x000fe200000000ff */
[----:B------:R-:W-:-:S02]  /*c5b0*/  HADD2.F32 R43, -RZ, R33.H1_H1 ;  /* 0x30000021ff2b7230 */ /* 0x000fc40000004100 */
[----:B------:R-:W-:Y:S02]  /*c5c0*/  HADD2.F32 R44, -RZ, R34.H1_H1 ;  /* 0x30000022ff2c7230 */ /* 0x000fe40000004100 */
[-C--:B------:R-:W-:Y:S01]  /*c5d0*/  FMUL.FTZ R34, R47, R6.reuse ;  /* 0x000000062f227220 */ /* 0x080fe20000410000 */
[-C--:B------:R-:W-:Y:S01]  /*c5e0*/  FMUL.FTZ R33, R46, R7.reuse ;  /* 0x000000072e217220 */ /* 0x080fe20000410000 */
[C---:B------:R-:W-:Y:S01]  /*c5f0*/  FMUL.FTZ R38, R43.reuse, R6 ;  /* 0x000000062b267220 */ /* 0x040fe20000410000 */
[C---:B------:R-:W-:Y:S01]  /*c600*/  FMUL.FTZ R37, R44.reuse, R7 ;  /* 0x000000072c257220 */ /* 0x040fe20000410000 */
[-C--:B------:R-:W-:Y:S01]  /*c610*/  FFMA.FTZ R6, R43, R41.reuse, -R34 ;  /* 0x000000292b067223 */ /* 0x080fe20000010822 */
[-C--:B------:R-:W-:Y:S01]  /*c620*/  FFMA.FTZ R7, R44, R42.reuse, -R33 ;  /* 0x0000002a2c077223 */ /* 0x080fe20000010821 */
[----:B------:R-:W-:Y:S01]  /*c630*/  FFMA.FTZ R41, R47, R41, R38 ;  /* 0x000000292f297223 */ /* 0x000fe20000010026 */
[----:B------:R-:W-:-:S04]  /*c640*/  FFMA.FTZ R42, R46, R42, R37 ;  /* 0x0000002a2e2a7223 */ /* 0x000fc80000010025 */
[----:B------:R-:W-:Y:S02]  /*c650*/  F2FP.F16.F32.PACK_AB R6, R41, R6 ;  /* 0x000000062906723e */ /* 0x000fe400000000ff */
[----:B------:R-:W-:-:S05]  /*c660*/  F2FP.F16.F32.PACK_AB R7, R42, R7 ;  /* 0x000000072a07723e */ /* 0x000fca00000000ff */
[----:B------:R0:W-:Y:S02]  /*c670*/  STS.128 [R8+0x12400], R4 ;  /* 0x0124000408007388 */ /* 0x0001e40000000c00 */
.L_x_591:
[----:B------:R-:W-:Y:S05]  /*c680*/  BSYNC B1 ;  /* 0x0000000000017941 */ /* 0x000fea0003800000 */
.L_x_590:
[----:B------:R-:W-:Y:S04]  /*c690*/  BSSY B1, `(.L_x_592) ;  /* 0x0000028000017945 */ /* 0x000fe80003800000 */
[----:B------:R-:W-:Y:S05]  /*c6a0*/  @P1 BRA `(.L_x_593) ;  /* 0x0000000000981947 */ /* 0x000fea0003800000 */
[----:B0-----:R-:W0:Y:S01]  /*c6b0*/  LDS.128 R4, [R3+0x2000] ;  /* 0x0020000003047984 */ /* 0x001e220000000c00 */
        /* <DEDUP_REMOVED lines=22> */
[----:B------:R-:W-:Y:S02]  /*c820*/  HADD2.F32 R38, -RZ, R29.H1_H1 ;  /* 0x3000001dff267230 */ /* 0x000fe40000004100 */
[----:B------:R-:W-:Y:S01]  /*c830*/  FMUL.FTZ R29, R42, R6 ;  /* 0x000000062a1d7220 */ /* 0x000fe20000410000 */
[----:B------:R-:W-:Y:S01]  /*c840*/  HADD2.F32 R39, -RZ, R36.H1_H1 ;  /* 0x30000024ff277230 */ /* 0x000fe20000004100 */
[----:B------:R-:W-:Y:S01]  /*c850*/  F2FP.F16.F32.PACK_AB R5, R0, R5 ;  /* 0x000000050005723e */ /* 0x000fe200000000ff */
[----:B------:R-:W-:-:S02]  /*c860*/  HADD2.F32 R35, -RZ, R30.H1_H1 ;  /* 0x3000001eff237230 */ /* 0x000fc40000004100 */
[C---:B------:R-:W-:Y:S01]  /*c870*/  FMUL.FTZ R33, R38.reuse, R6 ;  /* 0x0000000626217220 */ /* 0x040fe20000410000 */
[-C--:B------:R-:W-:Y:S01]  /*c880*/  FFMA.FTZ R6, R38, R34.reuse, -R29 ;  /* 0x0000002226067223 */ /* 0x080fe2000001081d */
[-C--:B------:R-:W-:Y:S01]  /*c890*/  FMUL.FTZ R30, R39, R7.reuse ;  /* 0x00000007271e7220 */ /* 0x080fe20000410000 */
[C---:B------:R-:W-:Y:S01]  /*c8a0*/  FMUL.FTZ R36, R35.reuse, R7 ;  /* 0x0000000723247220 */ /* 0x040fe20000410000 */
[----:B------:R-:W-:Y:S02]  /*c8b0*/  FFMA.FTZ R33, R42, R34, R33 ;  /* 0x000000222a217223 */ /* 0x000fe40000010021 */
[-C--:B------:R-:W-:Y:S01]  /*c8c0*/  FFMA.FTZ R7, R35, R37.reuse, -R30 ;  /* 0x0000002523077223 */ /* 0x080fe2000001081e */
[----:B------:R-:W-:Y:S02]  /*c8d0*/  FFMA.FTZ R36, R39, R37, R36 ;  /* 0x0000002527247223 */ /* 0x000fe40000010024 */
[----:B------:R-:W-:-:S03]  /*c8e0*/  F2FP.F16.F32.PACK_AB R6, R33, R6 ;  /* 0x000000062106723e */ /* 0x000fc600000000ff */
[----:B------:R-:W-:-:S05]  /*c8f0*/  F2FP.F16.F32.PACK_AB R7, R36, R7 ;  /* 0x000000072407723e */ /* 0x000fca00000000ff */
[----:B------:R1:W-:Y:S02]  /*c900*/  STS.128 [R3+0x2000], R4 ;  /* 0x0020000403007388 */ /* 0x0003e40000000c00 */
.L_x_593:
[----:B------:R-:W-:Y:S05]  /*c910*/  BSYNC B1 ;  /* 0x0000000000017941 */ /* 0x000fea0003800000 */
.L_x_592:
        /* <DEDUP_REMOVED lines=40> */
.L_x_595:
[----:B------:R-:W-:Y:S05]  /*cba0*/  BSYNC B1 ;  /* 0x0000000000017941 */ /* 0x000fea0003800000 */
.L_x_594:
        /* <DEDUP_REMOVED lines=40> */
.L_x_597:
[----:B------:R-:W-:Y:S05]  /*ce30*/  BSYNC B1 ;  /* 0x0000000000017941 */ /* 0x000fea0003800000 */
.L_x_596:
        /* <DEDUP_REMOVED lines=28> */
[-C--:B------:R-:W-:Y:S01]  /*d000*/  FMUL.FTZ R13, R28, R6.reuse ;  /* 0x000000061c0d7220 */ /* 0x080fe20000410000 */
[----:B------:R-:W-:Y:S02]  /*d010*/  HADD2.F32 R27, -RZ, R14.H1_H1 ;  /* 0x3000000eff1b7230 */ /* 0x000fe40000004100 */
[C---:B------:R-:W-:Y:S01]  /*d020*/  FMUL.FTZ R15, R26.reuse, R6 ;  /* 0x000000061a0f7220 */ /* 0x040fe20000410000 */
[-C--:B------:R-:W-:Y:S01]  /*d030*/  FMUL.FTZ R14, R31, R7.reuse ;  /* 0x000000071f0e7220 */ /* 0x080fe20000410000 */
[-C--:B------:R-:W-:Y:S01]  /*d040*/  FFMA.FTZ R6, R26, R24.reuse, -R13 ;  /* 0x000000181a067223 */ /* 0x080fe2000001080d */
[C---:B------:R-:W-:Y:S01]  /*d050*/  FMUL.FTZ R20, R27.reuse, R7 ;  /* 0x000000071b147220 */ /* 0x040fe20000410000 */
[----:B------:R-:W-:Y:S01]  /*d060*/  FFMA.FTZ R15, R28, R24, R15 ;  /* 0x000000181c0f7223 */ /* 0x000fe2000001000f */
[-C--:B------:R-:W-:Y:S02]  /*d070*/  FFMA.FTZ R7, R27, R25.reuse, -R14 ;  /* 0x000000191b077223 */ /* 0x080fe4000001080e */
[----:B------:R-:W-:-:S02]  /*d080*/  FFMA.FTZ R20, R31, R25, R20 ;  /* 0x000000191f147223 */ /* 0x000fc40000010014 */
[----:B------:R-:W-:-:S03]  /*d090*/  F2FP.F16.F32.PACK_AB R6, R15, R6 ;  /* 0x000000060f06723e */ /* 0x000fc600000000ff */
[----:B------:R-:W-:-:S05]  /*d0a0*/  F2FP.F16.F32.PACK_AB R7, R20, R7 ;  /* 0x000000071407723e */ /* 0x000fca00000000ff */
[----:B------:R4:W-:Y:S02]  /*d0b0*/  STS.128 [R8+0x1a400], R4 ;  /* 0x01a4000408007388 */ /* 0x0009e40000000c00 */
.L_x_599:
[----:B------:R-:W-:Y:S05]  /*d0c0*/  BSYNC B1 ;  /* 0x0000000000017941 */ /* 0x000fea0003800000 */
.L_x_598:
[----:B------:R-:W-:Y:S05]  /*d0d0*/  @P5 BRA `(.L_x_589) ;  /* 0x0000002c002c5947 */ /* 0x000fea0003800000 */
[----:B01234-:R-:W0:Y:S01]  /*d0e0*/  LDS.128 R4, [R3+0xa000] ;  /* 0x00a0000003047984 */ /* 0x01fe220000000c00 */
[----:B------:R-:W-:Y:S02]  /*d0f0*/  HADD2.F32 R26, -RZ, R11.H0_H0 ;  /* 0x2000000bff1a7230 */ /* 0x000fe40000004100 */
[----:B------:R-:W-:Y:S02]  /*d100*/  HADD2.F32 R28, -RZ, R12.H0_H0 ;  /* 0x2000000cff1c7230 */ /* 0x000fe40000004100 */
[----:B------:R-:W-:Y:S02]  /*d110*/  HADD2.F32 R20, -RZ, R9.H0_H0 ;  /* 0x20000009ff147230 */ /* 0x000fe40000004100 */
[----:B------:R-:W-:Y:S02]  /*d120*/  HADD2.F32 R24, -RZ, R10.H0_H0 ;  /* 0x2000000aff187230 */ /* 0x000fe40000004100 */
[----:B------:R-:W-:Y:S02]  /*d130*/  HADD2.F32 R27, -RZ, R11.H1_H1 ;  /* 0x3000000bff1b7230 */ /* 0x000fe40000004100 */
[----:B------:R-:W-:-:S02]  /*d140*/  HADD2.F32 R12, -RZ, R12.H1_H1 ;  /* 0x3000000cff0c7230 */ /* 0x000fc40000004100 */
[----:B------:R-:W-:Y:S02]  /*d150*/  HADD2.F32 R10, -RZ, R10.H1_H1 ;  /* 0x3000000aff0a7230 */ /* 0x000fe40000004100 */
[--C-:B0-----:R-:W-:Y:S02]  /*d160*/  HADD2.F32 R0, -RZ, R4.reuse.H0_H0 ;  /* 0x20000004ff007230 */ /* 0x101fe40000004100 */
[----:B------:R-:W-:Y:S02]  /*d170*/  HADD2.F32 R4, -RZ, R4.H1_H1 ;  /* 0x30000004ff047230 */ /* 0x000fe40000004100 */
[--C-:B------:R-:W-:Y:S02]  /*d180*/  HADD2.F32 R8, -RZ, R5.reuse.H0_H0 ;  /* 0x20000005ff087230 */ /* 0x100fe40000004100 */
[----:B------:R-:W-:Y:S02]  /*d190*/  HADD2.F32 R5, -RZ, R5.H1_H1 ;  /* 0x30000005ff057230 */ /* 0x000fe40000004100 */
[-C--:B------:R-:W-:Y:S01]  /*d1a0*/  FMUL.FTZ R15, R26, R4.reuse ;  /* 0x000000041a0f7220 */ /* 0x080fe20000410000 */
[----:B------:R-:W-:Y:S01]  /*d1b0*/  FMUL.FTZ R21, R20, R4 ;  /* 0x0000000414157220 */ /* 0x000fe20000410000 */
[----:B------:R-:W-:-:S02]  /*d1c0*/  HADD2.F32 R13, -RZ, R6.H0_H0 ;  /* 0x20000006ff0d7230 */ /* 0x000fc40000004100 */
[-C--:B------:R-:W-:Y:S01]  /*d1d0*/  FMUL.FTZ R25, R28, R5.reuse ;  /* 0x000000051c197220 */ /* 0x080fe20000410000 */
[----:B------:R-:W-:Y:S01]  /*d1e0*/  FFMA.FTZ R4, R20, R0, -R15 ;  /* 0x0000000014047223 */ /* 0x000fe2000001080f */
[--C-:B------:R-:W-:Y:S02]  /*d1f0*/  HADD2.F32 R14, -RZ, R7.reuse.H0_H0 ;  /* 0x20000007ff0e7230 */ /* 0x100fe40000004100 */
[C---:B------:R-:W-:Y:S01]  /*d200*/  FMUL.FTZ R15, R24.reuse, R5 ;  /* 0x00000005180f7220 */ /* 0x040fe20000410000 */
[----:B------:R-:W-:Y:S02]  /*d210*/  HADD2.F32 R6, -RZ, R6.H1_H1 ;  /* 0x30000006ff067230 */ /* 0x000fe40000004100 */
[----:B------:R-:W-:Y:S01]  /*d220*/  FFMA.FTZ R5, R24, R8, -R25 ;  /* 0x0000000818057223 */ /* 0x000fe20000010819 */
[----:B------:R-:W-:Y:S02]  /*d230*/  HADD2.F32 R7, -RZ, R7.H1_H1 ;  /* 0x30000007ff077230 */ /* 0x000fe40000004100 */
[----:B------:R-:W-:Y:S01]  /*d240*/  FFMA.FTZ R21, R26, R0, R21 ;  /* 0x000000001a157223 */ /* 0x000fe20000010015 */
[----:B------:R-:W-:-:S02]  /*d250*/  HADD2.F32 R25, -RZ, R9.H1_H1 ;  /* 0x30000009ff197230 */ /* 0x000fc40000004100 */
[----:B------:R-:W-:Y:S01]  /*d260*/  FMUL.FTZ R0, R27, R6 ;  /* 0x000000061b007220 */ /* 0x000fe20000410000 */
[----:B------:R-:W-:Y:S01]  /*d270*/  FFMA.FTZ R8, R28, R8, R15 ;  /* 0x000000081c087223 */ /* 0x000fe2000001000f */
[-C--:B------:R-:W-:Y:S01]  /*d280*/  FMUL.FTZ R9, R12, R7.reuse ;  /* 0x000000070c097220 */ /* 0x080fe20000410000 */
[C---:B------:R-:W-:Y:S01]  /*d290*/  FMUL.FTZ R11, R10.reuse, R7 ;  /* 0x000000070a0b7220 */ /* 0x040fe20000410000 */
[C---:B------:R-:W-:Y:S01]  /*d2a0*/  FMUL.FTZ R6, R25.reuse, R6 ;  /* 0x0000000619067220 */ /* 0x040fe20000410000 */
[-C--:B------:R-:W-:Y:S01]  /*d2b0*/  FFMA.FTZ R0, R25, R13.reuse, -R0 ;  /* 0x0000000d19007223 */ /* 0x080fe20000010800 */
[-C--:B------:R-:W-:Y:S01]  /*d2c0*/  FFMA.FTZ R7, R10, R14.reuse, -R9 ;  /* 0x0000000e0a077223 */ /* 0x080fe20000010809 */
[----:B------:R-:W-:Y:S01]  /*d2d0*/  FFMA.FTZ R14, R12, R14, R11 ;  /* 0x0000000e0c0e7223 */ /* 0x000fe2000001000b */
[----:B------:R-:W-:Y:S01]  /*d2e0*/  FFMA.FTZ R13, R27, R13, R6 ;  /* 0x0000000d1b0d7223 */ /* 0x000fe20000010006 */
[----:B------:R-:W-:Y:S02]  /*d2f0*/  F2FP.F16.F32.PACK_AB R4, R21, R4 ;  /* 0x000000041504723e */ /* 0x000fe400000000ff */
[----:B------:R-:W-:-:S02]  /*d300*/  F2FP.F16.F32.PACK_AB R5, R8, R5 ;  /* 0x000000050805723e */ /* 0x000fc400000000ff */
[----:B------:R-:W-:Y:S02]  /*d310*/  F2FP.F16.F32.PACK_AB R6, R13, R0 ;  /* 0x000000000d06723e */ /* 0x000fe400000000ff */
[----:B------:R-:W-:-:S05]  /*d320*/  F2FP.F16.F32.PACK_AB R7, R14, R7 ;  /* 0x000000070e07723e */ /* 0x000fca00000000ff */
[----:B------:R0:W-:Y:S01]  /*d330*/  STS.128 [R3+0xa000], R4 ;  /* 0x00a0000403007388 */ /* 0x0001e20000000c00 */
[----:B------:R-:W-:Y:S05]  /*d340*/  BRA `(.L_x_589) ;  /* 0x0000002800907947 */ /* 0x000fea0003800000 */
.L_x_568:
        /* <DEDUP_REMOVED lines=15> */
[----:B------:R-:W-:Y:S01]  /*d440*/  ULDC UR4, c[0x0][0x3d4] ;  /* 0x0000f50000047ab9 */ /* 0x000fe20000000800 */
        /* <DEDUP_REMOVED lines=15> */
[----:B------:R0:W5:Y:S04]  /*d540*/  @!P0 LDG.E.128 R24, desc[UR36][R44.64] ;  /* 0x000000242c188981 */ /* 0x000168000c1e1d00 */
[----:B------:R0:W5:Y:S04]  /*d550*/  @!P2 LDG.E.128 R28, desc[UR36][R44.64+0x40] ;  /* 0x000040242c1ca981 */ /* 0x000168000c1e1d00 */
[----:B------:R0:W5:Y:S04]  /*d560*/  @!P3 LDG.E.128 R32, desc[UR36][R44.64+0x80] ;  /* 0x000080242c20b981 */ /* 0x000168000c1e1d00 */
[----:B------:R0:W5:Y:S04]  /*d570*/  @!P0 LDG.E.128 R4, desc[UR36][R46.64] ;  /* 0x000000242e048981 */ /* 0x000168000c1e1d00 */
[----:B------:R0:W5:Y:S04]  /*d580*/  @!P2 LDG.E.128 R8, desc[UR36][R46.64+0x40] ;  /* 0x000040242e08a981 */ /* 0x000168000c1e1d00 */
[----:B------:R0:W5:Y:S02]  /*d590*/  @!P3 LDG.E.128 R12, desc[UR36][R46.64+0x80] ;  /* 0x000080242e0cb981 */ /* 0x000164000c1e1d00 */
.L_x_601:
[----:B------:R-:W-:Y:S05]  /*d5a0*/  BSYNC B1 ;  /* 0x0000000000017941 */ /* 0x000fea0003800000 */
.L_x_600:
[--C-:B-----5:R-:W-:Y:S01]  /*d5b0*/  IMAD.MOV.U32 R41, RZ, RZ, R25.reuse ;  /* 0x000000ffff297224 */ /* 0x120fe200078e0019 */
[--C-:B------:R-:W-:Y:S01]  /*d5c0*/  SHF.R.U64 R48, R24, 0x10, R25.reuse ;  /* 0x0000001018307819 */ /* 0x100fe20000001219 */
[----:B------:R-:W-:Y:S01]  /*d5d0*/  UMOV UR4, 0xffffffff ;  /* 0xffffffff00047882 */ /* 0x000fe20000000000 */
[----:B------:R-:W-:Y:S01]  /*d5e0*/  SHF.R.U32.HI R49, RZ, 0x10, R25 ;  /* 0x00000010ff317819 */ /* 0x000fe20000011619 */
[----:B------:R-:W-:Y:S01]  /*d5f0*/  IMAD.MOV.U32 R25, RZ, RZ, R26 ;  /* 0x000000ffff197224 */ /* 0x000fe200078e001a */
[----:B0-----:R-:W-:Y:S01]  /*d600*/  MOV R44, R27 ;  /* 0x0000001b002c7202 */ /* 0x001fe20000000f00 */
[----:B------:R-:W-:Y:S01]  /*d610*/  IMAD.MOV.U32 R47, RZ, RZ, R35 ;  /* 0x000000ffff2f7224 */ /* 0x000fe200078e0023 */
[--C-:B------:R-:W-:Y:S01]  /*d620*/  SHF.R.U64 R50, R26, 0x10, R27.reuse ;  /* 0x000000101a327819 */ /* 0x100fe2000000121b */
[----:B------:R-:W-:Y:S01]  /*d630*/  IMAD.MOV.U32 R26, RZ, RZ, R28 ;  /* 0x000000ffff1a7224 */ /* 0x000fe200078e001c */
[----:B------:R-:W-:Y:S01]  /*d640*/  SHF.R.U32.HI R51, RZ, 0x10, R27 ;  /* 0x00000010ff337819 */ /* 0x000fe2000001161b */
[----:B------:R-:W-:Y:S01]  /*d650*/  IMAD.MOV.U32 R27, RZ, RZ, R29 ;  /* 0x000000ffff1b7224 */ /* 0x000fe200078e001d */
[----:B------:R-:W-:Y:S01]  /*d660*/  MOV R3, R24 ;  /* 0x0000001800037202 */ /* 0x000fe20000000f00 */
[----:B------:R-:W-:Y:S01]  /*d670*/  IMAD.MOV.U32 R45, RZ, RZ, R31 ;  /* 0x000000ffff2d7224 */ /* 0x000fe200078e001f */
[--C-:B------:R-:W-:Y:S01]  /*d680*/  SHF.R.U64 R52, R28, 0x10, R29.reuse ;  /* 0x000000101c347819 */ /* 0x100fe2000000121d */
[----:B------:R-:W-:Y:S01]  /*d690*/  IMAD.MOV.U32 R24, RZ, RZ, R6 ;  /* 0x000000ffff187224 */ /* 0x000fe200078e0006 */
[----:B------:R-:W-:Y:S01]  /*d6a0*/  SHF.R.U32.HI R53, RZ, 0x10, R29 ;  /* 0x00000010ff357819 */ /* 0x000fe2000001161d */
[----:B------:R-:W-:Y:S01]  /*d6b0*/  IMAD.MOV.U32 R21, RZ, RZ, R5 ;  /* 0x000000ffff157224 */ /* 0x000fe200078e0005 */
[----:B------:R-:W-:Y:S01]  /*d6c0*/  MOV R28, R30 ;  /* 0x0000001e001c7202 */ /* 0x000fe20000000f00 */
[----:B------:R-:W-:Y:S01]  /*d6d0*/  IMAD.MOV.U32 R42, RZ, RZ, R14 ;  /* 0x000000ffff2a7224 */ /* 0x000fe200078e000e */
[----:B------:R-:W-:Y:S01]  /*d6e0*/  SHF.R.U64 R54, R30, 0x10, R31 ;  /* 0x000000101e367819 */ /* 0x000fe2000000121f */
[----:B------:R-:W-:Y:S01]  /*d6f0*/  IMAD.MOV.U32 R30, RZ, RZ, R32 ;  /* 0x000000ffff1e7224 */ /* 0x000fe200078e0020 */
[----:B------:R-:W-:Y:S01]  /*d700*/  SHF.R.U64 R58, R34, 0x10, R35 ;  /* 0x00000010223a7819 */ /* 0x000fe20000001223 */
[----:B------:R-:W-:Y:S01]  /*d710*/  IMAD.MOV.U32 R43, RZ, RZ, R15 ;  /* 0x000000ffff2b7224 */ /* 0x000fe200078e000f */
[----:B------:R-:W-:-:S02]  /*d720*/  SHF.R.U32.HI R59, RZ, 0x10, R35 ;  /* 0x00000010ff3b7819 */ /* 0x000fc40000011623 */
[----:B------:R-:W-:Y:S02]  /*d730*/  SHF.R.U32.HI R55, RZ, 0x10, R31 ;  /* 0x00000010ff377819 */ /* 0x000fe4000001161f */
[----:B------:R-:W-:Y:S02]  /*d740*/  MOV R46, R33 ;  /* 0x00000021002e7202 */ /* 0x000fe40000000f00 */
[--C-:B------:R-:W-:Y:S01]  /*d750*/  SHF.R.U64 R56, R32, 0x10, R33.reuse ;  /* 0x0000001020387819 */ /* 0x100fe20000001221 */
[----:B------:R-:W-:Y:S01]  /*d760*/  IMAD.MOV.U32 R32, RZ, RZ, R34 ;  /* 0x000000ffff207224 */ /* 0x000fe200078e0022 */
[----:B------:R-:W-:Y:S02]  /*d770*/  SHF.R.U32.HI R57, RZ, 0x10, R33 ;  /* 0x00000010ff397819 */ /* 0x000fe40000011621 */
[----:B------:R-:W-:Y:S02]  /*d780*/  MOV R29, R7 ;  /* 0x00000007001d7202 */ /* 0x000fe40000000f00 */
[--C-:B------:R-:W-:Y:S01]  /*d790*/  SHF.R.U64 R62, R6, 0x10, R7.reuse ;  /* 0x00000010063e7819 */ /* 0x100fe20000001207 */
[----:B------:R-:W-:Y:S01]  /*d7a0*/  IMAD.MOV.U32 R6, RZ, RZ, R8 ;  /* 0x000000ffff067224 */ /* 0x000fe200078e0008 */
[----:B------:R-:W-:Y:S01]  /*d7b0*/  SHF.R.U32.HI R63, RZ, 0x10, R7 ;  /* 0x00000010ff3f7819 */ /* 0x000fe20000011607 */
[----:B------:R-:W-:Y:S01]  /*d7c0*/  IMAD.MOV.U32 R7, RZ, RZ, R9 ;  /* 0x000000ffff077224 */ /* 0x000fe200078e0009 */
[----:B------:R-:W-:-:S02]  /*d7d0*/  PRMT R35, R25, 0x5410, R44 ;  /* 0x0000541019237816 */ /* 0x000fc4000000002c */
[----:B------:R-:W-:Y:S01]  /*d7e0*/  SHF.R.U64 R64, R8, 0x10, R9 ;  /* 0x0000001008407819 */ /* 0x000fe20000001209 */
[----:B------:R-:W-:Y:S01]  /*d7f0*/  IMAD.MOV.U32 R8, RZ, RZ, R11 ;  /* 0x000000ffff087224 */ /* 0x000fe200078e000b */
[----:B------:R-:W-:Y:S01]  /*d800*/  SHF.R.U32.HI R65, RZ, 0x10, R9 ;  /* 0x00000010ff417819 */ /* 0x000fe20000011609 */
[----:B------:R-:W-:Y:S01]  /*d810*/  IMAD.MOV.U32 R9, RZ, RZ, R12 ;  /* 0x000000ffff097224 */ /* 0x000fe200078e000c */
[----:B------:R-:W-:Y:S02]  /*d820*/  MOV R31, R10 ;  /* 0x0000000a001f7202 */ /* 0x000fe40000000f00 */
[----:B------:R-:W-:Y:S02]  /*d830*/  SHF.R.U64 R66, R10, 0x10, R11 ;  /* 0x000000100a427819 */ /* 0x000fe4000000120b */
[----:B------:R-:W-:Y:S02]  /*d840*/  PRMT R33, R3, 0x5410, R41 ;  /* 0x0000541003217816 */ /* 0x000fe40000000029 */
[----:B------:R-:W-:-:S02]  /*d850*/  PRMT R25, R26, 0x5410, R27 ;  /* 0x000054101a197816 */ /* 0x000fc4000000001b */
[----:B------:R-:W-:Y:S02]  /*d860*/  MOV R20, R4 ;  /* 0x0000000400147202 */ /* 0x000fe40000000f00 */
[--C-:B------:R-:W-:Y:S02]  /*d870*/  SHF.R.U64 R60, R4, 0x10, R5.reuse ;  /* 0x00000010043c7819 */ /* 0x100fe40000001205 */
[----:B------:R-:W-:Y:S02]  /*d880*/  SHF.R.U32.HI R61, RZ, 0x10, R5 ;  /* 0x00000010ff3d7819 */ /* 0x000fe40000011605 */
[----:B------:R-:W-:Y:S02]  /*d890*/  SHF.R.U32.HI R67, RZ, 0x10, R11 ;  /* 0x00000010ff437819 */ /* 0x000fe4000001160b */
[----:B------:R-:W-:Y:S02]  /*d8a0*/  MOV R10, R13 ;  /* 0x0000000d000a7202 */ /* 0x000fe40000000f00 */
[----:B------:R-:W-:-:S02]  /*d8b0*/  SHF.R.U64 R68, R12, 0x10, R13 ;  /* 0x000000100c447819 */ /* 0x000fc4000000120d */
[----:B------:R-:W-:Y:S02]  /*d8c0*/  SHF.R.U32.HI R69, RZ, 0x10, R13 ;  /* 0x00000010ff457819 */ /* 0x000fe4000001160d */
[--C-:B------:R-:W-:Y:S02]  /*d8d0*/  SHF.R.U64 R70, R14, 0x10, R15.reuse ;  /* 0x000000100e467819 */ /* 0x100fe4000000120f */
[----:B------:R-:W-:Y:S02]  /*d8e0*/  SHF.R.U32.HI R71, RZ, 0x10, R15 ;  /* 0x00000010ff477819 */ /* 0x000fe4000001160f */
[----:B------:R-:W-:Y:S02]  /*d8f0*/  PRMT R34, R48, 0x5410, R49 ;  /* 0x0000541030227816 */ /* 0x000fe40000000031 */
[----:B------:R-:W-:Y:S02]  /*d900*/  PRMT R41, R50, 0x5410, R51 ;  /* 0x0000541032297816 */ /* 0x000fe40000000033 */
[----:B------:R-:W-:-:S02]  /*d910*/  PRMT R26, R52, 0x5410, R53 ;  /* 0x00005410341a7816 */ /* 0x000fc40000000035 */
[----:B------:R-:W-:Y:S01]  /*d920*/  LEA.HI R3, R205, R205, RZ, 0x1 ;  /* 0x000000cdcd037211 */ /* 0x000fe200078f08ff */
[----:B------:R-:W-:Y:S06]  /*d930*/  BRA.DIV UR4, `(.L_x_602) ;  /* 0x0000010204247947 */ /* 0x000fec000b800000 */
.L_x_781:
[----:B------:R-:W-:Y:S01]  /*d940*/  UMOV UR4, 0xffffffff ;  /* 0xffffffff00047882 */ /* 0x000fe20000000000 */
[----:B------:R-:W-:Y:S02]  /*d950*/  LOP3.LUT R4, R3, 0xfffffffe, RZ, 0xc0, !PT ;  /* 0xfffffffe03047812 */ /* 0x000fe400078ec0ff */
[----:B------:R-:W-:Y:S05]  /*d960*/  BRA.DIV UR4, `(.L_x_603) ;  /* 0x0000010204407947 */ /* 0x000fea000b800000 */
.L_x_784:
[----:B------:R-:W-:Y:S01]  /*d970*/  UMOV UR4, 0xffffffff ;  /* 0xffffffff00047882 */ /* 0x000fe20000000000 */
[----:B------:R-:W-:Y:S02]  /*d980*/  IADD3 R4, R205, -R4, RZ ;  /* 0x80000004cd047210 */ /* 0x000fe40007ffe0ff */
[----:B------:R-:W-:Y:S05]  /*d990*/  BRA.DIV UR4, `(.L_x_604) ;  /* 0x00000102045c7947 */ /* 0x000fea000b800000 */
.L_x_787:
[----:B------:R-:W-:Y:S01]  /*d9a0*/  UMOV UR4, 0xffffffff ;  /* 0xffffffff00047882 */ /* 0x000fe20000000000 */
[----:B------:R-:W-:Y:S02]  /*d9b0*/  SHF.L.U32 R5, R4, 0x1f, RZ ;  /* 0x0000001f04057819 */ /* 0x000fe400000006ff */
[----:B------:R-:W-:Y:S05]  /*d9c0*/  BRA.DIV UR4, `(.L_x_605) ;  /* 0x0000010204787947 */ /* 0x000fea000b800000 */
.L_x_790:
        /* <DEDUP_REMOVED lines=20> */
.L_x_791:
[----:B------:R-:W-:Y:S05]  /*db10*/  BSYNC B1 ;  /* 0x0000000000017941 */ /* 0x000fea0003800000 */
.L_x_606:
[----:B------:R-:W-:Y:S01]  /*db20*/  BSSY B1, `(.L_x_608) ;  /* 0x0000117000017945 */ /* 0x000fe20003800000 */
[----:B------:R-:W-:-:S03]  /*db30*/  PRMT R24, R70, 0x5410, R71 ;  /* 0x0000541046187816 */ /* 0x000fc60000000047 */
[----:B------:R-:W-:Y:S05]  /*db40*/  @P1 BRA `(.L_x_609) ;  /* 0x0000001000501947 */ /* 0x000fea0003800000 */
[----:B------:R-:W1:Y:S01]  /*db50*/  LDC R43, c[0x0][0x3d4] ;  /* 0x0000f500ff2b7b82 */ /* 0x000e620000000800 */
[----:B------:R-:W-:Y:S01]  /*db60*/  BSSY B2, `(.L_x_610) ;  /* 0x0000060000027945 */ /* 0x000fe20003800000 */
[-C--:B-1----:R-:W-:Y:S02]  /*db70*/  ISETP.GE.AND P0, PT, R22, R43.reuse, PT ;  /* 0x0000002b1600720c */ /* 0x082fe40003f06270 */
[-C--:B------:R-:W-:Y:S02]  /*db80*/  ISETP.GE.AND P1, PT, R184, R43.reuse, PT ;  /* 0x0000002bb800720c */ /* 0x080fe40003f26270 */
[----:B------:R-:W-:-:S09]  /*db90*/  ISETP.GE.AND P2, PT, R185, R43, PT ;  /* 0x0000002bb900720c */ /* 0x000fd20003f46270 */
[----:B------:R-:W-:Y:S05]  /*dba0*/  @P0 BRA `(.L_x_611) ;  /* 0x00000004006c0947 */ /* 0x000fea0003800000 */
[----:B------:R-:W-:Y:S01]  /*dbb0*/  LEA.HI R6, R43, R208, RZ, 0x1d ;  /* 0x000000d02b067211 */ /* 0x000fe200078fe8ff */
[----:B------:R-:W-:Y:S01]  /*dbc0*/  HADD2.F32 R52, -RZ, R36.H0_H0 ;  /* 0x20000024ff347230 */ /* 0x000fe20000004100 */
[----:B------:R-:W-:Y:S01]  /*dbd0*/  LOP3.LUT R4, R189, 0x38, R22, 0xf8, !PT ;  /* 0x00000038bd047812 */ /* 0x000fe200078ef816 */
[----:B------:R-:W-:Y:S01]  /*dbe0*/  HADD2.F32 R51, -RZ, R33.H0_H0 ;  /* 0x20000021ff337230 */ /* 0x000fe20000004100 */
[----:B0-----:R-:W-:Y:S01]  /*dbf0*/  SHF.R.S32.HI R5, RZ, 0x1f, R6 ;  /* 0x0000001fff057819 */ /* 0x001fe20000011406 */
[----:B------:R-:W-:-:S03]  /*dc00*/  HADD2.F32 R53, -RZ, R37.H0_H0 ;  /* 0x20000025ff357230 */ /* 0x000fc60000004100 */
[----:B------:R-:W-:Y:S01]  /*dc10*/  LEA.HI R7, R5, R6, RZ, 0x3 ;  /* 0x0000000605077211 */ /* 0x000fe200078f18ff */
[----:B------:R-:W-:Y:S01]  /*dc20*/  IMAD.SHL.U32 R6, R6, 0x8, RZ ;  /* 0x0000000806067824 */ /* 0x000fe200078e00ff */
[-C--:B------:R-:W-:Y:S02]  /*dc30*/  LOP3.LUT R5, R4, R191.reuse, RZ, 0x3c, !PT ;  /* 0x000000bf04057212 */ /* 0x080fe400078e3cff */
[----:B------:R-:W-:Y:S02]  /*dc40*/  SHF.L.U32 R7, R7, 0xa, RZ ;  /* 0x0000000a07077819 */ /* 0x000fe400000006ff */
[----:B------:R-:W-:Y:S01]  /*dc50*/  LOP3.LUT R6, R189, 0x38, R6, 0xf8, !PT ;  /* 0x00000038bd067812 */ /* 0x000fe200078ef806 */
[----:B------:R-:W-:Y:S01]  /*dc60*/  IMAD R5, R190, 0x200, R5 ;  /* 0x00000200be057824 */ /* 0x000fe200078e0205 */
[----:B------:R-:W-:Y:S02]  /*dc70*/  LOP3.LUT R7, R7, 0x7fffe000, RZ, 0xc0, !PT ;  /* 0x7fffe00007077812 */ /* 0x000fe400078ec0ff */
[----:B------:R-:W-:-:S02]  /*dc80*/  LOP3.LUT R9, R6, R191, RZ, 0x3c, !PT ;  /* 0x000000bf06097212 */ /* 0x000fc400078e3cff */
[----:B------:R-:W-:Y:S01]  /*dc90*/  LEA R58, R5, R2, 0x1 ;  /* 0x00000002053a7211 */ /* 0x000fe200078e08ff */
[----:B------:R-:W-:-:S04]  /*dca0*/  IMAD R8, R190, 0x200, R7 ;  /* 0x00000200be087824 */ /* 0x000fc800078e0207 */
[----:B------:R-:W0:Y:S01]  /*dcb0*/  LDS.128 R4, [R58+0x10400] ;  /* 0x010400003a047984 */ /* 0x000e220000000c00 */
[----:B------:R-:W-:-:S05]  /*dcc0*/  IADD3 R9, R8, R9, RZ ;  /* 0x0000000908097210 */ /* 0x000fca0007ffe0ff */
[----:B------:R-:W-:-:S05]  /*dcd0*/  IMAD R60, R9, 0x2, R2 ;  /* 0x00000002093c7824 */ /* 0x000fca00078e0202 */
[----:B------:R-:W1:Y:S01]  /*dce0*/  LDS.128 R8, [R60+0x10400] ;  /* 0x010400003c087984 */ /* 0x000e620000000c00 */
[--C-:B0-----:R-:W-:Y:S02]  /*dcf0*/  HADD2.F32 R42, -RZ, R4.reuse.H0_H0 ;  /* 0x20000004ff2a7230 */ /* 0x101fe40000004100 */
[----:B------:R-:W-:Y:S02]  /*dd00*/  HADD2.F32 R4, -RZ, R4.H1_H1 ;  /* 0x30000004ff047230 */ /* 0x000fe40000004100 */
[--C-:B------:R-:W-:Y:S02]  /*dd10*/  HADD2.F32 R44, -RZ, R5.reuse.H0_H0 ;  /* 0x20000005ff2c7230 */ /* 0x100fe40000004100 */
[----:B------:R-:W-:Y:S02]  /*dd20*/  HADD2.F32 R5, -RZ, R5.H1_H1 ;  /* 0x30000005ff057230 */ /* 0x000fe40000004100 */
[--C-:B------:R-:W-:Y:S02]  /*dd30*/  HADD2.F32 R45, -RZ, R6.reuse.H0_H0 ;  /* 0x20000006ff2d7230 */ /* 0x100fe40000004100 */
[----:B------:R-:W-:-:S02]  /*dd40*/  HADD2.F32 R6, -RZ, R6.H1_H1 ;  /* 0x30000006ff067230 */ /* 0x000fc40000004100 */
[--C-:B-1----:R-:W-:Y:S02]  /*dd50*/  HADD2.F32 R47, -RZ, R8.reuse.H0_H0 ;  /* 0x20000008ff2f7230 */ /* 0x102fe40000004100 */
[----:B------:R-:W-:Y:S02]  /*dd60*/  HADD2.F32 R8, -RZ, R8.H1_H1 ;  /* 0x30000008ff087230 */ /* 0x000fe40000004100 */
[----:B------:R-:W-:Y:S02]  /*dd70*/  HADD2.F32 R48, -RZ, R9.H0_H0 ;  /* 0x20000009ff307230 */ /* 0x000fe40000004100 */
[C---:B------:R-:W-:Y:S01]  /*dd80*/  FMUL.FTZ R55, R47.reuse, R52 ;  /* 0x000000342f377220 */ /* 0x040fe20000410000 */
[----:B------:R-:W-:Y:S01]  /*dd90*/  FMUL.FTZ R57, R47, R51 ;  /* 0x000000332f397220 */ /* 0x000fe20000410000 */
[----:B------:R-:W-:Y:S02]  /*dda0*/  HADD2.F32 R47, -RZ, R34.H0_H0 ;  /* 0x20000022ff2f7230 */ /* 0x000fe40000004100 */
[----:B------:R-:W-:Y:S01]  /*ddb0*/  FMUL.FTZ R59, R8, R53 ;  /* 0x00000035083b7220 */ /* 0x000fe20000410000 */
[----:B------:R-:W-:Y:S01]  /*ddc0*/  FFMA.FTZ R54, R42, R51, -R55 ;  /* 0x000000332a367223 */ /* 0x000fe20000010837 */
[----:B------:R-:W-:-:S02]  /*ddd0*/  HADD2.F32 R55, -RZ, R36.H1_H1 ;  /* 0x30000024ff377230 */ /* 0x000fc40000004100 */
[----:B------:R-:W-:Y:S01]  /*dde0*/  FFMA.FTZ R57, R42, R52, R57 ;  /* 0x000000342a397223 */ /* 0x000fe20000010039 */
[----:B------:R-:W-:Y:S02]  /*ddf0*/  HADD2.F32 R51, -RZ, R33.H1_H1 ;  /* 0x30000021ff337230 */ /* 0x000fe40000004100 */
[-C--:B------:R-:W-:Y:S01]  /*de00*/  FMUL.FTZ R61, R8, R47.reuse ;  /* 0x0000002f083d7220 */ /* 0x080fe20000410000 */
[----:B------:R-:W-:Y:S01]  /*de10*/  FFMA.FTZ R59, R4, R47, -R59 ;  /* 0x0000002f043b7223 */ /* 0x000fe2000001083b */
[----:B------:R-:W-:Y:S02]  /*de20*/  HADD2.F32 R9, -RZ, R9.H1_H1 ;  /* 0x30000009ff097230 */ /* 0x000fe40000004100 */
[C---:B------:R-:W-:Y:S01]  /*de30*/  FMUL.FTZ R47, R48.reuse, R55 ;  /* 0x00000037302f7220 */ /* 0x040fe20000410000 */
[----:B------:R-:W-:Y:S02]  /*de40*/  HADD2.F32 R42, -RZ, R37.H1_H1 ;  /* 0x30000025ff2a7230 */ /* 0x000fe40000004100 */
[----:B------:R-:W-:Y:S01]  /*de50*/  FMUL.FTZ R8, R48, R51 ;  /* 0x0000003330087220 */ /* 0x000fe20000410000 */
[----:B------:R-:W-:Y:S01]  /*de60*/  FFMA.FTZ R48, R4, R53, R61 ;  /* 0x0000003504307223 */ /* 0x000fe2000001003d */
[----:B------:R-:W-:-:S02]  /*de70*/  HADD2.F32 R4, -RZ, R34.H1_H1 ;  /* 0x30000022ff047230 */ /* 0x000fc40000004100 */
[C---:B------:R-:W-:Y:S01]  /*de80*/  FFMA.FTZ R51, R44.reuse, R51, -R47 ;  /* 0x000000332c337223 */ /* 0x040fe2000001082f */
[----:B------:R-:W-:Y:S01]  /*de90*/  FFMA.FTZ R55, R44, R55, R8 ;  /* 0x000000372c377223 */ /* 0x000fe20000010008 */
[----:B------:R-:W-:Y:S02]  /*dea0*/  HADD2.F32 R49, -RZ, R10.H0_H0 ;  /* 0x2000000aff317230 */ /* 0x000fe40000004100 */
[C---:B------:R-:W-:Y:S01]  /*deb0*/  FMUL.FTZ R52, R9.reuse, R42 ;  /* 0x0000002a09347220 */ /* 0x040fe20000410000 */
[----:B------:R-:W-:Y:S02]  /*dec0*/  HADD2.F32 R44, -RZ, R38.H0_H0 ;  /* 0x20000026ff2c7230 */ /* 0x000fe40000004100 */
[-C--:B------:R-:W-:Y:S01]  /*ded0*/  FMUL.FTZ R56, R9, R4.reuse ;  /* 0x0000000409387220 */ /* 0x080fe20000410000 */
[----:B------:R-:W-:Y:S02]  /*dee0*/  HADD2.F32 R8, -RZ, R35.H0_H0 ;  /* 0x20000023ff087230 */ /* 0x000fe40000004100 */
[----:B------:R-:W-:Y:S01]  /*def0*/  FFMA.FTZ R52, R5, R4, -R52 ;  /* 0x0000000405347223 */ /* 0x000fe20000010834 */
[----:B------:R-:W-:-:S02]  /*df00*/  HADD2.F32 R10, -RZ, R10.H1_H1 ;  /* 0x3000000aff0a7230 */ /* 0x000fc40000004100 */
[C---:B------:R-:W-:Y:S01]  /*df10*/  FMUL.FTZ R4, R49.reuse, R44 ;  /* 0x0000002c31047220 */ /* 0x040fe20000410000 */
[----:B------:R-:W-:Y:S02]  /*df20*/  HADD2.F32 R47, -RZ, R39.H0_H0 ;  /* 0x20000027ff2f7230 */ /* 0x000fe40000004100 */
[----:B------:R-:W-:Y:S01]  /*df30*/  FMUL.FTZ R49, R49, R8 ;  /* 0x0000000831317220 */ /* 0x000fe20000410000 */
[----:B------:R-:W-:Y:S02]  /*df40*/  HADD2.F32 R9, -RZ, R41.H0_H0 ;  /* 0x20000029ff097230 */ /* 0x000fe40000004100 */
[----:B------:R-:W-:Y:S01]  /*df50*/  FFMA.FTZ R56, R5, R42, R56 ;  /* 0x0000002a05387223 */ /* 0x000fe20000010038 */
[C---:B------:R-:W-:Y:S01]  /*df60*/  FFMA.FTZ R42, R45.reuse, R8, -R4 ;  /* 0x000000082d2a7223 */ /* 0x040fe20000010804 */
[C---:B------:R-:W-:Y:S01]  /*df70*/  FMUL.FTZ R5, R10.reuse, R47 ;  /* 0x0000002f0a057220 */ /* 0x040fe20000410000 */
[----:B------:R-:W-:Y:S01]  /*df80*/  FFMA.FTZ R49, R45, R44, R49 ;  /* 0x0000002c2d317223 */ /* 0x000fe20000010031 */
[----:B------:R-:W-:Y:S01]  /*df90*/  FMUL.FTZ R53, R10, R9 ;  /* 0x000000090a357220 */ /* 0x000fe20000410000 */
[----:B------:R-:W-:-:S02]  /*dfa0*/  HADD2.F32 R50, -RZ, R11.H0_H0 ;  /* 0x2000000bff327230 */ /* 0x000fc40000004100 */
[C---:B------:R-:W-:Y:S01]  /*dfb0*/  FFMA.FTZ R45, R6.reuse, R9, -R5 ;  /* 0x00000009062d7223 */ /* 0x040fe20000010805 */
[----:B------:R-:W-:Y:S02]  /*dfc0*/  HADD2.F32 R9, -RZ, R38.H1_H1 ;  /* 0x30000026ff097230 */ /* 0x000fe40000004100 */
[----:B------:R-:W-:Y:S01]  /*dfd0*/  FFMA.FTZ R10, R6, R47, R53 ;  /* 0x0000002f060a7223 */ /* 0x000fe20000010035 */
[----:B------:R-:W-:Y:S02]  /*dfe0*/  HADD2.F32 R11, -RZ, R11.H1_H1 ;  /* 0x3000000bff0b7230 */ /* 0x000fe40000004100 */
[----:B------:R-:W-:Y:S02]  /*dff0*/  HADD2.F32 R5, -RZ, R35.H1_H1 ;  /* 0x30000023ff057230 */ /* 0x000fe40000004100 */
[----:B------:R-:W-:Y:S01]  /*e000*/  FMUL.FTZ R47, R50, R9 ;  /* 0x00000009322f7220 */ /* 0x000fe20000410000 */
[----:B------:R-:W-:Y:S01]  /*e010*/  HADD2.F32 R8, -RZ, R39.H1_H1 ;  /* 0x30000027ff087230 */ /* 0x000fe20000004100 */
[----:B------:R-:W-:Y:S01]  /*e020*/  F2FP.F16.F32.PACK_AB R10, R10, R49 ;  /* 0x000000310a0a723e */ /* 0x000fe200000000ff */
[----:B------:R-:W-:-:S02]  /*e030*/  HADD2.F32 R4, -RZ, R41.H1_H1 ;  /* 0x30000029ff047230 */ /* 0x000fc40000004100 */
[-C--:B------:R-:W-:Y:S01]  /*e040*/  FMUL.FTZ R50, R50, R5.reuse ;  /* 0x0000000532327220 */ /* 0x080fe20000410000 */
[--C-:B------:R-:W-:Y:S02]  /*e050*/  HADD2.F32 R46, -RZ, R7.reuse.H0_H0 ;  /* 0x20000007ff2e7230 */ /* 0x100fe40000004100 */
[C---:B------:R-:W-:Y:S01]  /*e060*/  FMUL.FTZ R6, R11.reuse, R8 ;  /* 0x000000080b067220 */ /* 0x040fe20000410000 */
[----:B------:R-:W-:Y:S02]  /*e070*/  HADD2.F32 R7, -RZ, R7.H1_H1 ;  /* 0x30000007ff077230 */ /* 0x000fe40000004100 */
[-C--:B------:R-:W-:Y:S01]  /*e080*/  FMUL.FTZ R53, R11, R4.reuse ;  /* 0x000000040b357220 */ /* 0x080fe20000410000 */
[C---:B------:R-:W-:Y:S01]  /*e090*/  FFMA.FTZ R47, R46.reuse, R5, -R47 ;  /* 0x000000052e2f7223 */ /* 0x040fe2000001082f */
[----:B------:R-:W-:Y:S01]  /*e0a0*/  FFMA.FTZ R11, R46, R9, R50 ;  /* 0x000000092e0b7223 */ /* 0x000fe20000010032 */
[C---:B------:R-:W-:Y:S01]  /*e0b0*/  FFMA.FTZ R44, R7.reuse, R4, -R6 ;  /* 0x00000004072c7223 */ /* 0x040fe20000010806 */
[----:B------:R-:W-:Y:S01]  /*e0c0*/  FFMA.FTZ R46, R7, R8, R53 ;  /* 0x00000008072e7223 */ /* 0x000fe20000010035 */
[----:B------:R-:W-:-:S02]  /*e0d0*/  F2FP.F16.F32.PACK_AB R4, R59, R54 ;  /* 0x000000363b04723e */ /* 0x000fc400000000ff */
[----:B------:R-:W-:Y:S02]  /*e0e0*/  F2FP.F16.F32.PACK_AB R5, R52, R51 ;  /* 0x000000333405723e */ /* 0x000fe400000000ff */
[----:B------:R-:W-:Y:S02]  /*e0f0*/  F2FP.F16.F32.PACK_AB R6, R45, R42 ;  /* 0x0000002a2d06723e */ /* 0x000fe400000000ff */
[----:B------:R-:W-:Y:S02]  /*e100*/  F2FP.F16.F32.PACK_AB R7, R44, R47 ;  /* 0x0000002f2c07723e */ /* 0x000fe400000000ff */
[----:B------:R-:W-:Y:S02]  /*e110*/  F2FP.F16.F32.PACK_AB R8, R48, R57 ;  /* 0x000000393008723e */ /* 0x000fe400000000ff */
[----:B------:R-:W-:Y:S01]  /*e120*/  F2FP.F16.F32.PACK_AB R9, R56, R55 ;  /* 0x000000373809723e */ /* 0x000fe200000000ff */
[----:B------:R1:W-:Y:S01]  /*e130*/  STS.128 [R58+0x10400], R4 ;  /* 0x010400043a007388 */ /* 0x0003e20000000c00 */
[----:B------:R-:W-:-:S05]  /*e140*/  F2FP.F16.F32.PACK_AB R11, R46, R11 ;  /* 0x0000000b2e0b723e */ /* 0x000fca00000000ff */
[----:B------:R1:W-:Y:S02]  /*e150*/  STS.128 [R60+0x10400], R8 ;  /* 0x010400083c007388 */ /* 0x0003e40000000c00 */
.L_x_611:
[----:B------:R-:W-:Y:S05]  /*e160*/  BSYNC B2 ;  /* 0x0000000000027941 */ /* 0x000fea0003800000 */
.L_x_610:
[----:B------:R-:W-:Y:S04]  /*e170*/  BSSY B2, `(.L_x_612) ;  /* 0x0000059000027945 */ /* 0x000fe80003800000 */
[----:B------:R-:W-:Y:S05]  /*e180*/  @P1 BRA `(.L_x_613) ;  /* 0x00000004005c1947 */ /* 0x000fea0003800000 */
[----:B-1----:R-:W-:Y:S01]  /*e190*/  LEA.HI R4, R43, R210, RZ, 0x1d ;  /* 0x000000d22b047211 */ /* 0x002fe200078fe8ff */
[----:B------:R-:W-:Y:S02]  /*e1a0*/  HADD2.F32 R55, -RZ, R29.H0_H0 ;  /* 0x2000001dff377230 */ /* 0x000fe40000004100 */
[----:B------:R-:W-:Y:S01]  /*e1b0*/  HADD2.F32 R53, -RZ, R25.H0_H0 ;  /* 0x20000019ff357230 */ /* 0x000fe20000004100 */
[----:B0-----:R-:W-:Y:S01]  /*e1c0*/  SHF.R.S32.HI R5, RZ, 0x1f, R4 ;  /* 0x0000001fff057819 */ /* 0x001fe20000011404 */
[----:B------:R-:W-:-:S03]  /*e1d0*/  HADD2.F32 R57, -RZ, R30.H0_H0 ;  /* 0x2000001eff397230 */ /* 0x000fc60000004100 */
[----:B------:R-:W-:Y:S02]  /*e1e0*/  LEA.HI R5, R5, R4, RZ, 0x3 ;  /* 0x0000000405057211 */ /* 0x000fe400078f18ff */
[----:B------:R-:W-:-:S03]  /*e1f0*/  SHF.L.U32 R4, R4, 0x3, RZ ;  /* 0x0000000304047819 */ /* 0x000fc600000006ff */
[----:B------:R-:W-:Y:S01]  /*e200*/  IMAD.SHL.U32 R5, R5, 0x400, RZ ;  /* 0x0000040005057824 */ /* 0x000fe200078e00ff */
[----:B------:R-:W-:-:S04]  /*e210*/  LOP3.LUT R4, R189, 0x38, R4, 0xf8, !PT ;  /* 0x00000038bd047812 */ /* 0x000fc800078ef804 */
[----:B------:R-:W-:Y:S02]  /*e220*/  LOP3.LUT R5, R5, 0x7fffe000, RZ, 0xc0, !PT ;  /* 0x7fffe00005057812 */ /* 0x000fe400078ec0ff */
[----:B------:R-:W-:Y:S02]  /*e230*/  LOP3.LUT R9, R4, R191, RZ, 0x3c, !PT ;  /* 0x000000bf04097212 */ /* 0x000fe400078e3cff */
[----:B------:R-:W-:Y:S02]  /*e240*/  LEA R8, R190, R5, 0x9 ;  /* 0x00000005be087211 */ /* 0x000fe400078e48ff */
[----:B------:R-:W0:Y:S03]  /*e250*/  LDS.128 R4, [R218] ;  /* 0x00000000da047984 */ /* 0x000e260000000c00 */
[----:B------:R-:W-:-:S05]  /*e260*/  IMAD.IADD R9, R8, 0x1, R9 ;  /* 0x0000000108097824 */ /* 0x000fca00078e0209 */
[----:B------:R-:W-:-:S05]  /*e270*/  LEA R42, R9, R2, 0x1 ;  /* 0x00000002092a7211 */ /* 0x000fca00078e08ff */
[----:B------:R-:W1:Y:S01]  /*e280*/  LDS.128 R8, [R42+0x10400] ;  /* 0x010400002a087984 */ /* 0x000e620000000c00 */
[--C-:B0-----:R-:W-:Y:S02]  /*e290*/  HADD2.F32 R44, -RZ, R4.reuse.H0_H0 ;  /* 0x20000004ff2c7230 */ /* 0x101fe40000004100 */
[----:B------:R-:W-:Y:S02]  /*e2a0*/  HADD2.F32 R4, -RZ, R4.H1_H1 ;  /* 0x30000004ff047230 */ /* 0x000fe40000004100 */
[--C-:B------:R-:W-:Y:S02]  /*e2b0*/  HADD2.F32 R45, -RZ, R5.reuse.H0_H0 ;  /* 0x20000005ff2d7230 */ /* 0x100fe40000004100 */
[----:B------:R-:W-:Y:S02]  /*e2c0*/  HADD2.F32 R5, -RZ, R5.H1_H1 ;  /* 0x30000005ff057230 */ /* 0x000fe40000004100 */
[--C-:B------:R-:W-:Y:S02]  /*e2d0*/  HADD2.F32 R46, -RZ, R6.reuse.H0_H0 ;  /* 0x20000006ff2e7230 */ /* 0x100fe40000004100 */
[----:B------:R-:W-:-:S02]  /*e2e0*/  HADD2.F32 R6, -RZ, R6.H1_H1 ;  /* 0x30000006ff067230 */ /* 0x000fc40000004100 */
[----:B------:R-:W-:Y:S02]  /*e2f0*/  HADD2.F32 R47, -RZ, R7.H0_H0 ;  /* 0x20000007ff2f7230 */ /* 0x000fe40000004100 */
[--C-:B-1----:R-:W-:Y:S02]  /*e300*/  HADD2.F32 R48, -RZ, R8.reuse.H0_H0 ;  /* 0x20000008ff307230 */ /* 0x102fe40000004100 */
[----:B------:R-:W-:Y:S02]  /*e310*/  HADD2.F32 R8, -RZ, R8.H1_H1 ;  /* 0x30000008ff087230 */ /* 0x000fe40000004100 */
[----:B------:R-:W-:Y:S02]  /*e320*/  HADD2.F32 R49, -RZ, R9.H0_H0 ;  /* 0x20000009ff317230 */ /* 0x000fe40000004100 */
[C---:B------:R-:W-:Y:S01]  /*e330*/  FMUL.FTZ R59, R48.reuse, R55 ;  /* 0x00000037303b7220 */ /* 0x040fe20000410000 */
[----:B------:R-:W-:Y:S01]  /*e340*/  FMUL.FTZ R61, R48, R53 ;  /* 0x00000035303d7220 */ /* 0x000fe20000410000 */
[----:B------:R-:W-:-:S02]  /*e350*/  HADD2.F32 R48, -RZ, R29.H1_H1 ;  /* 0x3000001dff307230 */ /* 0x000fc40000004100 */
[----:B------:R-:W-:Y:S01]  /*e360*/  FMUL.FTZ R63, R8, R57 ;  /* 0x00000039083f7220 */ /* 0x000fe20000410000 */
[C---:B------:R-:W-:Y:S01]  /*e370*/  FFMA.FTZ R59, R44.reuse, R53, -R59 ;  /* 0x000000352c3b7223 */ /* 0x040fe2000001083b */
[----:B------:R-:W-:Y:S02]  /*e380*/  HADD2.F32 R53, -RZ, R26.H0_H0 ;  /* 0x2000001aff357230 */ /* 0x000fe40000004100 */
[----:B------:R-:W-:Y:S01]  /*e390*/  FFMA.FTZ R61, R44, R55, R61 ;  /* 0x000000372c3d7223 */ /* 0x000fe2000001003d */
[----:B------:R-:W-:Y:S02]  /*e3a0*/  HADD2.F32 R44, -RZ, R25.H1_H1 ;  /* 0x30000019ff2c7230 */ /* 0x000fe40000004100 */
[C---:B------:R-:W-:Y:S01]  /*e3b0*/  FMUL.FTZ R56, R49.reuse, R48 ;  /* 0x0000003031387220 */ /* 0x040fe20000410000 */
[----:B------:R-:W-:Y:S02]  /*e3c0*/  HADD2.F32 R9, -RZ, R9.H1_H1 ;  /* 0x30000009ff097230 */ /* 0x000fe40000004100 */
[-C--:B------:R-:W-:Y:S01]  /*e3d0*/  FMUL.FTZ R55, R8, R53.reuse ;  /* 0x0000003508377220 */ /* 0x080fe20000410000 */
[----:B------:R-:W-:Y:S01]  /*e3e0*/  FFMA.FTZ R52, R4, R53, -R63 ;  /* 0x0000003504347223 */ /* 0x000fe2000001083f */
[----:B------:R-:W-:Y:S01]  /*e3f0*/  FMUL.FTZ R49, R49, R44 ;  /* 0x0000002c31317220 */ /* 0x000fe20000410000 */
[----:B------:R-:W-:-:S02]  /*e400*/  HADD2.F32 R8, -RZ, R30.H1_H1 ;  /* 0x3000001eff087230 */ /* 0x000fc40000004100 */
[----:B------:R-:W-:Y:S01]  /*e410*/  FFMA.FTZ R54, R4, R57, R55 ;  /* 0x0000003904367223 */ /* 0x000fe20000010037 */
[----:B------:R-:W-:Y:S02]  /*e420*/  HADD2.F32 R4, -RZ, R26.H1_H1 ;  /* 0x3000001aff047230 */ /* 0x000fe40000004100 */
[C---:B------:R-:W-:Y:S01]  /*e430*/  FFMA.FTZ R48, R45.reuse, R48, R49 ;  /* 0x000000302d307223 */ /* 0x040fe20000010031 */
[----:B------:R-:W-:Y:S02]  /*e440*/  HADD2.F32 R50, -RZ, R10.H0_H0 ;  /* 0x2000000aff327230 */ /* 0x000fe40000004100 */
[----:B------:R-:W-:Y:S01]  /*e450*/  FFMA.FTZ R56, R45, R44, -R56 ;  /* 0x0000002c2d387223 */ /* 0x000fe20000010838 */
[----:B------:R-:W-:Y:S02]  /*e460*/  HADD2.F32 R49, -RZ, R31.H0_H0 ;  /* 0x2000001fff317230 */ /* 0x000fe40000004100 */
[----:B------:R-:W-:Y:S01]  /*e470*/  FMUL.FTZ R44, R9, R8 ;  /* 0x00000008092c7220 */ /* 0x000fe20000410000 */
[----:B------:R-:W-:-:S02]  /*e480*/  HADD2.F32 R45, -RZ, R27.H0_H0 ;  /* 0x2000001bff2d7230 */ /* 0x000fc40000004100 */
[-C--:B------:R-:W-:Y:S01]  /*e490*/  FMUL.FTZ R58, R9, R4.reuse ;  /* 0x00000004093a7220 */ /* 0x080fe20000410000 */
[----:B------:R-:W-:Y:S02]  /*e4a0*/  HADD2.F32 R10, -RZ, R10.H1_H1 ;  /* 0x3000000aff0a7230 */ /* 0x000fe40000004100 */
[C---:B------:R-:W-:Y:S01]  /*e4b0*/  FMUL.FTZ R63, R50.reuse, R49 ;  /* 0x00000031323f7220 */ /* 0x040fe20000410000 */
[----:B------:R-:W-:Y:S02]  /*e4c0*/  HADD2.F32 R53, -RZ, R32.H0_H0 ;  /* 0x20000020ff357230 */ /* 0x000fe40000004100 */
[C---:B------:R-:W-:Y:S01]  /*e4d0*/  FFMA.FTZ R55, R5.reuse, R4, -R44 ;  /* 0x0000000405377223 */ /* 0x040fe2000001082c */
[----:B------:R-:W-:Y:S02]  /*e4e0*/  HADD2.F32 R9, -RZ, R28.H0_H0 ;  /* 0x2000001cff097230 */ /* 0x000fe40000004100 */
[-C--:B------:R-:W-:Y:S01]  /*e4f0*/  FMUL.FTZ R50, R50, R45.reuse ;  /* 0x0000002d32327220 */ /* 0x080fe20000410000 */
[----:B------:R-:W-:Y:S01]  /*e500*/  FFMA.FTZ R57, R5, R8, R58 ;  /* 0x0000000805397223 */ /* 0x000fe2000001003a */
[----:B------:R-:W-:Y:S01]  /*e510*/  FFMA.FTZ R63, R46, R45, -R63 ;  /* 0x0000002d2e3f7223 */ /* 0x000fe2000001083f */
[----:B------:R-:W-:-:S02]  /*e520*/  HADD2.F32 R51, -RZ, R11.H0_H0 ;  /* 0x2000000bff337230 */ /* 0x000fc40000004100 */
[C---:B------:R-:W-:Y:S01]  /*e530*/  FMUL.FTZ R5, R10.reuse, R53 ;  /* 0x000000350a057220 */ /* 0x040fe20000410000 */
[----:B------:R-:W-:Y:S01]  /*e540*/  FMUL.FTZ R45, R10, R9 ;  /* 0x000000090a2d7220 */ /* 0x000fe20000410000 */
[----:B------:R-:W-:Y:S02]  /*e550*/  HADD2.F32 R11, -RZ, R11.H1_H1 ;  /* 0x3000000bff0b7230 */ /* 0x000fe40000004100 */
[----:B------:R-:W-:Y:S01]  /*e560*/  FFMA.FTZ R50, R46, R49, R50 ;  /* 0x000000312e327223 */ /* 0x000fe20000010032 */
[----:B------:R-:W-:Y:S02]  /*e570*/  HADD2.F32 R10, -RZ, R31.H1_H1 ;  /* 0x3000001fff0a7230 */ /* 0x000fe40000004100 */
[C---:B------:R-:W-:Y:S01]  /*e580*/  FFMA.FTZ R46, R6.reuse, R9, -R5 ;  /* 0x00000009062e7223 */ /* 0x040fe20000010805 */
[----:B------:R-:W-:Y:S02]  /*e590*/  HADD2.F32 R44, -RZ, R32.H1_H1 ;  /* 0x30000020ff2c7230 */ /* 0x000fe40000004100 */
[----:B------:R-:W-:Y:S01]  /*e5a0*/  FFMA.FTZ R45, R6, R53, R45 ;  /* 0x00000035062d7223 */ /* 0x000fe2000001002d */
[----:B------:R-:W-:-:S02]  /*e5b0*/  HADD2.F32 R4, -RZ, R27.H1_H1 ;  /* 0x3000001bff047230 */ /* 0x000fc40000004100 */
[----:B------:R-:W-:Y:S01]  /*e5c0*/  FMUL.FTZ R6, R51, R10 ;  /* 0x0000000a33067220 */ /* 0x000fe20000410000 */
[----:B------:R-:W-:Y:S02]  /*e5d0*/  HADD2.F32 R8, -RZ, R28.H1_H1 ;  /* 0x3000001cff087230 */ /* 0x000fe40000004100 */
[----:B------:R-:W-:Y:S01]  /*e5e0*/  FMUL.FTZ R58, R11, R44 ;  /* 0x0000002c0b3a7220 */ /* 0x000fe20000410000 */
[----:B------:R-:W-:Y:S02]  /*e5f0*/  HADD2.F32 R7, -RZ, R7.H1_H1 ;  /* 0x30000007ff077230 */ /* 0x000fe40000004100 */
[----:B------:R-:W-:Y:S01]  /*e600*/  FMUL.FTZ R51, R51, R4 ;  /* 0x0000000433337220 */ /* 0x000fe20000410000 */
[----:B------:R-:W-:Y:S01]  /*e610*/  F2FP.F16.F32.PACK_AB R9, R57, R48 ;  /* 0x000000303909723e */ /* 0x000fe200000000ff */
[----:B------:R-:W-:Y:S01]  /*e620*/  FMUL.FTZ R5, R11, R8 ;  /* 0x000000080b057220 */ /* 0x000fe20000410000 */
[----:B------:R-:W-:Y:S01]  /*e630*/  FFMA.FTZ R11, R47, R4, -R6 ;  /* 0x000000042f0b7223 */ /* 0x000fe20000010806 */
[----:B------:R-:W-:Y:S01]  /*e640*/  FFMA.FTZ R58, R7, R8, -R58 ;  /* 0x00000008073a7223 */ /* 0x000fe2000001083a */
[----:B------:R-:W-:Y:S01]  /*e650*/  FFMA.FTZ R51, R47, R10, R51 ;  /* 0x0000000a2f337223 */ /* 0x000fe20000010033 */
[----:B------:R-:W-:Y:S01]  /*e660*/  FFMA.FTZ R44, R7, R44, R5 ;  /* 0x0000002c072c7223 */ /* 0x000fe20000010005 */
[----:B------:R-:W-:-:S02]  /*e670*/  F2FP.F16.F32.PACK_AB R4, R52, R59 ;  /* 0x0000003b3404723e */ /* 0x000fc400000000ff */
[----:B------:R-:W-:Y:S02]  /*e680*/  F2FP.F16.F32.PACK_AB R5, R55, R56 ;  /* 0x000000383705723e */ /* 0x000fe400000000ff */
[----:B------:R-:W-:Y:S02]  /*e690*/  F2FP.F16.F32.PACK_AB R6, R46, R63 ;  /* 0x0000003f2e06723e */ /* 0x000fe400000000ff */
[----:B------:R-:W-:Y:S02]  /*e6a0*/  F2FP.F16.F32.PACK_AB R7, R58, R11 ;  /* 0x0000000b3a07723e */ /* 0x000fe400000000ff */
[----:B------:R-:W-:Y:S02]  /*e6b0*/  F2FP.F16.F32.PACK_AB R8, R54, R61 ;  /* 0x0000003d3608723e */ /* 0x000fe400000000ff */
[----:B------:R-:W-:Y:S01]  /*e6c0*/  F2FP.F16.F32.PACK_AB R10, R45, R50 ;  /* 0x000000322d0a723e */ /* 0x000fe200000000ff */
[----:B------:R2:W-:Y:S01]  /*e6d0*/  STS.128 [R218], R4 ;  /* 0x00000004da007388 */ /* 0x0005e20000000c00 */
[----:B------:R-:W-:-:S05]  /*e6e0*/  F2FP.F16.F32.PACK_AB R11, R44, R51 ;  /* 0x000000332c0b723e */ /* 0x000fca00000000ff */
[----:B------:R2:W-:Y:S02]  /*e6f0*/  STS.128 [R42+0x10400], R8 ;  /* 0x010400082a007388 */ /* 0x0005e40000000c00 */
.L_x_613:
[----:B------:R-:W-:Y:S05]  /*e700*/  BSYNC B2 ;  /* 0x0000000000027941 */ /* 0x000fea0003800000 */
.L_x_612:
[----:B------:R-:W-:Y:S05]  /*e710*/  @P2 BRA `(.L_x_609) ;  /* 0x00000004005c2947 */ /* 0x000fea0003800000 */
[----:B------:R-:W-:Y:S01]  /*e720*/  LEA.HI R43, R43, R216, RZ, 0x1d ;  /* 0x000000d82b2b7211 */ /* 0x000fe200078fe8ff */
[----:B------:R-:W-:Y:S02]  /*e730*/  HADD2.F32 R52, -RZ, R3.H0_H0 ;  /* 0x20000003ff347230 */ /* 0x000fe40000004100 */
[--C-:B------:R-:W-:Y:S01]  /*e740*/  HADD2.F32 R54, -RZ, R15.reuse.H0_H0 ;  /* 0x2000000fff367230 */ /* 0x100fe20000004100 */
[----:B-12---:R-:W-:Y:S01]  /*e750*/  SHF.R.S32.HI R4, RZ, 0x1f, R43 ;  /* 0x0000001fff047819 */ /* 0x006fe2000001142b */
[----:B------:R-:W-:Y:S02]  /*e760*/  HADD2.F32 R51, -RZ, R20.H0_H0 ;  /* 0x20000014ff337230 */ /* 0x000fe40000004100 */
[----:B------:R-:W-:Y:S01]  /*e770*/  HADD2.F32 R53, -RZ, R15.H1_H1 ;  /* 0x3000000fff357230 */ /* 0x000fe20000004100 */
[----:B0-----:R-:W-:Y:S01]  /*e780*/  LEA.HI R5, R4, R43, RZ, 0x3 ;  /* 0x0000002b04057211 */ /* 0x001fe200078f18ff */
[----:B------:R-:W-:-:S03]  /*e790*/  IMAD.SHL.U32 R4, R43, 0x8, RZ ;  /* 0x000000082b047824 */ /* 0x000fc600078e00ff */
[----:B------:R-:W-:Y:S02]  /*e7a0*/  SHF.L.U32 R5, R5, 0xa, RZ ;  /* 0x0000000a05057819 */ /* 0x000fe400000006ff */
[----:B------:R-:W-:Y:S02]  /*e7b0*/  LOP3.LUT R4, R189, 0x38, R4, 0xf8, !PT ;  /* 0x00000038bd047812 */ /* 0x000fe400078ef804 */
[----:B------:R-:W-:Y:S02]  /*e7c0*/  LOP3.LUT R5, R5, 0x7fffe000, RZ, 0xc0, !PT ;  /* 0x7fffe00005057812 */ /* 0x000fe400078ec0ff */
[----:B------:R-:W-:-:S03]  /*e7d0*/  LOP3.LUT R9, R4, R191, RZ, 0x3c, !PT ;  /* 0x000000bf04097212 */ /* 0x000fc600078e3cff */
[----:B------:R-:W-:Y:S02]  /*e7e0*/  IMAD R8, R190, 0x200, R5 ;  /* 0x00000200be087824 */ /* 0x000fe400078e0205 */
[----:B------:R-:W0:Y:S03]  /*e7f0*/  LDS.128 R4, [R215] ;  /* 0x00000000d7047984 */ /* 0x000e260000000c00 */
        /* <DEDUP_REMOVED lines=15> */
[----:B------:R-:W-:-:S02]  /*e8f0*/  HADD2.F32 R47, -RZ, R12.H0_H0 ;  /* 0x2000000cff2f7230 */ /* 0x000fc40000004100 */
[C---:B------:R-:W-:Y:S01]  /*e900*/  FMUL.FTZ R55, R8.reuse, R51 ;  /* 0x0000003308377220 */ /* 0x040fe20000410000 */
[C---:B------:R-:W-:Y:S01]  /*e910*/  FFMA.FTZ R56, R43.reuse, R52, -R56 ;  /* 0x000000342b387223 */ /* 0x040fe20000010838 */
[----:B------:R-:W-:Y:S01]  /*e920*/  FFMA.FTZ R58, R43, R54, R58 ;  /* 0x000000362b3a7223 */ /* 0x000fe2000001003a */
[----:B------:R-:W-:Y:S02]  /*e930*/  HADD2.F32 R43, -RZ, R3.H1_H1 ;  /* 0x30000003ff2b7230 */ /* 0x000fe40000004100 */
[-C--:B------:R-:W-:Y:S01]  /*e940*/  FMUL.FTZ R57, R8, R47.reuse ;  /* 0x0000002f08397220 */ /* 0x080fe20000410000 */
[----:B------:R-:W-:Y:S01]  /*e950*/  FFMA.FTZ R55, R4, R47, -R55 ;  /* 0x0000002f04377223 */ /* 0x000fe20000010837 */
[C---:B------:R-:W-:Y:S01]  /*e960*/  FMUL.FTZ R47, R48.reuse, R53 ;  /* 0x00000035302f7220 */ /* 0x040fe20000410000 */
[----:B------:R-:W-:Y:S02]  /*e970*/  HADD2.F32 R9, -RZ, R9.H1_H1 ;  /* 0x30000009ff097230 */ /* 0x000fe40000004100 */
[----:B------:R-:W-:Y:S01]  /*e980*/  FMUL.FTZ R48, R48, R43 ;  /* 0x0000002b30307220 */ /* 0x000fe20000410000 */
[----:B------:R-:W-:-:S02]  /*e990*/  HADD2.F32 R52, -RZ, R20.H1_H1 ;  /* 0x30000014ff347230 */ /* 0x000fc40000004100 */
[----:B------:R-:W-:Y:S01]  /*e9a0*/  FFMA.FTZ R57, R4, R51, R57 ;  /* 0x0000003304397223 */ /* 0x000fe20000010039 */
[----:B------:R-:W-:Y:S02]  /*e9b0*/  HADD2.F32 R4, -RZ, R12.H1_H1 ;  /* 0x3000000cff047230 */ /* 0x000fe40000004100 */
[C---:B------:R-:W-:Y:S01]  /*e9c0*/  FFMA.FTZ R47, R44.reuse, R43, -R47 ;  /* 0x0000002b2c2f7223 */ /* 0x040fe2000001082f */
[----:B------:R-:W-:Y:S01]  /*e9d0*/  FFMA.FTZ R48, R44, R53, R48 ;  /* 0x000000352c307223 */ /* 0x000fe20000010030 */
[----:B------:R-:W-:Y:S02]  /*e9e0*/  HADD2.F32 R49, -RZ, R10.H0_H0 ;  /* 0x2000000aff317230 */ /* 0x000fe40000004100 */
[C---:B------:R-:W-:Y:S01]  /*e9f0*/  FMUL.FTZ R54, R9.reuse, R52 ;  /* 0x0000003409367220 */ /* 0x040fe20000410000 */
[----:B------:R-:W-:Y:S02]  /*ea00*/  HADD2.F32 R8, -RZ, R13.H0_H0 ;  /* 0x2000000dff087230 */ /* 0x000fe40000004100 */
[----:B------:R-:W-:Y:S01]  /*ea10*/  FMUL.FTZ R60, R9, R4 ;  /* 0x00000004093c7220 */ /* 0x000fe20000410000 */
[----:B------:R-:W-:-:S02]  /*ea20*/  HADD2.F32 R44, -RZ, R21.H0_H0 ;  /* 0x20000015ff2c7230 */ /* 0x000fc40000004100 */
[----:B------:R-:W-:Y:S01]  /*ea30*/  FFMA.FTZ R54, R5, R4, -R54 ;  /* 0x0000000405367223 */ /* 0x000fe20000010836 */
[----:B------:R-:W-:Y:S02]  /*ea40*/  HADD2.F32 R10, -RZ, R10.H1_H1 ;  /* 0x3000000aff0a7230 */ /* 0x000fe40000004100 */
[C---:B------:R-:W-:Y:S01]  /*ea50*/  FMUL.FTZ R53, R49.reuse, R8 ;  /* 0x0000000831357220 */ /* 0x040fe20000410000 */
[----:B------:R-:W-:Y:S02]  /*ea60*/  HADD2.F32 R43, -RZ, R24.H0_H0 ;  /* 0x20000018ff2b7230 */ /* 0x000fe40000004100 */
[----:B------:R-:W-:Y:S01]  /*ea70*/  FMUL.FTZ R4, R49, R44 ;  /* 0x0000002c31047220 */ /* 0x000fe20000410000 */
[----:B------:R-:W-:Y:S02]  /*ea80*/  HADD2.F32 R9, -RZ, R14.H0_H0 ;  /* 0x2000000eff097230 */ /* 0x000fe40000004100 */
[----:B------:R-:W-:Y:S01]  /*ea90*/  FFMA.FTZ R49, R5, R52, R60 ;  /* 0x0000003405317223 */ /* 0x000fe2000001003c */
[C---:B------:R-:W-:Y:S01]  /*eaa0*/  FFMA.FTZ R53, R45.reuse, R44, R53 ;  /* 0x0000002c2d357223 */ /* 0x040fe20000010035 */
[C---:B------:R-:W-:Y:S01]  /*eab0*/  FMUL.FTZ R5, R10.reuse, R43 ;  /* 0x0000002b0a057220 */ /* 0x040fe20000410000 */
[----:B------:R-:W-:Y:S01]  /*eac0*/  FFMA.FTZ R51, R45, R8, -R4 ;  /* 0x000000082d337223 */ /* 0x000fe20000010804 */
[----:B------:R-:W-:Y:S01]  /*ead0*/  FMUL.FTZ R45, R10, R9 ;  /* 0x000000090a2d7220 */ /* 0x000fe20000410000 */
[----:B------:R-:W-:-:S02]  /*eae0*/  HADD2.F32 R50, -RZ, R11.H0_H0 ;  /* 0x2000000bff327230 */ /* 0x000fc40000004100 */
[C---:B------:R-:W-:Y:S01]  /*eaf0*/  FFMA.FTZ R10, R6.reuse, R9, -R5 ;  /* 0x00000009060a7223 */ /* 0x040fe20000010805 */
[----:B------:R-:W-:Y:S02]  /*eb00*/  HADD2.F32 R9, -RZ, R21.H1_H1 ;  /* 0x30000015ff097230 */ /* 0x000fe40000004100 */
[----:B------:R-:W-:Y:S01]  /*eb10*/  FFMA.FTZ R44, R6, R43, R45 ;  /* 0x0000002b062c7223 */ /* 0x000fe2000001002d */
[----:B------:R-:W-:Y:S02]  /*eb20*/  HADD2.F32 R5, -RZ, R13.H1_H1 ;  /* 0x3000000dff057230 */ /* 0x000fe40000004100 */
[----:B------:R-:W-:Y:S02]  /*eb30*/  HADD2.F32 R11, -RZ, R11.H1_H1 ;  /* 0x3000000bff0b7230 */ /* 0x000fe40000004100 */
[C---:B------:R-:W-:Y:S01]  /*eb40*/  FMUL.FTZ R43, R50.reuse, R9 ;  /* 0x00000009322b7220 */ /* 0x040fe20000410000 */
[----:B------:R-:W-:Y:S02]  /*eb50*/  HADD2.F32 R8, -RZ, R24.H1_H1 ;  /* 0x30000018ff087230 */ /* 0x000fe40000004100 */
[----:B------:R-:W-:Y:S01]  /*eb60*/  FMUL.FTZ R50, R50, R5 ;  /* 0x0000000532327220 */ /* 0x000fe20000410000 */
[----:B------:R-:W-:-:S02]  /*eb70*/  HADD2.F32 R4, -RZ, R14.H1_H1 ;  /* 0x3000000eff047230 */ /* 0x000fc40000004100 */
[----:B------:R-:W-:Y:S01]  /*eb80*/  FFMA.FTZ R43, R46, R5, -R43 ;  /* 0x000000052e2b7223 */ /* 0x000fe2000001082b */
[----:B------:R-:W-:Y:S02]  /*eb90*/  HADD2.F32 R7, -RZ, R7.H1_H1 ;  /* 0x30000007ff077230 */ /* 0x000fe40000004100 */
[C---:B------:R-:W-:Y:S01]  /*eba0*/  FMUL.FTZ R6, R11.reuse, R8 ;  /* 0x000000080b067220 */ /* 0x040fe20000410000 */
[----:B------:R-:W-:Y:S01]  /*ebb0*/  F2FP.F16.F32.PACK_AB R5, R54, R47 ;  /* 0x0000002f3605723e */ /* 0x000fe200000000ff */
[-C--:B------:R-:W-:Y:S01]  /*ebc0*/  FMUL.FTZ R45, R11, R4.reuse ;  /* 0x000000040b2d7220 */ /* 0x080fe20000410000 */
[----:B------:R-:W-:Y:S01]  /*ebd0*/  FFMA.FTZ R11, R46, R9, R50 ;  /* 0x000000092e0b7223 */ /* 0x000fe20000010032 */
[----:B------:R-:W-:Y:S01]  /*ebe0*/  FFMA.FTZ R46, R7, R4, -R6 ;  /* 0x00000004072e7223 */ /* 0x000fe20000010806 */
[----:B------:R-:W-:Y:S01]  /*ebf0*/  F2FP.F16.F32.PACK_AB R4, R55, R56 ;  /* 0x000000383704723e */ /* 0x000fe200000000ff */
[----:B------:R-:W-:Y:S01]  /*ec00*/  FFMA.FTZ R50, R7, R8, R45 ;  /* 0x0000000807327223 */ /* 0x000fe2000001002d */
[----:B------:R-:W-:-:S02]  /*ec10*/  F2FP.F16.F32.PACK_AB R6, R10, R51 ;  /* 0x000000330a06723e */ /* 0x000fc400000000ff */
[----:B------:R-:W-:Y:S02]  /*ec20*/  F2FP.F16.F32.PACK_AB R7, R46, R43 ;  /* 0x0000002b2e07723e */ /* 0x000fe400000000ff */
[----:B------:R-:W-:Y:S02]  /*ec30*/  F2FP.F16.F32.PACK_AB R8, R57, R58 ;  /* 0x0000003a3908723e */ /* 0x000fe400000000ff */
[----:B------:R-:W-:Y:S01]  /*ec40*/  F2FP.F16.F32.PACK_AB R9, R49, R48 ;  /* 0x000000303109723e */ /* 0x000fe200000000ff */
[----:B------:R3:W-:Y:S01]  /*ec50*/  STS.128 [R215], R4 ;  /* 0x00000004d7007388 */ /* 0x0007e20000000c00 */
[----:B------:R-:W-:Y:S02]  /*ec60*/  F2FP.F16.F32.PACK_AB R10, R44, R53 ;  /* 0x000000352c0a723e */ /* 0x000fe400000000ff */
[----:B------:R-:W-:-:S05]  /*ec70*/  F2FP.F16.F32.PACK_AB R11, R50, R11 ;  /* 0x0000000b320b723e */ /* 0x000fca00000000ff */
[----:B------:R3:W-:Y:S02]  /*ec80*/  STS.128 [R42+0x10400], R8 ;  /* 0x010400082a007388 */ /* 0x0007e40000000c00 */
.L_x_609:
[----:B------:R-:W-:Y:S05]  /*ec90*/  BSYNC B1 ;  /* 0x0000000000017941 */ /* 0x000fea0003800000 */
.L_x_608:
[----:B------:R-:W-:-:S13]  /*eca0*/  ISETP.GE.AND P0, PT, R204, R0, PT ;  /* 0x00000000cc00720c */ /* 0x000fda0003f06270 */
[----:B------:R-:W-:Y:S05]  /*ecb0*/  @P0 BRA `(.L_x_589) ;  /* 0x0000001000340947 */ /* 0x000fea0003800000 */
[----:B------:R-:W4:Y:S01]  /*ecc0*/  LDC R43, c[0x0][0x3d4] ;  /* 0x0000f500ff2b7b82 */ /* 0x000f220000000800 */
[----:B------:R-:W-:Y:S01]  /*ecd0*/  BSSY B1, `(.L_x_614) ;  /* 0x000005b000017945 */ /* 0x000fe20003800000 */
[-C--:B----4-:R-:W-:Y:S02]  /*ece0*/  ISETP.GE.AND P0, PT, R22, R43.reuse, PT ;  /* 0x0000002b1600720c */ /* 0x090fe40003f06270 */
[-C--:B------:R-:W-:Y:S02]  /*ecf0*/  ISETP.GE.AND P1, PT, R184, R43.reuse, PT ;  /* 0x0000002bb800720c */ /* 0x080fe40003f26270 */
[----:B------:R-:W-:-:S09]  /*ed00*/  ISETP.GE.AND P2, PT, R185, R43, PT ;  /* 0x0000002bb900720c */ /* 0x000fd20003f46270 */
[----:B------:R-:W-:Y:S05]  /*ed10*/  @P0 BRA `(.L_x_615) ;  /* 0x0000000400580947 */ /* 0x000fea0003800000 */
[----:B------:R-:W-:Y:S01]  /*ed20*/  LEA.HI R0, R43, R208, RZ, 0x1d ;  /* 0x000000d02b007211 */ /* 0x000fe200078fe8ff */
[--C-:B------:R-:W-:Y:S02]  /*ed30*/  HADD2.F32 R54, -RZ, R36.reuse.H0_H0 ;  /* 0x20000024ff367230 */ /* 0x100fe40000004100 */
[----:B------:R-:W-:Y:S01]  /*ed40*/  HADD2.F32 R52, -RZ, R33.H0_H0 ;  /* 0x20000021ff347230 */ /* 0x000fe20000004100 */
[----:B0123--:R-:W-:Y:S01]  /*ed50*/  SHF.R.S32.HI R5, RZ, 0x1f, R0 ;  /* 0x0000001fff057819 */ /* 0x00ffe20000011400 */
[--C-:B------:R-:W-:Y:S01]  /*ed60*/  HADD2.F32 R56, -RZ, R37.reuse.H0_H0 ;  /* 0x20000025ff387230 */ /* 0x100fe20000004100 */
[----:B------:R-:W-:Y:S01]  /*ed70*/  SHF.L.U32 R4, R0, 0x3, RZ ;  /* 0x0000000300047819 */ /* 0x000fe200000006ff */
[----:B------:R-:W-:Y:S01]  /*ed80*/  HADD2.F32 R58, -RZ, R36.H1_H1 ;  /* 0x30000024ff3a7230 */ /* 0x000fe20000004100 */
[----:B------:R-:W-:Y:S01]  /*ed90*/  LEA.HI R5, R5, R0, RZ, 0x3 ;  /* 0x0000000005057211 */ /* 0x000fe200078f18ff */
[----:B------:R-:W-:Y:S01]  /*eda0*/  HADD2.F32 R57, -RZ, R37.H1_H1 ;  /* 0x30000025ff397230 */ /* 0x000fe20000004100 */
[----:B------:R-:W-:Y:S01]  /*edb0*/  LOP3.LUT R0, R187, 0x38, R4, 0xf8, !PT ;  /* 0x00000038bb007812 */ /* 0x000fe200078ef804 */
[----:B------:R-:W-:-:S02]  /*edc0*/  HADD2.F32 R59, -RZ, R38.H0_H0 ;  /* 0x20000026ff3b7230 */ /* 0x000fc40000004100 */
[----:B------:R-:W-:Y:S01]  /*edd0*/  IMAD.SHL.U32 R5, R5, 0x400, RZ ;  /* 0x0000040005057824 */ /* 0x000fe200078e00ff */
[----:B------:R-:W-:Y:S01]  /*ede0*/  LOP3.LUT R0, R0, R219, RZ, 0x3c, !PT ;  /* 0x000000db00007212 */ /* 0x000fe200078e3cff */
[----:B------:R-:W-:-:S03]  /*edf0*/  HADD2.F32 R55, -RZ, R35.H0_H0 ;  /* 0x20000023ff377230 */ /* 0x000fc60000004100 */
[----:B------:R-:W-:Y:S02]  /*ee00*/  LOP3.LUT R9, R5, 0x7fffe000, RZ, 0xc0, !PT ;  /* 0x7fffe00005097812 */ /* 0x000fe400078ec0ff */
[----:B------:R-:W0:Y:S02]  /*ee10*/  LDS.128 R4, [R217] ;  /* 0x00000000d9047984 */ /* 0x000e240000000c00 */
[----:B------:R-:W-:-:S04]  /*ee20*/  IADD3 R9, R0, R9, R193 ;  /* 0x0000000900097210 */ /* 0x000fc80007ffe0c1 */
        /* <DEDUP_REMOVED lines=10> */
[--C-:B------:R-:W-:Y:S02]  /*eed0*/  HADD2.F32 R48, -RZ, R9.reuse.H0_H0 ;  /* 0x20000009ff307230 */ /* 0x100fe40000004100 */
[-C--:B------:R-:W-:Y:S01]  /*eee0*/  FMUL.FTZ R51, R54, R47.reuse ;  /* 0x0000002f36337220 */ /* 0x080fe20000410000 */
[----:B------:R-:W-:Y:S01]  /*eef0*/  FMUL.FTZ R47, R52, R47 ;  /* 0x0000002f342f7220 */ /* 0x000fe20000410000 */
[----:B------:R-:W-:Y:S01]  /*ef00*/  FMUL.FTZ R53, R56, R8 ;  /* 0x0000000838357220 */ /* 0x000fe20000410000 */
[----:B------:R-:W-:Y:S02]  /*ef10*/  HADD2.F32 R9, -RZ, R9.H1_H1 ;  /* 0x30000009ff097230 */ /* 0x000fe40000004100 */
[----:B------:R-:W-:Y:S01]  /*ef20*/  FFMA.FTZ R51, R52, R42, -R51 ;  /* 0x0000002a34337223 */ /* 0x000fe20000010833 */
[----:B------:R-:W-:-:S02]  /*ef30*/  HADD2.F32 R52, -RZ, R34.H0_H0 ;  /* 0x20000022ff347230 */ /* 0x000fc40000004100 */
[----:B------:R-:W-:Y:S01]  /*ef40*/  FFMA.FTZ R47, R54, R42, R47 ;  /* 0x0000002a362f7223 */ /* 0x000fe2000001002f */
[----:B------:R-:W-:Y:S02]  /*ef50*/  HADD2.F32 R42, -RZ, R33.H1_H1 ;  /* 0x30000021ff2a7230 */ /* 0x000fe40000004100 */
[----:B------:R-:W-:Y:S02]  /*ef60*/  HADD2.F32 R49, -RZ, R10.H0_H0 ;  /* 0x2000000aff317230 */ /* 0x000fe40000004100 */
[C---:B------:R-:W-:Y:S01]  /*ef70*/  FMUL.FTZ R33, R52.reuse, R8 ;  /* 0x0000000834217220 */ /* 0x040fe20000410000 */
[----:B------:R-:W-:Y:S01]  /*ef80*/  FFMA.FTZ R8, R52, R4, -R53 ;  /* 0x0000000434087223 */ /* 0x000fe20000010835 */
[-C--:B------:R-:W-:Y:S01]  /*ef90*/  FMUL.FTZ R53, R58, R48.reuse ;  /* 0x000000303a357220 */ /* 0x080fe20000410000 */
[----:B------:R-:W-:Y:S01]  /*efa0*/  FMUL.FTZ R37, R42, R48 ;  /* 0x000000302a257220 */ /* 0x000fe20000410000 */
[----:B------:R-:W-:Y:S01]  /*efb0*/  FFMA.FTZ R36, R56, R4, R33 ;  /* 0x0000000438247223 */ /* 0x000fe20000010021 */
[----:B------:R-:W-:-:S02]  /*efc0*/  HADD2.F32 R33, -RZ, R34.H1_H1 ;  /* 0x30000022ff217230 */ /* 0x000fc40000004100 */
[----:B------:R-:W-:Y:S01]  /*efd0*/  FFMA.FTZ R53, R42, R44, -R53 ;  /* 0x0000002c2a357223 */ /* 0x000fe20000010835 */
[----:B------:R-:W-:Y:S02]  /*efe0*/  HADD2.F32 R10, -RZ, R10.H1_H1 ;  /* 0x3000000aff0a7230 */ /* 0x000fe40000004100 */
[-C--:B------:R-:W-:Y:S01]  /*eff0*/  FMUL.FTZ R4, R57, R9.reuse ;  /* 0x0000000939047220 */ /* 0x080fe20000410000 */
[----:B------:R-:W-:Y:S02]  /*f000*/  HADD2.F32 R52, -RZ, R39.H0_H0 ;  /* 0x20000027ff347230 */ /* 0x000fe40000004100 */
[C---:B------:R-:W-:Y:S01]  /*f010*/  FMUL.FTZ R42, R33.reuse, R9 ;  /* 0x00000009212a7220 */ /* 0x040fe20000410000 */
[----:B------:R-:W-:Y:S02]  /*f020*/  HADD2.F32 R48, -RZ, R41.H0_H0 ;  /* 0x20000029ff307230 */ /* 0x000fe40000004100 */
[----:B------:R-:W-:Y:S01]  /*f030*/  FFMA.FTZ R34, R33, R5, -R4 ;  /* 0x0000000521227223 */ /* 0x000fe20000010804 */
[----:B------:R-:W-:-:S02]  /*f040*/  HADD2.F32 R50, -RZ, R11.H0_H0 ;  /* 0x2000000bff327230 */ /* 0x000fc40000004100 */
[----:B------:R-:W-:Y:S01]  /*f050*/  FFMA.FTZ R42, R57, R5, R42 ;  /* 0x00000005392a7223 */ /* 0x000fe2000001002a */
[-C--:B------:R-:W-:Y:S01]  /*f060*/  FMUL.FTZ R5, R52, R10.reuse ;  /* 0x0000000a34057220 */ /* 0x080fe20000410000 */
[C---:B------:R-:W-:Y:S01]  /*f070*/  FMUL.FTZ R9, R48.reuse, R10 ;  /* 0x0000000a30097220 */ /* 0x040fe20000410000 */
[----:B------:R-:W-:Y:S02]  /*f080*/  HADD2.F32 R11, -RZ, R11.H1_H1 ;  /* 0x3000000bff0b7230 */ /* 0x000fe40000004100 */
[----:B------:R-:W-:Y:S01]  /*f090*/  FMUL.FTZ R4, R59, R49 ;  /* 0x000000313b047220 */ /* 0x000fe20000410000 */
[----:B------:R-:W-:Y:S01]  /*f0a0*/  FFMA.FTZ R10, R48, R6, -R5 ;  /* 0x00000006300a7223 */ /* 0x000fe20000010805 */
[----:B------:R-:W-:Y:S02]  /*f0b0*/  HADD2.F32 R48, -RZ, R38.H1_H1 ;  /* 0x30000026ff307230 */ /* 0x000fe40000004100 */
[----:B------:R-:W-:Y:S01]  /*f0c0*/  FFMA.FTZ R37, R58, R44, R37 ;  /* 0x0000002c3a257223 */ /* 0x000fe20000010025 */
[----:B------:R-:W-:-:S02]  /*f0d0*/  HADD2.F32 R39, -RZ, R39.H1_H1 ;  /* 0x30000027ff277230 */ /* 0x000fc40000004100 */
[----:B------:R-:W-:Y:S01]  /*f0e0*/  FFMA.FTZ R33, R55, R45, -R4 ;  /* 0x0000002d37217223 */ /* 0x000fe20000010804 */
[----:B------:R-:W-:Y:S02]  /*f0f0*/  HADD2.F32 R38, -RZ, R35.H1_H1 ;  /* 0x30000023ff267230 */ /* 0x000fe40000004100 */
[----:B------:R-:W-:Y:S01]  /*f100*/  FMUL.FTZ R5, R48, R50 ;  /* 0x0000003230057220 */ /* 0x000fe20000410000 */
[----:B------:R-:W-:Y:S02]  /*f110*/  HADD2.F32 R41, -RZ, R41.H1_H1 ;  /* 0x30000029ff297230 */ /* 0x000fe40000004100 */
[----:B------:R-:W-:Y:S01]  /*f120*/  FFMA.FTZ R35, R52, R6, R9 ;  /* 0x0000000634237223 */ /* 0x000fe20000010009 */
[--C-:B------:R-:W-:Y:S02]  /*f130*/  HADD2.F32 R46, -RZ, R7.reuse.H0_H0 ;  /* 0x20000007ff2e7230 */ /* 0x100fe40000004100 */
[----:B------:R-:W-:Y:S01]  /*f140*/  FMUL.FTZ R4, R39, R11 ;  /* 0x0000000b27047220 */ /* 0x000fe20000410000 */
[----:B------:R-:W-:-:S02]  /*f150*/  HADD2.F32 R7, -RZ, R7.H1_H1 ;  /* 0x30000007ff077230 */ /* 0x000fc40000004100 */
[----:B------:R-:W-:Y:S01]  /*f160*/  FMUL.FTZ R44, R55, R49 ;  /* 0x00000031372c7220 */ /* 0x000fe20000410000 */
[C---:B------:R-:W-:Y:S01]  /*f170*/  FMUL.FTZ R9, R38.reuse, R50 ;  /* 0x0000003226097220 */ /* 0x040fe20000410000 */
[C---:B------:R-:W-:Y:S01]  /*f180*/  FMUL.FTZ R6, R41.reuse, R11 ;  /* 0x0000000b29067220 */ /* 0x040fe20000410000 */
[-C--:B------:R-:W-:Y:S01]  /*f190*/  FFMA.FTZ R11, R38, R46.reuse, -R5 ;  /* 0x0000002e260b7223 */ /* 0x080fe20000010805 */
[----:B------:R-:W-:Y:S01]  /*f1a0*/  FFMA.FTZ R38, R41, R7, -R4 ;  /* 0x0000000729267223 */ /* 0x000fe20000010804 */
[----:B------:R-:W-:Y:S01]  /*f1b0*/  FFMA.FTZ R44, R59, R45, R44 ;  /* 0x0000002d3b2c7223 */ /* 0x000fe2000001002c */
[----:B------:R-:W-:Y:S01]  /*f1c0*/  FFMA.FTZ R46, R48, R46, R9 ;  /* 0x0000002e302e7223 */ /* 0x000fe20000010009 */
[----:B------:R-:W-:Y:S01]  /*f1d0*/  FFMA.FTZ R39, R39, R7, R6 ;  /* 0x0000000727277223 */ /* 0x000fe20000010006 */
[----:B------:R-:W-:Y:S02]  /*f1e0*/  F2FP.F16.F32.PACK_AB R4, R8, R51 ;  /* 0x000000330804723e */ /* 0x000fe400000000ff */
[----:B------:R-:W-:-:S02]  /*f1f0*/  F2FP.F16.F32.PACK_AB R5, R34, R53 ;  /* 0x000000352205723e */ /* 0x000fc400000000ff */
[----:B------:R-:W-:Y:S02]  /*f200*/  F2FP.F16.F32.PACK_AB R6, R10, R33 ;  /* 0x000000210a06723e */ /* 0x000fe400000000ff */
[----:B------:R-:W-:Y:S02]  /*f210*/  F2FP.F16.F32.PACK_AB R7, R38, R11 ;  /* 0x0000000b2607723e */ /* 0x000fe400000000ff */
[----:B------:R-:W-:Y:S02]  /*f220*/  F2FP.F16.F32.PACK_AB R8, R36, R47 ;  /* 0x0000002f2408723e */ /* 0x000fe400000000ff */
[----:B------:R-:W-:Y:S01]  /*f230*/  F2FP.F16.F32.PACK_AB R9, R42, R37 ;  /* 0x000000252a09723e */ /* 0x000fe200000000ff */
[----:B------:R4:W-:Y:S01]  /*f240*/  STS.128 [R217], R4 ;  /* 0x00000004d9007388 */ /* 0x0009e20000000c00 */
[----:B------:R-:W-:Y:S02]  /*f250*/  F2FP.F16.F32.PACK_AB R10, R35, R44 ;  /* 0x0000002c230a723e */ /* 0x000fe400000000ff */
[----:B------:R-:W-:-:S05]  /*f260*/  F2FP.F16.F32.PACK_AB R11, R39, R46 ;  /* 0x0000002e270b723e */ /* 0x000fca00000000ff */
[----:B------:R4:W-:Y:S02]  /*f270*/  STS.128 [R0+0x10400], R8 ;  /* 0x0104000800007388 */ /* 0x0009e40000000c00 */
.L_x_615:
[----:B------:R-:W-:Y:S05]  /*f280*/  BSYNC B1 ;  /* 0x0000000000017941 */ /* 0x000fea0003800000 */
.L_x_614:
[----:B------:R-:W-:Y:S04]  /*f290*/  BSSY B1, `(.L_x_616) ;  /* 0x0000058000017945 */ /* 0x000fe80003800000 */
[----:B------:R-:W-:Y:S05]  /*f2a0*/  @P1 BRA `(.L_x_617) ;  /* 0x0000000400581947 */ /* 0x000fea0003800000 */
[----:B----4-:R-:W-:Y:S01]  /*f2b0*/  LEA.HI R0, R43, R210, RZ, 0x1d ;  /* 0x000000d22b007211 */ /* 0x010fe200078fe8ff */
[----:B------:R-:W-:Y:S02]  /*f2c0*/  HADD2.F32 R45, -RZ, R25.H0_H0 ;  /* 0x20000019ff2d7230 */ /* 0x000fe40000004100 */
[--C-:B------:R-:W-:Y:S01]  /*f2d0*/  HADD2.F32 R47, -RZ, R29.reuse.H0_H0 ;  /* 0x2000001dff2f7230 */ /* 0x100fe20000004100 */
[----:B0123--:R-:W-:Y:S01]  /*f2e0*/  SHF.R.S32.HI R5, RZ, 0x1f, R0 ;  /* 0x0000001fff057819 */ /* 0x00ffe20000011400 */
[----:B------:R-:W-:Y:S02]  /*f2f0*/  IMAD.SHL.U32 R4, R0, 0x8, RZ ;  /* 0x0000000800047824 */ /* 0x000fe400078e00ff */
[----:B------:R-:W-:Y:S01]  /*f300*/  HADD2.F32 R50, -RZ, R30.H0_H0 ;  /* 0x2000001eff327230 */ /* 0x000fe20000004100 */
[----:B------:R-:W-:Y:S01]  /*f310*/  LEA.HI R5, R5, R0, RZ, 0x3 ;  /* 0x0000000005057211 */ /* 0x000fe200078f18ff */
[----:B------:R-:W-:Y:S01]  /*f320*/  HADD2.F32 R46, -RZ, R26.H0_H0 ;  /* 0x2000001aff2e7230 */ /* 0x000fe20000004100 */
[----:B------:R-:W-:Y:S01]  /*f330*/  LOP3.LUT R0, R187, 0x38, R4, 0xf8, !PT ;  /* 0x00000038bb007812 */ /* 0x000fe200078ef804 */
[----:B------:R-:W-:Y:S01]  /*f340*/  HADD2.F32 R52, -RZ, R29.H1_H1 ;  /* 0x3000001dff347230 */ /* 0x000fe20000004100 */
[----:B------:R-:W-:Y:S01]  /*f350*/  SHF.L.U32 R5, R5, 0xa, RZ ;  /* 0x0000000a05057819 */ /* 0x000fe200000006ff */
[----:B------:R-:W-:Y:S01]  /*f360*/  HADD2.F32 R48, -RZ, R25.H1_H1 ;  /* 0x30000019ff307230 */ /* 0x000fe20000004100 */
[----:B------:R-:W-:Y:S01]  /*f370*/  LOP3.LUT R0, R0, R219, RZ, 0x3c, !PT ;  /* 0x000000db00007212 */ /* 0x000fe200078e3cff */
[----:B------:R-:W-:Y:S01]  /*f380*/  HADD2.F32 R49, -RZ, R30.H1_H1 ;  /* 0x3000001eff317230 */ /* 0x000fe20000004100 */
[----:B------:R-:W-:Y:S01]  /*f390*/  LOP3.LUT R9, R5, 0x7fffe000, RZ, 0xc0, !PT ;  /* 0x7fffe00005097812 */ /* 0x000fe200078ec0ff */
[----:B------:R-:W-:Y:S01]  /*f3a0*/  HADD2.F32 R51, -RZ, R31.H0_H0 ;  /* 0x2000001fff337230 */ /* 0x000fe20000004100 */
[----:B------:R-:W0:Y:S02]  /*f3b0*/  LDS.128 R4, [R214] ;  /* 0x00000000d6047984 */ /* 0x000e240000000c00 */
[----:B------:R-:W-:-:S05]  /*f3c0*/  IADD3 R9, R0, R9, R193 ;  /* 0x0000000900097210 */ /* 0x000fca0007ffe0c1 */
        /* <DEDUP_REMOVED lines=12> */
[C---:B------:R-:W-:Y:S01]  /*f490*/  FMUL.FTZ R44, R45.reuse, R37 ;  /* 0x000000252d2c7220 */ /* 0x040fe20000410000 */
[----:B------:R-:W-:Y:S02]  /*f4a0*/  HADD2.F32 R9, -RZ, R9.H1_H1 ;  /* 0x30000009ff097230 */ /* 0x000fe40000004100 */
[-C--:B------:R-:W-:Y:S01]  /*f4b0*/  FMUL.FTZ R29, R50, R8.reuse ;  /* 0x00000008321d7220 */ /* 0x080fe20000410000 */
[-C--:B------:R-:W-:Y:S01]  /*f4c0*/  FFMA.FTZ R42, R45, R33.reuse, -R42 ;  /* 0x000000212d2a7223 */ /* 0x080fe2000001082a */
[----:B------:R-:W-:Y:S01]  /*f4d0*/  FFMA.FTZ R44, R47, R33, R44 ;  /* 0x000000212f2c7223 */ /* 0x000fe2000001002c */
[----:B------:R-:W-:Y:S01]  /*f4e0*/  FMUL.FTZ R25, R46, R8 ;  /* 0x000000082e197220 */ /* 0x000fe20000410000 */
[----:B------:R-:W-:Y:S01]  /*f4f0*/  FMUL.FTZ R33, R52, R38 ;  /* 0x0000002634217220 */ /* 0x000fe20000410000 */
[----:B------:R-:W-:-:S02]  /*f500*/  HADD2.F32 R45, -RZ, R26.H1_H1 ;  /* 0x3000001aff2d7230 */ /* 0x000fc40000004100 */
[----:B------:R-:W-:Y:S01]  /*f510*/  FFMA.FTZ R29, R46, R4, -R29 ;  /* 0x000000042e1d7223 */ /* 0x000fe2000001081d */
[--C-:B------:R-:W-:Y:S02]  /*f520*/  HADD2.F32 R39, -RZ, R10.reuse.H0_H0 ;  /* 0x2000000aff277230 */ /* 0x100fe40000004100 */
[----:B------:R-:W-:Y:S01]  /*f530*/  FMUL.FTZ R37, R48, R38 ;  /* 0x0000002630257220 */ /* 0x000fe20000410000 */
[----:B------:R-:W-:Y:S01]  /*f540*/  FFMA.FTZ R25, R50, R4, R25 ;  /* 0x0000000432197223 */ /* 0x000fe20000010019 */
[----:B------:R-:W-:Y:S01]  /*f550*/  FFMA.FTZ R33, R48, R34, -R33 ;  /* 0x0000002230217223 */ /* 0x000fe20000010821 */
        /* <DEDUP_REMOVED lines=8> */
[--C-:B------:R-:W-:Y:S02]  /*f5e0*/  HADD2.F32 R41, -RZ, R11.reuse.H0_H0 ;  /* 0x2000000bff297230 */ /* 0x100fe40000004100 */
[-C--:B------:R-:W-:Y:S01]  /*f5f0*/  FMUL.FTZ R4, R51, R39.reuse ;  /* 0x0000002733047220 */ /* 0x080fe20000410000 */
[----:B------:R-:W-:Y:S01]  /*f600*/  FMUL.FTZ R38, R47, R39 ;  /* 0x000000272f267220 */ /* 0x000fe20000410000 */
[-C--:B------:R-:W-:Y:S01]  /*f610*/  FMUL.FTZ R5, R48, R10.reuse ;  /* 0x0000000a30057220 */ /* 0x080fe20000410000 */
[----:B------:R-:W-:Y:S01]  /*f620*/  FMUL.FTZ R9, R46, R10 ;  /* 0x0000000a2e097220 */ /* 0x000fe20000410000 */
[----:B------:R-:W-:-:S02]  /*f630*/  HADD2.F32 R11, -RZ, R11.H1_H1 ;  /* 0x3000000bff0b7230 */ /* 0x000fc40000004100 */
[----:B------:R-:W-:Y:S01]  /*f640*/  FFMA.FTZ R37, R52, R34, R37 ;  /* 0x0000002234257223 */ /* 0x000fe20000010025 */
[----:B------:R-:W-:Y:S02]  /*f650*/  HADD2.F32 R10, -RZ, R31.H1_H1 ;  /* 0x3000001fff0a7230 */ /* 0x000fe40000004100 */
[-C--:B------:R-:W-:Y:S01]  /*f660*/  FFMA.FTZ R34, R47, R35.reuse, -R4 ;  /* 0x000000232f227223 */ /* 0x080fe20000010804 */
[----:B------:R-:W-:Y:S02]  /*f670*/  HADD2.F32 R39, -RZ, R32.H1_H1 ;  /* 0x30000020ff277230 */ /* 0x000fe40000004100 */
[----:B------:R-:W-:Y:S01]  /*f680*/  FFMA.FTZ R38, R51, R35, R38 ;  /* 0x0000002333267223 */ /* 0x000fe20000010026 */
[----:B------:R-:W-:Y:S02]  /*f690*/  HADD2.F32 R8, -RZ, R27.H1_H1 ;  /* 0x3000001bff087230 */ /* 0x000fe40000004100 */
[----:B------:R-:W-:Y:S01]  /*f6a0*/  FFMA.FTZ R35, R46, R6, -R5 ;  /* 0x000000062e237223 */ /* 0x000fe20000010805 */
[----:B------:R-:W-:-:S02]  /*f6b0*/  HADD2.F32 R31, -RZ, R28.H1_H1 ;  /* 0x3000001cff1f7230 */ /* 0x000fc40000004100 */
[----:B------:R-:W-:Y:S01]  /*f6c0*/  FFMA.FTZ R27, R48, R6, R9 ;  /* 0x00000006301b7223 */ /* 0x000fe20000010009 */
[--C-:B------:R-:W-:Y:S02]  /*f6d0*/  HADD2.F32 R36, -RZ, R7.reuse.H0_H0 ;  /* 0x20000007ff247230 */ /* 0x100fe40000004100 */
[----:B------:R-:W-:Y:S01]  /*f6e0*/  FMUL.FTZ R5, R10, R41 ;  /* 0x000000290a057220 */ /* 0x000fe20000410000 */
[----:B------:R-:W-:Y:S02]  /*f6f0*/  HADD2.F32 R7, -RZ, R7.H1_H1 ;  /* 0x30000007ff077230 */ /* 0x000fe40000004100 */
[----:B------:R-:W-:Y:S01]  /*f700*/  FMUL.FTZ R4, R39, R11 ;  /* 0x0000000b27047220 */ /* 0x000fe20000410000 */
[C---:B------:R-:W-:Y:S01]  /*f710*/  FMUL.FTZ R41, R8.reuse, R41 ;  /* 0x0000002908297220 */ /* 0x040fe20000410000 */
[C---:B------:R-:W-:Y:S01]  /*f720*/  FMUL.FTZ R6, R31.reuse, R11 ;  /* 0x0000000b1f067220 */ /* 0x040fe20000410000 */
[-C--:B------:R-:W-:Y:S01]  /*f730*/  FFMA.FTZ R11, R8, R36.reuse, -R5 ;  /* 0x00000024080b7223 */ /* 0x080fe20000010805 */
[-C--:B------:R-:W-:Y:S01]  /*f740*/  FFMA.FTZ R28, R31, R7.reuse, -R4 ;  /* 0x000000071f1c7223 */ /* 0x080fe20000010804 */
        /* <DEDUP_REMOVED lines=9> */
[----:B------:R-:W-:-:S02]  /*f7e0*/  F2FP.F16.F32.PACK_AB R10, R27, R38 ;  /* 0x000000261b0a723e */ /* 0x000fc400000000ff */
[----:B------:R-:W-:-:S05]  /*f7f0*/  F2FP.F16.F32.PACK_AB R11, R32, R41 ;  /* 0x00000029200b723e */ /* 0x000fca00000000ff */
[----:B------:R0:W-:Y:S02]  /*f800*/  STS.128 [R0+0x10400], R8 ;  /* 0x0104000800007388 */ /* 0x0001e40000000c00 */
.L_x_617:
[----:B------:R-:W-:Y:S05]  /*f810*/  BSYNC B1 ;  /* 0x0000000000017941 */ /* 0x000fea0003800000 */
.L_x_616:
[----:B------:R-:W-:Y:S05]  /*f820*/  @P2 BRA `(.L_x_589) ;  /* 0x0000000400582947 */ /* 0x000fea0003800000 */
[----:B------:R-:W-:Y:S01]  /*f830*/  LEA.HI R43, R43, R216, RZ, 0x1d ;  /* 0x000000d82b2b7211 */ /* 0x000fe200078fe8ff */
[----:B------:R-:W-:Y:S02]  /*f840*/  HADD2.F32 R33, -RZ, R3.H0_H0 ;  /* 0x20000003ff217230 */ /* 0x000fe40000004100 */
[--C-:B------:R-:W-:Y:S01]  /*f850*/  HADD2.F32 R35, -RZ, R15.reuse.H0_H0 ;  /* 0x2000000fff237230 */ /* 0x100fe20000004100 */
[----:B01234-:R-:W-:Y:S01]  /*f860*/  SHF.R.S32.HI R4, RZ, 0x1f, R43 ;  /* 0x0000001fff047819 */ /* 0x01ffe2000001142b */
[----:B------:R-:W-:Y:S01]  /*f870*/  HADD2.F32 R44, -RZ, R20.H0_H0 ;  /* 0x20000014ff2c7230 */ /* 0x000fe20000004100 */
[----:B------:R-:W-:Y:S01]  /*f880*/  SHF.L.U32 R0, R43, 0x3, RZ ;  /* 0x000000032b007819 */ /* 0x000fe200000006ff */
[----:B------:R-:W-:Y:S01]  /*f890*/  HADD2.F32 R38, -RZ, R12.H0_H0 ;  /* 0x2000000cff267230 */ /* 0x000fe20000004100 */
[----:B------:R-:W-:Y:S01]  /*f8a0*/  LEA.HI R4, R4, R43, RZ, 0x3 ;  /* 0x0000002b04047211 */ /* 0x000fe200078f18ff */
[----:B------:R-:W-:Y:S01]  /*f8b0*/  HADD2.F32 R46, -RZ, R15.H1_H1 ;  /* 0x3000000fff2e7230 */ /* 0x000fe20000004100 */
[----:B------:R-:W-:Y:S01]  /*f8c0*/  LOP3.LUT R0, R187, 0x38, R0, 0xf8, !PT ;  /* 0x00000038bb007812 */ /* 0x000fe200078ef800 */
[----:B------:R-:W-:-:S02]  /*f8d0*/  HADD2.F32 R42, -RZ, R3.H1_H1 ;  /* 0x30000003ff2a7230 */ /* 0x000fc40000004100 */
[----:B------:R-:W-:Y:S01]  /*f8e0*/  IMAD.SHL.U32 R4, R4, 0x400, RZ ;  /* 0x0000040004047824 */ /* 0x000fe200078e00ff */
[----:B------:R-:W-:Y:S01]  /*f8f0*/  LOP3.LUT R0, R0, R219, RZ, 0x3c, !PT ;  /* 0x000000db00007212 */ /* 0x000fe200078e3cff */
[----:B------:R-:W-:Y:S02]  /*f900*/  HADD2.F32 R37, -RZ, R20.H1_H1 ;  /* 0x30000014ff257230 */ /* 0x000fe40000004100 */
[----:B------:R-:W-:Y:S01]  /*f910*/  HADD2.F32 R39, -RZ, R21.H0_H0 ;  /* 0x20000015ff277230 */ /* 0x000fe20000004100 */
        /* <DEDUP_REMOVED lines=52> */
[-C--:B------:R-:W-:Y:S01]  /*fc60*/  FMUL.FTZ R5, R10, R32.reuse ;  /* 0x000000200a057220 */ /* 0x080fe20000410000 */
[----:B------:R-:W-:Y:S02]  /*fc70*/  HADD2.F32 R7, -RZ, R7.H1_H1 ;  /* 0x30000007ff077230 */ /* 0x000fe40000004100 */
[-C--:B------:R-:W-:Y:S01]  /*fc80*/  FMUL.FTZ R4, R31, R11.reuse ;  /* 0x0000000b1f047220 */ /* 0x080fe20000410000 */
        /* <DEDUP_REMOVED lines=16> */
.L_x_589:
[----:B------:R-:W-:Y:S05]  /*fd90*/  BSYNC B0 ;  /* 0x0000000000007941 */ /* 0x000fea0003800000 */
.L_x_567:
[----:B------:R-:W-:Y:S01]  /*fda0*/  @!PT LDS RZ, [RZ] ;  /* 0x00000000fffff984 */ /* 0x000fe20000000800 */
[----:B------:R-:W-:Y:S01]  /*fdb0*/  @!PT LDS RZ, [RZ] ;  /* 0x00000000fffff984 */ /* 0x000fe20000000800 */
[----:B------:R-:W-:Y:S01]  /*fdc0*/  @!PT LDS RZ, [RZ] ;  /* 0x00000000fffff984 */ /* 0x000fe20000000800 */
[----:B------:R-:W-:Y:S01]  /*fdd0*/  @!PT LDS RZ, [RZ] ;  /* 0x00000000fffff984 */ /* 0x000fe20000000800 */
[----:B------:R5:W-:Y:S06]  /*fde0*/  MEMBAR.ALL.CTA ;  /* 0x0000000000007992 */ /* 0x000bec0000008000 */
[----:B-----5:R-:W5:Y:S01]  /*fdf0*/  FENCE.VIEW.ASYNC.S ;  /* 0x00000000000073c6 */ /* 0x020f620000000000 */
[----:B------:R-:W-:Y:S05]  /*fe00*/  WARPSYNC.ALL ;  /* 0x0000000000007948 */ /* 0x000fea0003800000 */
[----:B-----5:R-:W-:Y:S06]  /*fe10*/  BAR.SYNC.DEFER_BLOCKING 0xd, 0x100 ;  /* 0x0344000000007b1d */ /* 0x020fec0000010000 */
.L_x_565:
[----:B------:R-:W-:-:S13]  /*fe20*/  ISETP.NE.AND P0, PT, R188, 0x3, PT ;  /* 0x00000003bc00780c */ /* 0x000fda0003f05270 */
[----:B------:R-:W-:Y:S05]  /*fe30*/  @!P0 BRA `(.L_x_618) ;  /* 0x0000000000048947 */ /* 0x000fea0003800000 */
[----:B------:R-:W-:Y:S01]  /*fe40*/  BPT.TRAP 0x1 ;  /* 0x000000040000795c */ /* 0x000fe20000300000 */
.L_x_618:
[----:B01234-:R-:W-:Y:S01]  /*fe50*/  IMAD R4, R192, 0x8, R2 ;  /* 0x00000008c0047824 */ /* 0x01ffe200078e0202 */
[----:B------:R-:W-:-:S04]  /*fe60*/  SHF.L.U32 R3, R194, 0x1f, RZ ;  /* 0x0000001fc2037819 */ /* 0x000fc800000006ff */
[----:B------:R0:W1:Y:S01]  /*fe70*/  SYNCS.PHASECHK.TRANS64.TRYWAIT P2, [R4+URZ+0x34830], R3 ;  /* 0x03483003040075a7 */ /* 0x000062000804017f */
[----:B------:R-:W-:Y:S05]  /*fe80*/  @!P0 BRA `(.L_x_619) ;  /* 0x0000000000048947 */ /* 0x000fea0003800000 */
[----:B------:R-:W-:Y:S01]  /*fe90*/  BPT.TRAP 0x1 ;  /* 0x000000040000795c */ /* 0x000fe20000300000 */
.L_x_619:
[----:B------:R-:W2:Y:S01]  /*fea0*/  S2R R0, SR_TID.X ;  /* 0x0000000000007919 */ /* 0x000ea20000002100 */
[----:B------:R-:W-:Y:S02]  /*feb0*/  MOV R151, RZ ;  /* 0x000000ff00977202 */ /* 0x000fe40000000f00 */
[----:B--2---:R-:W-:-:S04]  /*fec0*/  LOP3.LUT R0, R0, 0x7f, RZ, 0xc0, !PT ;  /* 0x0000007f00007812 */ /* 0x004fc800078ec0ff */
[----:B------:R-:W-:Y:S01]  /*fed0*/  ISETP.NE.AND P1, PT, R0, RZ, PT ;  /* 0x000000ff0000720c */ /* 0x000fe20003f25270 */
[----:B-1----:R-:W-:-:S12]  /*fee0*/  @P2 BRA `(.L_x_620) ;  /* 0x0000000000082947 */ /* 0x002fd80003800000 */
[----:B------:R-:W1:Y:S02]  /*fef0*/  SYNCS.PHASECHK.TRANS64.TRYWAIT P2, [R4+URZ+0x34830], R3 ;  /* 0x03483003040075a7 */ /* 0x000e64000804017f */
[----:B-1----:R-:W-:Y:S05]  /*ff00*/  @!P2 BRA `(.L_x_621) ;  /* 0x000000dc0064a947 */ /* 0x002fea0003800000 */
.L_x_620:
[----:B------:R-:W-:Y:S05]  /*ff10*/  WARPSYNC.ALL ;  /* 0x0000000000007948 */ /* 0x000fea0003800000 */
[----:B------:R-:W-:Y:S01]  /*ff20*/  VIADD R0, R2, 0x1c400 ;  /* 0x0001c40002007836 */ /* 0x000fe20000000000 */
[----:B------:R-:W-:Y:S01]  /*ff30*/  R2UR UR4, R40 ;  /* 0x00000000280472ca */ /* 0x000fe200000e0000 */
[----:B------:R-:W-:Y:S01]  /*ff40*/  UMOV UR9, 0x40000040 ;  /* 0x4000004000097882 */ /* 0x000fe20000000000 */
[----:B------:R-:W-:Y:S01]  /*ff50*/  MOV R9, 0x40000040 ;  /* 0x4000004000097802 */ /* 0x000fe20000000f00 */
[----:B------:R-:W-:Y:S01]  /*ff60*/  WARPGROUP.ARRIVE ;  /* 0x00000000000079c5 */ /* 0x000fe20000000000 */
[----:B------:R-:W-:Y:S01]  /*ff70*/  SHF.R.U32.HI R0, RZ, 0x4, R0 ;  /* 0x00000004ff007819 */ /* 0x000fe20000011600 */
[----:B------:R-:W-:Y:S01]  /*ff80*/  UMOV UR57, 0x40000040 ;  /* 0x4000004000397882 */ /* 0x000fe20000000000 */
[----:B------:R-:W-:Y:S01]  /*ff90*/  R2UR UR11, R9 ;  /* 0x00000000090b72ca */ /* 0x000fe200000e0000 */
[----:B------:R-:W-:Y:S01]  /*ffa0*/  UMOV UR53, 0x40000040 ;  /* 0x4000004000357882 */ /* 0x000fe20000000000 */
[----:B------:R-:W-:Y:S01]  /*ffb0*/  LOP3.LUT R0, R0, 0x3fff, RZ, 0xc0, !PT ;  /* 0x00003fff00007812 */ /* 0x000fe200078ec0ff */
[----:B------:R-:W-:Y:S01]  /*ffc0*/  UMOV UR49, 0x40000040 ;  /* 0x4000004000317882 */ /* 0x000fe20000000000 */
[----:B------:R-:W-:Y:S01]  /*ffd0*/  MOV R11, 0x40000040 ;  /* 0x40000040000b7802 */ /* 0x000fe20000000f00 */
[----:B------:R-:W-:Y:S01]  /*ffe0*/  UMOV UR45, 0x40000040 ;  /* 0x40000040002d7882 */ /* 0x000fe20000000000 */
[----:B------:R-:W-:Y:S01]  /*fff0*/  LOP3.LUT R7, R0, 0x10000, RZ, 0xfc, !PT ;  /* 0x0001000000077812 */ /* 0x000fe200078efcff */
[----:B------:R-:W-:Y:S01]  /*10000*/  ULOP3.LUT UR4, UR4, 0x10000, URZ, 0xfc, !UPT ;  /* 0x0001000004047892 */ /* 0x000fe2000f8efc3f */
[----:B------:R-:W-:Y:S01]  /*10010*/  MOV R13, UR9 ;  /* 0x00000009000d7c02 */ /* 0x000fe20008000f00 */
[----:B------:R-:W-:Y:S01]  /*10020*/  UMOV UR41, 0x40000040 ;  /* 0x4000004000297882 */ /* 0x000fe20000000000 */
[----:B------:R-:W-:Y:S01]  /*10030*/  MOV R9, 0x40000040 ;  /* 0x4000004000097802 */ /* 0x000fe20000000f00 */
[----:B------:R-:W-:Y:S01]  /*10040*/  IMAD R8, R192, 0xc00, R7 ;  /* 0x00000c00c0087824 */ /* 0x000fe200078e0207 */
[----:B------:R-:W-:Y:S01]  /*10050*/  UIADD3 UR5, UR4, 0x2, URZ ;  /* 0x0000000204057890 */ /* 0x000fe2000fffe03f */
[----:B01----:R-:W-:Y:S01]  /*10060*/  IMAD.IADD R3, R221, 0x1, R152 ;  /* 0x00000001dd037824 */ /* 0x003fe200078e0298 */
[----:B------:R-:W-:Y:S01]  /*10070*/  UMOV UR8, UR4 ;  /* 0x0000000400087c82 */ /* 0x000fe20008000000 */
[C---:B------:R-:W-:Y:S01]  /*10080*/  VIADD R10, R8.reuse, 0x2 ;  /* 0x00000002080a7836 */ /* 0x040fe20000000000 */
[----:B------:R-:W-:Y:S01]  /*10090*/  R2UR UR10, R8 ;  /* 0x00000000080a72ca */ /* 0x000fe200000e0000 */
[----:B------:R-:W-:Y:S01]  /*100a0*/  IMAD.U32 R12, RZ, RZ, UR8 ;  /* 0x00000008ff0c7e24 */ /* 0x000fe2000f8e00ff */
[----:B------:R-:W-:Y:S01]  /*100b0*/  UIADD3 UR56, UR4, 0x406, URZ ;  /* 0x0000040604387890 */ /* 0x000fe2000fffe03f */
[----:B------:R-:W-:Y:S01]  /*100c0*/  R2UR UR43, R9 ;  /* 0x00000000092b72ca */ /* 0x000fe200000e0000 */
[----:B------:R-:W-:Y:S01]  /*100d0*/  UIADD3 UR52, UR4, 0x800, URZ ;  /* 0x0000080004347890 */ /* 0x000fe2000fffe03f */
[----:B------:R-:W-:Y:S01]  /*100e0*/  IMAD R6, R202, -0x80, R3 ;  /* 0xffffff80ca067824 */ /* 0x000fe200078e0203 */
[----:B------:R0:W-:Y:S01]  /*100f0*/  STL.64 [R1+0x30], R12 ;  /* 0x0000300c01007387 */ /* 0x0001e20000100a00 */
[----:B------:R-:W-:Y:S01]  /*10100*/  UIADD3 UR48, UR4, 0x802, URZ ;  /* 0x0000080204307890 */ /* 0x000fe2000fffe03f */
[----:B------:R-:W-:Y:S01]  /*10110*/  P2R R20, PR, RZ, 0x2 ;  /* 0x00000002ff147803 */ /* 0x000fe20000000000 */
[----:B------:R-:W-:Y:S01]  /*10120*/  UIADD3 UR44, UR4, 0x804, URZ ;  /* 0x00000804042c7890 */ /* 0x000fe2000fffe03f */
[C---:B------:R-:W-:Y:S01]  /*10130*/  ISETP.GT.AND P4, PT, R6.reuse, RZ, PT ;  /* 0x000000ff0600720c */ /* 0x040fe20003f84270 */
[----:B------:R-:W-:Y:S01]  /*10140*/  UIADD3 UR40, UR4, 0x806, URZ ;  /* 0x0000080604287890 */ /* 0x000fe2000fffe03f */
[----:B------:R-:W-:Y:S01]  /*10150*/  ISETP.GT.AND P3, PT, R6, 0x1, PT ;  /* 0x000000010600780c */ /* 0x000fe20003f64270 */
[----:B------:R-:W-:Y:S01]  /*10160*/  HGMMA.64x128x16.F32 R24, gdesc[UR8], RZ, !UPT, gsb0 ;  /* 0x01e00000081879f0 */ /* 0x000fe2000c0008ff */
[----:B------:R-:W-:Y:S01]  /*10170*/  R2UR UR10, R10 ;  /* 0x000000000a0a72ca */ /* 0x000fe200000e0000 */
[----:B------:R-:W-:Y:S01]  /*10180*/  UMOV UR8, UR5 ;  /* 0x0000000500087c82 */ /* 0x000fe20008000000 */
[----:B------:R-:W-:Y:S01]  /*10190*/  R2UR UR11, R11 ;  /* 0x000000000b0b72ca */ /* 0x000fe200000e0000 */
[----:B------:R-:W-:Y:S01]  /*101a0*/  UMOV UR9, 0x40000040 ;  /* 0x4000004000097882 */ /* 0x000fe20000000000 */
[----:B------:R-:W-:Y:S01]  /*101b0*/  VIADD R10, R8, 0x4 ;  /* 0x00000004080a7836 */ /* 0x000fe20000000000 */
[----:B------:R-:W-:Y:S01]  /*101c0*/  MOV R11, 0x40000040 ;  /* 0x40000040000b7802 */ /* 0x000fe20000000f00 */
[----:B------:R-:W-:Y:S01]  /*101d0*/  UIADD3 UR5, UR4, 0x4, URZ ;  /* 0x0000000404057890 */ /* 0x000fe2000fffe03f */
[----:B0-----:R-:W-:Y:S01]  /*101e0*/  IMAD.U32 R12, RZ, RZ, UR8 ;  /* 0x00000008ff0c7e24 */ /* 0x001fe2000f8e00ff */
[----:B------:R-:W-:Y:S01]  /*101f0*/  MOV R13, UR9 ;  /* 0x00000009000d7c02 */ /* 0x000fe20008000f00 */
[----:B------:R-:W-:Y:S01]  /*10200*/  BSSY B0, `(.L_x_622) ;  /* 0x00004b1000007945 */ /* 0x000fe20003800000 */
[C---:B------:R-:W-:Y:S01]  /*10210*/  ISETP.GT.AND P2, PT, R6.reuse, 0x8, PT ;  /* 0x000000080600780c */ /* 0x040fe20003f44270 */
[--C-:B------:R-:W-:Y:S01]  /*10220*/  IMAD.MOV.U32 R149, RZ, RZ, R151.reuse ;  /* 0x000000ffff957224 */ /* 0x100fe200078e0097 */
[C---:B------:R-:W-:Y:S01]  /*10230*/  ISETP.GT.AND P6, PT, R6.reuse, 0x9, PT ;  /* 0x000000090600780c */ /* 0x040fe20003fc4270 */
[----:B------:R0:W-:Y:S01]  /*10240*/  STL.64 [R1+0x28], R12 ;  /* 0x0000280c01007387 */ /* 0x0001e20000100a00 */
[C---:B------:R-:W-:Y:S01]  /*10250*/  ISETP.GT.AND P5, PT, R6.reuse, 0x10, PT ;  /* 0x000000100600780c */ /* 0x040fe20003fa4270 */
[--C-:B-----5:R-:W-:Y:S01]  /*10260*/  IMAD.MOV.U32 R147, RZ, RZ, R151.reuse ;  /* 0x000000ffff937224 */ /* 0x120fe200078e0097 */
[C---:B------:R-:W-:Y:S01]  /*10270*/  ISETP.GT.AND P1, PT, R6.reuse, 0x59, PT ;  /* 0x000000590600780c */ /* 0x040fe20003f24270 */
[--C-:B------:R-:W-:Y:S01]  /*10280*/  IMAD.MOV.U32 R145, RZ, RZ, R151.reuse ;  /* 0x000000ffff917224 */ /* 0x100fe200078e0097 */
[----:B------:R-:W-:Y:S01]  /*10290*/  P2R R14, PR, RZ, 0x1 ;  /* 0x00000001ff0e7803 */ /* 0x000fe20000000000 */
[--C-:B------:R-:W-:Y:S01]  /*102a0*/  IMAD.MOV.U32 R143, RZ, RZ, R151.reuse ;  /* 0x000000ffff8f7224 */ /* 0x100fe200078e0097 */
[----:B------:R-:W-:Y:S01]  /*102b0*/  ISETP.GT.AND P0, PT, R6, 0x60, PT ;  /* 0x000000600600780c */ /* 0x000fe20003f04270 */
[----:B------:R-:W-:Y:S01]  /*102c0*/  IMAD.MOV.U32 R141, RZ, RZ, R151 ;  /* 0x000000ffff8d7224 */ /* 0x000fe200078e0097 */
[----:B------:R-:W-:-:S02]  /*102d0*/  MOV R150, R151 ;  /* 0x0000009700967202 */ /* 0x000fc40000000f00 */
[-C--:B------:R-:W-:Y:S02]  /*102e0*/  MOV R148, R151.reuse ;  /* 0x0000009700947202 */ /* 0x080fe40000000f00 */
[-C--:B------:R-:W-:Y:S02]  /*102f0*/  MOV R146, R151.reuse ;  /* 0x0000009700927202 */ /* 0x080fe40000000f00 */
[-C--:B------:R-:W-:Y:S02]  /*10300*/  MOV R144, R151.reuse ;  /* 0x0000009700907202 */ /* 0x080fe40000000f00 */
[-C--:B------:R-:W-:Y:S02]  /*10310*/  MOV R142, R151.reuse ;  /* 0x00000097008e7202 */ /* 0x080fe40000000f00 */
[-C--:B------:R-:W-:Y:S02]  /*10320*/  MOV R140, R151.reuse ;  /* 0x00000097008c7202 */ /* 0x080fe40000000f00 */
        /* <DEDUP_REMOVED lines=25> */
[----:B------:R-:W-:Y:S01]  /*104c0*/  MOV R88, R151 ;  /* 0x0000009700587202 */ /* 0x000fe20000000f00 */
[----:B------:R-:W-:Y:S02]  /*104d0*/  WARPGROUP.DEPBAR.LE gsb0, 0x0 ;  /* 0x00008000000079c5 */ /* 0x000fe40000010000 */
[----:B------:R-:W-:-:S06]  /*104e0*/  WARPGROUP.ARRIVE ;  /* 0x00000000000079c5 */ /* 0x000fcc0000000000 */
[----:B------:R-:W-:Y:S01]  /*104f0*/  HGMMA.64x128x16.F32 R24, gdesc[UR8], R24, gsb0 ;  /* 0x01e00000081879f0 */ /* 0x000fe20008000818 */
        /* <DEDUP_REMOVED lines=8> */
[----:B------:R-:W-:-:S05]  /*10580*/  MOV R13, UR9 ;  /* 0x00000009000d7c02 */ /* 0x000fca0008000f00 */
[----:B------:R0:W-:Y:S01]  /*10590*/  STL.64 [R1+0x20], R12 ;  /* 0x0000200c01007387 */ /* 0x0001e20000100a00 */
        /* <DEDUP_REMOVED lines=38> */
[----:B------:R-:W-:-:S04]  /*10800*/  ULDC UR4, c[0x0][0x988] ;  /* 0x0002620000047ab9 */ /* 0x000fc80000000800 */
        /* <DEDUP_REMOVED lines=10> */
[----:B0-----:R-:W-:Y:S01]  /*108b0*/  IMAD.U32 R12, RZ, RZ, UR8 ;  /* 0x00000008ff0c7e24 */ /* 0x001fe2000f8e00ff */
[----:B------:R-:W-:Y:S02]  /*108c0*/  MOV R13, UR9 ;  /* 0x00000009000d7c02 */ /* 0x000fe40008000f00 */
[----:B------:R-:W-:Y:S01]  /*108d0*/  R2UR UR58, R10 ;  /* 0x000000000a3a72ca */ /* 0x000fe200000e0000 */
[----:B------:R-:W-:Y:S01]  /*108e0*/  VIADD R10, R8, 0x800 ;  /* 0x00000800080a7836 */ /* 0x000fe20000000000 */
[----:B------:R-:W-:Y:S01]  /*108f0*/  R2UR UR59, R11 ;  /* 0x000000000b3b72ca */ /* 0x000fe200000e0000 */
[----:B------:R0:W-:Y:S01]  /*10900*/  STL.64 [R1], R12 ;  /* 0x0000000c01007387 */ /* 0x0001e20000100a00 */
[----:B------:R-:W-:-:S02]  /*10910*/  MOV R11, 0x40000040 ;  /* 0x40000040000b7802 */ /* 0x000fc40000000f00 */
[----:B------:R-:W-:Y:S01]  /*10920*/  R2UR UR54, R10 ;  /* 0x000000000a3672ca */ /* 0x000fe200000e0000 */
[----:B------:R-:W-:Y:S01]  /*10930*/  VIADD R10, R8, 0x802 ;  /* 0x00000802080a7836 */ /* 0x000fe20000000000 */
[----:B------:R-:W-:Y:S02]  /*10940*/  R2UR UR55, R11 ;  /* 0x000000000b3772ca */ /* 0x000fe400000e0000 */
[----:B------:R-:W-:Y:S02]  /*10950*/  MOV R11, 0x40000040 ;  /* 0x40000040000b7802 */ /* 0x000fe40000000f00 */
[----:B------:R-:W-:Y:S01]  /*10960*/  R2UR UR50, R10 ;  /* 0x000000000a3272ca */ /* 0x000fe200000e0000 */
[C---:B------:R-:W-:Y:S01]  /*10970*/  VIADD R10, R8.reuse, 0x804 ;  /* 0x00000804080a7836 */ /* 0x040fe20000000000 */
[----:B------:R-:W-:Y:S01]  /*10980*/  R2UR UR51, R11 ;  /* 0x000000000b3372ca */ /* 0x000fe200000e0000 */
[----:B------:R-:W-:Y:S01]  /*10990*/  VIADD R8, R8, 0x806 ;  /* 0x0000080608087836 */ /* 0x000fe20000000000 */
[----:B------:R-:W-:-:S02]  /*109a0*/  MOV R11, 0x40000040 ;  /* 0x40000040000b7802 */ /* 0x000fc40000000f00 */
[----:B------:R-:W-:Y:S02]  /*109b0*/  R2UR UR46, R10 ;  /* 0x000000000a2e72ca */ /* 0x000fe400000e0000 */
[----:B------:R-:W-:Y:S02]  /*109c0*/  R2UR UR47, R11 ;  /* 0x000000000b2f72ca */ /* 0x000fe400000e0000 */
[----:B------:R-:W-:Y:S01]  /*109d0*/  R2UR UR42, R8 ;  /* 0x00000000082a72ca */ /* 0x000fe200000e0000 */
        /* <DEDUP_REMOVED lines=17> */
[----:B------:R-:W-:Y:S01]  /*10af0*/  HGMMA.64x128x16.F32 R24, gdesc[UR40], R24, gsb0 ;  /* 0x01e00000281879f0 */ /* 0x000fe20008000818 */
[----:B------:R-:W-:Y:S02]  /*10b00*/  ULDC UR42, c[0x0][0x988] ;  /* 0x00026200002a7ab9 */ /* 0x000fe40000000800 */
        /* <DEDUP_REMOVED lines=31> */
[----:B0-----:R-:W-:Y:S02]  /*10d00*/  FSEL R13, R38, -INF , P3 ;  /* 0xff800000260d7808 */ /* 0x001fe40001800000 */
        /* <DEDUP_REMOVED lines=51> */
[----:B------:R-:W-:Y:S02]  /*11040*/  ISETP.GT.AND P1, PT, R6, 0x61, PT ;  /* 0x000000610600780c */ /* 0x000fe40003f24270 */
[----:B------:R-:W-:Y:S02]  /*11050*/  FSEL R107, R72, -INF , P0 ;  /* 0xff800000486b7808 */ /* 0x000fe40000000000 */
[----:B------:R-:W-:Y:S02]  /*11060*/  FMNMX.FTZ R0, R105, R0, !PT ;  /* 0x0000000069007209 */ /* 0x000fe40007810000 */
        /* <DEDUP_REMOVED lines=9> */
[----:B------:R-:W-:Y:S02]  /*11100*/  FMNMX.FTZ R0, R109, R0, !PT ;  /* 0x000000006d007209 */ /* 0x000fe40007810000 */
[----:B------:R-:W-:Y:S02]  /*11110*/  ISETP.GT.AND P3, PT, R6, 0x70, PT ;  /* 0x000000700600780c */ /* 0x000fe40003f64270 */
[----:B------:R-:W-:Y:S02]  /*11120*/  FSEL R41, R66, -INF , P4 ;  /* 0xff80000042297808 */ /* 0x000fe40002000000 */
[----:B------:R-:W-:Y:S02]  /*11130*/  FSEL R113, R80, -INF , P3 ;  /* 0xff80000050717808 */ /* 0x000fe40001800000 */
[----:B------:R-:W-:Y:S02]  /*11140*/  FMNMX.FTZ R0, R111, R0, !PT ;  /* 0x000000006f007209 */ /* 0x000fe40007810000 */
[----:B------:R-:W-:-:S02]  /*11150*/  ISETP.GT.AND P4, PT, R6, 0x71, PT ;  /* 0x000000710600780c */ /* 0x000fc40003f84270 */
[----:B------:R-:W-:Y:S02]  /*11160*/  FSEL R63, R63, -INF , P5 ;  /* 0xff8000003f3f7808 */ /* 0x000fe40002800000 */
[----:B------:R-:W-:Y:S02]  /*11170*/  FSEL R117, R81, -INF , P4 ;  /* 0xff80000051757808 */ /* 0x000fe40002000000 */
[----:B------:R-:W-:Y:S02]  /*11180*/  FMNMX.FTZ R0, R113, R0, !PT ;  /* 0x0000000071007209 */ /* 0x000fe40007810000 */
[----:B------:R-:W-:Y:S02]  /*11190*/  ISETP.GT.AND P5, PT, R6, 0x78, PT ;  /* 0x000000780600780c */ /* 0x000fe40003fa4270 */
[----:B------:R-:W-:Y:S02]  /*111a0*/  FSEL R37, R62, -INF , P6 ;  /* 0xff8000003e257808 */ /* 0x000fe40003000000 */
[----:B------:R-:W-:-:S02]  /*111b0*/  FSEL R115, R84, -INF , P5 ;  /* 0xff80000054737808 */ /* 0x000fc40002800000 */
[----:B------:R-:W-:Y:S02]  /*111c0*/  FMNMX.FTZ R0, R117, R0, !PT ;  /* 0x0000000075007209 */ /* 0x000fe40007810000 */
[----:B------:R-:W-:Y:S02]  /*111d0*/  ISETP.GT.AND P6, PT, R6, 0x79, PT ;  /* 0x000000790600780c */ /* 0x000fe40003fc4270 */
[----:B------:R-:W-:Y:S02]  /*111e0*/  FMNMX.FTZ R0, R115, R0, !PT ;  /* 0x0000000073007209 */ /* 0x000fe40007810000 */
[----:B------:R-:W-:Y:S02]  /*111f0*/  FSEL R85, R85, -INF , P6 ;  /* 0xff80000055557808 */ /* 0x000fe40003000000 */
[----:B------:R-:W-:Y:S02]  /*11200*/  P2R R26, PR, RZ, 0x1 ;  /* 0x00000001ff1a7803 */ /* 0x000fe40000000000 */
[----:B------:R-:W-:-:S02]  /*11210*/  FMNMX.FTZ R8, R85, R0, !PT ;  /* 0x0000000055087209 */ /* 0x000fc40007810000 */
[C---:B------:R-:W-:Y:S02]  /*11220*/  ISETP.GT.AND P0, PT, R6.reuse, 0x59, PT ;  /* 0x000000590600780c */ /* 0x040fe40003f04270 */
[----:B------:R-:W-:Y:S01]  /*11230*/  P2R R28, PR, RZ, 0x2 ;  /* 0x00000002ff1c7803 */ /* 0x000fe20000000000 */
[----:B------:R-:W0:Y:S01]  /*11240*/  SHFL.BFLY PT, R3, R8, 0x2, 0x1f ;  /* 0x0c401f0008037f89 */ /* 0x000e2200000e0000 */
[----:B------:R-:W-:Y:S02]  /*11250*/  ISETP.GT.AND P1, PT, R6, 0x60, PT ;  /* 0x000000600600780c */ /* 0x000fe40003f24270 */
[----:B------:R-:W-:Y:S02]  /*11260*/  MOV R0, UR4 ;  /* 0x0000000400007c02 */ /* 0x000fe40008000f00 */
[----:B------:R-:W-:Y:S02]  /*11270*/  FSEL R71, R71, -INF , P0 ;  /* 0xff80000047477808 */ /* 0x000fe40000000000 */
[----:B------:R-:W-:-:S02]  /*11280*/  FSEL R65, R74, -INF , P1 ;  /* 0xff8000004a417808 */ /* 0x000fc40000800000 */
[----:B------:R-:W-:Y:S02]  /*11290*/  ISETP.NE.AND P1, PT, R28, RZ, PT ;  /* 0x000000ff1c00720c */ /* 0x000fe40003f25270 */
[----:B------:R-:W-:Y:S02]  /*112a0*/  P2R R24, PR, RZ, 0x4 ;  /* 0x00000004ff187803 */ /* 0x000fe40000000000 */
[----:B------:R-:W-:Y:S02]  /*112b0*/  ISETP.NE.AND P0, PT, R26, RZ, PT ;  /* 0x000000ff1a00720c */ /* 0x000fe40003f05270 */
[----:B------:R-:W-:Y:S02]  /*112c0*/  FSEL R75, R75, -INF , P1 ;  /* 0xff8000004b4b7808 */ /* 0x000fe40000800000 */
[----:B------:R-:W-:Y:S02]  /*112d0*/  FSEL R69, R78, -INF , P0 ;  /* 0xff8000004e457808 */ /* 0x000fe40000000000 */
[----:B------:R-:W-:-:S02]  /*112e0*/  FSEL R83, R83, -INF , P4 ;  /* 0xff80000053537808 */ /* 0x000fc40002000000 */
[----:B------:R-:W-:Y:S02]  /*112f0*/  FSEL R87, R87, -INF , P6 ;  /* 0xff80000057577808 */ /* 0x000fe40003000000 */
[----:B------:R-:W-:Y:S02]  /*11300*/  ISETP.NE.AND P0, PT, R14, RZ, PT ;  /* 0x000000ff0e00720c */ /* 0x000fe40003f05270 */
[----:B0-----:R-:W-:Y:S02]  /*11310*/  FMNMX.FTZ R10, R8, R3, !PT ;  /* 0x00000003080a7209 */ /* 0x001fe40007810000 */
[----:B------:R-:W-:Y:S02]  /*11320*/  FMNMX.FTZ R8, R5, R27, !PT ;  /* 0x0000001b05087209 */ /* 0x000fe40007810000 */
[----:B------:R-:W-:Y:S01]  /*11330*/  ISETP.NE.AND P1, PT, R20, RZ, PT ;  /* 0x000000ff1400720c */ /* 0x000fe20003f25270 */
[----:B------:R-:W0:Y:S01]  /*11340*/  SHFL.BFLY PT, R3, R10, 0x1, 0x1f ;  /* 0x0c201f000a037f89 */ /* 0x000e2200000e0000 */
[----:B------:R-:W-:-:S04]  /*11350*/  FMNMX.FTZ R8, R9, R8, !PT ;  /* 0x0000000809087209 */ /* 0x000fc80007810000 */
        /* <DEDUP_REMOVED lines=37> */
[--C-:B------:R-:W-:Y:S01]  /*115b0*/  FFMA.FTZ R119, R139, R0, -R6.reuse ;  /* 0x000000008b777223 */ /* 0x100fe20000010806 */
[----:B------:R-:W-:Y:S01]  /*115c0*/  FMNMX.FTZ R8, R59, R8, !PT ;  /* 0x000000083b087209 */ /* 0x000fe20007810000 */
[----:B------:R-:W0:Y:S01]  /*115d0*/  MUFU.EX2 R77, R77 ;  /* 0x0000004d004d7308 */ /* 0x000e220000000800 */
[-CC-:B------:R-:W-:Y:S01]  /*115e0*/  FFMA.FTZ R178, R129, R0.reuse, -R6.reuse ;  /* 0x0000000081b27223 */ /* 0x180fe20000010806 */
[--C-:B------:R-:W-:Y:S01]  /*115f0*/  FFMA.FTZ R121, R121, R0, -R6.reuse ;  /* 0x0000000079797223 */ /* 0x100fe20000010806 */
[----:B------:R-:W-:Y:S01]  /*11600*/  FMNMX.FTZ R8, R37, R8, !PT ;  /* 0x0000000825087209 */ /* 0x000fe20007810000 */
[-CC-:B------:R-:W-:Y:S01]  /*11610*/  FFMA.FTZ R172, R127, R0.reuse, -R6.reuse ;  /* 0x000000007fac7223 */ /* 0x180fe20000010806 */
[-CC-:B------:R-:W-:Y:S01]  /*11620*/  FFMA.FTZ R123, R123, R0.reuse, -R6.reuse ;  /* 0x000000007b7b7223 */ /* 0x180fe20000010806 */
[--C-:B------:R-:W-:Y:S01]  /*11630*/  FFMA.FTZ R174, R125, R0, -R6.reuse ;  /* 0x000000007dae7223 */ /* 0x100fe20000010806 */
[----:B------:R-:W-:Y:S01]  /*11640*/  FMNMX.FTZ R8, R63, R8, !PT ;  /* 0x000000083f087209 */ /* 0x000fe20007810000 */
[----:B------:R2:W-:Y:S01]  /*11650*/  MUFU.EX2 R79, R10 ;  /* 0x0000000a004f7308 */ /* 0x0005e20000000800 */
[-CC-:B------:R-:W-:Y:S01]  /*11660*/  FFMA.FTZ R95, R95, R0.reuse, -R6.reuse ;  /* 0x000000005f5f7223 */ /* 0x180fe20000010806 */
[--C-:B------:R-:W-:Y:S01]  /*11670*/  FFMA.FTZ R97, R97, R0, -R6.reuse ;  /* 0x0000000061617223 */ /* 0x100fe20000010806 */
[----:B------:R-:W-:Y:S01]  /*11680*/  FMNMX.FTZ R8, R41, R8, !PT ;  /* 0x0000000829087209 */ /* 0x000fe20007810000 */
[-CC-:B------:R-:W-:Y:S01]  /*11690*/  FFMA.FTZ R57, R57, R0.reuse, -R6.reuse ;  /* 0x0000000039397223 */ /* 0x180fe20000010806 */
[-CC-:B------:R-:W-:Y:S01]  /*116a0*/  FFMA.FTZ R154, R103, R0.reuse, -R6.reuse ;  /* 0x00000000679a7223 */ /* 0x180fe20000010806 */
[--C-:B------:R-:W-:Y:S01]  /*116b0*/  FFMA.FTZ R61, R105, R0, -R6.reuse ;  /* 0x00000000693d7223 */ /* 0x100fe20000010806 */
[----:B------:R-:W-:Y:S01]  /*116c0*/  FMNMX.FTZ R8, R67, R8, !PT ;  /* 0x0000000843087209 */ /* 0x000fe20007810000 */
[----:B------:R-:W3:Y:S01]  /*116d0*/  MUFU.EX2 R182, R182 ;  /* 0x000000b600b67308 */ /* 0x000ee20000000800 */
[-CC-:B--2---:R-:W-:Y:S01]  /*116e0*/  FFMA.FTZ R10, R53, R0.reuse, -R6.reuse ;  /* 0x00000000350a7223 */ /* 0x184fe20000010806 */
[--C-:B------:R-:W-:Y:S01]  /*116f0*/  FFMA.FTZ R53, R91, R0, -R6.reuse ;  /* 0x000000005b357223 */ /* 0x100fe20000010806 */
[----:B------:R-:W-:Y:S01]  /*11700*/  FMNMX.FTZ R8, R45, R8, !PT ;  /* 0x000000082d087209 */ /* 0x000fe20007810000 */
[-CC-:B------:R-:W-:Y:S01]  /*11710*/  FFMA.FTZ R156, R107, R0.reuse, -R6.reuse ;  /* 0x000000006b9c7223 */ /* 0x180fe20000010806 */
[-CC-:B------:R-:W-:Y:S01]  /*11720*/  FFMA.FTZ R73, R73, R0.reuse, -R6.reuse ;  /* 0x0000000049497223 */ /* 0x180fe20000010806 */
[--C-:B------:R-:W-:Y:S01]  /*11730*/  FFMA.FTZ R158, R109, R0, -R6.reuse ;  /* 0x000000006d9e7223 */ /* 0x100fe20000010806 */
[----:B------:R-:W-:Y:S01]  /*11740*/  FMNMX.FTZ R8, R71, R8, !PT ;  /* 0x0000000847087209 */ /* 0x000fe20007810000 */
[-CC-:B------:R-:W-:Y:S01]  /*11750*/  FFMA.FTZ R91, R111, R0.reuse, -R6.reuse ;  /* 0x000000006f5b7223 */ /* 0x180fe20000010806 */
[-CC-:B------:R-:W-:Y:S01]  /*11760*/  FFMA.FTZ R160, R113, R0.reuse, -R6.reuse ;  /* 0x0000000071a07223 */ /* 0x180fe20000010806 */
[--C-:B------:R-:W-:Y:S01]  /*11770*/  FFMA.FTZ R117, R117, R0, -R6.reuse ;  /* 0x0000000075757223 */ /* 0x100fe20000010806 */
[----:B------:R-:W-:Y:S01]  /*11780*/  FMNMX.FTZ R8, R65, R8, !PT ;  /* 0x0000000841087209 */ /* 0x000fe20007810000 */
[-CC-:B------:R-:W-:Y:S01]  /*11790*/  FFMA.FTZ R162, R115, R0.reuse, -R6.reuse ;  /* 0x0000000073a27223 */ /* 0x180fe20000010806 */
[----:B------:R-:W-:Y:S01]  /*117a0*/  FFMA.FTZ R85, R85, R0, -R6 ;  /* 0x0000000055557223 */ /* 0x000fe20000010806 */
[----:B------:R-:W2:Y:S01]  /*117b0*/  MUFU.EX2 R81, R81 ;  /* 0x0000005100517308 */ /* 0x000ea20000000800 */
[----:B------:R-:W-:Y:S01]  /*117c0*/  FMNMX.FTZ R8, R75, R8, !PT ;  /* 0x000000084b087209 */ /* 0x000fe20007810000 */
[----:B------:R-:W-:-:S02]  /*117d0*/  IMAD.MOV.U32 R139, RZ, RZ, R151 ;  /* 0x000000ffff8b7224 */ /* 0x000fc400078e0097 */
[--C-:B------:R-:W-:Y:S01]  /*117e0*/  IMAD.MOV.U32 R137, RZ, RZ, R151.reuse ;  /* 0x000000ffff897224 */ /* 0x100fe200078e0097 */
[----:B------:R-:W-:Y:S01]  /*117f0*/  FMNMX.FTZ R8, R69, R8, !PT ;  /* 0x0000000845087209 */ /* 0x000fe20007810000 */
[--C-:B------:R-:W-:Y:S02]  /*11800*/  IMAD.MOV.U32 R135, RZ, RZ, R151.reuse ;  /* 0x000000ffff877224 */ /* 0x100fe400078e0097 */
[----:B------:R-:W4:Y:S01]  /*11810*/  MUFU.EX2 R176, R176 ;  /* 0x000000b000b07308 */ /* 0x000f220000000800 */
[----:B------:R-:W-:Y:S01]  /*11820*/  FMNMX.FTZ R8, R93, R8, !PT ;  /* 0x000000085d087209 */ /* 0x000fe20007810000 */
[--C-:B------:R-:W-:Y:S02]  /*11830*/  IMAD.MOV.U32 R133, RZ, RZ, R151.reuse ;  /* 0x000000ffff857224 */ /* 0x100fe400078e0097 */
[--C-:B------:R-:W-:Y:S01]  /*11840*/  IMAD.MOV.U32 R131, RZ, RZ, R151.reuse ;  /* 0x000000ffff837224 */ /* 0x100fe200078e0097 */
[----:B------:R-:W-:Y:S01]  /*11850*/  FMNMX.FTZ R8, R99, R8, !PT ;  /* 0x0000000863087209 */ /* 0x000fe20007810000 */
[----:B------:R-:W-:-:S02]  /*11860*/  IMAD.MOV.U32 R129, RZ, RZ, R151 ;  /* 0x000000ffff817224 */ /* 0x000fc400078e0097 */
[----:B------:R-:W1:Y:S01]  /*11870*/  MUFU.EX2 R119, R119 ;  /* 0x0000007700777308 */ /* 0x000e620000000800 */
[----:B------:R-:W-:Y:S01]  /*11880*/  FMNMX.FTZ R8, R83, R8, !PT ;  /* 0x0000000853087209 */ /* 0x000fe20007810000 */
[--C-:B------:R-:W-:Y:S02]  /*11890*/  IMAD.MOV.U32 R127, RZ, RZ, R151.reuse ;  /* 0x000000ffff7f7224 */ /* 0x100fe400078e0097 */
[--C-:B------:R-:W-:Y:S01]  /*118a0*/  IMAD.MOV.U32 R125, RZ, RZ, R151.reuse ;  /* 0x000000ffff7d7224 */ /* 0x100fe200078e0097 */
[----:B------:R-:W-:Y:S01]  /*118b0*/  FMNMX.FTZ R8, R89, R8, !PT ;  /* 0x0000000859087209 */ /* 0x000fe20007810000 */
[--C-:B------:R-:W-:Y:S02]  /*118c0*/  IMAD.MOV.U32 R115, RZ, RZ, R151.reuse ;  /* 0x000000ffff737224 */ /* 0x100fe400078e0097 */
[----:B------:R-:W1:Y:S01]  /*118d0*/  MUFU.EX2 R178, R178 ;  /* 0x000000b200b27308 */ /* 0x000e620000000800 */
[----:B------:R-:W-:Y:S01]  /*118e0*/  FMNMX.FTZ R8, R87, R8, !PT ;  /* 0x0000000857087209 */ /* 0x000fe20007810000 */
[----:B------:R-:W-:-:S02]  /*118f0*/  IMAD.MOV.U32 R113, RZ, RZ, R151 ;  /* 0x000000ffff717224 */ /* 0x000fc400078e0097 */
[--C-:B------:R-:W-:Y:S02]  /*11900*/  IMAD.MOV.U32 R111, RZ, RZ, R151.reuse ;  /* 0x000000ffff6f7224 */ /* 0x100fe400078e0097 */
[----:B------:R-:W0:Y:S01]  /*11910*/  SHFL.BFLY PT, R101, R8, 0x2, 0x1f ;  /* 0x0c401f0008657f89 */ /* 0x000e2200000e0000 */
[--C-:B------:R-:W-:Y:S01]  /*11920*/  IMAD.MOV.U32 R109, RZ, RZ, R151.reuse ;  /* 0x000000ffff6d7224 */ /* 0x100fe200078e0097 */
[----:B------:R-:W1:Y:S01]  /*11930*/  MUFU.EX2 R121, R121 ;  /* 0x0000007900797308 */ /* 0x000e620000000800 */
[--C-:B------:R-:W-:Y:S02]  /*11940*/  IMAD.MOV.U32 R107, RZ, RZ, R151.reuse ;  /* 0x000000ffff6b7224 */ /* 0x100fe400078e0097 */
[--C-:B------:R-:W-:Y:S02]  /*11950*/  IMAD.MOV.U32 R105, RZ, RZ, R151.reuse ;  /* 0x000000ffff697224 */ /* 0x100fe400078e0097 */
[----:B------:R-:W-:-:S03]  /*11960*/  IMAD.MOV.U32 R103, RZ, RZ, R151 ;  /* 0x000000ffff677224 */ /* 0x000fc600078e0097 */
[----:B------:R-:W-:Y:S08]  /*11970*/  MUFU.EX2 R172, R172 ;  /* 0x000000ac00ac7308 */ /* 0x000ff00000000800 */
[----:B------:R-:W-:Y:S01]  /*11980*/  MUFU.EX2 R123, R123 ;  /* 0x0000007b007b7308 */ /* 0x000fe20000000800 */
[----:B0-----:R-:W-:-:S07]  /*11990*/  FMNMX.FTZ R101, R8, R101, !PT ;  /* 0x0000006508657209 */ /* 0x001fce0007810000 */
[----:B------:R-:W-:Y:S01]  /*119a0*/  MUFU.EX2 R174, R174 ;  /* 0x000000ae00ae7308 */ /* 0x000fe20000000800 */
[----:B------:R-:W0:Y:S07]  /*119b0*/  SHFL.BFLY PT, R8, R101, 0x1, 0x1f ;  /* 0x0c201f0065087f89 */ /* 0x000e2e00000e0000 */
[----:B------:R-:W-:Y:S08]  /*119c0*/  MUFU.EX2 R95, R95 ;  /* 0x0000005f005f7308 */ /* 0x000ff00000000800 */
[----:B------:R-:W-:Y:S08]  /*119d0*/  MUFU.EX2 R168, R168 ;  /* 0x000000a800a87308 */ /* 0x000ff00000000800 */
[----:B------:R-:W-:Y:S01]  /*119e0*/  MUFU.EX2 R97, R97 ;  /* 0x0000006100617308 */ /* 0x000fe20000000800 */
[----:B0-----:R-:W-:-:S04]  /*119f0*/  FMNMX.FTZ R8, R101, R8, !PT ;  /* 0x0000000865087209 */ /* 0x001fc80007810000 */
[C---:B------:R-:W-:Y:S01]  /*11a00*/  FSETP.NEU.FTZ.AND P2, PT, R8.reuse, -INF , PT ;  /* 0xff8000000800780b */ /* 0x040fe20003f5d000 */
[----:B------:R-:W-:Y:S02]  /*11a10*/  FMUL.FTZ R12, R8, R0 ;  /* 0x00000000080c7220 */ /* 0x000fe40000410000 */
[----:B------:R-:W-:Y:S03]  /*11a20*/  MUFU.EX2 R170, R170 ;  /* 0x000000aa00aa7308 */ /* 0x000fe60000000800 */
[----:B------:R-:W-:Y:S02]  /*11a30*/  FSEL R6, R12, RZ, P2 ;  /* 0x000000ff0c067208 */ /* 0x000fe40001000000 */
[----:B------:R-:W-:-:S03]  /*11a40*/  ISETP.GE.AND P2, PT, R152, 0x81, PT ;  /* 0x000000819800780c */ /* 0x000fc60003f46270 */
[----:B------:R-:W-:Y:S01]  /*11a50*/  MUFU.EX2 R164, R164 ;  /* 0x000000a400a47308 */ /* 0x000fe20000000800 */
[-CC-:B------:R-:W-:Y:S01]  /*11a60*/  FFMA.FTZ R181, R5, R0.reuse, -R6.reuse ;  /* 0x0000000005b57223 */ /* 0x180fe20000010806 */
[-CC-:B------:R-:W-:Y:S01]  /*11a70*/  FFMA.FTZ R12, R27, R0.reuse, -R6.reuse ;  /* 0x000000001b0c7223 */ /* 0x180fe20000010806 */
[-CC-:B------:R-:W-:Y:S01]  /*11a80*/  FFMA.FTZ R183, R9, R0.reuse, -R6.reuse ;  /* 0x0000000009b77223 */ /* 0x180fe20000010806 */
[----:B------:R-:W-:Y:S01]  /*11a90*/  FADD.FTZ R5, R180, R77 ;  /* 0x0000004db4057221 */ /* 0x000fe20000010000 */
[-CC-:B------:R-:W-:Y:S01]  /*11aa0*/  FFMA.FTZ R14, R31, R0.reuse, -R6.reuse ;  /* 0x000000001f0e7223 */ /* 0x180fe20000010806 */
[-CC-:B------:R-:W-:Y:S01]  /*11ab0*/  FFMA.FTZ R177, R11, R0.reuse, -R6.reuse ;  /* 0x000000000bb17223 */ /* 0x180fe20000010806 */
[-CC-:B------:R-:W-:Y:S01]  /*11ac0*/  FFMA.FTZ R20, R35, R0.reuse, -R6.reuse ;  /* 0x0000000023147223 */ /* 0x180fe20000010806 */
[----:B------:R-:W-:Y:S01]  /*11ad0*/  MUFU.EX2 R181, R181 ;  /* 0x000000b500b57308 */ /* 0x000fe20000000800 */
[----:B---3--:R-:W-:Y:S01]  /*11ae0*/  FADD.FTZ R34, R182, R5 ;  /* 0x00000005b6227221 */ /* 0x008fe20000010000 */
[-CC-:B------:R-:W-:Y:S01]  /*11af0*/  FFMA.FTZ R179, R13, R0.reuse, -R6.reuse ;  /* 0x000000000db37223 */ /* 0x180fe20000010806 */
[-CC-:B------:R-:W-:Y:S01]  /*11b00*/  FFMA.FTZ R24, R39, R0.reuse, -R6.reuse ;  /* 0x0000000027187223 */ /* 0x180fe20000010806 */
[-C--:B------:R-:W-:Y:S01]  /*11b10*/  FFMA.FTZ R173, R15, R0.reuse, -R6 ;  /* 0x000000000fad7223 */ /* 0x080fe20000010806 */
[----:B--2---:R-:W-:Y:S01]  /*11b20*/  FADD.FTZ R5, R81, R34 ;  /* 0x0000002251057221 */ /* 0x004fe20000010000 */
[-CC-:B------:R-:W-:Y:S01]  /*11b30*/  FFMA.FTZ R26, R43, R0.reuse, -R6.reuse ;  /* 0x000000002b1a7223 */ /* 0x180fe20000010806 */
[-CC-:B------:R-:W-:Y:S01]  /*11b40*/  FFMA.FTZ R175, R21, R0.reuse, -R6.reuse ;  /* 0x0000000015af7223 */ /* 0x180fe20000010806 */
[----:B------:R-:W0:Y:S01]  /*11b50*/  MUFU.EX2 R12, R12 ;  /* 0x0000000c000c7308 */ /* 0x000e220000000800 */
[----:B----4-:R-:W-:Y:S01]  /*11b60*/  FADD.FTZ R36, R176, R5 ;  /* 0x00000005b0247221 */ /* 0x010fe20000010000 */
[-CC-:B------:R-:W-:Y:S01]  /*11b70*/  FFMA.FTZ R28, R47, R0.reuse, -R6.reuse ;  /* 0x000000002f1c7223 */ /* 0x180fe20000010806 */
[-CC-:B------:R-:W-:Y:S01]  /*11b80*/  FFMA.FTZ R169, R25, R0.reuse, -R6.reuse ;  /* 0x0000000019a97223 */ /* 0x180fe20000010806 */
[-C--:B------:R-:W-:Y:S01]  /*11b90*/  FFMA.FTZ R30, R51, R0.reuse, -R6 ;  /* 0x00000000331e7223 */ /* 0x080fe20000010806 */
[----:B-1----:R-:W-:Y:S01]  /*11ba0*/  FADD.FTZ R5, R119, R36 ;  /* 0x0000002477057221 */ /* 0x002fe20000010000 */
[-CC-:B------:R-:W-:Y:S01]  /*11bb0*/  FFMA.FTZ R171, R29, R0.reuse, -R6.reuse ;  /* 0x000000001dab7223 */ /* 0x180fe20000010806 */
[-CC-:B------:R-:W-:Y:S01]  /*11bc0*/  FFMA.FTZ R32, R55, R0.reuse, -R6.reuse ;  /* 0x0000000037207223 */ /* 0x180fe20000010806 */
[----:B------:R-:W1:Y:S01]  /*11bd0*/  MUFU.EX2 R183, R183 ;  /* 0x000000b700b77308 */ /* 0x000e620000000800 */
[----:B------:R-:W-:Y:S01]  /*11be0*/  FADD.FTZ R38, R178, R5 ;  /* 0x00000005b2267221 */ /* 0x000fe20000010000 */
[-CC-:B------:R-:W-:Y:S01]  /*11bf0*/  FFMA.FTZ R165, R33, R0.reuse, -R6.reuse ;  /* 0x0000000021a57223 */ /* 0x180fe20000010806 */
[-CC-:B------:R-:W-:Y:S01]  /*11c00*/  FFMA.FTZ R34, R59, R0.reuse, -R6.reuse ;  /* 0x000000003b227223 */ /* 0x180fe20000010806 */
[-C--:B------:R-:W-:Y:S01]  /*11c10*/  FFMA.FTZ R167, R37, R0.reuse, -R6 ;  /* 0x0000000025a77223 */ /* 0x080fe20000010806 */
[----:B------:R-:W-:Y:S01]  /*11c20*/  FADD.FTZ R9, R121, R38 ;  /* 0x0000002679097221 */ /* 0x000fe20000010000 */
[-CC-:B------:R-:W-:Y:S01]  /*11c30*/  FFMA.FTZ R63, R63, R0.reuse, -R6.reuse ;  /* 0x000000003f3f7223 */ /* 0x180fe20000010806 */
[-C--:B------:R-:W-:Y:S01]  /*11c40*/  FFMA.FTZ R41, R41, R0.reuse, -R6 ;  /* 0x0000000029297223 */ /* 0x080fe20000010806 */
[----:B------:R-:W2:Y:S01]  /*11c50*/  MUFU.EX2 R14, R14 ;  /* 0x0000000e000e7308 */ /* 0x000ea20000000800 */
[----:B0-----:R-:W-:Y:S01]  /*11c60*/  FADD.FTZ R36, R181, R12 ;  /* 0x0000000cb5247221 */ /* 0x001fe20000010000 */
[----:B------:R-:W-:Y:S01]  /*11c70*/  FADD.FTZ R40, R172, R9 ;  /* 0x00000009ac287221 */ /* 0x000fe20000010000 */
[-CC-:B------:R-:W-:Y:S01]  /*11c80*/  FFMA.FTZ R67, R67, R0.reuse, -R6.reuse ;  /* 0x0000000043437223 */ /* 0x180fe20000010806 */
[-CC-:B------:R-:W-:Y:S01]  /*11c90*/  FFMA.FTZ R45, R45, R0.reuse, -R6.reuse ;  /* 0x000000002d2d7223 */ /* 0x180fe20000010806 */
[-C--:B------:R-:W-:Y:S01]  /*11ca0*/  FFMA.FTZ R71, R71, R0.reuse, -R6 ;  /* 0x0000000047477223 */ /* 0x080fe20000010806 */
[----:B------:R-:W-:Y:S01]  /*11cb0*/  FADD.FTZ R9, R123, R40 ;  /* 0x000000287b097221 */ /* 0x000fe20000010000 */
[-C--:B------:R-:W-:Y:S01]  /*11cc0*/  FFMA.FTZ R65, R65, R0.reuse, -R6 ;  /* 0x0000000041417223 */ /* 0x080fe20000010806 */
[----:B------:R-:W0:Y:S01]  /*11cd0*/  MUFU.EX2 R177, R177 ;  /* 0x000000b100b17308 */ /* 0x000e220000000800 */
[----:B-1----:R-:W-:Y:S01]  /*11ce0*/  FADD.FTZ R5, R183, R36 ;  /* 0x00000024b7057221 */ /* 0x002fe20000010000 */
[----:B------:R-:W-:Y:S01]  /*11cf0*/  FADD.FTZ R40, R174, R9 ;  /* 0x00000009ae287221 */ /* 0x000fe20000010000 */
[-CC-:B------:R-:W-:Y:S01]  /*11d00*/  FFMA.FTZ R75, R75, R0.reuse, -R6.reuse ;  /* 0x000000004b4b7223 */ /* 0x180fe20000010806 */
[-CC-:B------:R-:W-:Y:S01]  /*11d10*/  FFMA.FTZ R69, R69, R0.reuse, -R6.reuse ;  /* 0x0000000045457223 */ /* 0x180fe20000010806 */
[-C--:B------:R-:W-:Y:S01]  /*11d20*/  FFMA.FTZ R93, R93, R0.reuse, -R6 ;  /* 0x000000005d5d7223 */ /* 0x080fe20000010806 */
[----:B------:R-:W-:Y:S01]  /*11d30*/  FADD.FTZ R9, R95, R40 ;  /* 0x000000285f097221 */ /* 0x000fe20000010000 */
[-CC-:B------:R-:W-:Y:S01]  /*11d40*/  FFMA.FTZ R99, R99, R0.reuse, -R6.reuse ;  /* 0x0000000063637223 */ /* 0x180fe20000010806 */
[----:B------:R-:W1:Y:S01]  /*11d50*/  MUFU.EX2 R20, R20 ;  /* 0x0000001400147308 */ /* 0x000e620000000800 */
[----:B--2---:R-:W-:Y:S01]  /*11d60*/  FADD.FTZ R38, R14, R5 ;  /* 0x000000050e267221 */ /* 0x004fe20000010000 */
[----:B------:R-:W-:Y:S01]  /*11d70*/  FADD.FTZ R42, R168, R9 ;  /* 0x00000009a82a7221 */ /* 0x000fe20000010000 */
[-CC-:B------:R-:W-:Y:S01]  /*11d80*/  FFMA.FTZ R83, R83, R0.reuse, -R6.reuse ;  /* 0x0000000053537223 */ /* 0x180fe20000010806 */
[-CC-:B------:R-:W-:Y:S01]  /*11d90*/  FFMA.FTZ R89, R89, R0.reuse, -R6.reuse ;  /* 0x0000000059597223 */ /* 0x180fe20000010806 */
[----:B------:R-:W-:Y:S01]  /*11da0*/  FFMA.FTZ R87, R87, R0, -R6 ;  /* 0x0000000057577223 */ /* 0x000fe20000010806 */
[----:B------:R-:W-:Y:S01]  /*11db0*/  FADD.FTZ R9, R97, R42 ;  /* 0x0000002a61097221 */ /* 0x000fe20000010000 */
[----:B------:R-:W-:Y:S01]  /*11dc0*/  F2FP.F16.F32.PACK_AB R181, R12, R181 ;  /* 0x000000b50cb5723e */ /* 0x000fe200000000ff */
[----:B------:R-:W2:Y:S01]  /*11dd0*/  MUFU.EX2 R179, R179 ;  /* 0x000000b300b37308 */ /* 0x000ea20000000800 */
[----:B0-----:R-:W-:Y:S01]  /*11de0*/  FADD.FTZ R5, R177, R38 ;  /* 0x00000026b1057221 */ /* 0x001fe20000010000 */
[----:B------:R-:W-:-:S02]  /*11df0*/  F2FP.F16.F32.PACK_AB R183, R14, R183 ;  /* 0x000000b70eb7723e */ /* 0x000fc400000000ff */
[----:B------:R-:W-:Y:S01]  /*11e00*/  F2FP.F16.F32.PACK_AB R176, R119, R176 ;  /* 0x000000b077b0723e */ /* 0x000fe200000000ff */
[--C-:B------:R-:W-:Y:S01]  /*11e10*/  IMAD.MOV.U32 R119, RZ, RZ, R151.reuse ;  /* 0x000000ffff777224 */ /* 0x100fe200078e0097 */
[----:B------:R-:W-:Y:S01]  /*11e20*/  F2FP.F16.F32.PACK_AB R178, R121, R178 ;  /* 0x000000b279b2723e */ /* 0x000fe200000000ff */
[----:B------:R-:W-:Y:S01]  /*11e30*/  IMAD.MOV.U32 R121, RZ, RZ, R151 ;  /* 0x000000ffff797224 */ /* 0x000fe200078e0097 */
[----:B------:R-:W0:Y:S01]  /*11e40*/  MUFU.EX2 R24, R24 ;  /* 0x0000001800187308 */ /* 0x000e220000000800 */
[----:B-1----:R-:W-:Y:S01]  /*11e50*/  FADD.FTZ R38, R20, R5 ;  /* 0x0000000514267221 */ /* 0x002fe20000010000 */
[----:B------:R-:W-:Y:S01]  /*11e60*/  F2FP.F16.F32.PACK_AB R172, R123, R172 ;  /* 0x000000ac7bac723e */ /* 0x000fe200000000ff */
[--C-:B------:R-:W-:Y:S01]  /*11e70*/  IMAD.MOV.U32 R123, RZ, RZ, R151.reuse ;  /* 0x000000ffff7b7224 */ /* 0x100fe200078e0097 */
[----:B------:R-:W-:Y:S01]  /*11e80*/  F2FP.F16.F32.PACK_AB R174, R95, R174 ;  /* 0x000000ae5fae723e */ /* 0x000fe200000000ff */
[--C-:B------:R-:W-:Y:S01]  /*11e90*/  IMAD.MOV.U32 R95, RZ, RZ, R151.reuse ;  /* 0x000000ffff5f7224 */ /* 0x100fe200078e0097 */
[----:B------:R-:W-:Y:S01]  /*11ea0*/  F2FP.F16.F32.PACK_AB R168, R97, R168 ;  /* 0x000000a861a8723e */ /* 0x000fe200000000ff */
[----:B------:R-:W-:Y:S01]  /*11eb0*/  IMAD.MOV.U32 R97, RZ, RZ, R151 ;  /* 0x000000ffff617224 */ /* 0x000fe200078e0097 */
[----:B------:R-:W1:Y:S01]  /*11ec0*/  MUFU.EX2 R173, R173 ;  /* 0x000000ad00ad7308 */ /* 0x000e620000000800 */
[----:B--2---:R-:W-:Y:S01]  /*11ed0*/  FADD.FTZ R5, R179, R38 ;  /* 0x00000026b3057221 */ /* 0x004fe20000010000 */
[----:B------:R-:W-:-:S02]  /*11ee0*/  F2FP.F16.F32.PACK_AB R180, R77, R180 ;  /* 0x000000b44db4723e */ /* 0x000fc400000000ff */
[----:B------:R-:W-:Y:S02]  /*11ef0*/  F2FP.F16.F32.PACK_AB R182, R81, R182 ;  /* 0x000000b651b6723e */ /* 0x000fe400000000ff */
[----:B------:R-:W-:Y:S02]  /*11f00*/  F2FP.F16.F32.PACK_AB R177, R20, R177 ;  /* 0x000000b114b1723e */ /* 0x000fe400000000ff */
[----:B------:R-:W2:Y:S01]  /*11f10*/  MUFU.EX2 R26, R26 ;  /* 0x0000001a001a7308 */ /* 0x000ea20000000800 */
[C---:B0-----:R-:W-:Y:S01]  /*11f20*/  FADD.FTZ R40, R24.reuse, R5 ;  /* 0x0000000518287221 */ /* 0x041fe20000010000 */
[----:B------:R-:W-:-:S06]  /*11f30*/  F2FP.F16.F32.PACK_AB R179, R24, R179 ;  /* 0x000000b318b3723e */ /* 0x000fcc00000000ff */
[----:B------:R-:W0:Y:S01]  /*11f40*/  MUFU.EX2 R175, R175 ;  /* 0x000000af00af7308 */ /* 0x000e220000000800 */
[----:B-1----:R-:W-:Y:S01]  /*11f50*/  FADD.FTZ R5, R173, R40 ;  /* 0x00000028ad057221 */ /* 0x002fe20000010000 */
[----:B------:R-:W-:Y:S01]  /*11f60*/  FADD.FTZ R40, R170, R9 ;  /* 0x00000009aa287221 */ /* 0x000fe20000010000 */
[----:B------:R-:W-:-:S03]  /*11f70*/  F2FP.F16.F32.PACK_AB R170, R79, R170 ;  /* 0x000000aa4faa723e */ /* 0x000fc600000000ff */
[----:B------:R-:W-:Y:S02]  /*11f80*/  FADD.FTZ R9, R79, R40 ;  /* 0x000000284f097221 */ /* 0x000fe40000010000 */
[----:B------:R-:W1:Y:S01]  /*11f90*/  MUFU.EX2 R28, R28 ;  /* 0x0000001c001c7308 */ /* 0x000e620000000800 */
[----:B--2---:R-:W-:Y:S01]  /*11fa0*/  FADD.FTZ R4, R26, R5 ;  /* 0x000000051a047221 */ /* 0x004fe20000010000 */
[----:B------:R-:W-:Y:S01]  /*11fb0*/  FADD.FTZ R42, R164, R9 ;  /* 0x00000009a42a7221 */ /* 0x000fe20000010000 */
[----:B------:R-:W-:-:S05]  /*11fc0*/  F2FP.F16.F32.PACK_AB R173, R26, R173 ;  /* 0x000000ad1aad723e */ /* 0x000fca00000000ff */
[----:B------:R-:W2:Y:S01]  /*11fd0*/  MUFU.EX2 R169, R169 ;  /* 0x000000a900a97308 */ /* 0x000ea20000000800 */
[----:B0-----:R-:W-:-:S07]  /*11fe0*/  FADD.FTZ R5, R175, R4 ;  /* 0x00000004af057221 */ /* 0x001fce0000010000 */
[----:B------:R-:W0:Y:S01]  /*11ff0*/  MUFU.EX2 R57, R57 ;  /* 0x0000003900397308 */ /* 0x000e220000000800 */
[C---:B-1----:R-:W-:Y:S01]  /*12000*/  FADD.FTZ R40, R28.reuse, R5 ;  /* 0x000000051c287221 */ /* 0x042fe20000010000 */
[----:B------:R-:W-:-:S06]  /*12010*/  F2FP.F16.F32.PACK_AB R175, R28, R175 ;  /* 0x000000af1caf723e */ /* 0x000fcc00000000ff */
[----:B------:R-:W1:Y:S01]  /*12020*/  MUFU.EX2 R30, R30 ;  /* 0x0000001e001e7308 */ /* 0x000e620000000800 */
[----:B--2---:R-:W-:-:S07]  /*12030*/  FADD.FTZ R5, R169, R40 ;  /* 0x00000028a9057221 */ /* 0x004fce0000010000 */
[----:B------:R-:W2:Y:S01]  /*12040*/  MUFU.EX2 R166, R166 ;  /* 0x000000a600a67308 */ /* 0x000ea20000000800 */
[C---:B0-----:R-:W-:Y:S01]  /*12050*/  FADD.FTZ R9, R57.reuse, R42 ;  /* 0x0000002a39097221 */ /* 0x041fe20000010000 */
[----:B------:R-:W-:-:S06]  /*12060*/  F2FP.F16.F32.PACK_AB R164, R57, R164 ;  /* 0x000000a439a4723e */ /* 0x000fcc00000000ff */
[----:B------:R-:W0:Y:S01]  /*12070*/  MUFU.EX2 R171, R171 ;  /* 0x000000ab00ab7308 */ /* 0x000e220000000800 */
[C---:B-1----:R-:W-:Y:S01]  /*12080*/  FADD.FTZ R40, R30.reuse, R5 ;  /* 0x000000051e287221 */ /* 0x042fe20000010000 */
[----:B------:R-:W-:-:S06]  /*12090*/  F2FP.F16.F32.PACK_AB R169, R30, R169 ;  /* 0x000000a91ea9723e */ /* 0x000fcc00000000ff */
[----:B------:R-:W1:Y:S01]  /*120a0*/  MUFU.EX2 R49, R49 ;  /* 0x0000003100317308 */ /* 0x000e620000000800 */
[----:B--2---:R-:W-:-:S07]  /*120b0*/  FADD.FTZ R42, R166, R9 ;  /* 0x00000009a62a7221 */ /* 0x004fce0000010000 */
[----:B------:R-:W2:Y:S01]  /*120c0*/  MUFU.EX2 R32, R32 ;  /* 0x0000002000207308 */ /* 0x000ea20000000800 */
[----:B0-----:R-:W-:-:S07]  /*120d0*/  FADD.FTZ R5, R171, R40 ;  /* 0x00000028ab057221 */ /* 0x001fce0000010000 */
[----:B------:R-:W0:Y:S01]  /*120e0*/  MUFU.EX2 R10, R10 ;  /* 0x0000000a000a7308 */ /* 0x000e220000000800 */
[C---:B-1----:R-:W-:Y:S01]  /*120f0*/  FADD.FTZ R9, R49.reuse, R42 ;  /* 0x0000002a31097221 */ /* 0x042fe20000010000 */
[----:B------:R-:W-:-:S06]  /*12100*/  F2FP.F16.F32.PACK_AB R166, R49, R166 ;  /* 0x000000a631a6723e */ /* 0x000fcc00000000ff */
[----:B------:R-:W1:Y:S01]  /*12110*/  MUFU.EX2 R165, R165 ;  /* 0x000000a500a57308 */ /* 0x000e620000000800 */
[C---:B--2---:R-:W-:Y:S01]  /*12120*/  FADD.FTZ R6, R32.reuse, R5 ;  /* 0x0000000520067221 */ /* 0x044fe20000010000 */
[----:B------:R-:W-:-:S06]  /*12130*/  F2FP.F16.F32.PACK_AB R171, R32, R171 ;  /* 0x000000ab20ab723e */ /* 0x000fcc00000000ff */
[----:B------:R-:W2:Y:S01]  /*12140*/  MUFU.EX2 R53, R53 ;  /* 0x0000003500357308 */ /* 0x000ea20000000800 */
[----:B0-----:R-:W-:-:S07]  /*12150*/  FADD.FTZ R42, R10, R9 ;  /* 0x000000090a2a7221 */ /* 0x001fce0000010000 */
[----:B------:R-:W0:Y:S01]  /*12160*/  MUFU.EX2 R34, R34 ;  /* 0x0000002200227308 */ /* 0x000e220000000800 */
[----:B-1----:R-:W-:-:S07]  /*12170*/  FADD.FTZ R5, R165, R6 ;  /* 0x00000006a5057221 */ /* 0x002fce0000010000 */
[----:B------:R-:W1:Y:S01]  /*12180*/  MUFU.EX2 R154, R154 ;  /* 0x0000009a009a7308 */ /* 0x000e620000000800 */
[C---:B--2---:R-:W-:Y:S01]  /*12190*/  FADD.FTZ R9, R53.reuse, R42 ;  /* 0x0000002a35097221 */ /* 0x044fe20000010000 */
[----:B------:R-:W-:-:S06]  /*121a0*/  F2FP.F16.F32.PACK_AB R152, R53, R10 ;  /* 0x0000000a3598723e */ /* 0x000fcc00000000ff */
[----:B------:R-:W2:Y:S01]  /*121b0*/  MUFU.EX2 R167, R167 ;  /* 0x000000a700a77308 */ /* 0x000ea20000000800 */
[C---:B0-----:R-:W-:Y:S01]  /*121c0*/  FADD.FTZ R6, R34.reuse, R5 ;  /* 0x0000000522067221 */ /* 0x041fe20000010000 */
[----:B------:R-:W-:-:S06]  /*121d0*/  F2FP.F16.F32.PACK_AB R165, R34, R165 ;  /* 0x000000a522a5723e */ /* 0x000fcc00000000ff */
[----:B------:R-:W0:Y:S01]  /*121e0*/  MUFU.EX2 R61, R61 ;  /* 0x0000003d003d7308 */ /* 0x000e220000000800 */
[----:B-1----:R-:W-:-:S07]  /*121f0*/  FADD.FTZ R42, R154, R9 ;  /* 0x000000099a2a7221 */ /* 0x002fce0000010000 */
        /* <DEDUP_REMOVED lines=24> */
[----:B------:R-:W-:Y:S01]  /*12380*/  F2FP.F16.F32.PACK_AB R158, R91, R158 ;  /* 0x0000009e5b9e723e */ /* 0x000fe200000000ff */
[----:B------:R-:W-:-:S05]  /*12390*/  IMAD.MOV.U32 R91, RZ, RZ, R151 ;  /* 0x000000ffff5b7224 */ /* 0x000fca00078e0097 */
[----:B------:R-:W2:Y:S01]  /*123a0*/  MUFU.EX2 R65, R65 ;  /* 0x0000004100417308 */ /* 0x000ea20000000800 */
[C---:B0-----:R-:W-:Y:S01]  /*123b0*/  FADD.FTZ R6, R4.reuse, R5 ;  /* 0x0000000504067221 */ /* 0x041fe20000010000 */
[----:B------:R-:W-:Y:S02]  /*123c0*/  F2FP.F16.F32.PACK_AB R155, R4, R45 ;  /* 0x0000002d049b723e */ /* 0x000fe400000000ff */
[----:B------:R-:W-:-:S04]  /*123d0*/  MOV R4, 0x3f800000 ;  /* 0x3f80000000047802 */ /* 0x000fc80000000f00 */
[----:B------:R0:W3:Y:S01]  /*123e0*/  MUFU.EX2 R101, R117 ;  /* 0x0000007500657308 */ /* 0x0000e20000000800 */
[----:B-1----:R-:W-:-:S07]  /*123f0*/  FADD.FTZ R44, R160, R9 ;  /* 0x00000009a02c7221 */ /* 0x002fce0000010000 */
[----:B------:R-:W1:Y:S01]  /*12400*/  MUFU.EX2 R40, R75 ;  /* 0x0000004b00287308 */ /* 0x000e620000000800 */
[----:B--2---:R-:W-:Y:S01]  /*12410*/  FADD.FTZ R5, R65, R6 ;  /* 0x0000000641057221 */ /* 0x004fe20000010000 */
[----:B0-----:R-:W-:-:S06]  /*12420*/  IMAD.MOV.U32 R117, RZ, RZ, R151 ;  /* 0x000000ffff757224 */ /* 0x001fcc00078e0097 */
[----:B------:R-:W0:Y:S01]  /*12430*/  MUFU.EX2 R69, R69 ;  /* 0x0000004500457308 */ /* 0x000e220000000800 */
[C---:B---3--:R-:W-:Y:S01]  /*12440*/  FADD.FTZ R9, R101.reuse, R44 ;  /* 0x0000002c65097221 */ /* 0x048fe20000010000 */
[----:B------:R-:W-:Y:S01]  /*12450*/  F2FP.F16.F32.PACK_AB R160, R101, R160 ;  /* 0x000000a065a0723e */ /* 0x000fe200000000ff */
[----:B------:R-:W-:-:S05]  /*12460*/  IMAD.MOV.U32 R101, RZ, RZ, R151 ;  /* 0x000000ffff657224 */ /* 0x000fca00078e0097 */
[----:B------:R2:W3:Y:S01]  /*12470*/  MUFU.EX2 R42, R93 ;  /* 0x0000005d002a7308 */ /* 0x0004e20000000800 */
[C---:B-1----:R-:W-:Y:S01]  /*12480*/  FADD.FTZ R44, R40.reuse, R5 ;  /* 0x00000005282c7221 */ /* 0x042fe20000010000 */
[----:B------:R-:W-:-:S06]  /*12490*/  F2FP.F16.F32.PACK_AB R157, R40, R65 ;  /* 0x00000041289d723e */ /* 0x000fcc00000000ff */
[----:B------:R-:W1:Y:S01]  /*124a0*/  MUFU.EX2 R99, R99 ;  /* 0x0000006300637308 */ /* 0x000e620000000800 */
[----:B0-----:R-:W-:Y:S01]  /*124b0*/  FADD.FTZ R5, R69, R44 ;  /* 0x0000002c45057221 */ /* 0x001fe20000010000 */
[----:B--2---:R-:W-:-:S06]  /*124c0*/  IMAD.MOV.U32 R93, RZ, RZ, R151 ;  /* 0x000000ffff5d7224 */ /* 0x004fcc00078e0097 */
[----:B------:R-:W0:Y:S01]  /*124d0*/  MUFU.EX2 R10, R83 ;  /* 0x00000053000a7308 */ /* 0x000e220000000800 */
[C---:B---3--:R-:W-:Y:S01]  /*124e0*/  FADD.FTZ R14, R42.reuse, R5 ;  /* 0x000000052a0e7221 */ /* 0x048fe20000010000 */
[----:B------:R-:W-:-:S06]  /*124f0*/  F2FP.F16.F32.PACK_AB R159, R42, R69 ;  /* 0x000000452a9f723e */ /* 0x000fcc00000000ff */
[----:B------:R-:W2:Y:S01]  /*12500*/  MUFU.EX2 R162, R162 ;  /* 0x000000a200a27308 */ /* 0x000ea20000000800 */
[----:B-1----:R-:W-:-:S07]  /*12510*/  FADD.FTZ R5, R99, R14 ;  /* 0x0000000e63057221 */ /* 0x002fce0000010000 */
[----:B------:R-:W1:Y:S01]  /*12520*/  MUFU.EX2 R89, R89 ;  /* 0x0000005900597308 */ /* 0x000e620000000800 */
[C---:B0-----:R-:W-:Y:S01]  /*12530*/  FADD.FTZ R14, R10.reuse, R5 ;  /* 0x000000050a0e7221 */ /* 0x041fe20000010000 */
[----:B------:R-:W-:Y:S01]  /*12540*/  F2FP.F16.F32.PACK_AB R161, R10, R99 ;  /* 0x000000630aa1723e */ /* 0x000fe200000000ff */
[----:B------:R-:W-:-:S05]  /*12550*/  IMAD.MOV.U32 R99, RZ, RZ, R151 ;  /* 0x000000ffff637224 */ /* 0x000fca00078e0097 */
[----:B------:R-:W0:Y:S01]  /*12560*/  MUFU.EX2 R12, R87 ;  /* 0x00000057000c7308 */ /* 0x000e220000000800 */
[----:B--2---:R-:W-:Y:S01]  /*12570*/  FADD.FTZ R6, R162, R9 ;  /* 0x00000009a2067221 */ /* 0x004fe20000010000 */
[----:B------:R-:W-:-:S06]  /*12580*/  IMAD.MOV.U32 R9, RZ, RZ, 0x3f800000 ;  /* 0x3f800000ff097424 */ /* 0x000fcc00078e00ff */
[----:B------:R-:W2:Y:S01]  /*12590*/  MUFU.EX2 R85, R85 ;  /* 0x0000005500557308 */ /* 0x000ea20000000800 */
[----:B-1----:R-:W-:Y:S01]  /*125a0*/  FADD.FTZ R5, R89, R14 ;  /* 0x0000000e59057221 */ /* 0x002fe20000010000 */
[----:B0-----:R-:W-:-:S03]  /*125b0*/  F2FP.F16.F32.PACK_AB R163, R12, R89 ;  /* 0x000000590ca3723e */ /* 0x001fc600000000ff */
[----:B------:R-:W-:Y:S01]  /*125c0*/  FADD.FTZ R5, R12, R5 ;  /* 0x000000050c057221 */ /* 0x000fe20000010000 */
[----:B------:R-:W-:Y:S02]  /*125d0*/  IMAD.MOV.U32 R89, RZ, RZ, R151 ;  /* 0x000000ffff597224 */ /* 0x000fe400078e0097 */
[C---:B--2---:R-:W-:Y:S01]  /*125e0*/  FADD.FTZ R6, R85.reuse, R6 ;  /* 0x0000000655067221 */ /* 0x044fe20000010000 */
[----:B------:R-:W-:Y:S01]  /*125f0*/  F2FP.F16.F32.PACK_AB R162, R85, R162 ;  /* 0x000000a255a2723e */ /* 0x000fe200000000ff */
[----:B------:R-:W-:Y:S06]  /*12600*/  @!P2 BRA `(.L_x_623) ;  /* 0x0000002400c0a947 */ /* 0x000fec0003800000 */
[----:B------:R-:W-:Y:S01]  /*12610*/  VIADD R20, R202, 0xfffffffe ;  /* 0xfffffffeca147836 */ /* 0x000fe20000000000 */
[----:B------:R-:W-:Y:S01]  /*12620*/  MOV R13, R8 ;  /* 0x00000008000d7202 */ /* 0x000fe20000000f00 */
[----:B------:R-:W-:Y:S01]  /*12630*/  IMAD.MOV.U32 R12, RZ, RZ, R3 ;  /* 0x000000ffff0c7224 */ /* 0x000fe200078e0003 */
[----:B------:R-:W-:Y:S01]  /*12640*/  MOV R202, R194 ;  /* 0x000000c200ca7202 */ /* 0x000fe20000000f00 */
[----:B------:R-:W-:Y:S01]  /*12650*/  IMAD.MOV.U32 R203, RZ, RZ, R192 ;  /* 0x000000ffffcb7224 */ /* 0x000fe200078e00c0 */
[----:B------:R-:W-:Y:S02]  /*12660*/  MOV R4, 0x3f800000 ;  /* 0x3f80000000047802 */ /* 0x000fe40000000f00 */
        /* <DEDUP_REMOVED lines=31> */
[----:B------:R-:W-:-:S07]  /*12860*/  CS2R R88, SRZ ;  /* 0x0000000000587805 */ /* 0x000fce000001ff00 */
.L_x_634:
[----:B------:R-:W-:-:S05]  /*12870*/  VIADD R0, R203, 0x1 ;  /* 0x00000001cb007836 */ /* 0x000fca0000000000 */
[----:B------:R-:W-:-:S04]  /*12880*/  ISETP.NE.AND P2, PT, R0, 0x2, PT ;  /* 0x000000020000780c */ /* 0x000fc80003f45270 */
[----:B------:R-:W-:Y:S02]  /*12890*/  SEL R3, RZ, 0x1, P2 ;  /* 0x00000001ff037807 */ /* 0x000fe40001000000 */
[----:B------:R-:W-:Y:S02]  /*128a0*/  SEL R192, R0, RZ, P2 ;  /* 0x000000ff00c07207 */ /* 0x000fe40001000000 */
[----:B------:R-:W-:Y:S01]  /*128b0*/  LOP3.LUT R194, R202, R3, RZ, 0x3c, !PT ;  /* 0x00000003cac27212 */ /* 0x000fe200078e3cff */
[----:B------:R-:W-:Y:S06]  /*128c0*/  @!P0 BRA `(.L_x_624) ;  /* 0x0000000000048947 */ /* 0x000fec0003800000 */
[----:B------:R-:W-:Y:S01]  /*128d0*/  BPT.TRAP 0x1 ;  /* 0x000000040000795c */ /* 0x000fe20000300000 */
.L_x_624:
[----:B------:R-:W-:Y:S02]  /*128e0*/  LEA R21, R192, R2, 0x3 ;  /* 0x00000002c0157211 */ /* 0x000fe400078e18ff */
[----:B------:R-:W-:-:S04]  /*128f0*/  SHF.L.U32 R0, R194, 0x1f, RZ ;  /* 0x0000001fc2007819 */ /* 0x000fc800000006ff */
[----:B------:R0:W1:Y:S01]  /*12900*/  SYNCS.PHASECHK.TRANS64.TRYWAIT P2, [R21+URZ+0x34830], R0 ;  /* 0x03483000150075a7 */ /* 0x000062000804017f */
[----:B------:R-:W-:Y:S05]  /*12910*/  @!P0 BRA `(.L_x_625) ;  /* 0x0000000000048947 */ /* 0x000fea0003800000 */
[----:B------:R-:W-:Y:S01]  /*12920*/  BPT.TRAP 0x1 ;  /* 0x000000040000795c */ /* 0x000fe20000300000 */
.L_x_625:
[----:B------:R-:W-:Y:S01]  /*12930*/  BSSY B1, `(.L_x_626) ;  /* 0x0000006000017945 */ /* 0x000fe20003800000 */
[----:B------:R-:W-:Y:S02]  /*12940*/  IMAD R10, R192, 0xc00, R7 ;  /* 0x00000c00c00a7824 */ /* 0x000fe400078e0207 */
[----:B------:R-:W-:Y:S01]  /*12950*/  IMAD.MOV.U32 R11, RZ, RZ, 0x40000040 ;  /* 0x40000040ff0b7424 */ /* 0x000fe200078e00ff */
[----:B-1----:R-:W-:Y:S06]  /*12960*/  @P2 BRA `(.L_x_627) ;  /* 0x0000000000082947 */ /* 0x002fec0003800000 */
[----:B------:R-:W1:Y:S02]  /*12970*/  SYNCS.PHASECHK.TRANS64.TRYWAIT P2, [R21+URZ+0x34830], R0 ;  /* 0x03483000150075a7 */ /* 0x000e64000804017f */
[----:B-1----:R-:W-:Y:S05]  /*12980*/  @!P2 BRA `(.L_x_628) ;  /* 0x000000b000d8a947 */ /* 0x002fea0003800000 */
.L_x_627:
[----:B------:R-:W-:Y:S05]  /*12990*/  BSYNC B1 ;  /* 0x0000000000017941 */ /* 0x000fea0003800000 */
.L_x_626:
[----:B------:R-:W2:Y:S04]  /*129a0*/  LDL.64 R24, [R1+0x30] ;  /* 0x0000300001187983 */ /* 0x000ea80000100a00 */
[----:B------:R-:W3:Y:S04]  /*129b0*/  LDL.64 R226, [R1+0x28] ;  /* 0x0000280001e27983 */ /* 0x000ee80000100a00 */
[----:B------:R-:W4:Y:S01]  /*129c0*/  LDL.64 R234, [R1+0x20] ;  /* 0x0000200001ea7983 */ /* 0x000f220000100a00 */
[C---:B------:R-:W-:Y:S02]  /*129d0*/  R2UR UR6, R10.reuse ;  /* 0x000000000a0672ca */ /* 0x040fe400000e0000 */
[----:B------:R-:W-:Y:S01]  /*129e0*/  R2UR UR7, R11 ;  /* 0x000000000b0772ca */ /* 0x000fe200000e0000 */
[----:B------:R-:W5:Y:S01]  /*129f0*/  LDL.64 R232, [R1+0x18] ;  /* 0x0000180001e87983 */ /* 0x000f620000100a00 */
[----:B------:R-:W-:Y:S01]  /*12a00*/  IMAD.MOV.U32 R15, RZ, RZ, 0x40000040 ;  /* 0x40000040ff0f7424 */ /* 0x000fe200078e00ff */
[----:B------:R-:W-:-:S02]  /*12a10*/  IADD3 R14, R10, 0x2, RZ ;  /* 0x000000020a0e7810 */ /* 0x000fc40007ffe0ff */
[----:B------:R-:W5:Y:S04]  /*12a20*/  LDL.64 R230, [R1+0x10] ;  /* 0x0000100001e67983 */ /* 0x000f680000100a00 */
[----:B------:R-:W5:Y:S01]  /*12a30*/  LDL.64 R228, [R1+0x8] ;  /* 0x0000080001e47983 */ /* 0x000f620000100a00 */
[----:B--2---:R-:W-:Y:S02]  /*12a40*/  R2UR UR4, R24 ;  /* 0x00000000180472ca */ /* 0x004fe400000e0000 */
[----:B------:R-:W-:Y:S02]  /*12a50*/  R2UR UR5, R25 ;  /* 0x00000000190572ca */ /* 0x000fe400000e0000 */
[----:B------:R-:W-:-:S11]  /*12a60*/  WARPGROUP.ARRIVE ;  /* 0x00000000000079c5 */ /* 0x000fd60000000000 */
[----:B------:R-:W-:Y:S01]  /*12a70*/  HGMMA.64x128x16.F32 R24, gdesc[UR4], RZ, !UPT, gsb0 ;  /* 0x01e00000041879f0 */ /* 0x000fe2000c0008ff */
[----:B------:R-:W-:Y:S02]  /*12a80*/  R2UR UR6, R14 ;  /* 0x000000000e0672ca */ /* 0x000fe400000e0000 */
[----:B------:R-:W-:Y:S02]  /*12a90*/  R2UR UR7, R15 ;  /* 0x000000000f0772ca */ /* 0x000fe400000e0000 */
[----:B---3--:R-:W-:Y:S02]  /*12aa0*/  R2UR UR4, R226 ;  /* 0x00000000e20472ca */ /* 0x008fe400000e0000 */
[----:B------:R-:W-:Y:S01]  /*12ab0*/  R2UR UR5, R227 ;  /* 0x00000000e30572ca */ /* 0x000fe200000e0000 */
[----:B------:R-:W-:Y:S01]  /*12ac0*/  IMAD.MOV.U32 R15, RZ, RZ, 0x40000040 ;  /* 0x40000040ff0f7424 */ /* 0x000fe200078e00ff */
[----:B------:R-:W-:Y:S01]  /*12ad0*/  IADD3 R14, R10, 0x4, RZ ;  /* 0x000000040a0e7810 */ /* 0x000fe20007ffe0ff */
[----:B------:R-:W2:Y:S01]  /*12ae0*/  LDL.64 R226, [R1] ;  /* 0x0000000001e27983 */ /* 0x000ea20000100a00 */
[----:B------:R-:W-:-:S02]  /*12af0*/  WARPGROUP.DEPBAR.LE gsb0, 0x0 ;  /* 0x00008000000079c5 */ /* 0x000fc40000010000 */
[----:B------:R-:W-:-:S07]  /*12b00*/  WARPGROUP.ARRIVE ;  /* 0x00000000000079c5 */ /* 0x000fce0000000000 */
[----:B------:R-:W-:Y:S01]  /*12b10*/  HGMMA.64x128x16.F32 R24, gdesc[UR4], R24, gsb0 ;  /* 0x01e00000041879f0 */ /* 0x000fe20008000818 */
[----:B------:R-:W-:Y:S02]  /*12b20*/  R2UR UR6, R14 ;  /* 0x000000000e0672ca */ /* 0x000fe400000e0000 */
[----:B------:R-:W-:Y:S02]  /*12b30*/  R2UR UR7, R15 ;  /* 0x000000000f0772ca */ /* 0x000fe400000e0000 */
[----:B----4-:R-:W-:Y:S02]  /*12b40*/  R2UR UR4, R234 ;  /* 0x00000000ea0472ca */ /* 0x010fe400000e0000 */
[----:B------:R-:W-:Y:S01]  /*12b50*/  R2UR UR5, R235 ;  /* 0x00000000eb0572ca */ /* 0x000fe200000e0000 */
[----:B------:R-:W-:Y:S01]  /*12b60*/  IMAD.MOV.U32 R15, RZ, RZ, 0x40000040 ;  /* 0x40000040ff0f7424 */ /* 0x000fe200078e00ff */
[----:B------:R-:W-:Y:S01]  /*12b70*/  IADD3 R14, R10, 0x6, RZ ;  /* 0x000000060a0e7810 */ /* 0x000fe20007ffe0ff */
[----:B------:R-:W-:-:S02]  /*12b80*/  WARPGROUP.DEPBAR.LE gsb0, 0x0 ;  /* 0x00008000000079c5 */ /* 0x000fc40000010000 */
[----:B------:R-:W-:-:S08]  /*12b90*/  WARPGROUP.ARRIVE ;  /* 0x00000000000079c5 */ /* 0x000fd00000000000 */
[----:B------:R-:W-:Y:S01]  /*12ba0*/  HGMMA.64x128x16.F32 R24, gdesc[UR4], R24, gsb0 ;  /* 0x01e00000041879f0 */ /* 0x000fe20008000818 */
[----:B------:R-:W-:Y:S02]  /*12bb0*/  R2UR UR6, R14 ;  /* 0x000000000e0672ca */ /* 0x000fe400000e0000 */
[----:B------:R-:W-:Y:S02]  /*12bc0*/  R2UR UR7, R15 ;  /* 0x000000000f0772ca */ /* 0x000fe400000e0000 */
[----:B-----5:R-:W-:Y:S02]  /*12bd0*/  R2UR UR4, R232 ;  /* 0x00000000e80472ca */ /* 0x020fe400000e0000 */
        /* <DEDUP_REMOVED lines=8> */
[----:B------:R-:W-:Y:S02]  /*12c60*/  R2UR UR4, R230 ;  /* 0x00000000e60472ca */ /* 0x000fe400000e0000 */
        /* <DEDUP_REMOVED lines=17> */
[----:B--2---:R-:W-:Y:S02]  /*12d80*/  R2UR UR4, R226 ;  /* 0x00000000e20472ca */ /* 0x004fe400000e0000 */
[----:B------:R-:W-:Y:S01]  /*12d90*/  R2UR UR5, R227 ;  /* 0x00000000e30572ca */ /* 0x000fe200000e0000 */
[----:B------:R-:W-:Y:S01]  /*12da0*/  IMAD.MOV.U32 R15, RZ, RZ, 0x40000040 ;  /* 0x40000040ff0f7424 */ /* 0x000fe200078e00ff */
[----:B------:R-:W-:Y:S01]  /*12db0*/  IADD3 R14, R10, 0x406, RZ ;  /* 0x000004060a0e7810 */ /* 0x000fe20007ffe0ff */
[----:B------:R-:W-:-:S02]  /*12dc0*/  WARPGROUP.DEPBAR.LE gsb0, 0x0 ;  /* 0x00008000000079c5 */ /* 0x000fc40000010000 */
[----:B------:R-:W-:-:S08]  /*12dd0*/  WARPGROUP.ARRIVE ;  /* 0x00000000000079c5 */ /* 0x000fd00000000000 */
[----:B------:R-:W-:Y:S01]  /*12de0*/  HGMMA.64x128x16.F32 R24, gdesc[UR4], R24, gsb0 ;  /* 0x01e00000041879f0 */ /* 0x000fe20008000818 */
[----:B------:R-:W-:Y:S02]  /*12df0*/  R2UR UR6, R14 ;  /* 0x000000000e0672ca */ /* 0x000fe400000e0000 */
[----:B------:R-:W-:Y:S01]  /*12e00*/  R2UR UR7, R15 ;  /* 0x000000000f0772ca */ /* 0x000fe200000e0000 */
[----:B------:R-:W-:Y:S01]  /*12e10*/  UMOV UR4, UR56 ;  /* 0x0000003800047c82 */ /* 0x000fe20008000000 */
[----:B------:R-:W-:Y:S01]  /*12e20*/  UMOV UR5, UR57 ;  /* 0x0000003900057c82 */ /* 0x000fe20008000000 */
[----:B------:R-:W-:Y:S01]  /*12e30*/  IMAD.MOV.U32 R15, RZ, RZ, 0x40000040 ;  /* 0x40000040ff0f7424 */ /* 0x000fe200078e00ff */
[----:B------:R-:W-:Y:S01]  /*12e40*/  IADD3 R14, R10, 0x800, RZ ;  /* 0x000008000a0e7810 */ /* 0x000fe20007ffe0ff */
[----:B------:R-:W-:Y:S02]  /*12e50*/  WARPGROUP.DEPBAR.LE gsb0, 0x0 ;  /* 0x00008000000079c5 */ /* 0x000fe40000010000 */
[----:B------:R-:W-:-:S06]  /*12e60*/  WARPGROUP.ARRIVE ;  /* 0x00000000000079c5 */ /* 0x000fcc0000000000 */
        /* <DEDUP_REMOVED lines=100> */
[----:B------:R-:W-:Y:S05]  /*134b0*/  @!P0 BRA `(.L_x_629) ;  /* 0x0000000000048947 */ /* 0x000fea0003800000 */
[----:B------:R-:W-:Y:S01]  /*134c0*/  BPT.TRAP 0x1 ;  /* 0x000000040000795c */ /* 0x000fe20000300000 */
.L_x_629:
[----:B------:R-:W-:Y:S02]  /*134d0*/  SHF.L.U32 R3, R202, 0x1f, RZ ;  /* 0x0000001fca037819 */ /* 0x000fe400000006ff */
[----:B------:R-:W-:-:S04]  /*134e0*/  LEA R202, R203, R2, 0x3 ;  /* 0x00000002cbca7211 */ /* 0x000fc800078e18ff */
[----:B------:R2:W3:Y:S01]  /*134f0*/  SYNCS.PHASECHK.TRANS64.TRYWAIT P2, [R202+URZ+0x34850], R3 ;  /* 0x03485003ca0075a7 */ /* 0x0004e2000804017f */
[----:B------:R-:W-:Y:S05]  /*13500*/  @!P0 BRA `(.L_x_630) ;  /* 0x0000000000048947 */ /* 0x000fea0003800000 */
[----:B------:R-:W-:Y:S01]  /*13510*/  BPT.TRAP 0x1 ;  /* 0x000000040000795c */ /* 0x000fe20000300000 */
.L_x_630:
[----:B------:R-:W-:Y:S04]  /*13520*/  BSSY B1, `(.L_x_631) ;  /* 0x0000004000017945 */ /* 0x000fe80003800000 */
[----:B---3--:R-:W-:Y:S05]  /*13530*/  @P2 BRA `(.L_x_632) ;  /* 0x0000000000082947 */ /* 0x008fea0003800000 */
[----:B------:R-:W3:Y:S02]  /*13540*/  SYNCS.PHASECHK.TRANS64.TRYWAIT P2, [R202+URZ+0x34850], R3 ;  /* 0x03485003ca0075a7 */ /* 0x000ee4000804017f */
[----:B---3--:R-:W-:Y:S05]  /*13550*/  @!P2 BRA `(.L_x_633) ;  /* 0x000000a400f8a947 */ /* 0x008fea0003800000 */
.L_x_632:
[----:B------:R-:W-:Y:S05]  /*13560*/  BSYNC B1 ;  /* 0x0000000000017941 */ /* 0x000fea0003800000 */
.L_x_631:
[----:B01----:R-:W-:Y:S01]  /*13570*/  VIADD R0, R2, 0x400 ;  /* 0x0000040002007836 */ /* 0x003fe20000000000 */
[----:B------:R-:W-:Y:S01]  /*13580*/  WARPGROUP.ARRIVE ;  /* 0x00000000000079c5 */ /* 0x000fe20000000000 */
[----:B------:R-:W-:Y:S01]  /*13590*/  IMAD.MOV.U32 R11, RZ, RZ, 0x40000040 ;  /* 0x40000040ff0b7424 */ /* 0x000fe200078e00ff */
[----:B------:R-:W-:Y:S01]  /*135a0*/  MOV R15, 0x40000040 ;  /* 0x40000040000f7802 */ /* 0x000fe20000000f00 */
[----:B------:R-:W-:Y:S01]  /*135b0*/  IMAD.MOV.U32 R9, RZ, RZ, 0x40000040 ;  /* 0x40000040ff097424 */ /* 0x000fe200078e00ff */
[----:B------:R-:W-:Y:S01]  /*135c0*/  SHF.R.U32.HI R0, RZ, 0x4, R0 ;  /* 0x00000004ff007819 */ /* 0x000fe20000011600 */
[----:B------:R-:W-:Y:S01]  /*135d0*/  @!P1 VIADD R21, R21, 0x34840 ;  /* 0x0003484015159836 */ /* 0x000fe20000000000 */
[----:B------:R-:W-:Y:S02]  /*135e0*/  R2UR UR7, R11 ;  /* 0x000000000b0772ca */ /* 0x000fe400000e0000 */
[----:B------:R-:W-:Y:S02]  /*135f0*/  LOP3.LUT R0, R0, 0x3fff, RZ, 0xc0, !PT ;  /* 0x00003fff00007812 */ /* 0x000fe400078ec0ff */
[C---:B------:R-:W-:Y:S01]  /*13600*/  ISETP.GT.AND P2, PT, R20.reuse, RZ, PT ;  /* 0x000000ff1400720c */ /* 0x040fe20003f44270 */
[----:B------:R-:W-:Y:S01]  /*13610*/  VIADD R20, R20, 0xffffffff ;  /* 0xffffffff14147836 */ /* 0x000fe20000000000 */
[----:B------:R-:W-:-:S02]  /*13620*/  LOP3.LUT R0, R0, 0x4000000, RZ, 0xfc, !PT ;  /* 0x0400000000007812 */ /* 0x000fc400078efcff */
[----:B--23--:R-:W-:Y:S02]  /*13630*/  @!P1 IADD3 R202, R202, 0x34860, RZ ;  /* 0x00034860caca9810 */ /* 0x00cfe40007ffe0ff */
[----:B------:R-:W-:Y:S01]  /*13640*/  LEA R10, R203, R0, 0xb ;  /* 0x00000000cb0a7211 */ /* 0x000fe200078e58ff */
[----:B------:R-:W-:Y:S01]  /*13650*/  IMAD.MOV.U32 R203, RZ, RZ, R192 ;  /* 0x000000ffffcb7224 */ /* 0x000fe200078e00c0 */
[----:B------:R-:W-:Y:S02]  /*13660*/  FMNMX.FTZ R0, R24, R12, !PT ;  /* 0x0000000c18007209 */ /* 0x000fe40007810000 */
[C---:B------:R-:W-:Y:S01]  /*13670*/  R2UR UR6, R10.reuse ;  /* 0x000000000a0672ca */ /* 0x040fe200000e0000 */
[C---:B------:R-:W-:Y:S01]  /*13680*/  VIADD R14, R10.reuse, 0x200 ;  /* 0x000002000a0e7836 */ /* 0x040fe20000000000 */
[----:B------:R-:W-:Y:S02]  /*13690*/  IADD3 R8, R10, 0x80, RZ ;  /* 0x000000800a087810 */ /* 0x000fe40007ffe0ff */
[----:B------:R-:W-:-:S02]  /*136a0*/  FMNMX.FTZ R3, R25, R0, !PT ;  /* 0x0000000019037209 */ /* 0x000fc40007810000 */
[----:B------:R-:W-:Y:S02]  /*136b0*/  @!P1 PRMT R21, RZ, 0x654, R21 ;  /* 0x00000654ff159816 */ /* 0x000fe40000000015 */
[----:B------:R-:W-:Y:S02]  /*136c0*/  FMNMX.FTZ R0, R28, R3, !PT ;  /* 0x000000031c007209 */ /* 0x000fe40007810000 */
[----:B------:R-:W-:Y:S02]  /*136d0*/  @!P1 PRMT R202, RZ, 0x654, R202 ;  /* 0x00000654ffca9816 */ /* 0x000fe400000000ca */
[----:B------:R-:W-:Y:S01]  /*136e0*/  FMNMX.FTZ R3, R29, R0, !PT ;  /* 0x000000001d037209 */ /* 0x000fe20007810000 */
[----:B------:R-:W-:Y:S01]  /*136f0*/  HGMMA.64x128x16.F32 R88, R180, gdesc[UR4].tnspB, R88, gsb0 ;  /* 0x41e00004b4587df0 */ /* 0x000fe20008000858 */
[----:B------:R-:W-:Y:S02]  /*13700*/  R2UR UR6, R8 ;  /* 0x00000000080672ca */ /* 0x000fe400000e0000 */
[----:B------:R-:W-:Y:S01]  /*13710*/  R2UR UR7, R9 ;  /* 0x00000000090772ca */ /* 0x000fe200000e0000 */
[----:B------:R-:W-:Y:S01]  /*13720*/  IMAD.MOV.U32 R9, RZ, RZ, 0x40000040 ;  /* 0x40000040ff097424 */ /* 0x000fe200078e00ff */
[----:B------:R-:W-:-:S02]  /*13730*/  IADD3 R8, R10, 0x100, RZ ;  /* 0x000001000a087810 */ /* 0x000fc40007ffe0ff */
        /* <DEDUP_REMOVED lines=27> */
[----:B------:R-:W-:Y:S02]  /*138f0*/  FMNMX.FTZ R4, R85, R0, !PT ;  /* 0x0000000055047209 */ /* 0x000fe40007810000 */
[----:B------:R-:W-:-:S03]  /*13900*/  MOV R0, UR42 ;  /* 0x0000002a00007c02 */ /* 0x000fc60008000f00 */
[----:B------:R-:W0:Y:S01]  /*13910*/  SHFL.BFLY PT, R3, R4, 0x2, 0x1f ;  /* 0x0c401f0004037f89 */ /* 0x000e2200000e0000 */
[----:B------:R-:W-:Y:S02]  /*13920*/  WARPGROUP.DEPBAR.LE gsb0, 0x0 ;  /* 0x00008000000079c5 */ /* 0x000fe40000010000 */
[----:B------:R-:W-:-:S06]  /*13930*/  WARPGROUP.ARRIVE ;  /* 0x00000000000079c5 */ /* 0x000fcc0000000000 */
[----:B------:R-:W-:Y:S01]  /*13940*/  HGMMA.64x128x16.F32 R88, R176, gdesc[UR4].tnspB, R88, gsb0 ;  /* 0x41e00004b0587df0 */ /* 0x000fe20008000858 */
[----:B------:R-:W-:Y:S02]  /*13950*/  R2UR UR6, R8 ;  /* 0x00000000080672ca */ /* 0x000fe400000e0000 */
[----:B------:R-:W-:Y:S01]  /*13960*/  R2UR UR7, R9 ;  /* 0x00000000090772ca */ /* 0x000fe200000e0000 */
[----:B------:R-:W-:Y:S01]  /*13970*/  IMAD.MOV.U32 R9, RZ, RZ, 0x40000040 ;  /* 0x40000040ff097424 */ /* 0x000fe200078e00ff */
[----:B------:R-:W-:Y:S01]  /*13980*/  IADD3 R8, R10, 0x180, RZ ;  /* 0x000001800a087810 */ /* 0x000fe20007ffe0ff */
[----:B------:R-:W-:Y:S02]  /*13990*/  WARPGROUP.DEPBAR.LE gsb0, 0x0 ;  /* 0x00008000000079c5 */ /* 0x000fe40000010000 */
[----:B------:R-:W-:-:S08]  /*139a0*/  WARPGROUP.ARRIVE ;  /* 0x00000000000079c5 */ /* 0x000fd00000000000 */
[----:B------:R-:W-:Y:S01]  /*139b0*/  HGMMA.64x128x16.F32 R88, R172, gdesc[UR4].tnspB, R88, gsb0 ;  /* 0x41e00004ac587df0 */ /* 0x000fe20008000858 */
[----:B------:R-:W-:Y:S02]  /*139c0*/  R2UR UR6, R8 ;  /* 0x00000000080672ca */ /* 0x000fe400000e0000 */
[----:B------:R-:W-:Y:S02]  /*139d0*/  R2UR UR7, R9 ;  /* 0x00000000090772ca */ /* 0x000fe400000e0000 */
[----:B0-----:R-:W-:Y:S02]  /*139e0*/  FMNMX.FTZ R8, R4, R3, !PT ;  /* 0x0000000304087209 */ /* 0x001fe40007810000 */
[----:B------:R-:W-:-:S03]  /*139f0*/  FMNMX.FTZ R4, R26, R13, !PT ;  /* 0x0000000d1a047209 */ /* 0x000fc60007810000 */
[----:B------:R-:W0:Y:S02]  /*13a00*/  SHFL.BFLY PT, R3, R8, 0x1, 0x1f ;  /* 0x0c201f0008037f89 */ /* 0x000e2400000e0000 */
[----:B0-----:R-:W-:-:S05]  /*13a10*/  FMNMX.FTZ R3, R8, R3, !PT ;  /* 0x0000000308037209 */ /* 0x001fca0007810000 */
[C---:B------:R-:W-:Y:S01]  /*13a20*/  FMUL.FTZ R11, R3.reuse, R0 ;  /* 0x00000000030b7220 */ /* 0x040fe20000410000 */
[----:B------:R-:W-:-:S03]  /*13a30*/  FADD.FTZ R9, -R3, R12 ;  /* 0x0000000c03097221 */ /* 0x000fc60000010100 */
[-CC-:B------:R-:W-:Y:S01]  /*13a40*/  FFMA.FTZ R182, R28, R0.reuse, -R11.reuse ;  /* 0x000000001cb67223 */ /* 0x180fe2000001080b */
        /* <DEDUP_REMOVED lines=15> */
[-C--:B------:R-:W-:Y:S01]  /*13b40*/  FFMA.FTZ R57, R84, R0.reuse, -R11 ;  /* 0x0000000054397223 */ /* 0x080fe2000001080b */
[----:B------:R-:W-:Y:S01]  /*13b50*/  FMUL.FTZ R9, R9, R0 ;  /* 0x0000000009097220 */ /* 0x000fe20000410000 */
[----:B------:R-:W-:Y:S08]  /*13b60*/  MUFU.EX2 R180, R180 ;  /* 0x000000b400b47308 */ /* 0x000ff00000000800 */
[----:B------:R-:W0:Y:S08]  /*13b70*/  MUFU.EX2 R9, R9 ;  /* 0x0000000900097308 */ /* 0x000e300000000800 */
[----:B------:R-:W1:Y:S08]  /*13b80*/  MUFU.EX2 R12, R12 ;  /* 0x0000000c000c7308 */ /* 0x000e700000000800 */
[----:B------:R-:W2:Y:S08]  /*13b90*/  MUFU.EX2 R182, R182 ;  /* 0x000000b600b67308 */ /* 0x000eb00000000800 */
        /* <DEDUP_REMOVED lines=10> */
[-CC-:B------:R-:W-:Y:S01]  /*13c40*/  FFMA.FTZ R174, R44, R0.reuse, -R11.reuse ;  /* 0x000000002cae7223 */ /* 0x180fe2000001080b */
[-CC-:B------:R-:W-:Y:S01]  /*13c50*/  FFMA.FTZ R40, R65, R0.reuse, -R11.reuse ;  /* 0x0000000041287223 */ /* 0x180fe2000001080b */
[----:B------:R-:W-:Y:S01]  /*13c60*/  FFMA.FTZ R44, R69, R0, -R11 ;  /* 0x00000000452c7223 */ /* 0x000fe2000001080b */
[----:B------:R-:W-:Y:S01]  /*13c70*/  MUFU.EX2 R32, R32 ;  /* 0x0000002000207308 */ /* 0x000fe20000000800 */
[----:B------:R-:W-:Y:S01]  /*13c80*/  HGMMA.64x128x16.F32 R88, R168, gdesc[UR4].tnspB, R88, gsb0 ;  /* 0x41e00004a8587df0 */ /* 0x000fe20008000858 */
[----:B------:R-:W-:Y:S01]  /*13c90*/  R2UR UR6, R14 ;  /* 0x000000000e0672ca */ /* 0x000fe200000e0000 */
[----:B------:R-:W-:Y:S01]  /*13ca0*/  VIADD R14, R10, 0x280 ;  /* 0x000002800a0e7836 */ /* 0x000fe20000000000 */
[----:B------:R-:W-:Y:S02]  /*13cb0*/  R2UR UR7, R15 ;  /* 0x000000000f0772ca */ /* 0x000fe400000e0000 */
[----:B------:R-:W-:-:S02]  /*13cc0*/  FMNMX.FTZ R15, R27, R4, !PT ;  /* 0x000000041b0f7209 */ /* 0x000fc40007810000 */
[----:B------:R-:W-:Y:S02]  /*13cd0*/  MUFU.EX2 R172, R172 ;  /* 0x000000ac00ac7308 */ /* 0x000fe40000000800 */
[----:B------:R-:W-:-:S04]  /*13ce0*/  FMNMX.FTZ R4, R30, R15, !PT ;  /* 0x0000000f1e047209 */ /* 0x000fc80007810000 */
[----:B------:R-:W-:Y:S02]  /*13cf0*/  FMNMX.FTZ R15, R31, R4, !PT ;  /* 0x000000041f0f7209 */ /* 0x000fe40007810000 */
        /* <DEDUP_REMOVED lines=25> */
[----:B------:R-:W-:Y:S02]  /*13e90*/  FMNMX.FTZ R4, R66, R15, !PT ;  /* 0x0000000f42047209 */ /* 0x000fe40007810000 */
[----:B------:R-:W-:Y:S02]  /*13ea0*/  MOV R15, 0x40000040 ;  /* 0x40000040000f7802 */ /* 0x000fe40000000f00 */
[----:B------:R-:W-:-:S04]  /*13eb0*/  FMNMX.FTZ R37, R67, R4, !PT ;  /* 0x0000000443257209 */ /* 0x000fc80007810000 */
[----:B------:R-:W-:Y:S01]  /*13ec0*/  FMNMX.FTZ R4, R70, R37, !PT ;  /* 0x0000002546047209 */ /* 0x000fe20007810000 */
[----:B------:R-:W-:-:S06]  /*13ed0*/  FFMA.FTZ R37, R72, R0, -R11 ;  /* 0x0000000048257223 */ /* 0x000fcc000001080b */
[----:B------:R-:W-:Y:S01]  /*13ee0*/  MUFU.EX2 R37, R37 ;  /* 0x0000002500257308 */ /* 0x000fe20000000800 */
[----:B------:R-:W-:Y:S02]  /*13ef0*/  WARPGROUP.DEPBAR.LE gsb0, 0x0 ;  /* 0x00008000000079c5 */ /* 0x000fe40000010000 */
[----:B------:R-:W-:Y:S01]  /*13f00*/  WARPGROUP.ARRIVE ;  /* 0x00000000000079c5 */ /* 0x000fe20000000000 */
[-CC-:B------:R-:W-:Y:S01]  /*13f10*/  FFMA.FTZ R168, R48, R0.reuse, -R11.reuse ;  /* 0x0000000030a87223 */ /* 0x180fe2000001080b */
[-CC-:B------:R-:W-:Y:S01]  /*13f20*/  FFMA.FTZ R170, R52, R0.reuse, -R11.reuse ;  /* 0x0000000034aa7223 */ /* 0x180fe2000001080b */
[-CC-:B------:R-:W-:Y:S01]  /*13f30*/  FFMA.FTZ R48, R61, R0.reuse, -R11.reuse ;  /* 0x000000003d307223 */ /* 0x180fe2000001080b */
[----:B------:R-:W-:Y:S02]  /*13f40*/  FFMA.FTZ R52, R77, R0, -R11 ;  /* 0x000000004d347223 */ /* 0x000fe4000001080b */
[----:B------:R-:W-:Y:S01]  /*13f50*/  HGMMA.64x128x16.F32 R88, R164, gdesc[UR4].tnspB, R88, gsb0 ;  /* 0x41e00004a4587df0 */ /* 0x000fe20008000858 */
[----:B------:R-:W-:Y:S01]  /*13f60*/  R2UR UR6, R14 ;  /* 0x000000000e0672ca */ /* 0x000fe200000e0000 */
[C---:B------:R-:W-:Y:S01]  /*13f70*/  VIADD R14, R10.reuse, 0x300 ;  /* 0x000003000a0e7836 */ /* 0x040fe20000000000 */
[----:B------:R-:W-:Y:S01]  /*13f80*/  R2UR UR7, R15 ;  /* 0x000000000f0772ca */ /* 0x000fe200000e0000 */
[----:B------:R-:W-:Y:S01]  /*13f90*/  VIADD R10, R10, 0x380 ;  /* 0x000003800a0a7836 */ /* 0x000fe20000000000 */
[----:B------:R-:W-:Y:S01]  /*13fa0*/  FMNMX.FTZ R15, R71, R4, !PT ;  /* 0x00000004470f7209 */ /* 0x000fe20007810000 */
[----:B------:R-:W-:Y:S03]  /*13fb0*/  MUFU.EX2 R168, R168 ;  /* 0x000000a800a87308 */ /* 0x000fe60000000800 */
[----:B------:R-:W-:-:S04]  /*13fc0*/  FMNMX.FTZ R4, R74, R15, !PT ;  /* 0x0000000f4a047209 */ /* 0x000fc80007810000 */
        /* <DEDUP_REMOVED lines=9> */
[----:B------:R-:W-:-:S05]  /*14060*/  FMNMX.FTZ R4, R87, R4, !PT ;  /* 0x0000000457047209 */ /* 0x000fca0007810000 */
[----:B------:R-:W3:Y:S02]  /*14070*/  SHFL.BFLY PT, R15, R4, 0x2, 0x1f ;  /* 0x0c401f00040f7f89 */ /* 0x000ee400000e0000 */
[----:B---3--:R-:W-:-:S05]  /*14080*/  FMNMX.FTZ R8, R4, R15, !PT ;  /* 0x0000000f04087209 */ /* 0x008fca0007810000 */
[----:B------:R-:W3:Y:S02]  /*14090*/  SHFL.BFLY PT, R15, R8, 0x1, 0x1f ;  /* 0x0c201f00080f7f89 */ /* 0x000ee400000e0000 */
[----:B---3--:R-:W-:Y:S02]  /*140a0*/  FMNMX.FTZ R8, R8, R15, !PT ;  /* 0x0000000f08087209 */ /* 0x008fe40007810000 */
[----:B------:R-:W-:Y:S01]  /*140b0*/  MOV R15, 0x40000040 ;  /* 0x40000040000f7802 */ /* 0x000fe20000000f00 */
[----:B------:R-:W-:Y:S02]  /*140c0*/  WARPGROUP.DEPBAR.LE gsb0, 0x0 ;  /* 0x00008000000079c5 */ /* 0x000fe40000010000 */
[----:B------:R-:W-:Y:S01]  /*140d0*/  WARPGROUP.ARRIVE ;  /* 0x00000000000079c5 */ /* 0x000fe20000000000 */
[-CC-:B------:R-:W-:Y:S01]  /*140e0*/  FFMA.FTZ R164, R56, R0.reuse, -R11.reuse ;  /* 0x0000000038a47223 */ /* 0x180fe2000001080b */
[-CC-:B------:R-:W-:Y:S01]  /*140f0*/  FFMA.FTZ R166, R60, R0.reuse, -R11.reuse ;  /* 0x000000003ca67223 */ /* 0x180fe2000001080b */
[----:B------:R-:W-:-:S03]  /*14100*/  FFMA.FTZ R56, R81, R0, -R11 ;  /* 0x0000000051387223 */ /* 0x000fc6000001080b */
[----:B------:R-:W-:Y:S01]  /*14110*/  HGMMA.64x128x16.F32 R88, R152, gdesc[UR4].tnspB, R88, gsb0 ;  /* 0x41e0000498587df0 */ /* 0x000fe20008000858 */
[----:B------:R-:W-:Y:S01]  /*14120*/  R2UR UR6, R14 ;  /* 0x000000000e0672ca */ /* 0x000fe200000e0000 */
[----:B------:R-:W-:Y:S01]  /*14130*/  FFMA.FTZ R14, R85, R0, -R11 ;  /* 0x00000000550e7223 */ /* 0x000fe2000001080b */
[----:B------:R-:W-:Y:S01]  /*14140*/  R2UR UR7, R15 ;  /* 0x000000000f0772ca */ /* 0x000fe200000e0000 */
        /* <DEDUP_REMOVED lines=8> */
[C---:B------:R-:W-:Y:S01]  /*141d0*/  FADD.FTZ R11, -R8.reuse, R13 ;  /* 0x0000000d080b7221 */ /* 0x040fe20000010100 */
[-C--:B------:R-:W-:Y:S02]  /*141e0*/  FMUL.FTZ R13, R8, R0.reuse ;  /* 0x00000000080d7220 */ /* 0x080fe40000410000 */
[----:B------:R-:W-:Y:S01]  /*141f0*/  HGMMA.64x128x16.F32 R88, R156, gdesc[UR4].tnspB, R88, gsb0 ;  /* 0x41e000049c587df0 */ /* 0x000fe20008000858 */
[-C--:B------:R-:W-:Y:S01]  /*14200*/  FMUL.FTZ R11, R11, R0.reuse ;  /* 0x000000000b0b7220 */ /* 0x080fe20000410000 */
        /* <DEDUP_REMOVED lines=12> */
[----:B---3--:R-:W-:Y:S01]  /*142d0*/  MOV R11, 0x40000040 ;  /* 0x40000040000b7802 */ /* 0x008fe20000000f00 */
[-CC-:B------:R-:W-:Y:S01]  /*142e0*/  FFMA.FTZ R171, R54, R0.reuse, -R13.reuse ;  /* 0x0000000036ab7223 */ /* 0x180fe2000001080d */
[----:B------:R-:W-:Y:S01]  /*142f0*/  R2UR UR6, R10 ;  /* 0x000000000a0672ca */ /* 0x000fe200000e0000 */
[--C-:B------:R-:W-:Y:S01]  /*14300*/  FFMA.FTZ R38, R43, R0, -R13.reuse ;  /* 0x000000002b267223 */ /* 0x100fe2000001080d */
[----:B------:R-:W-:Y:S01]  /*14310*/  R2UR UR7, R11 ;  /* 0x000000000b0772ca */ /* 0x000fe200000e0000 */
[----:B0-----:R-:W-:Y:S01]  /*14320*/  FFMA.FTZ R11, R9, R6, R180 ;  /* 0x00000006090b7223 */ /* 0x001fe200000100b4 */
[-CC-:B------:R-:W-:Y:S01]  /*14330*/  FFMA.FTZ R175, R46, R0.reuse, -R13.reuse ;  /* 0x000000002eaf7223 */ /* 0x180fe2000001080d */
[----:B------:R-:W0:Y:S01]  /*14340*/  MUFU.EX2 R26, R26 ;  /* 0x0000001a001a7308 */ /* 0x000e220000000800 */
[-C--:B------:R-:W-:Y:S01]  /*14350*/  FFMA.FTZ R165, R58, R0.reuse, -R13 ;  /* 0x000000003aa57223 */ /* 0x080fe2000001080d */
[----:B-1----:R-:W-:Y:S01]  /*14360*/  FADD.FTZ R11, R12, R11 ;  /* 0x0000000b0c0b7221 */ /* 0x002fe20000010000 */
[-CC-:B------:R-:W-:Y:S01]  /*14370*/  FFMA.FTZ R42, R47, R0.reuse, -R13.reuse ;  /* 0x000000002f2a7223 */ /* 0x180fe2000001080d */
[-CC-:B------:R-:W-:Y:S01]  /*14380*/  FFMA.FTZ R167, R62, R0.reuse, -R13.reuse ;  /* 0x000000003ea77223 */ /* 0x180fe2000001080d */
[-C--:B------:R-:W-:Y:S01]  /*14390*/  FFMA.FTZ R34, R51, R0.reuse, -R13 ;  /* 0x0000000033227223 */ /* 0x080fe2000001080d */
[----:B--2---:R-:W-:Y:S01]  /*143a0*/  FADD.FTZ R11, R182, R11 ;  /* 0x0000000bb60b7221 */ /* 0x004fe20000010000 */
[-C--:B------:R-:W-:Y:S01]  /*143b0*/  FFMA.FTZ R46, R55, R0.reuse, -R13 ;  /* 0x00000000372e7223 */ /* 0x080fe2000001080d */
[----:B------:R-:W1:Y:S01]  /*143c0*/  MUFU.EX2 R183, R183 ;  /* 0x000000b700b77308 */ /* 0x000e620000000800 */
[----:B----4-:R-:W-:Y:S01]  /*143d0*/  FFMA.FTZ R5, R4, R5, R181 ;  /* 0x0000000504057223 */ /* 0x010fe200000100b5 */
[----:B------:R-:W-:Y:S01]  /*143e0*/  FADD.FTZ R11, R24, R11 ;  /* 0x0000000b180b7221 */ /* 0x000fe20000010000 */
[--C-:B------:R-:W-:Y:S01]  /*143f0*/  FFMA.FTZ R10, R59, R0, -R13.reuse ;  /* 0x000000003b0a7223 */ /* 0x100fe2000001080d */
[----:B------:R-:W-:Y:S01]  /*14400*/  F2FP.F16.F32.PACK_AB R180, R12, R180 ;  /* 0x000000b40cb4723e */ /* 0x000fe200000000ff */
[-C--:B------:R-:W-:Y:S01]  /*14410*/  FFMA.FTZ R6, R63, R0.reuse, -R13 ;  /* 0x000000003f067223 */ /* 0x080fe2000001080d */
[----:B------:R-:W-:Y:S01]  /*14420*/  FADD.FTZ R11, R176, R11 ;  /* 0x0000000bb00b7221 */ /* 0x000fe20000010000 */
[----:B------:R-:W-:Y:S01]  /*14430*/  FFMA.FTZ R153, R66, R0, -R13 ;  /* 0x0000000042997223 */ /* 0x000fe2000001080d */
[----:B------:R-:W2:Y:S01]  /*14440*/  MUFU.EX2 R60, R60 ;  /* 0x0000003c003c7308 */ /* 0x000ea20000000800 */
[----:B0-----:R-:W-:Y:S01]  /*14450*/  FADD.FTZ R50, R26, R5 ;  /* 0x000000051a327221 */ /* 0x001fe20000010000 */
[----:B------:R-:W-:Y:S01]  /*14460*/  FADD.FTZ R11, R28, R11 ;  /* 0x0000000b1c0b7221 */ /* 0x000fe20000010000 */
[----:B------:R-:W-:Y:S01]  /*14470*/  F2FP.F16.F32.PACK_AB R182, R24, R182 ;  /* 0x000000b618b6723e */ /* 0x000fe200000000ff */
[-C--:B------:R-:W-:Y:S01]  /*14480*/  FFMA.FTZ R155, R70, R0.reuse, -R13 ;  /* 0x00000000469b7223 */ /* 0x080fe2000001080d */
[----:B------:R-:W-:Y:S01]  /*14490*/  F2FP.F16.F32.PACK_AB R181, R26, R181 ;  /* 0x000000b51ab5723e */ /* 0x000fe200000000ff */
[----:B------:R-:W-:Y:S01]  /*144a0*/  FADD.FTZ R62, R178, R11 ;  /* 0x0000000bb23e7221 */ /* 0x000fe20000010000 */
[-CC-:B------:R-:W-:Y:S01]  /*144b0*/  FFMA.FTZ R75, R75, R0.reuse, -R13.reuse ;  /* 0x000000004b4b7223 */ /* 0x180fe2000001080d */
[----:B------:R-:W0:Y:S01]  /*144c0*/  MUFU.EX2 R177, R177 ;  /* 0x000000b100b17308 */ /* 0x000e220000000800 */
[----:B-1----:R-:W-:Y:S01]  /*144d0*/  FADD.FTZ R5, R183, R50 ;  /* 0x00000032b7057221 */ /* 0x002fe20000010000 */
[----:B------:R-:W-:Y:S01]  /*144e0*/  FADD.FTZ R11, R33, R62 ;  /* 0x0000003e210b7221 */ /* 0x000fe20000010000 */
[-CC-:B------:R-:W-:Y:S01]  /*144f0*/  FFMA.FTZ R50, R67, R0.reuse, -R13.reuse ;  /* 0x0000000043327223 */ /* 0x180fe2000001080d */
[-CC-:B------:R-:W-:Y:S01]  /*14500*/  FFMA.FTZ R78, R78, R0.reuse, -R13.reuse ;  /* 0x000000004e4e7223 */ /* 0x180fe2000001080d */
[-C--:B------:R-:W-:Y:S01]  /*14510*/  FFMA.FTZ R79, R79, R0.reuse, -R13 ;  /* 0x000000004f4f7223 */ /* 0x080fe2000001080d */
[----:B------:R-:W-:Y:S01]  /*14520*/  FADD.FTZ R62, R172, R11 ;  /* 0x0000000bac3e7221 */ /* 0x000fe20000010000 */
[-C--:B------:R-:W-:Y:S01]  /*14530*/  FFMA.FTZ R82, R82, R0.reuse, -R13 ;  /* 0x0000000052527223 */ /* 0x080fe2000001080d */
[----:B------:R-:W1:Y:S01]  /*14540*/  MUFU.EX2 R64, R64 ;  /* 0x0000004000407308 */ /* 0x000e620000000800 */
[----:B--2---:R-:W-:Y:S01]  /*14550*/  FADD.FTZ R54, R60, R5 ;  /* 0x000000053c367221 */ /* 0x004fe20000010000 */
[----:B------:R-:W-:Y:S01]  /*14560*/  FADD.FTZ R11, R25, R62 ;  /* 0x0000003e190b7221 */ /* 0x000fe20000010000 */
[-CC-:B------:R-:W-:Y:S01]  /*14570*/  FFMA.FTZ R83, R83, R0.reuse, -R13.reuse ;  /* 0x0000000053537223 */ /* 0x180fe2000001080d */
[----:B------:R-:W-:Y:S01]  /*14580*/  FFMA.FTZ R86, R86, R0, -R13 ;  /* 0x0000000056567223 */ /* 0x000fe2000001080d */
[----:B------:R-:W-:Y:S01]  /*14590*/  F2FP.F16.F32.PACK_AB R183, R60, R183 ;  /* 0x000000b73cb7723e */ /* 0x000fe200000000ff */
[----:B------:R-:W-:Y:S01]  /*145a0*/  FADD.FTZ R62, R174, R11 ;  /* 0x0000000bae3e7221 */ /* 0x000fe20000010000 */
[----:B------:R-:W-:Y:S01]  /*145b0*/  F2FP.F16.F32.PACK_AB R176, R28, R176 ;  /* 0x000000b01cb0723e */ /* 0x000fe200000000ff */
[----:B------:R-:W2:Y:S01]  /*145c0*/  MUFU.EX2 R179, R179 ;  /* 0x000000b300b37308 */ /* 0x000ea20000000800 */
[----:B0-----:R-:W-:Y:S01]  /*145d0*/  FADD.FTZ R5, R177, R54 ;  /* 0x00000036b1057221 */ /* 0x001fe20000010000 */
[----:B------:R-:W-:Y:S01]  /*145e0*/  FADD.FTZ R11, R29, R62 ;  /* 0x0000003e1d0b7221 */ /* 0x000fe20000010000 */
[----:B------:R-:W-:Y:S01]  /*145f0*/  FFMA.FTZ R54, R71, R0, -R13 ;  /* 0x0000000047367223 */ /* 0x000fe2000001080d */
[----:B------:R-:W-:-:S02]  /*14600*/  F2FP.F16.F32.PACK_AB R178, R33, R178 ;  /* 0x000000b221b2723e */ /* 0x000fc400000000ff */
[----:B------:R-:W-:Y:S01]  /*14610*/  FADD.FTZ R11, R168, R11 ;  /* 0x0000000ba80b7221 */ /* 0x000fe20000010000 */
[----:B------:R-:W-:Y:S01]  /*14620*/  F2FP.F16.F32.PACK_AB R172, R25, R172 ;  /* 0x000000ac19ac723e */ /* 0x000fe200000000ff */
[----:B------:R-:W0:Y:S01]  /*14630*/  MUFU.EX2 R30, R30 ;  /* 0x0000001e001e7308 */ /* 0x000e220000000800 */
[----:B-1----:R-:W-:Y:S01]  /*14640*/  FADD.FTZ R58, R64, R5 ;  /* 0x00000005403a7221 */ /* 0x002fe20000010000 */
[----:B------:R-:W-:Y:S01]  /*14650*/  FADD.FTZ R11, R32, R11 ;  /* 0x0000000b200b7221 */ /* 0x000fe20000010000 */
[----:B------:R-:W-:Y:S02]  /*14660*/  F2FP.F16.F32.PACK_AB R177, R64, R177 ;  /* 0x000000b140b1723e */ /* 0x000fe400000000ff */
[----:B------:R-:W-:Y:S01]  /*14670*/  F2FP.F16.F32.PACK_AB R174, R29, R174 ;  /* 0x000000ae1dae723e */ /* 0x000fe200000000ff */
[----:B------:R-:W-:Y:S01]  /*14680*/  FADD.FTZ R11, R170, R11 ;  /* 0x0000000baa0b7221 */ /* 0x000fe20000010000 */
[----:B------:R-:W-:Y:S01]  /*14690*/  F2FP.F16.F32.PACK_AB R168, R32, R168 ;  /* 0x000000a820a8723e */ /* 0x000fe200000000ff */
[----:B------:R-:W1:Y:S01]  /*146a0*/  MUFU.EX2 R173, R173 ;  /* 0x000000ad00ad7308 */ /* 0x000e620000000800 */
[----:B--2---:R-:W-:Y:S01]  /*146b0*/  FADD.FTZ R5, R179, R58 ;  /* 0x0000003ab3057221 */ /* 0x004fe20000010000 */
[C---:B------:R-:W-:Y:S01]  /*146c0*/  FADD.FTZ R11, R36.reuse, R11 ;  /* 0x0000000b240b7221 */ /* 0x040fe20000010000 */
[----:B------:R-:W-:-:S03]  /*146d0*/  F2FP.F16.F32.PACK_AB R170, R36, R170 ;  /* 0x000000aa24aa723e */ /* 0x000fc600000000ff */
[----:B------:R-:W-:Y:S01]  /*146e0*/  FADD.FTZ R26, R164, R11 ;  /* 0x0000000ba41a7221 */ /* 0x000fe20000010000 */
[C---:B------:R-:W-:Y:S01]  /*146f0*/  F2FP.F16.F32.PACK_AB R164, R41.reuse, R164 ;  /* 0x000000a429a4723e */ /* 0x040fe200000000ff */
[----:B------:R-:W2:Y:S01]  /*14700*/  MUFU.EX2 R38, R38 ;  /* 0x0000002600267308 */ /* 0x000ea20000000800 */
[C---:B0-----:R-:W-:Y:S01]  /*14710*/  FADD.FTZ R58, R30.reuse, R5 ;  /* 0x000000051e3a7221 */ /* 0x041fe20000010000 */
[----:B------:R-:W-:Y:S01]  /*14720*/  FADD.FTZ R11, R41, R26 ;  /* 0x0000001a290b7221 */ /* 0x000fe20000010000 */
[----:B------:R-:W-:-:S03]  /*14730*/  F2FP.F16.F32.PACK_AB R179, R30, R179 ;  /* 0x000000b31eb3723e */ /* 0x000fc600000000ff */
[----:B------:R-:W-:Y:S01]  /*14740*/  FADD.FTZ R11, R166, R11 ;  /* 0x0000000ba60b7221 */ /* 0x000fe20000010000 */
[C---:B------:R-:W-:Y:S01]  /*14750*/  F2FP.F16.F32.PACK_AB R166, R48.reuse, R166 ;  /* 0x000000a630a6723e */ /* 0x040fe200000000ff */
[----:B------:R-:W0:Y:S01]  /*14760*/  MUFU.EX2 R175, R175 ;  /* 0x000000af00af7308 */ /* 0x000e220000000800 */
[----:B-1----:R-:W-:Y:S01]  /*14770*/  FADD.FTZ R5, R173, R58 ;  /* 0x0000003aad057221 */ /* 0x002fe20000010000 */
[----:B------:R-:W-:-:S06]  /*14780*/  FADD.FTZ R11, R48, R11 ;  /* 0x0000000b300b7221 */ /* 0x000fcc0000010000 */
[----:B------:R-:W1:Y:S01]  /*14790*/  MUFU.EX2 R42, R42 ;  /* 0x0000002a002a7308 */ /* 0x000e620000000800 */
[C---:B--2---:R-:W-:Y:S01]  /*147a0*/  FADD.FTZ R58, R38.reuse, R5 ;  /* 0x00000005263a7221 */ /* 0x044fe20000010000 */
[----:B------:R-:W-:-:S06]  /*147b0*/  F2FP.F16.F32.PACK_AB R173, R38, R173 ;  /* 0x000000ad26ad723e */ /* 0x000fcc00000000ff */
        /* <DEDUP_REMOVED lines=11> */
[----:B------:R-:W-:Y:S02]  /*14870*/  WARPGROUP.DEPBAR.LE gsb0, 0x0 ;  /* 0x00008000000079c5 */ /* 0x000fe40000010000 */
[----:B------:R-:W-:Y:S01]  /*14880*/  WARPGROUP.ARRIVE ;  /* 0x00000000000079c5 */ /* 0x000fe20000000000 */
[----:B-1----:R-:W-:Y:S01]  /*14890*/  FADD.FTZ R5, R171, R12 ;  /* 0x0000000cab057221 */ /* 0x002fe20000010000 */
[-CC-:B------:R-:W-:Y:S01]  /*148a0*/  FFMA.FTZ R157, R74, R0.reuse, -R13.reuse ;  /* 0x000000004a9d7223 */ /* 0x180fe2000001080d */
[----:B------:R-:W-:Y:S01]  /*148b0*/  FFMA.FTZ R13, R87, R0, -R13 ;  /* 0x00000000570d7223 */ /* 0x000fe2000001080d */
[----:B------:R-:W-:Y:S01]  /*148c0*/  F2FP.F16.F32.PACK_AB R156, R45, R37 ;  /* 0x000000252d9c723e */ /* 0x000fe200000000ff */
[----:B------:R-:W1:Y:S01]  /*148d0*/  MUFU.EX2 R10, R10 ;  /* 0x0000000a000a7308 */ /* 0x000e620000000800 */
[----:B------:R-:W-:Y:S01]  /*148e0*/  HGMMA.64x128x16.F32 R88, R160, gdesc[UR4].tnspB, R88, gsb0 ;  /* 0x41e00004a0587df0 */ /* 0x000fe20008000858 */
[C---:B--2---:R-:W-:Y:S01]  /*148f0*/  FADD.FTZ R24, R46.reuse, R5 ;  /* 0x000000052e187221 */ /* 0x044fe20000010000 */
[----:B------:R-:W-:-:S02]  /*14900*/  F2FP.F16.F32.PACK_AB R171, R46, R171 ;  /* 0x000000ab2eab723e */ /* 0x000fc400000000ff */
[----:B------:R-:W-:-:S03]  /*14910*/  F2FP.F16.F32.PACK_AB R158, R52, R49 ;  /* 0x00000031349e723e */ /* 0x000fc600000000ff */
        /* <DEDUP_REMOVED lines=11> */
[----:B-1----:R-:W-:-:S07]  /*149d0*/  FADD.FTZ R5, R153, R24 ;  /* 0x0000001899057221 */ /* 0x002fce0000010000 */
[----:B------:R-:W1:Y:S01]  /*149e0*/  MUFU.EX2 R155, R155 ;  /* 0x0000009b009b7308 */ /* 0x000e620000000800 */
[----:B--2---:R-:W-:Y:S01]  /*149f0*/  FADD.FTZ R11, R152, R11 ;  /* 0x0000000b980b7221 */ /* 0x004fe20000010000 */
[----:B------:R-:W-:-:S03]  /*14a00*/  F2FP.F16.F32.PACK_AB R152, R40, R152 ;  /* 0x000000982898723e */ /* 0x000fc600000000ff */
[----:B------:R-:W-:-:S03]  /*14a10*/  FADD.FTZ R11, R40, R11 ;  /* 0x0000000b280b7221 */ /* 0x000fc60000010000 */
        /* <DEDUP_REMOVED lines=11> */
[----:B------:R-:W-:Y:S01]  /*14ad0*/  FADD.FTZ R24, R37, R24 ;  /* 0x0000001825187221 */ /* 0x000fe20000010000 */
[----:B------:R-:W-:-:S03]  /*14ae0*/  F2FP.F16.F32.PACK_AB R155, R54, R155 ;  /* 0x0000009b369b723e */ /* 0x000fc600000000ff */
[----:B------:R-:W-:Y:S02]  /*14af0*/  FADD.FTZ R24, R45, R24 ;  /* 0x000000182d187221 */ /* 0x000fe40000010000 */
[----:B------:R-:W0:Y:S01]  /*14b00*/  MUFU.EX2 R78, R78 ;  /* 0x0000004e004e7308 */ /* 0x000e220000000800 */
[----:B-1----:R-:W-:Y:S01]  /*14b10*/  FADD.FTZ R5, R157, R10 ;  /* 0x0000000a9d057221 */ /* 0x002fe20000010000 */
[----:B------:R-:W-:-:S04]  /*14b20*/  FADD.FTZ R11, R49, R24 ;  /* 0x00000018310b7221 */ /* 0x000fc80000010000 */
[----:B------:R-:W-:Y:S02]  /*14b30*/  FADD.FTZ R6, R52, R11 ;  /* 0x0000000b34067221 */ /* 0x000fe40000010000 */
[----:B------:R-:W1:Y:S01]  /*14b40*/  MUFU.EX2 R79, R79 ;  /* 0x0000004f004f7308 */ /* 0x000e620000000800 */
[C---:B--2---:R-:W-:Y:S01]  /*14b50*/  FADD.FTZ R5, R12.reuse, R5 ;  /* 0x000000050c057221 */ /* 0x044fe20000010000 */
[----:B------:R-:W-:Y:S01]  /*14b60*/  FADD.FTZ R11, R53, R6 ;  /* 0x00000006350b7221 */ /* 0x000fe20000010000 */
[----:B------:R-:W-:Y:S01]  /*14b70*/  F2FP.F16.F32.PACK_AB R157, R12, R157 ;  /* 0x0000009d0c9d723e */ /* 0x000fe200000000ff */
[----:B------:R-:W-:Y:S02]  /*14b80*/  IMAD.MOV.U32 R12, RZ, RZ, R3 ;  /* 0x000000ffff0c7224 */ /* 0x000fe400078e0003 */
[----:B------:R-:W-:Y:S02]  /*14b90*/  FADD.FTZ R6, R56, R11 ;  /* 0x0000000b38067221 */ /* 0x000fe40000010000 */
[----:B------:R-:W2:Y:S01]  /*14ba0*/  MUFU.EX2 R82, R82 ;  /* 0x0000005200527308 */ /* 0x000ea20000000800 */
[----:B0-----:R-:W-:Y:S01]  /*14bb0*/  FADD.FTZ R5, R78, R5 ;  /* 0x000000054e057221 */ /* 0x001fe20000010000 */
[----:B------:R-:W-:-:S04]  /*14bc0*/  FADD.FTZ R11, R57, R6 ;  /* 0x00000006390b7221 */ /* 0x000fc80000010000 */
[----:B------:R-:W-:Y:S02]  /*14bd0*/  FADD.FTZ R6, R14, R11 ;  /* 0x0000000b0e067221 */ /* 0x000fe40000010000 */
[----:B------:R-:W0:Y:S01]  /*14be0*/  MUFU.EX2 R83, R83 ;  /* 0x0000005300537308 */ /* 0x000e220000000800 */
[C---:B-1----:R-:W-:Y:S01]  /*14bf0*/  FADD.FTZ R5, R79.reuse, R5 ;  /* 0x000000054f057221 */ /* 0x042fe20000010000 */
[----:B------:R-:W-:-:S06]  /*14c00*/  F2FP.F16.F32.PACK_AB R159, R79, R78 ;  /* 0x0000004e4f9f723e */ /* 0x000fcc00000000ff */
[----:B------:R-:W1:Y:S01]  /*14c10*/  MUFU.EX2 R86, R86 ;  /* 0x0000005600567308 */ /* 0x000e620000000800 */
[----:B--2---:R-:W-:-:S07]  /*14c20*/  FADD.FTZ R5, R82, R5 ;  /* 0x0000000552057221 */ /* 0x004fce0000010000 */
[----:B------:R-:W2:Y:S01]  /*14c30*/  MUFU.EX2 R13, R13 ;  /* 0x0000000d000d7308 */ /* 0x000ea20000000800 */
[----:B0-----:R-:W-:-:S04]  /*14c40*/  FADD.FTZ R5, R83, R5 ;  /* 0x0000000553057221 */ /* 0x001fc80000010000 */
[----:B-1----:R-:W-:Y:S01]  /*14c50*/  FADD.FTZ R5, R86, R5 ;  /* 0x0000000556057221 */ /* 0x002fe20000010000 */
[----:B------:R-:W-:Y:S02]  /*14c60*/  WARPGROUP.DEPBAR.LE gsb0, 0x0 ;  /* 0x00008000000079c5 */ /* 0x000fe40000010000 */
[----:B------:R-:W-:Y:S01]  /*14c70*/  @!P1 SYNCS.ARRIVE.TRANS64.RED.A1T0 RZ, [R21+URZ], RZ ;  /* 0x000000ff15ff99a7 */ /* 0x000fe2000810043f */
[C---:B--2---:R-:W-:Y:S01]  /*14c80*/  FADD.FTZ R5, R13.reuse, R5 ;  /* 0x000000050d057221 */ /* 0x044fe20000010000 */
[----:B------:R-:W-:Y:S02]  /*14c90*/  F2FP.F16.F32.PACK_AB R163, R13, R86 ;  /* 0x000000560da3723e */ /* 0x000fe400000000ff */
[----:B------:R-:W-:Y:S02]  /*14ca0*/  F2FP.F16.F32.PACK_AB R160, R56, R53 ;  /* 0x0000003538a0723e */ /* 0x000fe400000000ff */
[----:B------:R-:W-:Y:S01]  /*14cb0*/  F2FP.F16.F32.PACK_AB R161, R83, R82 ;  /* 0x0000005253a1723e */ /* 0x000fe200000000ff */
[----:B------:R0:W-:Y:S01]  /*14cc0*/  @!P1 SYNCS.ARRIVE.TRANS64.RED.A1T0 RZ, [R202+URZ], RZ ;  /* 0x000000ffcaff99a7 */ /* 0x0001e2000810043f */
[----:B------:R-:W-:-:S02]  /*14cd0*/  F2FP.F16.F32.PACK_AB R162, R14, R57 ;  /* 0x000000390ea2723e */ /* 0x000fc400000000ff */
[----:B------:R-:W-:Y:S02]  /*14ce0*/  MOV R13, R8 ;  /* 0x00000008000d7202 */ /* 0x000fe40000000f00 */
[----:B0-----:R-:W-:Y:S01]  /*14cf0*/  MOV R202, R194 ;  /* 0x000000c200ca7202 */ /* 0x001fe20000000f00 */
[----:B------:R-:W-:Y:S06]  /*14d00*/  @P2 BRA `(.L_x_634) ;  /* 0xffffffd800d82947 */ /* 0x000fec000383ffff */
.L_x_623:
[----:B------:R-:W-:Y:S05]  /*14d10*/  BSYNC B0 ;  /* 0x0000000000007941 */ /* 0x000fea0003800000 */
.L_x_622:
        /* <DEDUP_REMOVED lines=67> */
.L_x_635:
[----:B------:R-:W-:Y:S02]  /*15150*/  LEA R13, R192, R2, 0x3 ;  /* 0x00000002c00d7211 */ /* 0x000fe400078e18ff */
[----:B------:R-:W-:-:S04]  /*15160*/  SHF.L.U32 R4, R194, 0x1f, RZ ;  /* 0x0000001fc2047819 */ /* 0x000fc800000006ff */
[----:B------:R0:W1:Y:S01]  /*15170*/  SYNCS.PHASECHK.TRANS64.TRYWAIT P2, [R13+URZ+0x34850], R4 ;  /* 0x034850040d0075a7 */ /* 0x000062000804017f */
[----:B------:R-:W-:Y:S05]  /*15180*/  @!P0 BRA `(.L_x_636) ;  /* 0x0000000000048947 */ /* 0x000fea0003800000 */
[----:B------:R-:W-:Y:S01]  /*15190*/  BPT.TRAP 0x1 ;  /* 0x000000040000795c */ /* 0x000fe20000300000 */
.L_x_636:
[----:B------:R-:W-:Y:S01]  /*151a0*/  VIADD R2, R2, 0x400 ;  /* 0x0000040002027836 */ /* 0x000fe20000000000 */
[----:B------:R-:W-:Y:S04]  /*151b0*/  BSSY B0, `(.L_x_637) ;  /* 0x0000008000007945 */ /* 0x000fe80003800000 */
[----:B------:R-:W-:-:S04]  /*151c0*/  SHF.R.U32.HI R2, RZ, 0x4, R2 ;  /* 0x00000004ff027819 */ /* 0x000fc80000011602 */
[----:B------:R-:W-:-:S04]  /*151d0*/  LOP3.LUT R2, R2, 0x3fff, RZ, 0xc0, !PT ;  /* 0x00003fff02027812 */ /* 0x000fc800078ec0ff */
[----:B------:R-:W-:-:S04]  /*151e0*/  LOP3.LUT R7, R2, 0x4000000, RZ, 0xfc, !PT ;  /* 0x0400000002077812 */ /* 0x000fc800078efcff */
[----:B------:R-:W-:Y:S01]  /*151f0*/  LEA R10, R192, R7, 0xb ;  /* 0x00000007c00a7211 */ /* 0x000fe200078e58ff */
[----:B-1----:R-:W-:Y:S06]  /*15200*/  @P2 BRA `(.L_x_638) ;  /* 0x0000000000082947 */ /* 0x002fec0003800000 */
[----:B------:R-:W1:Y:S02]  /*15210*/  SYNCS.PHASECHK.TRANS64.TRYWAIT P0, [R13+URZ+0x34850], R4 ;  /* 0x034850040d0075a7 */ /* 0x000e64000800017f */
[----:B-1----:R-:W-:Y:S05]  /*15220*/  @!P0 BRA `(.L_x_639) ;  /* 0x0000008800d88947 */ /* 0x002fea0003800000 */
.L_x_638:
[----:B------:R-:W-:Y:S05]  /*15230*/  BSYNC B0 ;  /* 0x0000000000007941 */ /* 0x000fea0003800000 */
.L_x_637:
[----:B------:R-:W-:Y:S01]  /*15240*/  IMAD.MOV.U32 R11, RZ, RZ, 0x40000040 ;  /* 0x40000040ff0b7424 */ /* 0x000fe200078e00ff */
[C---:B------:R-:W-:Y:S01]  /*15250*/  R2UR UR6, R10.reuse ;  /* 0x000000000a0672ca */ /* 0x040fe200000e0000 */
[----:B------:R-:W-:Y:S01]  /*15260*/  WARPGROUP.ARRIVE ;  /* 0x00000000000079c5 */ /* 0x000fe20000000000 */
[----:B------:R-:W-:Y:S01]  /*15270*/  IMAD.MOV.U32 R15, RZ, RZ, 0x40000040 ;  /* 0x40000040ff0f7424 */ /* 0x000fe200078e00ff */
[----:B------:R-:W-:Y:S01]  /*15280*/  IADD3 R14, R10, 0x80, RZ ;  /* 0x000000800a0e7810 */ /* 0x000fe20007ffe0ff */
[----:B------:R-:W2:Y:S01]  /*15290*/  SHFL.BFLY PT, R7, R6, 0x2, 0x1f ;  /* 0x0c401f0006077f89 */ /* 0x000ea200000e0000 */
[----:B------:R-:W-:Y:S01]  /*152a0*/  R2UR UR7, R11 ;  /* 0x000000000b0772ca */ /* 0x000fe200000e0000 */
[----:B------:R-:W-:Y:S01]  /*152b0*/  IMAD.MOV.U32 R11, RZ, RZ, 0x40000040 ;  /* 0x40000040ff0b7424 */ /* 0x000fe200078e00ff */
[----:B------:R-:W-:Y:S01]  /*152c0*/  IADD3 R192, R192, 0x1, RZ ;  /* 0x00000001c0c07810 */ /* 0x000fe20007ffe0ff */
[----:B------:R-:W0:Y:S01]  /*152d0*/  SHFL.BFLY PT, R2, R5, 0x2, 0x1f ;  /* 0x0c401f0005027f89 */ /* 0x000e2200000e0000 */
[----:B------:R-:W-:Y:S01]  /*152e0*/  IMAD.MOV.U32 R20, RZ, RZ, -0x800000 ;  /* 0xff800000ff147424 */ /* 0x000fe200078e00ff */
[----:B------:R-:W-:Y:S01]  /*152f0*/  IADD3 R205, R205, 0x1, RZ ;  /* 0x00000001cdcd7810 */ /* 0x000fe20007ffe0ff */
[----:B------:R-:W-:Y:S01]  /*15300*/  IMAD.MOV.U32 R21, RZ, RZ, -0x800000 ;  /* 0xff800000ff157424 */ /* 0x000fe200078e00ff */
[----:B------:R-:W-:-:S04]  /*15310*/  ISETP.NE.AND P0, PT, R192, 0x2, PT ;  /* 0x00000002c000780c */ /* 0x000fc80003f05270 */
[----:B------:R-:W-:Y:S02]  /*15320*/  SEL R192, R192, RZ, P0 ;  /* 0x000000ffc0c07207 */ /* 0x000fe40000000000 */
[----:B------:R-:W-:Y:S01]  /*15330*/  HGMMA.64x128x16.F32 R24, R180, gdesc[UR4].tnspB, R24, gsb0 ;  /* 0x41e00004b4187df0 */ /* 0x000fe20008000818 */
[----:B------:R-:W-:Y:S02]  /*15340*/  R2UR UR6, R14 ;  /* 0x000000000e0672ca */ /* 0x000fe400000e0000 */
[----:B------:R-:W-:Y:S01]  /*15350*/  R2UR UR7, R15 ;  /* 0x000000000f0772ca */ /* 0x000fe200000e0000 */
[----:B------:R-:W-:Y:S01]  /*15360*/  IMAD.MOV.U32 R15, RZ, RZ, 0x40000040 ;  /* 0x40000040ff0f7424 */ /* 0x000fe200078e00ff */
[----:B------:R-:W-:Y:S01]  /*15370*/  IADD3 R14, R10, 0x100, RZ ;  /* 0x000001000a0e7810 */ /* 0x000fe20007ffe0ff */
[----:B--2---:R-:W-:Y:S01]  /*15380*/  FADD.FTZ R7, R7, R6 ;  /* 0x0000000607077221 */ /* 0x004fe20000010000 */
[----:B01----:R-:W-:Y:S01]  /*15390*/  FADD.FTZ R4, R2, R5 ;  /* 0x0000000502047221 */ /* 0x003fe20000010000 */
[----:B------:R-:W-:-:S03]  /*153a0*/  SEL R5, RZ, 0x1, P0 ;  /* 0x00000001ff057807 */ /* 0x000fc60000000000 */
[----:B------:R-:W-:Y:S01]  /*153b0*/  SHFL.BFLY PT, R2, R7, 0x1, 0x1f ;  /* 0x0c201f0007027f89 */ /* 0x000fe200000e0000 */
[----:B------:R-:W-:-:S03]  /*153c0*/  LOP3.LUT R194, R194, R5, RZ, 0x3c, !PT ;  /* 0x00000005c2c27212 */ /* 0x000fc600078e3cff */
[----:B------:R-:W0:Y:S02]  /*153d0*/  SHFL.BFLY PT, R9, R4, 0x1, 0x1f ;  /* 0x0c201f0004097f89 */ /* 0x000e2400000e0000 */
[----:B0-----:R-:W-:-:S05]  /*153e0*/  FADD.FTZ R12, R4, R9 ;  /* 0x00000009040c7221 */ /* 0x001fca0000010000 */
[----:B------:R-:W-:-:S13]  /*153f0*/  FSETP.NE.FTZ.AND P3, PT, R12, RZ, PT ;  /* 0x000000ff0c00720b */ /* 0x000fda0003f75000 */
[----:B------:R-:W0:Y:S02]  /*15400*/  @P3 MUFU.LG2 R9, R12 ;  /* 0x0000000c00093308 */ /* 0x000e240000000c00 */
[----:B0-----:R-:W-:Y:S01]  /*15410*/  @P3 FMUL.FTZ R9, R9, 0.69314718246459960938 ;  /* 0x3f31721809093820 */ /* 0x001fe20000410000 */
        /* <DEDUP_REMOVED lines=27> */
[C---:B------:R-:W-:Y:S02]  /*155d0*/  IADD3 R14, R10.reuse, 0x300, RZ ;  /* 0x000003000a0e7810 */ /* 0x040fe40007ffe0ff */
[----:B------:R-:W-:Y:S01]  /*155e0*/  IADD3 R10, R10, 0x380, RZ ;  /* 0x000003800a0a7810 */ /* 0x000fe20007ffe0ff */
[----:B------:R-:W-:Y:S02]  /*155f0*/  WARPGROUP.DEPBAR.LE gsb0, 0x0 ;  /* 0x00008000000079c5 */ /* 0x000fe40000010000 */
[----:B------:R-:W-:-:S06]  /*15600*/  WARPGROUP.ARRIVE ;  /* 0x00000000000079c5 */ /* 0x000fcc0000000000 */
[----:B------:R-:W-:Y:S01]  /*15610*/  HGMMA.64x128x16.F32 R24, R152, gdesc[UR4].tnspB, R24, gsb0 ;  /* 0x41e0000498187df0 */ /* 0x000fe20008000818 */
[----:B------:R-:W-:Y:S02]  /*15620*/  R2UR UR6, R14 ;  /* 0x000000000e0672ca */ /* 0x000fe400000e0000 */
[----:B------:R-:W-:Y:S01]  /*15630*/  R2UR UR7, R15 ;  /* 0x000000000f0772ca */ /* 0x000fe200000e0000 */
[----:B------:R-:W-:Y:S02]  /*15640*/  WARPGROUP.DEPBAR.LE gsb0, 0x0 ;  /* 0x00008000000079c5 */ /* 0x000fe40000010000 */
[----:B------:R-:W-:-:S10]  /*15650*/  WARPGROUP.ARRIVE ;  /* 0x00000000000079c5 */ /* 0x000fd40000000000 */
[----:B------:R-:W-:Y:S01]  /*15660*/  HGMMA.64x128x16.F32 R24, R156, gdesc[UR4].tnspB, R24, gsb0 ;  /* 0x41e000049c187df0 */ /* 0x000fe20008000818 */
[----:B------:R-:W-:Y:S02]  /*15670*/  R2UR UR6, R10 ;  /* 0x000000000a0672ca */ /* 0x000fe400000e0000 */
[----:B------:R-:W-:Y:S01]  /*15680*/  R2UR UR7, R11 ;  /* 0x000000000b0772ca */ /* 0x000fe200000e0000 */
[----:B------:R-:W-:Y:S01]  /*15690*/  FADD.FTZ R11, R7, R2 ;  /* 0x00000002070b7221 */ /* 0x000fe20000010000 */
[----:B------:R-:W-:Y:S01]  /*156a0*/  MOV R7, RZ ;  /* 0x000000ff00077202 */ /* 0x000fe20000000f00 */
[----:B------:R-:W-:Y:S01]  /*156b0*/  IMAD.MOV.U32 R2, RZ, RZ, RZ ;  /* 0x000000ffff027224 */ /* 0x000fe200078e00ff */
[----:B------:R-:W-:Y:S02]  /*156c0*/  @!P1 IADD3 R10, R13, 0x34860, RZ ;  /* 0x000348600d0a9810 */ /* 0x000fe40007ffe0ff */
[----:B------:R-:W-:Y:S02]  /*156d0*/  FSETP.NE.FTZ.AND P2, PT, R11, RZ, PT ;  /* 0x000000ff0b00720b */ /* 0x000fe40003f55000 */
[----:B------:R-:W-:Y:S01]  /*156e0*/  @P3 MUFU.RCP R7, R12 ;  /* 0x0000000c00073308 */ /* 0x000fe20000001000 */
[----:B------:R-:W-:-:S10]  /*156f0*/  @!P1 PRMT R10, RZ, 0x654, R10 ;  /* 0x00000654ff0a9816 */ /* 0x000fd4000000000a */
[----:B------:R-:W0:Y:S01]  /*15700*/  @P2 MUFU.LG2 R6, R11 ;  /* 0x0000000b00062308 */ /* 0x000e220000000c00 */
[C---:B------:R-:W-:Y:S01]  /*15710*/  @P2 FMUL.FTZ R4, R0.reuse, 0.69314718246459960938 ;  /* 0x3f31721800042820 */ /* 0x040fe20000410000 */
[----:B------:R-:W-:-:S04]  /*15720*/  @P3 FMUL.FTZ R0, R0, 0.69314718246459960938 ;  /* 0x3f31721800003820 */ /* 0x000fc80000410000 */
[----:B------:R-:W-:Y:S02]  /*15730*/  @P3 FFMA.FTZ R21, R0, R8, R9 ;  /* 0x0000000800153223 */ /* 0x000fe40000010009 */
[----:B------:R-:W1:Y:S01]  /*15740*/  @P2 MUFU.RCP R2, R11 ;  /* 0x0000000b00022308 */ /* 0x000e620000001000 */
[----:B0-----:R-:W-:-:S04]  /*15750*/  @P2 FMUL.FTZ R5, R6, 0.69314718246459960938 ;  /* 0x3f31721806052820 */ /* 0x001fc80000410000 */
[----:B------:R-:W-:Y:S01]  /*15760*/  @P2 FFMA.FTZ R20, R4, R3, R5 ;  /* 0x0000000304142223 */ /* 0x000fe20000010005 */
[----:B------:R-:W-:Y:S02]  /*15770*/  WARPGROUP.DEPBAR.LE gsb0, 0x0 ;  /* 0x00008000000079c5 */ /* 0x000fe40000010000 */
[----:B------:R-:W-:-:S06]  /*15780*/  WARPGROUP.ARRIVE ;  /* 0x00000000000079c5 */ /* 0x000fcc0000000000 */
[----:B------:R-:W-:Y:S03]  /*15790*/  HGMMA.64x128x16.F32 R24, R160, gdesc[UR4].tnspB, R24, gsb0 ;  /* 0x41e00004a0187df0 */ /* 0x000fe60008000818 */
[----:B------:R-:W-:Y:S02]  /*157a0*/  WARPGROUP.DEPBAR.LE gsb0, 0x0 ;  /* 0x00008000000079c5 */ /* 0x000fe40000010000 */
[----:B------:R0:W-:Y:S01]  /*157b0*/  @!P1 SYNCS.ARRIVE.TRANS64.RED.A1T0 RZ, [R10+URZ], RZ ;  /* 0x000000ff0aff99a7 */ /* 0x0001e2000810043f */
[-C--:B------:R-:W-:Y:S01]  /*157c0*/  FMUL.FTZ R95, R26, R7.reuse ;  /* 0x000000071a5f7220 */ /* 0x080fe20000410000 */
[-C--:B------:R-:W-:Y:S01]  /*157d0*/  FMUL.FTZ R93, R30, R7.reuse ;  /* 0x000000071e5d7220 */ /* 0x080fe20000410000 */
[-C--:B-1----:R-:W-:Y:S01]  /*157e0*/  FMUL.FTZ R3, R32, R2.reuse ;  /* 0x0000000220037220 */ /* 0x082fe20000410000 */
[-C--:B------:R-:W-:Y:S01]  /*157f0*/  FMUL.FTZ R88, R33, R2.reuse ;  /* 0x0000000221587220 */ /* 0x080fe20000410000 */
[-C--:B------:R-:W-:Y:S01]  /*15800*/  FMUL.FTZ R26, R31, R7.reuse ;  /* 0x000000071f1a7220 */ /* 0x080fe20000410000 */
        /* <DEDUP_REMOVED lines=31> */
[----:B------:R-:W-:Y:S01]  /*15a00*/  PLOP3.LUT P1, PT, PT, PT, PT, 0x8, 0x0 ;  /* 0x000000000000781c */ /* 0x000fe20003f2e170 */
        /* <DEDUP_REMOVED lines=27> */
[----:B------:R-:W-:-:S07]  /*15bc0*/  FMUL.FTZ R87, R87, R7 ;  /* 0x0000000757577220 */ /* 0x000fce0000410000 */
.L_x_559:
[----:B------:R-:W0:Y:S08]  /*15bd0*/  S2UR UR5, SR_CgaCtaId ;  /* 0x00000000000579c3 */ /* 0x000e300000008800 */
[----:B------:R-:W-:Y:S06]  /*15be0*/  BAR.SYNC.DEFER_BLOCKING 0x5, 0x120 ;  /* 0x0144800000007b1d */ /* 0x000fec0000010000 */
[----:B------:R-:W-:Y:S01]  /*15bf0*/  UMOV UR4, 0x400 ;  /* 0x0000040000047882 */ /* 0x000fe20000000000 */
[----:B------:R-:W-:Y:S01]  /*15c00*/  BSSY B0, `(.L_x_640) ;  /* 0x00001d6000007945 */ /* 0x000fe20003800000 */
[----:B0-----:R-:W-:-:S06]  /*15c10*/  ULEA UR4, UR5, UR4, 0x18 ;  /* 0x0000000405047291 */ /* 0x001fcc000f8ec03f */
[----:B------:R-:W-:-:S05]  /*15c20*/  IMAD.U32 R2, RZ, RZ, UR4 ;  /* 0x00000004ff027e24 */ /* 0x000fca000f8e00ff */
[----:B------:R0:W1:Y:S01]  /*15c30*/  LDS.128 R148, [R2+0x348d0] ;  /* 0x0348d00002947984 */ /* 0x0000620000000c00 */
[----:B------:R-:W-:Y:S06]  /*15c40*/  BAR.ARV 0x4, 0x120 ;  /* 0x0104800000007b1d */ /* 0x000fec0000002000 */
[----:B------:R-:W-:Y:S05]  /*15c50*/  @P1 BRA `(.L_x_641) ;  /* 0x0000001000c41947 */ /* 0x000fea0003800000 */
[----:B------:R-:W2:Y:S01]  /*15c60*/  S2R R5, SR_SWINHI ;  /* 0x0000000000057919 */ /* 0x000ea20000002f00 */
[----:B------:R-:W-:Y:S01]  /*15c70*/  F2FP.F16.F32.PACK_AB R10, R11, R10 ;  /* 0x0000000a0b0a723e */ /* 0x000fe200000000ff */
[----:B------:R-:W-:Y:S01]  /*15c80*/  ULDC.64 UR4, c[0x0][0xbd8] ;  /* 0x0002f60000047ab9 */ /* 0x000fe20000000a00 */
[----:B------:R-:W-:Y:S02]  /*15c90*/  F2FP.F16.F32.PACK_AB R11, R26, R93 ;  /* 0x0000005d1a0b723e */ /* 0x000fe400000000ff */
[----:B------:R-:W-:Y:S02]  /*15ca0*/  F2FP.F16.F32.PACK_AB R31, R31, R70 ;  /* 0x000000461f1f723e */ /* 0x000fe400000000ff */
[----:B------:R-:W-:Y:S02]  /*15cb0*/  F2FP.F16.F32.PACK_AB R32, R73, R32 ;  /* 0x000000204920723e */ /* 0x000fe400000000ff */
[----:B------:R-:W-:Y:S02]  /*15cc0*/  F2FP.F16.F32.PACK_AB R35, R35, R78 ;  /* 0x0000004e2323723e */ /* 0x000fe400000000ff */
[----:B------:R-:W-:-:S02]  /*15cd0*/  MOV R36, R2 ;  /* 0x0000000200247202 */ /* 0x000fc40000000f00 */
[----:B--2---:R-:W-:-:S03]  /*15ce0*/  MOV R37, R5 ;  /* 0x0000000500257202 */ /* 0x004fc60000000f00 */
[----:B------:R-:W-:-:S03]  /*15cf0*/  IMAD.WIDE R8, R223, 0x2, R36 ;  /* 0x00000002df087825 */ /* 0x000fc600078e0224 */
[C---:B------:R-:W-:Y:S02]  /*15d00*/  LOP3.LUT R15, R8.reuse, 0x380, RZ, 0xc0, !PT ;  /* 0x00000380080f7812 */ /* 0x040fe400078ec0ff */
[C---:B------:R-:W-:Y:S02]  /*15d10*/  IADD3 R71, P6, R8.reuse, 0x20, RZ ;  /* 0x0000002008477810 */ /* 0x040fe40007fde0ff */
[----:B------:R-:W-:Y:S02]  /*15d20*/  SHF.R.U64 R15, R15, 0x3, RZ ;  /* 0x000000030f0f7819 */ /* 0x000fe400000012ff */
[C---:B------:R-:W-:Y:S02]  /*15d30*/  IADD3 R79, P5, R8.reuse, 0x40, RZ ;  /* 0x00000040084f7810 */ /* 0x040fe40007fbe0ff */
[C---:B------:R-:W-:Y:S02]  /*15d40*/  IADD3 R97, P4, R8.reuse, 0x60, RZ ;  /* 0x0000006008617810 */ /* 0x040fe40007f9e0ff */
[C---:B------:R-:W-:Y:S01]  /*15d50*/  IADD3 R99, P3, R8.reuse, 0x4000, RZ ;  /* 0x0000400008637810 */ /* 0x040fe20007f7e0ff */
[----:B------:R-:W-:Y:S01]  /*15d60*/  IMAD.X R7, RZ, RZ, R9, P5 ;  /* 0x000000ffff077224 */ /* 0x000fe200028e0609 */
[----:B------:R-:W-:-:S02]  /*15d70*/  IADD3 R101, P2, R8, 0x4020, RZ ;  /* 0x0000402008657810 */ /* 0x000fc40007f5e0ff */
[C---:B------:R-:W-:Y:S02]  /*15d80*/  IADD3 R103, P1, R8.reuse, 0x4040, RZ ;  /* 0x0000404008677810 */ /* 0x040fe40007f3e0ff */
[----:B------:R-:W-:Y:S02]  /*15d90*/  IADD3 R105, P0, R8, 0x4060, RZ ;  /* 0x0000406008697810 */ /* 0x000fe40007f1e0ff */
[----:B------:R-:W-:Y:S01]  /*15da0*/  LOP3.LUT R8, R15, R8, RZ, 0x3c, !PT ;  /* 0x000000080f087212 */ /* 0x000fe200078e3cff */
[--C-:B------:R-:W-:Y:S01]  /*15db0*/  IMAD.X R15, RZ, RZ, R9.reuse, P3 ;  /* 0x000000ffff0f7224 */ /* 0x100fe200018e0609 */
[-C--:B------:R-:W-:Y:S01]  /*15dc0*/  IADD3.X R5, RZ, R9.reuse, RZ, P6, !PT ;  /* 0x00000009ff057210 */ /* 0x080fe200037fe4ff */
[----:B------:R-:W-:Y:S01]  /*15dd0*/  IMAD.X R27, RZ, RZ, R9, P1 ;  /* 0x000000ffff1b7224 */ /* 0x000fe200008e0609 */
[-C--:B------:R-:W-:Y:S02]  /*15de0*/  IADD3.X R13, RZ, R9.reuse, RZ, P4, !PT ;  /* 0x00000009ff0d7210 */ /* 0x080fe400027fe4ff */
[----:B------:R-:W-:-:S02]  /*15df0*/  IADD3.X R25, RZ, R9, RZ, P2, !PT ;  /* 0x00000009ff197210 */ /* 0x000fc400017fe4ff */
[-C--:B------:R-:W-:Y:S02]  /*15e00*/  IADD3.X R29, RZ, R9.reuse, RZ, P0, !PT ;  /* 0x00000009ff1d7210 */ /* 0x080fe400007fe4ff */
[----:B------:R-:W-:Y:S02]  /*15e10*/  LOP3.LUT R4, R71, 0x380, RZ, 0xc0, !PT ;  /* 0x0000038047047812 */ /* 0x000fe400078ec0ff */
[----:B------:R-:W-:Y:S02]  /*15e20*/  LOP3.LUT R6, R79, 0x380, RZ, 0xc0, !PT ;  /* 0x000003804f067812 */ /* 0x000fe400078ec0ff */
[----:B------:R-:W-:Y:S02]  /*15e30*/  MOV R92, R8 ;  /* 0x00000008005c7202 */ /* 0x000fe40000000f00 */
[----:B------:R-:W-:Y:S02]  /*15e40*/  F2FP.F16.F32.PACK_AB R9, R28, R95 ;  /* 0x0000005f1c09723e */ /* 0x000fe400000000ff */
[----:B------:R-:W-:-:S02]  /*15e50*/  LOP3.LUT R28, R103, 0x380, RZ, 0xc0, !PT ;  /* 0x00000380671c7812 */ /* 0x000fc400078ec0ff */
[----:B------:R-:W-:Y:S02]  /*15e60*/  LOP3.LUT R34, R105, 0x380, RZ, 0xc0, !PT ;  /* 0x0000038069227812 */ /* 0x000fe400078ec0ff */
[----:B------:R-:W-:Y:S02]  /*15e70*/  SHF.R.U64 R4, R4, 0x3, RZ ;  /* 0x0000000304047819 */ /* 0x000fe400000012ff */
[----:B------:R-:W-:Y:S02]  /*15e80*/  SHF.R.U64 R6, R6, 0x3, RZ ;  /* 0x0000000306067819 */ /* 0x000fe400000012ff */
[----:B------:R-:W-:Y:S02]  /*15e90*/  LOP3.LUT R12, R97, 0x380, RZ, 0xc0, !PT ;  /* 0x00000380610c7812 */ /* 0x000fe400078ec0ff */
[----:B------:R-:W-:Y:S02]  /*15ea0*/  LOP3.LUT R14, R99, 0x380, RZ, 0xc0, !PT ;  /* 0x00000380630e7812 */ /* 0x000fe400078ec0ff */
[----:B------:R-:W-:Y:S01]  /*15eb0*/  F2FP.F16.F32.PACK_AB R8, R89, R24 ;  /* 0x000000185908723e */ /* 0x000fe200000000ff */
[----:B------:R-:W-:Y:S01]  /*15ec0*/  BAR.SYNC.DEFER_BLOCKING 0x1, 0x100 ;  /* 0x0044000000007b1d */ /* 0x000fe20000010000 */
[----:B------:R-:W-:-:S02]  /*15ed0*/  SHF.R.U64 R28, R28, 0x3, RZ ;  /* 0x000000031c1c7819 */ /* 0x000fc400000012ff */
[----:B------:R-:W-:Y:S02]  /*15ee0*/  LOP3.LUT R24, R101, 0x380, RZ, 0xc0, !PT ;  /* 0x0000038065187812 */ /* 0x000fe400078ec0ff */
[----:B------:R-:W-:Y:S02]  /*15ef0*/  SHF.R.U64 R34, R34, 0x3, RZ ;  /* 0x0000000322227819 */ /* 0x000fe400000012ff */
[----:B------:R-:W-:Y:S02]  /*15f00*/  LOP3.LUT R4, R4, R71, RZ, 0x3c, !PT ;  /* 0x0000004704047212 */ /* 0x000fe400078e3cff */
[----:B------:R-:W-:Y:S02]  /*15f10*/  LOP3.LUT R6, R6, R79, RZ, 0x3c, !PT ;  /* 0x0000004f06067212 */ /* 0x000fe400078e3cff */
[----:B------:R-:W-:Y:S02]  /*15f20*/  SHF.R.U64 R12, R12, 0x3, RZ ;  /* 0x000000030c0c7819 */ /* 0x000fe400000012ff */
[----:B------:R-:W-:-:S02]  /*15f30*/  SHF.R.U64 R14, R14, 0x3, RZ ;  /* 0x000000030e0e7819 */ /* 0x000fc400000012ff */
[----:B------:R-:W-:Y:S02]  /*15f40*/  LOP3.LUT R26, R28, R103, RZ, 0x3c, !PT ;  /* 0x000000671c1a7212 */ /* 0x000fe400078e3cff */
[----:B------:R-:W-:Y:S02]  /*15f50*/  SHF.R.U64 R24, R24, 0x3, RZ ;  /* 0x0000000318187819 */ /* 0x000fe400000012ff */
[----:B------:R-:W-:Y:S02]  /*15f60*/  LOP3.LUT R28, R34, R105, RZ, 0x3c, !PT ;  /* 0x00000069221c7212 */ /* 0x000fe400078e3cff */
[----:B------:R-:W-:Y:S02]  /*15f70*/  MOV R90, R4 ;  /* 0x00000004005a7202 */ /* 0x000fe40000000f00 */
[----:B------:R-:W-:Y:S01]  /*15f80*/  MOV R34, R6 ;  /* 0x0000000600227202 */ /* 0x000fe20000000f00 */
[----:B------:R2:W-:Y:S01]  /*15f90*/  STSM.16.M88.4 [R92], R8 ;  /* 0x000000085c007844 */ /* 0x0005e20000000200 */
[----:B------:R-:W-:-:S02]  /*15fa0*/  F2FP.F16.F32.PACK_AB R4, R88, R3 ;  /* 0x000000035804723e */ /* 0x000fc400000000ff */
[----:B------:R-:W-:Y:S02]  /*15fb0*/  F2FP.F16.F32.PACK_AB R5, R30, R91 ;  /* 0x0000005b1e05723e */ /* 0x000fe400000000ff */
[----:B------:R-:W-:Y:S02]  /*15fc0*/  F2FP.F16.F32.PACK_AB R6, R33, R0 ;  /* 0x000000002106723e */ /* 0x000fe400000000ff */
[----:B------:R-:W-:Y:S02]  /*15fd0*/  F2FP.F16.F32.PACK_AB R7, R39, R38 ;  /* 0x000000262707723e */ /* 0x000fe400000000ff */
[----:B------:R-:W-:Y:S02]  /*15fe0*/  LOP3.LUT R12, R12, R97, RZ, 0x3c, !PT ;  /* 0x000000610c0c7212 */ /* 0x000fe400078e3cff */
[----:B------:R-:W-:Y:S01]  /*15ff0*/  LOP3.LUT R14, R14, R99, RZ, 0x3c, !PT ;  /* 0x000000630e0e7212 */ /* 0x000fe200078e3cff */
[----:B------:R-:W-:Y:S01]  /*16000*/  STSM.16.M88.4 [R90], R4 ;  /* 0x000000045a007844 */ /* 0x000fe20000000200 */
[----:B------:R-:W-:-:S02]  /*16010*/  LOP3.LUT R24, R24, R101, RZ, 0x3c, !PT ;  /* 0x0000006518187212 */ /* 0x000fc400078e3cff */
[----:B------:R-:W-:Y:S02]  /*16020*/  MOV R89, R12 ;  /* 0x0000000c00597202 */ /* 0x000fe40000000f00 */
[----:B--2---:R-:W-:Y:S02]  /*16030*/  F2FP.F16.F32.PACK_AB R8, R41, R40 ;  /* 0x000000282908723e */ /* 0x004fe400000000ff */
[----:B------:R-:W-:Y:S02]  /*16040*/  F2FP.F16.F32.PACK_AB R9, R43, R42 ;  /* 0x0000002a2b09723e */ /* 0x000fe400000000ff */
[----:B------:R-:W-:Y:S01]  /*16050*/  F2FP.F16.F32.PACK_AB R10, R45, R44 ;  /* 0x0000002c2d0a723e */ /* 0x000fe200000000ff */
[----:B------:R-:W-:Y:S01]  /*16060*/  IMAD.MOV.U32 R44, RZ, RZ, RZ ;  /* 0x000000ffff2c7224 */ /* 0x000fe200078e00ff */
[----:B------:R-:W-:Y:S02]  /*16070*/  F2FP.F16.F32.PACK_AB R11, R47, R46 ;  /* 0x0000002e2f0b723e */ /* 0x000fe400000000ff */
[----:B------:R-:W-:-:S02]  /*16080*/  MOV R79, R14 ;  /* 0x0000000e004f7202 */ /* 0x000fc40000000f00 */
[----:B------:R-:W-:Y:S01]  /*16090*/  MOV R72, R24 ;  /* 0x0000001800487202 */ /* 0x000fe20000000f00 */
[----:B------:R2:W-:Y:S01]  /*160a0*/  STSM.16.M88.4 [R34], R8 ;  /* 0x0000000822007844 */ /* 0x0005e20000000200 */
[----:B------:R-:W-:Y:S02]  /*160b0*/  MOV R71, R26 ;  /* 0x0000001a00477202 */ /* 0x000fe40000000f00 */
[----:B------:R-:W-:Y:S02]  /*160c0*/  F2FP.F16.F32.PACK_AB R12, R49, R48 ;  /* 0x00000030310c723e */ /* 0x000fe400000000ff */
[----:B------:R-:W-:Y:S02]  /*160d0*/  F2FP.F16.F32.PACK_AB R13, R51, R50 ;  /* 0x00000032330d723e */ /* 0x000fe400000000ff */
[----:B------:R-:W-:Y:S02]  /*160e0*/  F2FP.F16.F32.PACK_AB R14, R53, R52 ;  /* 0x00000034350e723e */ /* 0x000fe400000000ff */
[----:B------:R-:W-:-:S02]  /*160f0*/  F2FP.F16.F32.PACK_AB R15, R55, R54 ;  /* 0x00000036370f723e */ /* 0x000fc400000000ff */
[----:B------:R-:W-:Y:S02]  /*16100*/  F2FP.F16.F32.PACK_AB R24, R57, R56 ;  /* 0x000000383918723e */ /* 0x000fe400000000ff */
[----:B------:R-:W-:Y:S01]  /*16110*/  F2FP.F16.F32.PACK_AB R25, R59, R58 ;  /* 0x0000003a3b19723e */ /* 0x000fe200000000ff */
[----:B------:R3:W-:Y:S01]  /*16120*/  STSM.16.M88.4 [R89], R12 ;  /* 0x0000000c59007844 */ /* 0x0007e20000000200 */
[----:B------:R-:W-:Y:S02]  /*16130*/  F2FP.F16.F32.PACK_AB R26, R61, R60 ;  /* 0x0000003c3d1a723e */ /* 0x000fe400000000ff */
[----:B------:R-:W-:Y:S02]  /*16140*/  F2FP.F16.F32.PACK_AB R27, R63, R62 ;  /* 0x0000003e3f1b723e */ /* 0x000fe400000000ff */
[----:B------:R-:W-:Y:S02]  /*16150*/  MOV R0, R28 ;  /* 0x0000001c00007202 */ /* 0x000fe40000000f00 */
[----:B------:R-:W-:Y:S01]  /*16160*/  ISETP.NE.U32.AND P0, PT, RZ, UR4, PT ;  /* 0x00000004ff007c0c */ /* 0x000fe2000bf05070 */
[----:B------:R4:W-:Y:S01]  /*16170*/  STSM.16.M88.4 [R79], R24 ;  /* 0x000000184f007844 */ /* 0x0009e20000000200 */
[----:B--2---:R-:W-:-:S02]  /*16180*/  IADD3 R10, P1, R199, UR4, RZ ;  /* 0x00000004c70a7c10 */ /* 0x004fc4000ff3e0ff */
[----:B------:R-:W-:Y:S02]  /*16190*/  F2FP.F16.F32.PACK_AB R28, R65, R64 ;  /* 0x00000040411c723e */ /* 0x000fe400000000ff */
[----:B------:R-:W-:Y:S02]  /*161a0*/  F2FP.F16.F32.PACK_AB R29, R67, R66 ;  /* 0x00000042431d723e */ /* 0x000fe400000000ff */
[----:B------:R-:W-:Y:S02]  /*161b0*/  F2FP.F16.F32.PACK_AB R30, R69, R68 ;  /* 0x00000044451e723e */ /* 0x000fe400000000ff */
[----:B------:R-:W-:Y:S02]  /*161c0*/  F2FP.F16.F32.PACK_AB R33, R75, R74 ;  /* 0x0000004a4b21723e */ /* 0x000fe400000000ff */
[----:B------:R-:W-:Y:S01]  /*161d0*/  F2FP.F16.F32.PACK_AB R34, R77, R76 ;  /* 0x0000004c4d22723e */ /* 0x000fe200000000ff */
[----:B------:R4:W-:Y:S01]  /*161e0*/  STSM.16.M88.4 [R72], R28 ;  /* 0x0000001c48007844 */ /* 0x0009e20000000200 */
[----:B------:R-:W-:-:S02]  /*161f0*/  F2FP.F16.F32.PACK_AB R4, R81, R80 ;  /* 0x000000505104723e */ /* 0x000fc400000000ff */
[----:B------:R-:W-:Y:S01]  /*16200*/  F2FP.F16.F32.PACK_AB R5, R83, R82 ;  /* 0x000000525305723e */ /* 0x000fe200000000ff */
[----:B------:R4:W-:Y:S01]  /*16210*/  STSM.16.M88.4 [R71], R32 ;  /* 0x0000002047007844 */ /* 0x0009e20000000200 */
[----:B------:R-:W-:Y:S02]  /*16220*/  F2FP.F16.F32.PACK_AB R6, R85, R84 ;  /* 0x000000545506723e */ /* 0x000fe400000000ff */
[----:B------:R-:W-:Y:S02]  /*16230*/  F2FP.F16.F32.PACK_AB R7, R87, R86 ;  /* 0x000000565707723e */ /* 0x000fe400000000ff */
[----:B------:R-:W-:Y:S02]  /*16240*/  ISETP.NE.AND.EX P0, PT, RZ, UR5, PT, P0 ;  /* 0x00000005ff007c0c */ /* 0x000fe4000bf05300 */
[----:B------:R-:W-:Y:S01]  /*16250*/  IADD3.X R11, R200, UR5, RZ, P1, !PT ;  /* 0x00000005c80b7c10 */ /* 0x000fe20008ffe4ff */
[----:B------:R-:W-:Y:S01]  /*16260*/  ULDC.64 UR4, c[0x0][0xbe0] ;  /* 0x0002f80000047ab9 */ /* 0x000fe20000000a00 */
[----:B------:R4:W-:Y:S01]  /*16270*/  STSM.16.M88.4 [R0], R4 ;  /* 0x0000000400007844 */ /* 0x0009e20000000200 */
[----:B------:R-:W-:Y:S01]  /*16280*/  BAR.SYNC.DEFER_BLOCKING 0x1, 0x100 ;  /* 0x0044000000007b1d */ /* 0x000fe20000010000 */
[----:B------:R-:W-:-:S04]  /*16290*/  ISETP.NE.U32.AND P1, PT, RZ, UR4, PT ;  /* 0x00000004ff007c0c */ /* 0x000fc8000bf25070 */
[----:B------:R-:W-:-:S13]  /*162a0*/  ISETP.NE.AND.EX P1, PT, RZ, UR5, PT, P1 ;  /* 0x00000005ff007c0c */ /* 0x000fda000bf25310 */
[----:B------:R-:W-:Y:S01]  /*162b0*/  @P1 IADD3 R8, P2, R199, UR4, RZ ;  /* 0x00000004c7081c10 */ /* 0x000fe2000ff5e0ff */
[----:B------:R-:W-:Y:S02]  /*162c0*/  ULDC UR4, c[0x0][0xa88] ;  /* 0x0002a20000047ab9 */ /* 0x000fe40000000800 */
[----:B------:R-:W-:Y:S01]  /*162d0*/  IMAD.U32 R3, RZ, RZ, UR4 ;  /* 0x00000004ff037e24 */ /* 0x000fe2000f8e00ff */
[----:B------:R-:W-:Y:S01]  /*162e0*/  @P1 IADD3.X R9, R200, UR5, RZ, P2, !PT ;  /* 0x00000005c8091c10 */ /* 0x000fe200097fe4ff */
[----:B------:R4:W5:Y:S01]  /*162f0*/  @P0 LDG.E R44, desc[UR36][R10.64] ;  /* 0x000000240a2c0981 */ /* 0x000962000c1e1900 */
[----:B---3--:R-:W-:-:S03]  /*16300*/  LEA R13, R196, R195, 0x6 ;  /* 0x000000c3c40d7211 */ /* 0x008fc600078e30ff */
[----:B------:R4:W5:Y:S02]  /*16310*/  @P1 LDG.E R3, desc[UR36][R8.64] ;  /* 0x0000002408031981 */ /* 0x000964000c1e1900 */
[----:B------:R-:W-:Y:S01]  /*16320*/  IMAD.WIDE R36, R13, 0x2, R36 ;  /* 0x000000020d247825 */ /* 0x000fe200078e0224 */
[----:B------:R-:W-:Y:S06]  /*16330*/  @P1 BRA `(.L_x_642) ;  /* 0x0000000000101947 */ /* 0x000fec0003800000 */
[----:B------:R-:W-:Y:S05]  /*16340*/  @!P0 BRA `(.L_x_642) ;  /* 0x00000000000c8947 */ /* 0x000fea0003800000 */
[----:B----4-:R-:W2:Y:S04]  /*16350*/  LDG.E R0, desc[UR36][R10.64] ;  /* 0x000000240a007981 */ /* 0x010ea8000c1e1900 */
[----:B-----5:R-:W2:Y:S02]  /*16360*/  LDG.E R3, desc[UR36][R10.64+0x4] ;  /* 0x000004240a037981 */ /* 0x020ea4000c1e1900 */
[----:B--2---:R-:W-:-:S07]  /*16370*/  IADD3 R3, -R0, R3, RZ ;  /* 0x0000000300037210 */ /* 0x004fce0007ffe1ff */
.L_x_642:
[----:B------:R-:W-:Y:S01]  /*16380*/  SHF.R.S32.HI R50, RZ, 0x1f, R198 ;  /* 0x0000001fff327819 */ /* 0x000fe200000114c6 */
[----:B------:R-:W-:Y:S01]  /*16390*/  ULDC.64 UR4, c[0x0][0xb70] ;  /* 0x0002dc0000047ab9 */ /* 0x000fe20000000a00 */
[--C-:B-----5:R-:W-:Y:S02]  /*163a0*/  SHF.R.S32.HI R45, RZ, 0x1f, R44.reuse ;  /* 0x0000001fff2d7819 */ /* 0x120fe4000001142c */
[----:B------:R-:W-:Y:S01]  /*163b0*/  SEL R207, R207, RZ, !P0 ;  /* 0x000000ffcfcf7207 */ /* 0x000fe20004000000 */
[----:B----4-:R-:W-:Y:S01]  /*163c0*/  IMAD R5, R50, UR4, RZ ;  /* 0x0000000432057c24 */ /* 0x010fe2000f8e02ff */
[----:B------:R-:W-:Y:S02]  /*163d0*/  SEL R201, R201, RZ, !P0 ;  /* 0x000000ffc9c97207 */ /* 0x000fe40004000000 */
[----:B------:R-:W-:Y:S01]  /*163e0*/  LEA R10, R206, R222, 0x7 ;  /* 0x000000dece0a7211 */ /* 0x000fe200078e38ff */
[----:B------:R-:W-:Y:S01]  /*163f0*/  IMAD R7, R198, UR5, R5 ;  /* 0x00000005c6077c24 */ /* 0x000fe2000f8e0205 */
[----:B------:R-:W-:Y:S01]  /*16400*/  IADD3 R13, P2, R36, 0x2000, RZ ;  /* 0x00002000240d7810 */ /* 0x000fe20007f5e0ff */
[----:B------:R-:W-:Y:S01]  /*16410*/  IMAD.WIDE.U32 R4, R198, UR4, R44 ;  /* 0x00000004c6047c25 */ /* 0x000fe2000f8e002c */
[----:B------:R-:W-:Y:S01]  /*16420*/  ULDC.64 UR4, c[0x0][0xb78] ;  /* 0x0002de0000047ab9 */ /* 0x000fe20000000a00 */
[----:B------:R-:W-:-:S02]  /*16430*/  IADD3 R9, P1, R36, 0x1000, RZ ;  /* 0x0000100024097810 */ /* 0x000fc40007f3e0ff */
[----:B------:R-:W-:Y:S01]  /*16440*/  IMAD.IADD R5, R5, 0x1, R7 ;  /* 0x0000000105057824 */ /* 0x000fe200078e0207 */
[----:B------:R-:W-:Y:S01]  /*16450*/  SHF.R.S32.HI R7, RZ, 0x1f, R10 ;  /* 0x0000001fff077819 */ /* 0x000fe2000001140a */
[----:B------:R-:W-:Y:S01]  /*16460*/  IMAD R0, R207, UR4, RZ ;  /* 0x00000004cf007c24 */ /* 0x000fe2000f8e02ff */
[----:B------:R-:W-:Y:S01]  /*16470*/  LOP3.LUT R12, R13, 0x380, RZ, 0xc0, !PT ;  /* 0x000003800d0c7812 */ /* 0x000fe200078ec0ff */
[----:B------:R-:W-:Y:S01]  /*16480*/  IMAD.WIDE.U32 R4, R201, UR4, R4 ;  /* 0x00000004c9047c25 */ /* 0x000fe2000f8e0004 */
[----:B------:R-:W-:Y:S02]  /*16490*/  LOP3.LUT R8, R9, 0x380, RZ, 0xc0, !PT ;  /* 0x0000038009087812 */ /* 0x000fe400078ec0ff */
[----:B------:R-:W-:Y:S01]  /*164a0*/  SHF.R.U64 R12, R12, 0x3, RZ ;  /* 0x000000030c0c7819 */ /* 0x000fe200000012ff */
[----:B------:R-:W-:Y:S01]  /*164b0*/  IMAD R6, R201, UR5, R0 ;  /* 0x00000005c9067c24 */ /* 0x000fe2000f8e0200 */
[----:B------:R-:W-:Y:S01]  /*164c0*/  IADD3 R0, P0, R10, R4, RZ ;  /* 0x000000040a007210 */ /* 0x000fe20007f1e0ff */
[----:B------:R-:W-:Y:S01]  /*164d0*/  ULDC.64 UR4, c[0x0][0xb40] ;  /* 0x0002d00000047ab9 */ /* 0x000fe20000000a00 */
[----:B------:R-:W-:-:S02]  /*164e0*/  SHF.R.U64 R8, R8, 0x3, RZ ;  /* 0x0000000308087819 */ /* 0x000fc400000012ff */
[----:B------:R-:W-:Y:S02]  /*164f0*/  IADD3.X R7, R7, R5, R6, P0, !PT ;  /* 0x0000000507077210 */ /* 0x000fe400007fe406 */
[----:B------:R-:W-:Y:S02]  /*16500*/  LEA R48, P0, R0, UR4, 0x2 ;  /* 0x0000000400307c11 */ /* 0x000fe4000f8010ff */
[----:B------:R-:W-:Y:S01]  /*16510*/  LOP3.LUT R12, R12, R13, RZ, 0x3c, !PT ;  /* 0x0000000d0c0c7212 */ /* 0x000fe200078e3cff */
[----:B------:R-:W-:Y:S01]  /*16520*/  IMAD.X R13, RZ, RZ, R37, P2 ;  /* 0x000000ffff0d7224 */ /* 0x000fe200010e0625 */
[----:B------:R-:W-:Y:S01]  /*16530*/  LEA.HI.X R49, R0, UR5, R7, 0x2, P0 ;  /* 0x0000000500317c11 */ /* 0x000fe200080f1407 */
[----:B------:R-:W-:Y:S01]  /*16540*/  ULDC.64 UR4, c[0x0][0xaa0] ;  /* 0x0002a80000047ab9 */ /* 0x000fe20000000a00 */
[----:B------:R-:W-:Y:S02]  /*16550*/  LOP3.LUT P0, RZ, R212, 0x3, RZ, 0xc0, !PT ;  /* 0x00000003d4ff7812 */ /* 0x000fe4000780c0ff */
[----:B------:R-:W-:-:S02]  /*16560*/  IADD3 R25, P6, R36, 0x3000, RZ ;  /* 0x0000300024197810 */ /* 0x000fc40007fde0ff */
[C---:B------:R-:W-:Y:S02]  /*16570*/  IADD3 R29, P5, R36.reuse, 0x4000, RZ ;  /* 0x00004000241d7810 */ /* 0x040fe40007fbe0ff */
[C---:B------:R-:W-:Y:S02]  /*16580*/  IADD3 R33, P4, R36.reuse, 0x5000, RZ ;  /* 0x0000500024217810 */ /* 0x040fe40007f9e0ff */
[----:B------:R-:W-:Y:S02]  /*16590*/  IADD3 R39, P3, R36, 0x6000, RZ ;  /* 0x0000600024277810 */ /* 0x000fe40007f7e0ff */
[----:B------:R-:W-:Y:S02]  /*165a0*/  IADD3 R0, R10, 0x8, RZ ;  /* 0x000000080a007810 */ /* 0x000fe40007ffe0ff */
[----:B------:R-:W-:Y:S01]  /*165b0*/  LOP3.LUT R8, R8, R9, RZ, 0x3c, !PT ;  /* 0x0000000908087212 */ /* 0x000fe200078e3cff */
[----:B------:R-:W-:Y:S01]  /*165c0*/  IMAD.X R9, RZ, RZ, R37, P1 ;  /* 0x000000ffff097224 */ /* 0x000fe200008e0625 */
[----:B------:R-:W-:-:S02]  /*165d0*/  IADD3 R7, P2, R36, 0x7000, RZ ;  /* 0x0000700024077810 */ /* 0x000fc40007f5e0ff */
[----:B------:R-:W-:Y:S02]  /*165e0*/  ISETP.GE.OR P1, PT, R10, R3, P0 ;  /* 0x000000030a00720c */ /* 0x000fe40000726670 */
[----:B------:R-:W-:Y:S02]  /*165f0*/  LOP3.LUT R24, R25, 0x380, RZ, 0xc0, !PT ;  /* 0x0000038019187812 */ /* 0x000fe400078ec0ff */
[----:B------:R-:W-:Y:S02]  /*16600*/  LOP3.LUT R28, R29, 0x380, RZ, 0xc0, !PT ;  /* 0x000003801d1c7812 */ /* 0x000fe400078ec0ff */
[----:B------:R-:W-:Y:S02]  /*16610*/  LOP3.LUT R32, R33, 0x380, RZ, 0xc0, !PT ;  /* 0x0000038021207812 */ /* 0x000fe400078ec0ff */
[----:B------:R-:W-:Y:S02]  /*16620*/  LOP3.LUT R38, R39, 0x380, RZ, 0xc0, !PT ;  /* 0x0000038027267812 */ /* 0x000fe400078ec0ff */
[----:B------:R-:W-:-:S02]  /*16630*/  LOP3.LUT R5, R36, 0x380, RZ, 0xc0, !PT ;  /* 0x0000038024057812 */ /* 0x000fc400078ec0ff */
[----:B------:R-:W-:Y:S01]  /*16640*/  ISETP.GE.OR P0, PT, R0, R3, P0 ;  /* 0x000000030000720c */ /* 0x000fe20000706670 */
[----:B------:R-:W-:Y:S01]  /*16650*/  @!P1 STG.E desc[UR36][R48.64], R20 ;  /* 0x0000001430009986 */ /* 0x000fe2000c101924 */
[----:B------:R-:W-:Y:S02]  /*16660*/  LOP3.LUT R0, R7, 0x380, RZ, 0xc0, !PT ;  /* 0x0000038007007812 */ /* 0x000fe400078ec0ff */
[----:B------:R-:W-:Y:S02]  /*16670*/  SHF.R.U64 R24, R24, 0x3, RZ ;  /* 0x0000000318187819 */ /* 0x000fe400000012ff */
[----:B------:R-:W-:Y:S02]  /*16680*/  SHF.R.U64 R28, R28, 0x3, RZ ;  /* 0x000000031c1c7819 */ /* 0x000fe400000012ff */
[----:B------:R-:W-:Y:S02]  /*16690*/  SHF.R.U64 R32, R32, 0x3, RZ ;  /* 0x0000000320207819 */ /* 0x000fe400000012ff */
[----:B------:R-:W-:-:S02]  /*166a0*/  SHF.R.U64 R38, R38, 0x3, RZ ;  /* 0x0000000326267819 */ /* 0x000fc400000012ff */
[----:B------:R-:W-:Y:S01]  /*166b0*/  SHF.R.U64 R5, R5, 0x3, RZ ;  /* 0x0000000305057819 */ /* 0x000fe200000012ff */
[----:B------:R2:W-:Y:S01]  /*166c0*/  @!P0 STG.E desc[UR36][R48.64+0x20], R21 ;  /* 0x0000201530008986 */ /* 0x0005e2000c101924 */
[----:B------:R-:W-:Y:S02]  /*166d0*/  SHF.R.U64 R0, R0, 0x3, RZ ;  /* 0x0000000300007819 */ /* 0x000fe400000012ff */
[----:B------:R-:W-:Y:S01]  /*166e0*/  LOP3.LUT R24, R24, R25, RZ, 0x3c, !PT ;  /* 0x0000001918187212 */ /* 0x000fe200078e3cff */
[----:B------:R-:W5:Y:S01]  /*166f0*/  LD.E.128 R8, desc[UR36][R8.64] ;  /* 0x0000002408087980 */ /* 0x000f62000c101d00 */
[----:B------:R-:W-:Y:S01]  /*16700*/  LOP3.LUT R28, R28, R29, RZ, 0x3c, !PT ;  /* 0x0000001d1c1c7212 */ /* 0x000fe200078e3cff */
[--C-:B------:R-:W-:Y:S01]  /*16710*/  IMAD.X R29, RZ, RZ, R37.reuse, P5 ;  /* 0x000000ffff1d7224 */ /* 0x100fe200028e0625 */
[----:B------:R-:W-:Y:S01]  /*16720*/  LOP3.LUT R32, R32, R33, RZ, 0x3c, !PT ;  /* 0x0000002120207212 */ /* 0x000fe200078e3cff */
[----:B------:R-:W5:Y:S01]  /*16730*/  LD.E.128 R12, desc[UR36][R12.64] ;  /* 0x000000240c0c7980 */ /* 0x000f62000c101d00 */
[----:B------:R-:W-:Y:S01]  /*16740*/  LOP3.LUT R38, R38, R39, RZ, 0x3c, !PT ;  /* 0x0000002726267212 */ /* 0x000fe200078e3cff */
[--C-:B------:R-:W-:Y:S01]  /*16750*/  IMAD.X R39, RZ, RZ, R37.reuse, P3 ;  /* 0x000000ffff277224 */ /* 0x100fe200018e0625 */
[----:B------:R-:W-:Y:S01]  /*16760*/  LOP3.LUT R4, R5, R36, RZ, 0x3c, !PT ;  /* 0x0000002405047212 */ /* 0x000fe200078e3cff */
[----:B------:R-:W-:Y:S01]  /*16770*/  IMAD.MOV.U32 R5, RZ, RZ, R37 ;  /* 0x000000ffff057224 */ /* 0x000fe200078e0025 */
[-C--:B------:R-:W-:Y:S01]  /*16780*/  IADD3.X R25, RZ, R37.reuse, RZ, P6, !PT ;  /* 0x00000025ff197210 */ /* 0x080fe200037fe4ff */
[----:B------:R-:W5:Y:S01]  /*16790*/  LD.E.128 R28, desc[UR36][R28.64] ;  /* 0x000000241c1c7980 */ /* 0x000f62000c101d00 */
[----:B------:R-:W-:-:S02]  /*167a0*/  IADD3.X R33, RZ, R37, RZ, P4, !PT ;  /* 0x00000025ff217210 */ /* 0x000fc400027fe4ff */
[----:B------:R-:W-:Y:S02]  /*167b0*/  IADD3.X R41, RZ, R37, RZ, P2, !PT ;  /* 0x00000025ff297210 */ /* 0x000fe400017fe4ff */
[----:B------:R-:W-:Y:S01]  /*167c0*/  LOP3.LUT R40, R0, R7, RZ, 0x3c, !PT ;  /* 0x0000000700287212 */ /* 0x000fe200078e3cff */
[----:B------:R-:W5:Y:S01]  /*167d0*/  LD.E.128 R24, desc[UR36][R24.64] ;  /* 0x0000002418187980 */ /* 0x000f62000c101d00 */
[----:B------:R-:W-:-:S03]  /*167e0*/  SHF.R.S32.HI R47, RZ, 0x1f, R195 ;  /* 0x0000001fff2f7819 */ /* 0x000fc600000114c3 */
[----:B------:R-:W5:Y:S01]  /*167f0*/  LD.E.128 R4, desc[UR36][R4.64] ;  /* 0x0000002404047980 */ /* 0x000f62000c101d00 */
[----:B------:R-:W-:-:S03]  /*16800*/  MOV R46, R195 ;  /* 0x000000c3002e7202 */ /* 0x000fc60000000f00 */
[----:B------:R-:W5:Y:S01]  /*16810*/  LD.E.128 R32, desc[UR36][R32.64] ;  /* 0x0000002420207980 */ /* 0x000f62000c101d00 */
[----:B------:R-:W-:-:S03]  /*16820*/  IMAD R45, R45, UR4, RZ ;  /* 0x000000042d2d7c24 */ /* 0x000fc6000f8e02ff */
[----:B------:R-:W5:Y:S04]  /*16830*/  LD.E.128 R36, desc[UR36][R38.64] ;  /* 0x0000002426247980 */ /* 0x000f68000c101d00 */
[----:B------:R-:W5:Y:S01]  /*16840*/  LD.E.128 R40, desc[UR36][R40.64] ;  /* 0x0000002428287980 */ /* 0x000f62000c101d00 */
[----:B------:R-:W-:Y:S01]  /*16850*/  @!PT LDS RZ, [RZ] ;  /* 0x00000000fffff984 */ /* 0x000fe20000000800 */
[----:B------:R-:W-:Y:S01]  /*16860*/  @!PT LDS RZ, [RZ] ;  /* 0x00000000fffff984 */ /* 0x000fe20000000800 */
[----:B------:R-:W-:Y:S01]  /*16870*/  @!PT LDS RZ, [RZ] ;  /* 0x00000000fffff984 */ /* 0x000fe20000000800 */
[----:B------:R-:W-:Y:S01]  /*16880*/  @!PT LDS RZ, [RZ] ;  /* 0x00000000fffff984 */ /* 0x000fe20000000800 */
[----:B------:R3:W-:Y:S06]  /*16890*/  MEMBAR.ALL.CTA ;  /* 0x0000000000007992 */ /* 0x0007ec0000008000 */
[----:B---3--:R-:W3:Y:S01]  /*168a0*/  FENCE.VIEW.ASYNC.S ;  /* 0x00000000000073c6 */ /* 0x008ee20000000000 */
[----:B--2---:R-:W-:-:S04]  /*168b0*/  IMAD.WIDE.U32 R20, R44, UR4, R46 ;  /* 0x000000042c147c25 */ /* 0x004fc8000f8e002e */
[----:B------:R-:W-:Y:S01]  /*168c0*/  IMAD R45, R44, UR5, R45 ;  /* 0x000000052c2d7c24 */ /* 0x000fe2000f8e022d */
[----:B------:R-:W-:Y:S01]  /*168d0*/  ULDC.64 UR4, c[0x0][0xae0] ;  /* 0x0002b80000047ab9 */ /* 0x000fe20000000a00 */
[----:B------:R-:W-:Y:S01]  /*168e0*/  IMAD R47, R206, -0x80, R3 ;  /* 0xffffff80ce2f7824 */ /* 0x000fe200078e0203 */
[----:B------:R-:W-:Y:S01]  /*168f0*/  IADD3 R0, R196, 0x20, RZ ;  /* 0x00000020c4007810 */ /* 0x000fe20007ffe0ff */
[----:B------:R-:W-:Y:S02]  /*16900*/  IMAD.IADD R21, R21, 0x1, R45 ;  /* 0x0000000115157824 */ /* 0x000fe400078e022d */
[----:B------:R-:W-:Y:S01]  /*16910*/  IMAD R45, R50, UR4, RZ ;  /* 0x00000004322d7c24 */ /* 0x000fe2000f8e02ff */
[CC--:B------:R-:W-:Y:S01]  /*16920*/  ISETP.GE.AND P2, PT, R196.reuse, R47.reuse, PT ;  /* 0x0000002fc400720c */ /* 0x0c0fe20003f46270 */
[----:B------:R-:W-:Y:S01]  /*16930*/  VIADD R3, R196, 0x40 ;  /* 0x00000040c4037836 */ /* 0x000fe20000000000 */
[----:B------:R-:W-:Y:S01]  /*16940*/  ISETP.GE.AND P4, PT, R0, R47, PT ;  /* 0x0000002f0000720c */ /* 0x000fe20003f86270 */
[----:B------:R-:W-:Y:S01]  /*16950*/  IMAD R45, R198, UR5, R45 ;  /* 0x00000005c62d7c24 */ /* 0x000fe2000f8e022d */
[----:B------:R-:W-:Y:S01]  /*16960*/  IADD3 R0, R2, 0x34820, RZ ;  /* 0x0003482002007810 */ /* 0x000fe20007ffe0ff */
[----:B------:R-:W-:Y:S01]  /*16970*/  IMAD.WIDE.U32 R20, R198, UR4, R20 ;  /* 0x00000004c6147c25 */ /* 0x000fe2000f8e0014 */
[----:B------:R-:W-:Y:S01]  /*16980*/  ULDC.64 UR4, c[0x0][0xae8] ;  /* 0x0002ba0000047ab9 */ /* 0x000fe20000000a00 */
[----:B------:R-:W-:-:S02]  /*16990*/  IADD3 R44, R196, 0x60, RZ ;  /* 0x00000060c42c7810 */ /* 0x000fc40007ffe0ff */
[-C--:B------:R-:W-:Y:S01]  /*169a0*/  ISETP.GE.AND P0, PT, R3, R47.reuse, PT ;  /* 0x0000002f0300720c */ /* 0x080fe20003f06270 */
[----:B------:R-:W-:Y:S01]  /*169b0*/  IMAD.IADD R21, R21, 0x1, R45 ;  /* 0x0000000115157824 */ /* 0x000fe200078e022d */
[----:B------:R-:W-:Y:S01]  /*169c0*/  PRMT R0, RZ, 0x654, R0 ;  /* 0x00000654ff007816 */ /* 0x000fe20000000000 */
[----:B------:R-:W-:Y:S01]  /*169d0*/  IMAD R3, R207, UR4, RZ ;  /* 0x00000004cf037c24 */ /* 0x000fe2000f8e02ff */
[----:B------:R-:W-:Y:S01]  /*169e0*/  ISETP.GE.AND P1, PT, R44, R47, PT ;  /* 0x0000002f2c00720c */ /* 0x000fe20003f26270 */
[C---:B------:R-:W-:Y:S01]  /*169f0*/  IMAD.WIDE.U32 R46, R201.reuse, UR4, R20 ;  /* 0x00000004c92e7c25 */ /* 0x040fe2000f8e0014 */
[--C-:B------:R-:W-:Y:S01]  /*16a00*/  SHF.R.S32.HI R197, RZ, 0x1f, R196.reuse ;  /* 0x0000001fffc57819 */ /* 0x100fe200000114c4 */
[----:B---3--:R2:W-:Y:S01]  /*16a10*/  SYNCS.ARRIVE.TRANS64.RED.A1T0 RZ, [R0+URZ], RZ ;  /* 0x000000ff00ff79a7 */ /* 0x0085e2000810043f */
[----:B------:R-:W-:Y:S01]  /*16a20*/  BSSY B1, `(.L_x_643) ;  /* 0x0000015000017945 */ /* 0x000fe20003800000 */
[----:B------:R-:W-:Y:S02]  /*16a30*/  IMAD R3, R201, UR5, R3 ;  /* 0x00000005c9037c24 */ /* 0x000fe4000f8e0203 */
[----:B------:R-:W-:-:S04]  /*16a40*/  IMAD.WIDE R44, R206, 0x80, R196 ;  /* 0x00000080ce2c7825 */ /* 0x000fc800078e02c4 */
[----:B------:R-:W-:Y:S01]  /*16a50*/  IMAD.IADD R51, R47, 0x1, R3 ;  /* 0x000000012f337824 */ /* 0x000fe200078e0203 */
[----:B--2---:R-:W-:Y:S06]  /*16a60*/  @P2 BRA `(.L_x_644) ;  /* 0x0000000000402947 */ /* 0x004fec0003800000 */
[----:B------:R-:W-:Y:S01]  /*16a70*/  MOV R21, R51 ;  /* 0x0000003300157202 */ /* 0x000fe20000000f00 */
[----:B------:R-:W-:Y:S01]  /*16a80*/  ULDC.64 UR4, c[0x0][0xad8] ;  /* 0x0002b60000047ab9 */ /* 0x000fe20000000a00 */
[----:B------:R-:W-:Y:S01]  /*16a90*/  IMAD.MOV.U32 R20, RZ, RZ, R46 ;  /* 0x000000ffff147224 */ /* 0x000fe200078e002e */
[----:B------:R-:W-:Y:S01]  /*16aa0*/  IADD3 R0, R195, 0x40, RZ ;  /* 0x00000040c3007810 */ /* 0x000fe20007ffe0ff */
[----:B------:R-:W-:Y:S01]  /*16ab0*/  IMAD R3, R45, UR4, RZ ;  /* 0x000000042d037c24 */ /* 0x000fe2000f8e02ff */
[----:B------:R-:W-:Y:S01]  /*16ac0*/  ULDC.64 UR6, c[0x0][0xa80] ;  /* 0x0002a00000067ab9 */ /* 0x000fe20000000a00 */
[C---:B------:R-:W-:Y:S01]  /*16ad0*/  IMAD.WIDE.U32 R20, R44.reuse, UR4, R20 ;  /* 0x000000042c147c25 */ /* 0x040fe2000f8e0014 */
[----:B------:R-:W-:Y:S02]  /*16ae0*/  ULDC UR4, c[0x0][0xa8c] ;  /* 0x0002a30000047ab9 */ /* 0x000fe40000000800 */
[----:B------:R-:W-:Y:S01]  /*16af0*/  ISETP.GE.AND P2, PT, R195, UR4, PT ;  /* 0x00000004c3007c0c */ /* 0x000fe2000bf46270 */
[----:B------:R-:W-:Y:S01]  /*16b00*/  IMAD R3, R44, UR5, R3 ;  /* 0x000000052c037c24 */ /* 0x000fe2000f8e0203 */
[----:B------:R-:W-:-:S02]  /*16b10*/  ISETP.GE.AND P3, PT, R0, UR4, PT ;  /* 0x0000000400007c0c */ /* 0x000fc4000bf66270 */
[----:B------:R-:W-:Y:S01]  /*16b20*/  LEA R48, P5, R20, UR6, 0x1 ;  /* 0x0000000614307c11 */ /* 0x000fe2000f8a08ff */
[----:B------:R-:W-:-:S05]  /*16b30*/  IMAD.IADD R3, R21, 0x1, R3 ;  /* 0x0000000115037824 */ /* 0x000fca00078e0203 */
[----:B------:R-:W-:-:S05]  /*16b40*/  LEA.HI.X R49, R20, UR7, R3, 0x1, P5 ;  /* 0x0000000714317c11 */ /* 0x000fca000a8f0c03 */
[----:B-----5:R2:W-:Y:S04]  /*16b50*/  @!P2 STG.E.128 desc[UR36][R48.64], R4 ;  /* 0x000000043000a986 */ /* 0x0205e8000c101d24 */
[----:B------:R2:W-:Y:S02]  /*16b60*/  @!P3 STG.E.128 desc[UR36][R48.64+0x80], R28 ;  /* 0x0000801c3000b986 */ /* 0x0005e4000c101d24 */
.L_x_644:
[----:B------:R-:W-:Y:S05]  /*16b70*/  BSYNC B1 ;  /* 0x0000000000017941 */ /* 0x000fea0003800000 */
.L_x_643:
[----:B------:R-:W-:Y:S04]  /*16b80*/  BSSY B1, `(.L_x_645) ;  /* 0x0000014000017945 */ /* 0x000fe80003800000 */
[----:B------:R-:W-:Y:S05]  /*16b90*/  @P4 BRA `(.L_x_646) ;  /* 0x0000000000484947 */ /* 0x000fea0003800000 */
[----:B------:R-:W-:Y:S01]  /*16ba0*/  IADD3 R3, P2, R44, 0x20, RZ ;  /* 0x000000202c037810 */ /* 0x000fe20007f5e0ff */
[----:B------:R-:W-:Y:S01]  /*16bb0*/  ULDC.64 UR4, c[0x0][0xad8] ;  /* 0x0002b60000047ab9 */ /* 0x000fe20000000a00 */
[----:B--2--5:R-:W-:Y:S01]  /*16bc0*/  MOV R4, R46 ;  /* 0x0000002e00047202 */ /* 0x024fe20000000f00 */
[----:B------:R-:W-:Y:S01]  /*16bd0*/  IMAD.MOV.U32 R5, RZ, RZ, R51 ;  /* 0x000000ffff057224 */ /* 0x000fe200078e0033 */
[----:B------:R-:W-:Y:S01]  /*16be0*/  IADD3.X R0, RZ, R45, RZ, P2, !PT ;  /* 0x0000002dff007210 */ /* 0x000fe200017fe4ff */
[----:B------:R-:W-:Y:S01]  /*16bf0*/  VIADD R6, R195, 0x40 ;  /* 0x00000040c3067836 */ /* 0x000fe20000000000 */
[----:B------:R-:W-:Y:S01]  /*16c00*/  ULDC.64 UR6, c[0x0][0xa80] ;  /* 0x0002a00000067ab9 */ /* 0x000fe20000000a00 */
[----:B------:R-:W-:-:S04]  /*16c10*/  IMAD.WIDE.U32 R4, R3, UR4, R4 ;  /* 0x0000000403047c25 */ /* 0x000fc8000f8e0004 */
[----:B------:R-:W-:Y:S01]  /*16c20*/  IMAD R0, R0, UR4, RZ ;  /* 0x0000000400007c24 */ /* 0x000fe2000f8e02ff */
[----:B------:R-:W-:Y:S02]  /*16c30*/  ULDC UR4, c[0x0][0xa8c] ;  /* 0x0002a30000047ab9 */ /* 0x000fe40000000800 */
[----:B------:R-:W-:Y:S01]  /*16c40*/  ISETP.GE.AND P3, PT, R195, UR4, PT ;  /* 0x00000004c3007c0c */ /* 0x000fe2000bf66270 */
[----:B------:R-:W-:Y:S01]  /*16c50*/  IMAD R3, R3, UR5, R0 ;  /* 0x0000000503037c24 */ /* 0x000fe2000f8e0200 */
[----:B------:R-:W-:Y:S02]  /*16c60*/  ISETP.GE.AND P4, PT, R6, UR4, PT ;  /* 0x0000000406007c0c */ /* 0x000fe4000bf86270 */
[----:B------:R-:W-:Y:S02]  /*16c70*/  LEA R6, P2, R4, UR6, 0x1 ;  /* 0x0000000604067c11 */ /* 0x000fe4000f8408ff */
[----:B------:R-:W-:-:S04]  /*16c80*/  IADD3 R3, R5, R3, RZ ;  /* 0x0000000305037210 */ /* 0x000fc80007ffe0ff */
[----:B------:R-:W-:-:S05]  /*16c90*/  LEA.HI.X R7, R4, UR7, R3, 0x1, P2 ;  /* 0x0000000704077c11 */ /* 0x000fca00090f0c03 */
[----:B------:R3:W-:Y:S04]  /*16ca0*/  @!P3 STG.E.128 desc[UR36][R6.64], R8 ;  /* 0x000000080600b986 */ /* 0x0007e8000c101d24 */
[----:B------:R3:W-:Y:S02]  /*16cb0*/  @!P4 STG.E.128 desc[UR36][R6.64+0x80], R32 ;  /* 0x000080200600c986 */ /* 0x0007e4000c101d24 */
.L_x_646:
[----:B------:R-:W-:Y:S05]  /*16cc0*/  BSYNC B1 ;  /* 0x0000000000017941 */ /* 0x000fea0003800000 */
.L_x_645:
[----:B------:R-:W-:Y:S04]  /*16cd0*/  BSSY B1, `(.L_x_647) ;  /* 0x0000014000017945 */ /* 0x000fe80003800000 */
[----:B------:R-:W-:Y:S05]  /*16ce0*/  @P0 BRA `(.L_x_648) ;  /* 0x0000000000480947 */ /* 0x000fea0003800000 */
[----:B------:R-:W-:Y:S01]  /*16cf0*/  IADD3 R3, P0, R44, 0x40, RZ ;  /* 0x000000402c037810 */ /* 0x000fe20007f1e0ff */
[----:B------:R-:W-:Y:S01]  /*16d00*/  ULDC.64 UR4, c[0x0][0xad8] ;  /* 0x0002b60000047ab9 */ /* 0x000fe20000000a00 */
[----:B--2--5:R-:W-:Y:S01]  /*16d10*/  MOV R5, R51 ;  /* 0x0000003300057202 */ /* 0x024fe20000000f00 */
[----:B------:R-:W-:Y:S01]  /*16d20*/  IMAD.MOV.U32 R4, RZ, RZ, R46 ;  /* 0x000000ffff047224 */ /* 0x000fe200078e002e */
[----:B---3--:R-:W-:Y:S01]  /*16d30*/  IADD3 R6, R195, 0x40, RZ ;  /* 0x00000040c3067810 */ /* 0x008fe20007ffe0ff */
[----:B------:R-:W-:Y:S01]  /*16d40*/  IMAD.X R0, RZ, RZ, R45, P0 ;  /* 0x000000ffff007224 */ /* 0x000fe200000e062d */
[----:B------:R-:W-:Y:S01]  /*16d50*/  ULDC.64 UR6, c[0x0][0xa80] ;  /* 0x0002a00000067ab9 */ /* 0x000fe20000000a00 */
[----:B------:R-:W-:-:S04]  /*16d60*/  IMAD.WIDE.U32 R4, R3, UR4, R4 ;  /* 0x0000000403047c25 */ /* 0x000fc8000f8e0004 */
[----:B------:R-:W-:Y:S01]  /*16d70*/  IMAD R0, R0, UR4, RZ ;  /* 0x0000000400007c24 */ /* 0x000fe2000f8e02ff */
[----:B------:R-:W-:Y:S02]  /*16d80*/  ULDC UR4, c[0x0][0xa8c] ;  /* 0x0002a30000047ab9 */ /* 0x000fe40000000800 */
[----:B------:R-:W-:Y:S01]  /*16d90*/  ISETP.GE.AND P2, PT, R195, UR4, PT ;  /* 0x00000004c3007c0c */ /* 0x000fe2000bf46270 */
[----:B------:R-:W-:Y:S01]  /*16da0*/  IMAD R3, R3, UR5, R0 ;  /* 0x0000000503037c24 */ /* 0x000fe2000f8e0200 */
[----:B------:R-:W-:Y:S02]  /*16db0*/  ISETP.GE.AND P3, PT, R6, UR4, PT ;  /* 0x0000000406007c0c */ /* 0x000fe4000bf66270 */
[----:B------:R-:W-:Y:S01]  /*16dc0*/  LEA R6, P0, R4, UR6, 0x1 ;  /* 0x0000000604067c11 */ /* 0x000fe2000f8008ff */
[----:B------:R-:W-:-:S05]  /*16dd0*/  IMAD.IADD R3, R5, 0x1, R3 ;  /* 0x0000000105037824 */ /* 0x000fca00078e0203 */
[----:B------:R-:W-:-:S05]  /*16de0*/  LEA.HI.X R7, R4, UR7, R3, 0x1, P0 ;  /* 0x0000000704077c11 */ /* 0x000fca00080f0c03 */
[----:B------:R4:W-:Y:S04]  /*16df0*/  @!P2 STG.E.128 desc[UR36][R6.64], R12 ;  /* 0x0000000c0600a986 */ /* 0x0009e8000c101d24 */
[----:B------:R4:W-:Y:S02]  /*16e00*/  @!P3 STG.E.128 desc[UR36][R6.64+0x80], R36 ;  /* 0x000080240600b986 */ /* 0x0009e4000c101d24 */
.L_x_648:
[----:B------:R-:W-:Y:S05]  /*16e10*/  BSYNC B1 ;  /* 0x0000000000017941 */ /* 0x000fea0003800000 */
.L_x_647:
[----:B------:R-:W-:Y:S05]  /*16e20*/  @P1 BRA `(.L_x_649) ;  /* 0x0000000800cc1947 */ /* 0x000fea0003800000 */
[----:B------:R-:W-:Y:S01]  /*16e30*/  IADD3 R3, P0, R44, 0x60, RZ ;  /* 0x000000602c037810 */ /* 0x000fe20007f1e0ff */
[----:B------:R-:W-:Y:S01]  /*16e40*/  ULDC.64 UR6, c[0x0][0xad8] ;  /* 0x0002b60000067ab9 */ /* 0x000fe20000000a00 */
[----:B--2--5:R-:W-:Y:S01]  /*16e50*/  MOV R5, R51 ;  /* 0x0000003300057202 */ /* 0x024fe20000000f00 */
[----:B------:R-:W-:Y:S01]  /*16e60*/  IMAD.MOV.U32 R4, RZ, RZ, R46 ;  /* 0x000000ffff047224 */ /* 0x000fe200078e002e */
[----:B------:R-:W-:Y:S01]  /*16e70*/  IADD3.X R44, RZ, R45, RZ, P0, !PT ;  /* 0x0000002dff2c7210 */ /* 0x000fe200007fe4ff */
[----:B------:R-:W-:Y:S01]  /*16e80*/  ULDC UR4, c[0x0][0xa8c] ;  /* 0x0002a30000047ab9 */ /* 0x000fe20000000800 */
[----:B------:R-:W-:Y:S01]  /*16e90*/  IADD3 R0, R195, 0x40, RZ ;  /* 0x00000040c3007810 */ /* 0x000fe20007ffe0ff */
[----:B------:R-:W-:Y:S01]  /*16ea0*/  IMAD.WIDE.U32 R4, R3, UR6, R4 ;  /* 0x0000000603047c25 */ /* 0x000fe2000f8e0004 */
[----:B------:R-:W-:-:S03]  /*16eb0*/  ISETP.GE.AND P1, PT, R195, UR4, PT ;  /* 0x00000004c3007c0c */ /* 0x000fc6000bf26270 */
[----:B------:R-:W-:-:S04]  /*16ec0*/  IMAD R44, R44, UR6, RZ ;  /* 0x000000062c2c7c24 */ /* 0x000fc8000f8e02ff */
[----:B------:R-:W-:Y:S01]  /*16ed0*/  IMAD R3, R3, UR7, R44 ;  /* 0x0000000703037c24 */ /* 0x000fe2000f8e022c */
[----:B------:R-:W-:Y:S02]  /*16ee0*/  ULDC.64 UR6, c[0x0][0xa80] ;  /* 0x0002a00000067ab9 */ /* 0x000fe40000000a00 */
[----:B---34-:R-:W-:Y:S01]  /*16ef0*/  LEA R6, P0, R4, UR6, 0x1 ;  /* 0x0000000604067c11 */ /* 0x018fe2000f8008ff */
[----:B------:R-:W-:-:S05]  /*16f00*/  IMAD.IADD R3, R5, 0x1, R3 ;  /* 0x0000000105037824 */ /* 0x000fca00078e0203 */
[----:B------:R-:W-:Y:S02]  /*16f10*/  LEA.HI.X R7, R4, UR7, R3, 0x1, P0 ;  /* 0x0000000704077c11 */ /* 0x000fe400080f0c03 */
[----:B------:R-:W-:-:S03]  /*16f20*/  ISETP.GE.AND P0, PT, R0, UR4, PT ;  /* 0x0000000400007c0c */ /* 0x000fc6000bf06270 */
[----:B------:R2:W-:Y:S10]  /*16f30*/  @!P1 STG.E.128 desc[UR36][R6.64], R24 ;  /* 0x0000001806009986 */ /* 0x0005f4000c101d24 */
[----:B------:R-:W-:Y:S05]  /*16f40*/  @P0 BRA `(.L_x_649) ;  /* 0x0000000800840947 */ /* 0x000fea0003800000 */
[----:B------:R3:W-:Y:S01]  /*16f50*/  STG.E.128 desc[UR36][R6.64+0x80], R40 ;  /* 0x0000802806007986 */ /* 0x0007e2000c101d24 */
[----:B------:R-:W-:Y:S05]  /*16f60*/  BRA `(.L_x_649) ;  /* 0x00000008007c7947 */ /* 0x000fea0003800000 */
.L_x_641:
[----:B------:R-:W-:Y:S01]  /*16f70*/  ULDC.64 UR4, c[0x0][0xbd8] ;  /* 0x0002f60000047ab9 */ /* 0x000fe20000000a00 */
[----:B------:R-:W-:Y:S01]  /*16f80*/  IMAD.MOV.U32 R9, RZ, RZ, RZ ;  /* 0x000000ffff097224 */ /* 0x000fe200078e00ff */
[----:B------:R-:W-:Y:S02]  /*16f90*/  ISETP.NE.U32.AND P0, PT, RZ, UR4, PT ;  /* 0x00000004ff007c0c */ /* 0x000fe4000bf05070 */
[----:B------:R-:W-:Y:S02]  /*16fa0*/  IADD3 R4, P1, R199, UR4, RZ ;  /* 0x00000004c7047c10 */ /* 0x000fe4000ff3e0ff */
[----:B------:R-:W-:Y:S02]  /*16fb0*/  ISETP.NE.AND.EX P0, PT, RZ, UR5, PT, P0 ;  /* 0x00000005ff007c0c */ /* 0x000fe4000bf05300 */
[----:B------:R-:W-:Y:S01]  /*16fc0*/  IADD3.X R5, R200, UR5, RZ, P1, !PT ;  /* 0x00000005c8057c10 */ /* 0x000fe20008ffe4ff */
[----:B------:R-:W-:Y:S02]  /*16fd0*/  ULDC.64 UR4, c[0x0][0xbe0] ;  /* 0x0002f80000047ab9 */ /* 0x000fe40000000a00 */
[----:B------:R-:W-:-:S04]  /*16fe0*/  ISETP.NE.U32.AND P1, PT, RZ, UR4, PT ;  /* 0x00000004ff007c0c */ /* 0x000fc8000bf25070 */
[----:B------:R-:W-:-:S04]  /*16ff0*/  ISETP.NE.AND.EX P1, PT, RZ, UR5, PT, P1 ;  /* 0x00000005ff007c0c */ /* 0x000fc8000bf25310 */
[----:B------:R2:W5:Y:S09]  /*17000*/  @P0 LDG.E R9, desc[UR36][R4.64] ;  /* 0x0000002404090981 */ /* 0x000572000c1e1900 */
[----:B------:R-:W-:Y:S01]  /*17010*/  @P1 IADD3 R6, P2, R199, UR4, RZ ;  /* 0x00000004c7061c10 */ /* 0x000fe2000ff5e0ff */
[----:B------:R-:W-:-:S02]  /*17020*/  ULDC UR4, c[0x0][0xa88] ;  /* 0x0002a20000047ab9 */ /* 0x000fc40000000800 */
[----:B------:R-:W-:Y:S02]  /*17030*/  MOV R3, UR4 ;  /* 0x0000000400037c02 */ /* 0x000fe40008000f00 */
[----:B------:R-:W-:-:S05]  /*17040*/  @P1 IADD3.X R7, R200, UR5, RZ, P2, !PT ;  /* 0x00000005c8071c10 */ /* 0x000fca00097fe4ff */
[----:B------:R2:W5:Y:S01]  /*17050*/  @P1 LDG.E R3, desc[UR36][R6.64] ;  /* 0x0000002406031981 */ /* 0x000562000c1e1900 */
[----:B------:R-:W-:Y:S01]  /*17060*/  ISETP.GE.AND P2, PT, R224, 0x80, PT ;  /* 0x00000080e000780c */ /* 0x000fe20003f46270 */
[----:B------:R-:W-:-:S12]  /*17070*/  @P1 BRA `(.L_x_650) ;  /* 0x0000000000101947 */ /* 0x000fd80003800000 */
[----:B------:R-:W-:Y:S05]  /*17080*/  @!P0 BRA `(.L_x_650) ;  /* 0x00000000000c8947 */ /* 0x000fea0003800000 */
[----:B------:R-:W3:Y:S04]  /*17090*/  LDG.E R0, desc[UR36][R4.64] ;  /* 0x0000002404007981 */ /* 0x000ee8000c1e1900 */
[----:B-----5:R-:W3:Y:S02]  /*170a0*/  LDG.E R3, desc[UR36][R4.64+0x4] ;  /* 0x0000042404037981 */ /* 0x020ee4000c1e1900 */
[----:B---3--:R-:W-:-:S07]  /*170b0*/  IMAD.IADD R3, R3, 0x1, -R0 ;  /* 0x0000000103037824 */ /* 0x008fce00078e0a00 */
.L_x_650:
[----:B------:R-:W-:Y:S01]  /*170c0*/  BSSY B1, `(.L_x_651) ;  /* 0x000001d000017945 */ /* 0x000fe20003800000 */
[----:B------:R-:W-:Y:S02]  /*170d0*/  SHF.R.S32.HI R10, RZ, 0x1f, R198 ;  /* 0x0000001fff0a7819 */ /* 0x000fe400000114c6 */
[----:B------:R-:W-:Y:S02]  /*170e0*/  SHF.R.S32.HI R12, RZ, 0x1f, R195 ;  /* 0x0000001fff0c7819 */ /* 0x000fe400000114c3 */
[----:B------:R-:W-:Y:S02]  /*170f0*/  SEL R201, R201, RZ, !P0 ;  /* 0x000000ffc9c97207 */ /* 0x000fe40004000000 */
[----:B------:R-:W-:Y:S02]  /*17100*/  SEL R207, R207, RZ, !P0 ;  /* 0x000000ffcfcf7207 */ /* 0x000fe40004000000 */
[----:B-----5:R-:W-:Y:S01]  /*17110*/  SHF.R.S32.HI R8, RZ, 0x1f, R9 ;  /* 0x0000001fff087819 */ /* 0x020fe20000011409 */
[----:B------:R-:W-:Y:S06]  /*17120*/  @P2 BRA `(.L_x_652) ;  /* 0x0000000000582947 */ /* 0x000fec0003800000 */
[----:B--2---:R-:W2:Y:S02]  /*17130*/  S2R R5, SR_TID.X ;  /* 0x0000000000057919 */ /* 0x004ea40000002100 */
[----:B--2---:R-:W-:-:S05]  /*17140*/  LEA R0, R206, R5, 0x7 ;  /* 0x00000005ce007211 */ /* 0x004fca00078e38ff */
[----:B------:R-:W-:-:S05]  /*17150*/  VIADD R0, R0, 0xffffff80 ;  /* 0xffffff8000007836 */ /* 0x000fca0000000000 */
[----:B------:R-:W-:-:S13]  /*17160*/  ISETP.GE.AND P0, PT, R0, R3, PT ;  /* 0x000000030000720c */ /* 0x000fda0003f06270 */
[----:B------:R-:W-:Y:S05]  /*17170*/  @P0 BRA `(.L_x_652) ;  /* 0x0000000000440947 */ /* 0x000fea0003800000 */
[----:B------:R-:W-:Y:S01]  /*17180*/  IADD3 R4, P0, R0, R9, RZ ;  /* 0x0000000900047210 */ /* 0x000fe20007f1e0ff */
[----:B------:R-:W-:Y:S02]  /*17190*/  ULDC.64 UR4, c[0x0][0xb70] ;  /* 0x0002dc0000047ab9 */ /* 0x000fe40000000a00 */
[----:B------:R-:W-:Y:S01]  /*171a0*/  IMAD R7, R10, UR4, RZ ;  /* 0x000000040a077c24 */ /* 0x000fe2000f8e02ff */
[----:B------:R-:W-:-:S03]  /*171b0*/  LEA.HI.X.SX32 R5, R0, R8, 0x1, P0 ;  /* 0x0000000800057211 */ /* 0x000fc600000f0eff */
[C---:B------:R-:W-:Y:S02]  /*171c0*/  IMAD R7, R198.reuse, UR5, R7 ;  /* 0x00000005c6077c24 */ /* 0x040fe4000f8e0207 */
[----:B------:R-:W-:Y:S01]  /*171d0*/  IMAD.WIDE.U32 R4, R198, UR4, R4 ;  /* 0x00000004c6047c25 */ /* 0x000fe2000f8e0004 */
[----:B------:R-:W-:-:S03]  /*171e0*/  ULDC.64 UR4, c[0x0][0xb78] ;  /* 0x0002de0000047ab9 */ /* 0x000fc60000000a00 */
[----:B------:R-:W-:Y:S01]  /*171f0*/  IMAD R0, R207, UR4, RZ ;  /* 0x00000004cf007c24 */ /* 0x000fe2000f8e02ff */
[----:B------:R-:W-:-:S03]  /*17200*/  IADD3 R5, R5, R7, RZ ;  /* 0x0000000705057210 */ /* 0x000fc60007ffe0ff */
[C---:B------:R-:W-:Y:S02]  /*17210*/  IMAD R7, R201.reuse, UR5, R0 ;  /* 0x00000005c9077c24 */ /* 0x040fe4000f8e0200 */
[----:B------:R-:W-:Y:S01]  /*17220*/  IMAD.WIDE.U32 R4, R201, UR4, R4 ;  /* 0x00000004c9047c25 */ /* 0x000fe2000f8e0004 */
[----:B------:R-:W-:-:S03]  /*17230*/  ULDC.64 UR4, c[0x0][0xb40] ;  /* 0x0002d00000047ab9 */ /* 0x000fc60000000a00 */
[----:B------:R-:W-:Y:S01]  /*17240*/  IMAD.IADD R5, R5, 0x1, R7 ;  /* 0x0000000105057824 */ /* 0x000fe200078e0207 */
[----:B------:R-:W-:-:S04]  /*17250*/  LEA R6, P0, R4, UR4, 0x2 ;  /* 0x0000000404067c11 */ /* 0x000fc8000f8010ff */
[----:B------:R-:W-:Y:S02]  /*17260*/  LEA.HI.X R7, R4, UR5, R5, 0x2, P0 ;  /* 0x0000000504077c11 */ /* 0x000fe400080f1405 */
[----:B------:R-:W-:-:S05]  /*17270*/  MOV R5, 0xff800000 ;  /* 0xff80000000057802 */ /* 0x000fca0000000f00 */
[----:B------:R3:W-:Y:S02]  /*17280*/  STG.E desc[UR36][R6.64], R5 ;  /* 0x0000000506007986 */ /* 0x0007e4000c101924 */
.L_x_652:
[----:B------:R-:W-:Y:S05]  /*17290*/  BSYNC B1 ;  /* 0x0000000000017941 */ /* 0x000fea0003800000 */
.L_x_651:
[----:B------:R-:W-:Y:S01]  /*172a0*/  ULDC.64 UR4, c[0x0][0xaa0] ;  /* 0x0002a80000047ab9 */ /* 0x000fe20000000a00 */
[----:B--23--:R-:W-:Y:S01]  /*172b0*/  MOV R5, R12 ;  /* 0x0000000c00057202 */ /* 0x00cfe20000000f00 */
[----:B------:R-:W-:Y:S01]  /*172c0*/  IMAD.MOV.U32 R4, RZ, RZ, R195 ;  /* 0x000000ffff047224 */ /* 0x000fe200078e00c3 */
[----:B------:R-:W-:Y:S01]  /*172d0*/  BSSY B1, `(.L_x_653) ;  /* 0x000002b000017945 */ /* 0x000fe20003800000 */
[----:B------:R-:W-:Y:S01]  /*172e0*/  IMAD R0, R8, UR4, RZ ;  /* 0x0000000408007c24 */ /* 0x000fe2000f8e02ff */
[----:B------:R-:W-:Y:S01]  /*172f0*/  MOV R8, R196 ;  /* 0x000000c400087202 */ /* 0x000fe20000000f00 */
[----:B------:R-:W-:-:S04]  /*17300*/  IMAD.WIDE.U32 R4, R9, UR4, R4 ;  /* 0x0000000409047c25 */ /* 0x000fc8000f8e0004 */
[----:B------:R-:W-:Y:S01]  /*17310*/  IMAD R9, R9, UR5, R0 ;  /* 0x0000000509097c24 */ /* 0x000fe2000f8e0200 */
[----:B------:R-:W-:Y:S01]  /*17320*/  ULDC.64 UR4, c[0x0][0xae0] ;  /* 0x0002b80000047ab9 */ /* 0x000fe20000000a00 */
[----:B------:R-:W-:Y:S01]  /*17330*/  IMAD R3, R206, -0x80, R3 ;  /* 0xffffff80ce037824 */ /* 0x000fe200078e0203 */
[----:B------:R-:W-:Y:S01]  /*17340*/  IADD3 R0, R196, 0x20, RZ ;  /* 0x00000020c4007810 */ /* 0x000fe20007ffe0ff */
[----:B------:R-:W-:Y:S01]  /*17350*/  IMAD.IADD R5, R5, 0x1, R9 ;  /* 0x0000000105057824 */ /* 0x000fe200078e0209 */
[----:B------:R-:W-:Y:S01]  /*17360*/  SHF.R.S32.HI R9, RZ, 0x1f, R196 ;  /* 0x0000001fff097819 */ /* 0x000fe200000114c4 */
[----:B------:R-:W-:Y:S01]  /*17370*/  IMAD R7, R10, UR4, RZ ;  /* 0x000000040a077c24 */ /* 0x000fe2000f8e02ff */
[-C--:B------:R-:W-:Y:S01]  /*17380*/  ISETP.GE.AND P2, PT, R196, R3.reuse, PT ;  /* 0x00000003c400720c */ /* 0x080fe20003f46270 */
[----:B------:R-:W-:Y:S01]  /*17390*/  IMAD.WIDE.U32 R4, R198, UR4, R4 ;  /* 0x00000004c6047c25 */ /* 0x000fe2000f8e0004 */
[-C--:B------:R-:W-:Y:S02]  /*173a0*/  ISETP.GE.AND P3, PT, R0, R3.reuse, PT ;  /* 0x000000030000720c */ /* 0x080fe40003f66270 */
[----:B------:R-:W-:Y:S01]  /*173b0*/  IADD3 R0, R196, 0x60, RZ ;  /* 0x00000060c4007810 */ /* 0x000fe20007ffe0ff */
[----:B------:R-:W-:Y:S01]  /*173c0*/  IMAD R7, R198, UR5, R7 ;  /* 0x00000005c6077c24 */ /* 0x000fe2000f8e0207 */
[----:B------:R-:W-:Y:S01]  /*173d0*/  ULDC.64 UR4, c[0x0][0xae8] ;  /* 0x0002ba0000047ab9 */ /* 0x000fe20000000a00 */
[----:B------:R-:W-:Y:S01]  /*173e0*/  VIADD R6, R196, 0x40 ;  /* 0x00000040c4067836 */ /* 0x000fe20000000000 */
[----:B------:R-:W-:Y:S01]  /*173f0*/  ISETP.GE.AND P0, PT, R0, R3, PT ;  /* 0x000000030000720c */ /* 0x000fe20003f06270 */
[----:B------:R-:W-:-:S02]  /*17400*/  IMAD.IADD R5, R5, 0x1, R7 ;  /* 0x0000000105057824 */ /* 0x000fc400078e0207 */
[----:B------:R-:W-:Y:S01]  /*17410*/  IMAD R0, R207, UR4, RZ ;  /* 0x00000004cf007c24 */ /* 0x000fe2000f8e02ff */
[----:B------:R-:W-:Y:S01]  /*17420*/  ISETP.GE.AND P1, PT, R6, R3, PT ;  /* 0x000000030600720c */ /* 0x000fe20003f26270 */
[----:B------:R-:W-:-:S04]  /*17430*/  IMAD.WIDE.U32 R6, R201, UR4, R4 ;  /* 0x00000004c9067c25 */ /* 0x000fc8000f8e0004 */
[----:B------:R-:W-:Y:S02]  /*17440*/  IMAD R3, R201, UR5, R0 ;  /* 0x00000005c9037c24 */ /* 0x000fe4000f8e0200 */
[----:B------:R-:W-:-:S04]  /*17450*/  IMAD.WIDE R8, R206, 0x80, R8 ;  /* 0x00000080ce087825 */ /* 0x000fc800078e0208 */
[----:B------:R-:W-:Y:S01]  /*17460*/  IMAD.IADD R11, R7, 0x1, R3 ;  /* 0x00000001070b7824 */ /* 0x000fe200078e0203 */
[----:B------:R-:W-:Y:S06]  /*17470*/  @P2 BRA `(.L_x_654) ;  /* 0x0000000000402947 */ /* 0x000fec0003800000 */
        /* <DEDUP_REMOVED lines=14> */
[----:B------:R2:W-:Y:S04]  /*17560*/  @!P4 STG.E.128 desc[UR36][R12.64], RZ ;  /* 0x000000ff0c00c986 */ /* 0x0005e8000c101d24 */
[----:B------:R2:W-:Y:S02]  /*17570*/  @!P5 STG.E.128 desc[UR36][R12.64+0x80], RZ ;  /* 0x000080ff0c00d986 */ /* 0x0005e4000c101d24 */
.L_x_654:
[----:B------:R-:W-:Y:S05]  /*17580*/  BSYNC B1 ;  /* 0x0000000000017941 */ /* 0x000fea0003800000 */
.L_x_653:
[----:B------:R-:W-:Y:S04]  /*17590*/  BSSY B1, `(.L_x_655) ;  /* 0x0000014000017945 */ /* 0x000fe80003800000 */
[----:B------:R-:W-:Y:S05]  /*175a0*/  @P3 BRA `(.L_x_656) ;  /* 0x0000000000483947 */ /* 0x000fea0003800000 */
[----:B------:R-:W-:Y:S01]  /*175b0*/  IADD3 R3, P2, R8, 0x20, RZ ;  /* 0x0000002008037810 */ /* 0x000fe20007f5e0ff */
[----:B------:R-:W-:Y:S01]  /*175c0*/  ULDC.64 UR4, c[0x0][0xad8] ;  /* 0x0002b60000047ab9 */ /* 0x000fe20000000a00 */
[----:B------:R-:W-:Y:S01]  /*175d0*/  MOV R4, R6 ;  /* 0x0000000600047202 */ /* 0x000fe20000000f00 */
[----:B------:R-:W-:Y:S01]  /*175e0*/  IMAD.MOV.U32 R5, RZ, RZ, R11 ;  /* 0x000000ffff057224 */ /* 0x000fe200078e000b */
[----:B------:R-:W-:Y:S01]  /*175f0*/  IADD3.X R0, RZ, R9, RZ, P2, !PT ;  /* 0x00000009ff007210 */ /* 0x000fe200017fe4ff */
[----:B------:R-:W-:Y:S01]  /*17600*/  VIADD R10, R195, 0x40 ;  /* 0x00000040c30a7836 */ /* 0x000fe20000000000 */
[----:B------:R-:W-:Y:S01]  /*17610*/  ULDC.64 UR6, c[0x0][0xa80] ;  /* 0x0002a00000067ab9 */ /* 0x000fe20000000a00 */
[----:B------:R-:W-:-:S04]  /*17620*/  IMAD.WIDE.U32 R4, R3, UR4, R4 ;  /* 0x0000000403047c25 */ /* 0x000fc8000f8e0004 */
[----:B------:R-:W-:Y:S01]  /*17630*/  IMAD R0, R0, UR4, RZ ;  /* 0x0000000400007c24 */ /* 0x000fe2000f8e02ff */
[----:B------:R-:W-:Y:S01]  /*17640*/  ULDC UR4, c[0x0][0xa8c] ;  /* 0x0002a30000047ab9 */ /* 0x000fe20000000800 */
[----:B--2---:R-:W-:Y:S02]  /*17650*/  LEA R12, P2, R4, UR6, 0x1 ;  /* 0x00000006040c7c11 */ /* 0x004fe4000f8408ff */
[----:B------:R-:W-:Y:S01]  /*17660*/  IMAD R3, R3, UR5, R0 ;  /* 0x0000000503037c24 */ /* 0x000fe2000f8e0200 */
[----:B------:R-:W-:Y:S02]  /*17670*/  ISETP.GE.AND P3, PT, R195, UR4, PT ;  /* 0x00000004c3007c0c */ /* 0x000fe4000bf66270 */
[----:B------:R-:W-:Y:S02]  /*17680*/  ISETP.GE.AND P4, PT, R10, UR4, PT ;  /* 0x000000040a007c0c */ /* 0x000fe4000bf86270 */
[----:B------:R-:W-:-:S04]  /*17690*/  IADD3 R3, R5, R3, RZ ;  /* 0x0000000305037210 */ /* 0x000fc80007ffe0ff */
[----:B------:R-:W-:-:S05]  /*176a0*/  LEA.HI.X R13, R4, UR7, R3, 0x1, P2 ;  /* 0x00000007040d7c11 */ /* 0x000fca00090f0c03 */
[----:B------:R3:W-:Y:S04]  /*176b0*/  @!P3 STG.E.128 desc[UR36][R12.64], RZ ;  /* 0x000000ff0c00b986 */ /* 0x0007e8000c101d24 */
[----:B------:R3:W-:Y:S02]  /*176c0*/  @!P4 STG.E.128 desc[UR36][R12.64+0x80], RZ ;  /* 0x000080ff0c00c986 */ /* 0x0007e4000c101d24 */
.L_x_656:
[----:B------:R-:W-:Y:S05]  /*176d0*/  BSYNC B1 ;  /* 0x0000000000017941 */ /* 0x000fea0003800000 */
.L_x_655:
[----:B------:R-:W-:Y:S04]  /*176e0*/  BSSY B1, `(.L_x_657) ;  /* 0x0000014000017945 */ /* 0x000fe80003800000 */
[----:B------:R-:W-:Y:S05]  /*176f0*/  @P1 BRA `(.L_x_658) ;  /* 0x0000000000481947 */ /* 0x000fea0003800000 */
[----:B------:R-:W-:Y:S01]  /*17700*/  IADD3 R3, P1, R8, 0x40, RZ ;  /* 0x0000004008037810 */ /* 0x000fe20007f3e0ff */
[----:B------:R-:W-:Y:S01]  /*17710*/  ULDC.64 UR4, c[0x0][0xad8] ;  /* 0x0002b60000047ab9 */ /* 0x000fe20000000a00 */
[----:B------:R-:W-:Y:S01]  /*17720*/  MOV R5, R11 ;  /* 0x0000000b00057202 */ /* 0x000fe20000000f00 */
[----:B------:R-:W-:Y:S01]  /*17730*/  IMAD.MOV.U32 R4, RZ, RZ, R6 ;  /* 0x000000ffff047224 */ /* 0x000fe200078e0006 */
[----:B------:R-:W-:Y:S01]  /*17740*/  IADD3 R10, R195, 0x40, RZ ;  /* 0x00000040c30a7810 */ /* 0x000fe20007ffe0ff */
[----:B------:R-:W-:Y:S01]  /*17750*/  IMAD.X R0, RZ, RZ, R9, P1 ;  /* 0x000000ffff007224 */ /* 0x000fe200008e0609 */
[----:B------:R-:W-:Y:S01]  /*17760*/  ULDC.64 UR6, c[0x0][0xa80] ;  /* 0x0002a00000067ab9 */ /* 0x000fe20000000a00 */
[----:B------:R-:W-:-:S04]  /*17770*/  IMAD.WIDE.U32 R4, R3, UR4, R4 ;  /* 0x0000000403047c25 */ /* 0x000fc8000f8e0004 */
[----:B------:R-:W-:Y:S01]  /*17780*/  IMAD R0, R0, UR4, RZ ;  /* 0x0000000400007c24 */ /* 0x000fe2000f8e02ff */
[----:B------:R-:W-:Y:S01]  /*17790*/  ULDC UR4, c[0x0][0xa8c] ;  /* 0x0002a30000047ab9 */ /* 0x000fe20000000800 */
[----:B--23--:R-:W-:Y:S02]  /*177a0*/  LEA R12, P1, R4, UR6, 0x1 ;  /* 0x00000006040c7c11 */ /* 0x00cfe4000f8208ff */
[----:B------:R-:W-:Y:S01]  /*177b0*/  IMAD R3, R3, UR5, R0 ;  /* 0x0000000503037c24 */ /* 0x000fe2000f8e0200 */
[----:B------:R-:W-:Y:S02]  /*177c0*/  ISETP.GE.AND P2, PT, R195, UR4, PT ;  /* 0x00000004c3007c0c */ /* 0x000fe4000bf46270 */
[----:B------:R-:W-:Y:S01]  /*177d0*/  ISETP.GE.AND P3, PT, R10, UR4, PT ;  /* 0x000000040a007c0c */ /* 0x000fe2000bf66270 */
[----:B------:R-:W-:-:S05]  /*177e0*/  IMAD.IADD R3, R5, 0x1, R3 ;  /* 0x0000000105037824 */ /* 0x000fca00078e0203 */
[----:B------:R-:W-:-:S05]  /*177f0*/  LEA.HI.X R13, R4, UR7, R3, 0x1, P1 ;  /* 0x00000007040d7c11 */ /* 0x000fca00088f0c03 */
[----:B------:R4:W-:Y:S04]  /*17800*/  @!P2 STG.E.128 desc[UR36][R12.64], RZ ;  /* 0x000000ff0c00a986 */ /* 0x0009e8000c101d24 */
[----:B------:R4:W-:Y:S02]  /*17810*/  @!P3 STG.E.128 desc[UR36][R12.64+0x80], RZ ;  /* 0x000080ff0c00b986 */ /* 0x0009e4000c101d24 */
.L_x_658:
[----:B------:R-:W-:Y:S05]  /*17820*/  BSYNC B1 ;  /* 0x0000000000017941 */ /* 0x000fea0003800000 */
.L_x_657:
        /* <DEDUP_REMOVED lines=11> */
[----:B------:R-:W-:Y:S02]  /*178e0*/  LEA R6, P0, R4, UR6, 0x1 ;  /* 0x0000000604067c11 */ /* 0x000fe4000f8008ff */
[----:B------:R-:W-:Y:S01]  /*178f0*/  IMAD R3, R3, UR5, R8 ;  /* 0x0000000503037c24 */ /* 0x000fe2000f8e0208 */
[----:B------:R-:W-:Y:S02]  /*17900*/  ISETP.GE.AND P1, PT, R195, UR4, PT ;  /* 0x00000004c3007c0c */ /* 0x000fe4000bf26270 */
[----:B------:R-:W-:Y:S02]  /*17910*/  ISETP.GE.AND P2, PT, R0, UR4, PT ;  /* 0x0000000400007c0c */ /* 0x000fe4000bf46270 */
[----:B------:R-:W-:-:S04]  /*17920*/  IADD3 R3, R5, R3, RZ ;  /* 0x0000000305037210 */ /* 0x000fc80007ffe0ff */
[----:B------:R-:W-:-:S05]  /*17930*/  LEA.HI.X R7, R4, UR7, R3, 0x1, P0 ;  /* 0x0000000704077c11 */ /* 0x000fca00080f0c03 */
[----:B------:R0:W-:Y:S04]  /*17940*/  @!P1 STG.E.128 desc[UR36][R6.64], RZ ;  /* 0x000000ff06009986 */ /* 0x0001e8000c101d24 */
[----:B------:R0:W-:Y:S02]  /*17950*/  @!P2 STG.E.128 desc[UR36][R6.64+0x80], RZ ;  /* 0x000080ff0600a986 */ /* 0x0001e4000c101d24 */
.L_x_649:
[----:B------:R-:W-:Y:S05]  /*17960*/  BSYNC B0 ;  /* 0x0000000000007941 */ /* 0x000fea0003800000 */
.L_x_640:
[----:B------:R-:W-:Y:S02]  /*17970*/  ULDC UR4, c[0x0][0xc14] ;  /* 0x0003050000047ab9 */ /* 0x000fe40000000800 */
[----:B-1----:R-:W-:-:S13]  /*17980*/  ISETP.GE.AND P0, PT, R151, UR4, PT ;  /* 0x0000000497007c0c */ /* 0x002fda000bf06270 */
[----:B------:R-:W-:Y:S05]  /*17990*/  @!P0 BRA `(.L_x_659) ;  /* 0xfffffe9400f88947 */ /* 0x000fea000383ffff */
[----:B------:R-:W-:Y:S05]  /*179a0*/  BRA `(.L_x_448) ;  /* 0x0000005800fc7947 */ /* 0x000fea0003800000 */
.L_x_446:
[----:B------:R-:W-:-:S08]  /*179b0*/  NOP ;  /* 0x0000000000007918 */ /* 0x000fd00000000000 */
[----:B0-----:R-:W0:-:S00]  /*179c0*/  USETMAXREG.DEALLOC.CTAPOOL 0x18 ;  /* 0x00000018000079c8 */ /* 0x001e0000080e0500 */
[----:B0-----:R-:W-:-:S06]  /*179d0*/  LOP3.LUT R0, R0, 0x3, RZ, 0xc0, !PT ;  /* 0x0000000300007812 */ /* 0x001fcc00078ec0ff */
[----:B------:R-:W0:Y:S02]  /*179e0*/  SHFL.IDX PT, R0, R0, RZ, 0x1f ;  /* 0x00001fff00007589 */ /* 0x000e2400000e0000 */
[----:B0-----:R-:W-:-:S13]  /*179f0*/  ISETP.NE.AND P0, PT, R0, RZ, PT ;  /* 0x000000ff0000720c */ /* 0x001fda0003f05270 */
[----:B------:R-:W-:Y:S05]  /*17a00*/  @P0 BRA `(.L_x_448) ;  /* 0x0000005800e40947 */ /* 0x000fea0003800000 */
[----:B------:R-:W-:Y:S01]  /*17a10*/  LOP3.LUT R8, R3, 0x1f, RZ, 0xc0, !PT ;  /* 0x0000001f03087812 */ /* 0x000fe200078ec0ff */
[----:B------:R-:W-:Y:S01]  /*17a20*/  ULDC UR5, c[0x0][0xc14] ;  /* 0x0003050000057ab9 */ /* 0x000fe20000000800 */
[----:B------:R-:W-:Y:S01]  /*17a30*/  LOP3.LUT R4, R4, 0xffffffdf, RZ, 0xc0, !PT ;  /* 0xffffffdf04047812 */ /* 0x000fe200078ec0ff */
[----:B------:R-:W-:Y:S01]  /*17a40*/  IMAD.MOV.U32 R0, RZ, RZ, RZ ;  /* 0x000000ffff007224 */ /* 0x000fe200078e00ff */
[----:B------:R-:W-:Y:S01]  /*17a50*/  ISETP.NE.AND P0, PT, R8, 0x1f, PT ;  /* 0x0000001f0800780c */ /* 0x000fe20003f05270 */
[----:B------:R-:W0:Y:S01]  /*17a60*/  S2UR UR6, SR_CTAID.X ;  /* 0x00000000000679c3 */ /* 0x000e220000002500 */
[----:B------:R-:W-:-:S11]  /*17a70*/  ULDC UR4, c[0x0][0xc10] ;  /* 0x0003040000047ab9 */ /* 0x000fd60000000800 */
[----:B------:R-:W-:Y:S02]  /*17a80*/  @P0 LOP3.LUT R4, R4, 0x20, RZ, 0xfc, !PT ;  /* 0x0000002004040812 */ /* 0x000fe400078efcff */
[----:B------:R-:W-:-:S13]  /*17a90*/  ISETP.GE.OR P0, PT, R8, UR5, !P0 ;  /* 0x0000000508007c0c */ /* 0x000fda000c706670 */
[----:B------:R-:W1:Y:S02]  /*17aa0*/  @!P0 LDC.64 R2, c[0x0][0xc58] ;  /* 0x00031600ff028b82 */ /* 0x000e640000000a00 */
[----:B-1----:R-:W-:-:S05]  /*17ab0*/  @!P0 IMAD.WIDE.U32 R2, R8, 0x4, R2 ;  /* 0x0000000408028825 */ /* 0x002fca00078e0002 */
[----:B------:R-:W2:Y:S01]  /*17ac0*/  @!P0 LDG.E R0, desc[UR36][R2.64] ;  /* 0x0000002402008981 */ /* 0x000ea2000c1e1900 */
[C---:B------:R-:W-:Y:S01]  /*17ad0*/  ISETP.NE.AND P1, PT, R8.reuse, RZ, PT ;  /* 0x000000ff0800720c */ /* 0x040fe20003f25270 */
[----:B------:R-:W-:Y:S01]  /*17ae0*/  IMAD.MOV.U32 R16, RZ, RZ, RZ ;  /* 0x000000ffff107224 */ /* 0x000fe200078e00ff */
[----:B------:R-:W-:Y:S02]  /*17af0*/  ISETP.GE.U32.AND P0, PT, R8, 0x2, PT ;  /* 0x000000020800780c */ /* 0x000fe40003f06070 */
[----:B------:R-:W-:Y:S02]  /*17b00*/  LOP3.LUT R4, R4, 0xfffffffe, RZ, 0xc0, !PT ;  /* 0xfffffffe04047812 */ /* 0x000fe400078ec0ff */
[----:B------:R-:W-:-:S07]  /*17b10*/  MOV R19, RZ ;  /* 0x000000ff00137202 */ /* 0x000fce0000000f00 */
[----:B------:R-:W-:-:S04]  /*17b20*/  @P1 LOP3.LUT R4, R4, 0x1, RZ, 0xfc, !PT ;  /* 0x0000000104041812 */ /* 0x000fc800078efcff */
[----:B------:R-:W-:-:S04]  /*17b30*/  LOP3.LUT R4, R4, 0xffffffef, RZ, 0xc0, !PT ;  /* 0xffffffef04047812 */ /* 0x000fc800078ec0ff */
[----:B------:R-:W-:-:S04]  /*17b40*/  @P0 LOP3.LUT R4, R4, 0x10, RZ, 0xfc, !PT ;  /* 0x0000001004040812 */ /* 0x000fc800078efcff */
[----:B------:R-:W-:Y:S01]  /*17b50*/  LOP3.LUT R4, R4, 0xfffffff7, RZ, 0xc0, !PT ;  /* 0xfffffff704047812 */ /* 0x000fe200078ec0ff */
[----:B--2---:R-:W1:Y:S02]  /*17b60*/  SHFL.UP PT, R5, R0, 0x1, RZ ;  /* 0x0420000000057989 */ /* 0x004e6400000e00ff */
[----:B-1----:R-:W-:-:S04]  /*17b70*/  SEL R5, R5, RZ, P1 ;  /* 0x000000ff05057207 */ /* 0x002fc80000800000 */
[----:B------:R-:W-:-:S05]  /*17b80*/  IADD3 R5, R0, R5, RZ ;  /* 0x0000000500057210 */ /* 0x000fca0007ffe0ff */
        /* <DEDUP_REMOVED lines=8> */
[----:B------:R-:W-:Y:S02]  /*17c10*/  ISETP.GE.U32.AND P0, PT, R8, 0x8, PT ;  /* 0x000000080800780c */ /* 0x000fe40003f06070 */
[----:B------:R-:W-:-:S05]  /*17c20*/  IADD3 R7, R6, R7, RZ ;  /* 0x0000000706077210 */ /* 0x000fca0007ffe0ff */
[----:B------:R-:W1:Y:S06]  /*17c30*/  SHFL.UP PT, R2, R7, 0x8, RZ ;  /* 0x0500000007027989 */ /* 0x000e6c00000e00ff */
        /* <DEDUP_REMOVED lines=14> */
[----:B------:R-:W-:Y:S01]  /*17d20*/  MOV R5, R6 ;  /* 0x0000000600057202 */ /* 0x000fe20000000f00 */
[----:B------:R-:W-:Y:S01]  /*17d30*/  IMAD.MOV.U32 R19, RZ, RZ, RZ ;  /* 0x000000ffff137224 */ /* 0x000fe200078e00ff */
[----:B------:R-:W-:Y:S01]  /*17d40*/  ULDC UR5, c[0x0][0xc14] ;  /* 0x0003050000057ab9 */ /* 0x000fe20000000800 */
[----:B------:R-:W-:Y:S01]  /*17d50*/  ULDC UR7, c[0x0][0xc14] ;  /* 0x0003050000077ab9 */ /* 0x000fe20000000800 */
[----:B------:R-:W-:-:S05]  /*17d60*/  ULDC UR4, c[0x0][0xc10] ;  /* 0x0003040000047ab9 */ /* 0x000fca0000000800 */
.L_x_664:
[----:B------:R-:W-:Y:S01]  /*17d70*/  IADD3 R0, R19, 0x1f, RZ ;  /* 0x0000001f13007810 */ /* 0x000fe20007ffe0ff */
[----:B------:R-:W-:-:S03]  /*17d80*/  IMAD.U32 R19, RZ, RZ, UR7 ;  /* 0x00000007ff137e24 */ /* 0x000fc6000f8e00ff */
[----:B------:R-:W-:-:S13]  /*17d90*/  ISETP.GE.AND P0, PT, R0, UR5, PT ;  /* 0x0000000500007c0c */ /* 0x000fda000bf06270 */
[----:B------:R-:W-:Y:S05]  /*17da0*/  @P0 BRA `(.L_x_661) ;  /* 0x0000000400400947 */ /* 0x000fea0003800000 */
[----:B------:R-:W0:Y:S01]  /*17db0*/  S2R R8, SR_TID.X ;  /* 0x0000000000087919 */ /* 0x000e220000002100 */
[----:B------:R-:W-:Y:S01]  /*17dc0*/  MOV R19, R0 ;  /* 0x0000000000137202 */ /* 0x000fe20000000f00 */
[----:B------:R-:W-:Y:S01]  /*17dd0*/  BSSY B0, `(.L_x_662) ;  /* 0x000000a000007945 */ /* 0x000fe20003800000 */
[----:B------:R-:W-:Y:S02]  /*17de0*/  MOV R0, RZ ;  /* 0x000000ff00007202 */ /* 0x000fe40000000f00 */
[----:B0-----:R-:W-:-:S04]  /*17df0*/  LOP3.LUT R8, R8, 0x1f, RZ, 0xc0, !PT ;  /* 0x0000001f08087812 */ /* 0x001fc800078ec0ff */
[C---:B------:R-:W-:Y:S01]  /*17e00*/  ISETP.NE.AND P1, PT, R8.reuse, 0x1f, PT ;  /* 0x0000001f0800780c */ /* 0x040fe20003f25270 */
[----:B------:R-:W-:-:S05]  /*17e10*/  IMAD.IADD R7, R8, 0x1, R19 ;  /* 0x0000000108077824 */ /* 0x000fca00078e0213 */
[----:B------:R-:W-:-:S13]  /*17e20*/  ISETP.GE.OR P0, PT, R7, UR5, !P1 ;  /* 0x0000000507007c0c */ /* 0x000fda000cf06670 */
[----:B------:R-:W-:Y:S05]  /*17e30*/  @P0 BRA `(.L_x_663) ;  /* 0x00000000000c0947 */ /* 0x000fea0003800000 */
[----:B------:R-:W0:Y:S02]  /*17e40*/  LDC.64 R2, c[0x0][0xc58] ;  /* 0x00031600ff027b82 */ /* 0x000e240000000a00 */
[----:B0-----:R-:W-:-:S05]  /*17e50*/  IMAD.WIDE R2, R7, 0x4, R2 ;  /* 0x0000000407027825 */ /* 0x001fca00078e0202 */
[----:B------:R0:W5:Y:S02]  /*17e60*/  LDG.E R0, desc[UR36][R2.64] ;  /* 0x0000002402007981 */ /* 0x000164000c1e1900 */
.L_x_663:
[----:B------:R-:W-:Y:S05]  /*17e70*/  BSYNC B0 ;  /* 0x0000000000007941 */ /* 0x000fea0003800000 */
.L_x_662:
        /* <DEDUP_REMOVED lines=8> */
[----:B------:R-:W-:Y:S02]  /*17f00*/  ISETP.GE.U32.AND P1, PT, R8, 0x8, PT ;  /* 0x000000080800780c */ /* 0x000fe40003f26070 */
[----:B------:R-:W-:-:S05]  /*17f10*/  IADD3 R2, R3, R2, RZ ;  /* 0x0000000203027210 */ /* 0x000fca0007ffe0ff */
[----:B------:R-:W0:Y:S02]  /*17f20*/  SHFL.UP PT, R6, R2, 0x4, RZ ;  /* 0x0480000002067989 */ /* 0x000e2400000e00ff */
[----:B0-----:R-:W-:Y:S02]  /*17f30*/  SEL R7, R6, RZ, P0 ;  /* 0x000000ff06077207 */ /* 0x001fe40000000000 */
[----:B------:R-:W-:-:S03]  /*17f40*/  ISETP.GE.U32.AND P0, PT, R8, 0x10, PT ;  /* 0x000000100800780c */ /* 0x000fc60003f06070 */
[----:B------:R-:W-:-:S05]  /*17f50*/  IMAD.IADD R7, R2, 0x1, R7 ;  /* 0x0000000102077824 */ /* 0x000fca00078e0207 */
[----:B------:R-:W0:Y:S02]  /*17f60*/  SHFL.UP PT, R6, R7, 0x8, RZ ;  /* 0x0500000007067989 */ /* 0x000e2400000e00ff */
[----:B0-----:R-:W-:-:S04]  /*17f70*/  SEL R6, R6, RZ, P1 ;  /* 0x000000ff06067207 */ /* 0x001fc80000800000 */
[----:B------:R-:W-:-:S05]  /*17f80*/  IADD3 R6, R7, R6, RZ ;  /* 0x0000000607067210 */ /* 0x000fca0007ffe0ff */
[----:B------:R-:W0:Y:S02]  /*17f90*/  SHFL.UP PT, R8, R6, 0x10, RZ ;  /* 0x0600000006087989 */ /* 0x000e2400000e00ff */
[----:B0-----:R-:W-:-:S05]  /*17fa0*/  SEL R9, R8, RZ, P0 ;  /* 0x000000ff08097207 */ /* 0x001fca0000000000 */
[----:B------:R-:W-:-:S05]  /*17fb0*/  IMAD.IADD R9, R6, 0x1, R9 ;  /* 0x0000000106097824 */ /* 0x000fca00078e0209 */
[----:B------:R-:W0:Y:S02]  /*17fc0*/  SHFL.IDX PT, R3, R9, 0x1f, 0x1f ;  /* 0x03e01f0009037f89 */ /* 0x000e2400000e0000 */
[----:B0-----:R-:W-:-:S05]  /*17fd0*/  IMAD R6, R3, UR4, RZ ;  /* 0x0000000403067c24 */ /* 0x001fca000f8e02ff */
[----:B------:R-:W-:-:S04]  /*17fe0*/  IADD3 R5, R6, R5, RZ ;  /* 0x0000000506057210 */ /* 0x000fc80007ffe0ff */
[----:B------:R-:W-:-:S13]  /*17ff0*/  ISETP.GT.AND P0, PT, R5, UR6, PT ;  /* 0x0000000605007c0c */ /* 0x000fda000bf04270 */
[----:B------:R-:W-:Y:S05]  /*18000*/  @!P0 BRA `(.L_x_664) ;  /* 0xfffffffc00588947 */ /* 0x000fea000383ffff */
[----:B------:R-:W-:-:S07]  /*18010*/  IMAD.MOV.U32 R2, RZ, RZ, R9 ;  /* 0x000000ffff027224 */ /* 0x000fce00078e0009 */
.L_x_660:
[----:B------:R-:W-:-:S05]  /*18020*/  IADD3 R7, -R6, R5, RZ ;  /* 0x0000000506077210 */ /* 0x000fca0007ffe1ff */
        /* <DEDUP_REMOVED lines=11> */
[----:B0-----:R-:W-:Y:S01]  /*180e0*/  IADD3 R11, RZ, -R3, RZ ;  /* 0x80000003ff0b7210 */ /* 0x001fe20007ffe0ff */
[----:B------:R-:W-:Y:S06]  /*180f0*/  @!P0 BRA `(.L_x_665) ;  /* 0x0000000000088947 */ /* 0x000fec0003800000 */
[----:B------:R-:W-:-:S05]  /*18100*/  VIADD R9, R5, 0xffffffff ;  /* 0xffffffff05097836 */ /* 0x000fca0000000000 */
[----:B------:R0:W1:Y:S02]  /*18110*/  SHFL.IDX PT, R16, R2, R9, 0x1f ;  /* 0x00001f0902107589 */ /* 0x00006400000e0000 */
.L_x_665:
[----:B-1----:R-:W-:Y:S01]  /*18120*/  IMAD R16, R16, UR4, R7 ;  /* 0x0000000410107c24 */ /* 0x002fe2000f8e0207 */
[----:B0-----:R-:W-:Y:S01]  /*18130*/  MOV R2, RZ ;  /* 0x000000ff00027202 */ /* 0x001fe20000000f00 */
[----:B------:R-:W-:Y:S02]  /*18140*/  IMAD R7, R11, R6, RZ ;  /* 0x000000060b077224 */ /* 0x000fe400078e02ff */
[----:B------:R-:W-:Y:S01]  /*18150*/  IMAD.IADD R19, R5, 0x1, R19 ;  /* 0x0000000105137824 */ /* 0x000fe200078e0213 */
[----:B------:R-:W-:Y:S01]  /*18160*/  IADD3 R17, -R16, UR6, RZ ;  /* 0x0000000610117c10 */ /* 0x000fe2000fffe1ff */
[----:B------:R-:W-:Y:S01]  /*18170*/  IMAD.HI.U32 R2, R3, R7, R2 ;  /* 0x0000000703027227 */ /* 0x000fe200078e0002 */
[----:B------:R-:W-:Y:S02]  /*18180*/  IABS R7, R0 ;  /* 0x0000000000077213 */ /* 0x000fe40000000000 */
[----:B------:R-:W-:-:S03]  /*18190*/  IABS R3, R17 ;  /* 0x0000001100037213 */ /* 0x000fc60000000000 */
[----:B------:R-:W-:Y:S02]  /*181a0*/  IMAD.MOV R7, RZ, RZ, -R7 ;  /* 0x000000ffff077224 */ /* 0x000fe400078e0a07 */
[----:B------:R-:W-:-:S04]  /*181b0*/  IMAD.HI.U32 R2, R2, R3, RZ ;  /* 0x0000000302027227 */ /* 0x000fc800078e00ff */
[----:B------:R-:W-:-:S05]  /*181c0*/  IMAD R3, R2, R7, R3 ;  /* 0x0000000702037224 */ /* 0x000fca00078e0203 */
[----:B------:R-:W-:-:S13]  /*181d0*/  ISETP.GT.U32.AND P0, PT, R6, R3, PT ;  /* 0x000000030600720c */ /* 0x000fda0003f04070 */
[----:B------:R-:W-:Y:S01]  /*181e0*/  @!P0 IMAD.IADD R3, R3, 0x1, -R6 ;  /* 0x0000000103038824 */ /* 0x000fe200078e0a06 */
[----:B------:R-:W-:-:S04]  /*181f0*/  @!P0 IADD3 R2, R2, 0x1, RZ ;  /* 0x0000000102028810 */ /* 0x000fc80007ffe0ff */
[----:B------:R-:W-:Y:S02]  /*18200*/  ISETP.GE.U32.AND P0, PT, R3, R6, PT ;  /* 0x000000060300720c */ /* 0x000fe40003f06070 */
[----:B------:R-:W-:-:S11]  /*18210*/  LOP3.LUT R3, R17, R0, RZ, 0x3c, !PT ;  /* 0x0000000011037212 */ /* 0x000fd600078e3cff */
[----:B------:R-:W-:Y:S02]  /*18220*/  @P0 IADD3 R2, R2, 0x1, RZ ;  /* 0x0000000102020810 */ /* 0x000fe40007ffe0ff */
[----:B------:R-:W-:-:S13]  /*18230*/  ISETP.GE.AND P0, PT, R3, RZ, PT ;  /* 0x000000ff0300720c */ /* 0x000fda0003f06270 */
[----:B------:R-:W-:Y:S01]  /*18240*/  @!P0 IMAD.MOV R2, RZ, RZ, -R2 ;  /* 0x000000ffff028224 */ /* 0x000fe200078e0a02 */
[----:B------:R-:W-:-:S13]  /*18250*/  ISETP.NE.AND P0, PT, R0, RZ, PT ;  /* 0x000000ff0000720c */ /* 0x000fda0003f05270 */
[----:B------:R-:W-:-:S04]  /*18260*/  @!P0 LOP3.LUT R2, RZ, R0, RZ, 0x33, !PT ;  /* 0x00000000ff028212 */ /* 0x000fc800078e33ff */
[----:B------:R-:W-:Y:S02]  /*18270*/  IADD3 R3, -R2, RZ, RZ ;  /* 0x000000ff02037210 */ /* 0x000fe40007ffe1ff */
[----:B------:R-:W-:-:S03]  /*18280*/  MOV R18, R2 ;  /* 0x0000000200127202 */ /* 0x000fc60000000f00 */
[----:B------:R-:W-:Y:S01]  /*18290*/  IMAD R17, R0, R3, R17 ;  /* 0x0000000300117224 */ /* 0x000fe200078e0211 */
[----:B------:R-:W-:Y:S06]  /*182a0*/  BRA `(.L_x_666) ;  /* 0x00000000000c7947 */ /* 0x000fec0003800000 */
.L_x_661:
[----:B------:R-:W-:Y:S01]  /*182b0*/  IMAD.MOV.U32 R17, RZ, RZ, RZ ;  /* 0x000000ffff117224 */ /* 0x000fe200078e00ff */
[----:B------:R-:W-:Y:S01]  /*182c0*/  MOV R16, UR6 ;  /* 0x0000000600107c02 */ /* 0x000fe20008000f00 */
[----:B------:R-:W-:-:S07]  /*182d0*/  IMAD.MOV.U32 R18, RZ, RZ, RZ ;  /* 0x000000ffff127224 */ /* 0x000fce00078e00ff */
.L_x_666:
        /* <DEDUP_REMOVED lines=9> */
[----:B------:R-:W-:Y:S02]  /*18370*/  ISETP.GE.AND P0, PT, R19, UR5, PT ;  /* 0x0000000513007c0c */ /* 0x000fe4000bf06270 */
[----:B0-----:R-:W-:-:S05]  /*18380*/  MOV R0, 0x1 ;  /* 0x0000000100007802 */ /* 0x001fca0000000f00 */
[----:B------:R0:W-:Y:S04]  /*18390*/  STL [R1+0xc], R0 ;  /* 0x00000c0001007387 */ /* 0x0001e80000100800 */
[----:B------:R0:W-:Y:S02]  /*183a0*/  STL [R1], RZ ;  /* 0x000000ff01007387 */ /* 0x0001e40000100800 */
[----:B------:R-:W-:Y:S05]  /*183b0*/  @P0 BRA `(.L_x_667) ;  /* 0x0000004c00900947 */ /* 0x000fea0003800000 */
[----:B0-----:R-:W-:Y:S01]  /*183c0*/  IMAD.MOV.U32 R0, RZ, RZ, 0x1 ;  /* 0x00000001ff007424 */ /* 0x001fe200078e00ff */
[----:B------:R0:W-:Y:S01]  /*183d0*/  STL [R1], RZ ;  /* 0x000000ff01007387 */ /* 0x0001e20000100800 */
[----:B------:R-:W-:Y:S01]  /*183e0*/  ULDC.64 UR38, c[0x0][0x198] ;  /* 0x0000660000267ab9 */ /* 0x000fe20000000a00 */
[----:B------:R-:W-:Y:S02]  /*183f0*/  ULDC UR40, c[0x0][0xc] ;  /* 0x0000030000287ab9 */ /* 0x000fe40000000800 */
[----:B------:R0:W-:Y:S04]  /*18400*/  STL [R1+0xc], R0 ;  /* 0x00000c0001007387 */ /* 0x0001e80000100800 */
[----:B------:R0:W-:Y:S04]  /*18410*/  STL [R1+0x4], RZ ;  /* 0x000004ff01007387 */ /* 0x0001e80000100800 */
[----:B------:R0:W-:Y:S04]  /*18420*/  STL [R1+0x14], R0 ;  /* 0x0000140001007387 */ /* 0x0001e80000100800 */
[----:B------:R0:W-:Y:S02]  /*18430*/  STL [R1+0x30], RZ ;  /* 0x000030ff01007387 */ /* 0x0001e40000100800 */
.L_x_751:
[----:B-12---:R-:W1:Y:S02]  /*18440*/  LDC.64 R2, c[0x0][0xc60] ;  /* 0x00031800ff027b82 */ /* 0x006e640000000a00 */
[----:B-1----:R-:W-:-:S05]  /*18450*/  IMAD.WIDE R2, R19, 0x4, R2 ;  /* 0x0000000413027825 */ /* 0x002fca00078e0202 */
[----:B------:R-:W2:Y:S01]  /*18460*/  LDG.E R11, desc[UR36][R2.64] ;  /* 0x00000024020b7981 */ /* 0x000ea2000c1e1900 */
[----:B------:R-:W-:Y:S05]  /*18470*/  YIELD ;  /* 0x0000000000007946 */ /* 0x000fea0003800000 */
[----:B------:R-:W-:Y:S01]  /*18480*/  ULDC.64 UR4, c[0x0][0xa28] ;  /* 0x00028a0000047ab9 */ /* 0x000fe20000000a00 */
[----:B0-----:R-:W-:Y:S01]  /*18490*/  MOV R0, RZ ;  /* 0x000000ff00007202 */ /* 0x001fe20000000f00 */
[----:B------:R-:W-:Y:S01]  /*184a0*/  IMAD.MOV.U32 R5, RZ, RZ, RZ ;  /* 0x000000ffff057224 */ /* 0x000fe200078e00ff */
[----:B------:R-:W-:Y:S01]  /*184b0*/  ISETP.NE.U32.AND P0, PT, RZ, UR4, PT ;  /* 0x00000004ff007c0c */ /* 0x000fe2000bf05070 */
[----:B------:R-:W-:-:S03]  /*184c0*/  ULDC.64 UR6, c[0x0][0xa10] ;  /* 0x0002840000067ab9 */ /* 0x000fc60000000a00 */
[----:B------:R-:W-:Y:S02]  /*184d0*/  ISETP.NE.AND.EX P0, PT, RZ, UR5, PT, P0 ;  /* 0x00000005ff007c0c */ /* 0x000fe4000bf05300 */
[----:B--2---:R-:W-:Y:S01]  /*184e0*/  SHF.R.S32.HI R4, RZ, 0x1f, R11 ;  /* 0x0000001fff047819 */ /* 0x004fe2000001140b */
[----:B------:R-:W-:Y:S10]  /*184f0*/  STL [R1+0x20], R11 ;  /* 0x0000200b01007387 */ /* 0x000ff40000100800 */
[----:B------:R-:W-:-:S04]  /*18500*/  @P0 LEA R2, P1, R11, UR4, 0x2 ;  /* 0x000000040b020c11 */ /* 0x000fc8000f8210ff */
        /* <DEDUP_REMOVED lines=9> */
[----:B------:R-:W-:Y:S01]  /*185a0*/  ISETP.NE.U32.AND P1, PT, RZ, UR4, PT ;  /* 0x00000004ff007c0c */ /* 0x000fe2000bf25070 */
[----:B------:R-:W-:Y:S01]  /*185b0*/  IMAD.MOV.U32 R10, RZ, RZ, RZ ;  /* 0x000000ffff0a7224 */ /* 0x000fe200078e00ff */
[C---:B------:R-:W-:Y:S02]  /*185c0*/  SHF.L.U64.HI R4, R11.reuse, 0x2, R4 ;  /* 0x000000020b047819 */ /* 0x040fe40000010204 */
[----:B------:R-:W-:Y:S01]  /*185d0*/  ISETP.NE.AND.EX P1, PT, RZ, UR5, PT, P1 ;  /* 0x00000005ff007c0c */ /* 0x000fe2000bf25310 */
[----:B--2---:R0:W-:Y:S02]  /*185e0*/  STL [R1+0x38], R5 ;  /* 0x0000380501007387 */ /* 0x0041e40000100800 */
[----:B0-----:R-:W-:-:S10]  /*185f0*/  SHF.L.U32 R5, R11, 0x2, RZ ;  /* 0x000000020b057819 */ /* 0x001fd400000006ff */
[C---:B------:R-:W-:Y:S01]  /*18600*/  @P1 IADD3 R8, P0, R5.reuse, UR4, RZ ;  /* 0x0000000405081c10 */ /* 0x040fe2000ff1e0ff */
[----:B------:R0:W-:Y:S03]  /*18610*/  STL [R1+0x28], R5 ;  /* 0x0000280501007387 */ /* 0x0001e60000100800 */
[C---:B------:R-:W-:Y:S01]  /*18620*/  @P1 IADD3.X R9, R4.reuse, UR5, RZ, P0, !PT ;  /* 0x0000000504091c10 */ /* 0x040fe200087fe4ff */
[----:B------:R-:W-:Y:S01]  /*18630*/  ULDC.64 UR4, c[0x0][0xa08] ;  /* 0x0002820000047ab9 */ /* 0x000fe20000000a00 */
[----:B------:R1:W-:Y:S01]  /*18640*/  STL [R1+0x2c], R4 ;  /* 0x00002c0401007387 */ /* 0x0003e20000100800 */
[----:B------:R-:W-:Y:S02]  /*18650*/  IADD3 R2, P0, R5, UR4, RZ ;  /* 0x0000000405027c10 */ /* 0x000fe4000ff1e0ff */
[----:B------:R-:W-:Y:S02]  /*18660*/  ISETP.NE.U32.AND P2, PT, RZ, UR4, PT ;  /* 0x00000004ff007c0c */ /* 0x000fe4000bf45070 */
[----:B------:R-:W-:-:S02]  /*18670*/  IADD3.X R3, R4, UR5, RZ, P0, !PT ;  /* 0x0000000504037c10 */ /* 0x000fc400087fe4ff */
[----:B------:R-:W-:Y:S01]  /*18680*/  ISETP.NE.AND.EX P2, PT, RZ, UR5, PT, P2 ;  /* 0x00000005ff007c0c */ /* 0x000fe2000bf45320 */
[----:B------:R-:W-:Y:S01]  /*18690*/  ULDC.64 UR4, c[0x0][0x3f8] ;  /* 0x0000fe0000047ab9 */ /* 0x000fe20000000a00 */
[----:B------:R-:W-:Y:S01]  /*186a0*/  IADD3 R6, P0, R5, UR6, RZ ;  /* 0x0000000605067c10 */ /* 0x000fe2000ff1e0ff */
[----:B------:R-:W-:-:S03]  /*186b0*/  UISETP.NE.U32.AND UP0, UPT, UR4, URZ, UPT ;  /* 0x0000003f0400728c */ /* 0x000fc6000bf05070 */
[----:B------:R-:W-:Y:S01]  /*186c0*/  ULDC UR4, c[0x0][0x404] ;  /* 0x0001010000047ab9 */ /* 0x000fe20000000800 */
[----:B------:R-:W-:Y:S01]  /*186d0*/  UISETP.NE.AND.EX UP0, UPT, UR5, URZ, UPT, UP0 ;  /* 0x0000003f0500728c */ /* 0x000fe2000bf05300 */
[----:B------:R-:W-:Y:S02]  /*186e0*/  IADD3.X R7, R4, UR7, RZ, P0, !PT ;  /* 0x0000000704077c10 */ /* 0x000fe400087fe4ff */
[----:B------:R-:W-:Y:S01]  /*186f0*/  ULDC UR5, c[0x0][0x2e0] ;  /* 0x0000b80000057ab9 */ /* 0x000fe20000000800 */
[----:B------:R-:W-:Y:S02]  /*18700*/  USEL UR4, UR4, 0x1, UP0 ;  /* 0x0000000104047887 */ /* 0x000fe40008000000 */
[----:B------:R2:W5:Y:S02]  /*18710*/  @P2 LDG.E R10, desc[UR36][R2.64] ;  /* 0x00000024020a2981 */ /* 0x000564000c1e1900 */
[----:B------:R-:W-:-:S06]  /*18720*/  UIMAD UR4, UR4, UR5, URZ ;  /* 0x00000005040472a4 */ /* 0x000fcc000f8e023f */
[----:B0-----:R-:W-:-:S06]  /*18730*/  MOV R5, UR4 ;  /* 0x0000000400057c02 */ /* 0x001fcc0008000f00 */
[----:B------:R2:W5:Y:S01]  /*18740*/  @P1 LDG.E R5, desc[UR36][R8.64] ;  /* 0x0000002408051981 */ /* 0x000562000c1e1900 */
[----:B------:R-:W-:Y:S01]  /*18750*/  ISETP.NE.U32.AND P0, PT, RZ, UR6, PT ;  /* 0x00000006ff007c0c */ /* 0x000fe2000bf05070 */
[----:B------:R-:W-:Y:S02]  /*18760*/  ULDC UR4, c[0x0][0x338] ;  /* 0x0000ce0000047ab9 */ /* 0x000fe40000000800 */
[----:B-1----:R-:W-:Y:S01]  /*18770*/  IMAD.U32 R4, RZ, RZ, UR4 ;  /* 0x00000004ff047e24 */ /* 0x002fe2000f8e00ff */
[----:B------:R-:W-:Y:S01]  /*18780*/  ISETP.NE.AND.EX P0, PT, RZ, UR7, PT, P0 ;  /* 0x00000007ff007c0c */ /* 0x000fe2000bf05300 */
[----:B------:R-:W-:-:S12]  /*18790*/  @P1 BRA `(.L_x_668) ;  /* 0x0000000000101947 */ /* 0x000fd80003800000 */
[----:B------:R-:W-:Y:S05]  /*187a0*/  @!P2 BRA `(.L_x_668) ;  /* 0x00000000000ca947 */ /* 0x000fea0003800000 */
[----:B-----5:R-:W3:Y:S04]  /*187b0*/  LDG.E R5, desc[UR36][R2.64] ;  /* 0x0000002402057981 */ /* 0x020ee8000c1e1900 */
[----:B--2---:R-:W3:Y:S02]  /*187c0*/  LDG.E R2, desc[UR36][R2.64+0x4] ;  /* 0x0000042402027981 */ /* 0x004ee4000c1e1900 */
[----:B---3--:R-:W-:-:S07]  /*187d0*/  IADD3 R5, -R5, R2, RZ ;  /* 0x0000000205057210 */ /* 0x008fce0007ffe1ff */
.L_x_668:
[----:B--2---:R-:W2:Y:S04]  /*187e0*/  @P0 LDG.E R2, desc[UR36][R6.64] ;  /* 0x0000002406020981 */ /* 0x004ea8000c1e1900 */
[----:B------:R-:W2:Y:S01]  /*187f0*/  @P0 LDG.E R3, desc[UR36][R6.64+0x4] ;  /* 0x0000042406030981 */ /* 0x000ea2000c1e1900 */
[----:B-----5:R-:W-:Y:S01]  /*18800*/  IADD3 R5, -R0, R5, RZ ;  /* 0x0000000500057210 */ /* 0x020fe20007ffe1ff */
[----:B--2---:R-:W-:-:S04]  /*18810*/  @P0 IMAD.IADD R4, R3, 0x1, -R2 ;  /* 0x0000000103040824 */ /* 0x004fc800078e0a02 */
[----:B------:R-:W-:-:S05]  /*18820*/  IMAD.IADD R8, R5, 0x1, R4 ;  /* 0x0000000105087824 */ /* 0x000fca00078e0204 */
[----:B------:R0:W-:Y:S01]  /*18830*/  STL [R1+0x34], R8 ;  /* 0x0000340801007387 */ /* 0x0001e20000100800 */
[----:B------:R-:W-:-:S04]  /*18840*/  IADD3 R2, R8, 0x7f, RZ ;  /* 0x0000007f08027810 */ /* 0x000fc80007ffe0ff */
[----:B------:R-:W-:-:S04]  /*18850*/  SHF.R.S32.HI R3, RZ, 0x1f, R2 ;  /* 0x0000001fff037819 */ /* 0x000fc80000011402 */
[----:B------:R-:W-:Y:S02]  /*18860*/  LEA.HI R2, R3, R2, RZ, 0x7 ;  /* 0x0000000203027211 */ /* 0x000fe400078f38ff */
[----:B0-----:R-:W-:Y:S02]  /*18870*/  MOV R8, RZ ;  /* 0x000000ff00087202 */ /* 0x001fe40000000f00 */
[----:B------:R-:W-:-:S04]  /*18880*/  LOP3.LUT R3, R2, 0xffffff80, RZ, 0xc0, !PT ;  /* 0xffffff8002037812 */ /* 0x000fc800078ec0ff */
[----:B------:R0:W5:Y:S01]  /*18890*/  @P0 LDG.E R8, desc[UR36][R6.64] ;  /* 0x0000002406080981 */ /* 0x000162000c1e1900 */
[----:B------:R-:W-:Y:S01]  /*188a0*/  VIADDMNMX R4, R3, -R5, R4, PT ;  /* 0x8000000503047246 */ /* 0x000fe20003800104 */
[----:B------:R-:W-:-:S05]  /*188b0*/  IMAD.MOV R5, RZ, RZ, -R5 ;  /* 0x000000ffff057224 */ /* 0x000fca00078e0a05 */
[----:B------:R-:W-:-:S04]  /*188c0*/  VIMNMX R5, RZ, R5, !PT ;  /* 0x00000005ff057248 */ /* 0x000fc80007fe0100 */
[----:B------:R-:W-:-:S13]  /*188d0*/  ISETP.GT.AND P1, PT, R4, R5, PT ;  /* 0x000000050400720c */ /* 0x000fda0003f24270 */
[----:B------:R-:W-:Y:S02]  /*188e0*/  @P1 IADD3 R3, R4, 0x7f, RZ ;  /* 0x0000007f04031810 */ /* 0x000fe40007ffe0ff */
[----:B------:R-:W-:Y:S02]  /*188f0*/  SHF.R.U32.HI R4, RZ, 0x7, R5 ;  /* 0x00000007ff047819 */ /* 0x000fe40000011605 */
[----:B------:R-:W-:-:S04]  /*18900*/  @P1 SHF.R.S32.HI R5, RZ, 0x1f, R3 ;  /* 0x0000001fff051819 */ /* 0x000fc80000011403 */
[----:B------:R-:W-:Y:S01]  /*18910*/  @P1 LEA.HI R5, R5, R3, RZ, 0x7 ;  /* 0x0000000305051211 */ /* 0x000fe200078f38ff */
[----:B------:R-:W-:-:S03]  /*18920*/  IMAD.MOV.U32 R3, RZ, RZ, R4 ;  /* 0x000000ffff037224 */ /* 0x000fc600078e0004 */
[----:B------:R-:W-:Y:S01]  /*18930*/  @P1 SHF.R.S32.HI R3, RZ, 0x7, R5 ;  /* 0x00000007ff031819 */ /* 0x000fe20000011405 */
[----:B------:R-:W-:Y:S01]  /*18940*/  IMAD.IADD R5, R10, 0x1, R0 ;  /* 0x000000010a057824 */ /* 0x000fe200078e0200 */
[----:B------:R-:W-:-:S04]  /*18950*/  SHF.R.S32.HI R0, RZ, 0x7, R2 ;  /* 0x00000007ff007819 */ /* 0x000fc80000011402 */
[----:B------:R0:W-:Y:S04]  /*18960*/  STL [R1+0x8], R5 ;  /* 0x0000080501007387 */ /* 0x0001e80000100800 */
[----:B------:R0:W-:Y:S01]  /*18970*/  STL [R1+0x24], R0 ;  /* 0x0000240001007387 */ /* 0x0001e20000100800 */
[----:B------:R-:W-:Y:S01]  /*18980*/  ISETP.GT.AND P1, PT, R3, R4, PT ;  /* 0x000000040300720c */ /* 0x000fe20003f24270 */
[----:B------:R-:W-:Y:S01]  /*18990*/  BSSY B0, `(.L_x_669) ;  /* 0x00000dd000007945 */ /* 0x000fe20003800000 */
[----:B------:R-:W-:-:S11]  /*189a0*/  PLOP3.LUT P2, PT, PT, PT, PT, 0x80, 0x0 ;  /* 0x000000000000781c */ /* 0x000fd60003f4f070 */
[----:B0-----:R-:W-:Y:S05]  /*189b0*/  @!P1 BRA `(.L_x_670) ;  /* 0x0000000c00689947 */ /* 0x001fea0003800000 */
[----:B------:R-:W0:Y:S01]  /*189c0*/  LDC R0, c[0x0][0x428] ;  /* 0x00010a00ff007b82 */ /* 0x000e220000000800 */
[----:B------:R-:W-:Y:S01]  /*189d0*/  UMOV UR4, 0xffffffff ;  /* 0xffffffff00047882 */ /* 0x000fe20000000000 */
[----:B------:R-:W-:Y:S02]  /*189e0*/  MOV R2, R18 ;  /* 0x0000001200027202 */ /* 0x000fe40000000f00 */
[----:B0-----:R-:W-:-:S13]  /*189f0*/  ISETP.NE.AND P1, PT, R0, 0x1, PT ;  /* 0x000000010000780c */ /* 0x001fda0003f25270 */
[----:B------:R-:W0:Y:S08]  /*18a00*/  @P1 LDC R0, c[0x0][0x42c] ;  /* 0x00010b00ff001b82 */ /* 0x000e300000000800 */
[----:B------:R-:W1:Y:S01]  /*18a10*/  @P1 LDC R5, c[0x0][0x430] ;  /* 0x00010c00ff051b82 */ /* 0x000e620000000800 */
[----:B0-----:R-:W-:-:S05]  /*18a20*/  @P1 IMAD.HI.U32 R0, R18, R0, RZ ;  /* 0x0000000012001227 */ /* 0x001fca00078e00ff */
[----:B-1----:R-:W-:Y:S02]  /*18a30*/  @P1 SHF.R.U32.HI R2, RZ, R5, R0 ;  /* 0x00000005ff021219 */ /* 0x002fe40000011600 */
[----:B------:R-:W-:Y:S01]  /*18a40*/  SEL R0, R11, RZ, !P0 ;  /* 0x000000ff0b007207 */ /* 0x000fe20004000000 */
[----:B------:R-:W-:Y:S06]  /*18a50*/  BRA.DIV UR4, `(.L_x_671) ;  /* 0x0000005204e07947 */ /* 0x000fec000b800000 */
.L_x_794:
[----:B------:R-:W-:-:S03]  /*18a60*/  UMOV UR4, 0xffffffff ;  /* 0xffffffff00047882 */ /* 0x000fc60000000000 */
[----:B------:R-:W-:Y:S05]  /*18a70*/  BRA.DIV UR4, `(.L_x_672) ;  /* 0x00000056040c7947 */ /* 0x000fea000b800000 */
[----:B------:R-:W-:-:S13]  /*18a80*/  ELECT P6, URZ, PT ;  /* 0x00000000003f782f */ /* 0x000fda00038c0000 */
.L_x_797:
[----:B------:R-:W2:Y:S01]  /*18a90*/  LDL R5, [R1+0x30] ;  /* 0x0000300001057983 */ /* 0x000ea20000100800 */
[----:B------:R-:W-:Y:S01]  /*18aa0*/  MOV R7, 0x400 ;  /* 0x0000040000077802 */ /* 0x000fe20000000f00 */
[----:B------:R-:W-:Y:S01]  /*18ab0*/  BSSY B1, `(.L_x_673) ;  /* 0x000000a000017945 */ /* 0x000fe20003800000 */
[----:B--2---:R-:W-:-:S05]  /*18ac0*/  VIADD R5, R5, 0x1 ;  /* 0x0000000105057836 */ /* 0x004fca0000000000 */
[----:B------:R-:W-:-:S04]  /*18ad0*/  LEA.HI R6, R5, R5, RZ, 0x1 ;  /* 0x0000000505067211 */ /* 0x000fc800078f08ff */
[----:B------:R-:W-:-:S04]  /*18ae0*/  LOP3.LUT R6, R6, 0xfffffffe, RZ, 0xc0, !PT ;  /* 0xfffffffe06067812 */ /* 0x000fc800078ec0ff */
[----:B------:R-:W-:Y:S02]  /*18af0*/  IADD3 R6, R5, -R6, RZ ;  /* 0x8000000605067210 */ /* 0x000fe40007ffe0ff */
[----:B------:R-:W0:Y:S02]  /*18b00*/  S2R R5, SR_CgaCtaId ;  /* 0x0000000000057919 */ /* 0x000e240000008800 */
[----:B------:R-:W-:Y:S02]  /*18b10*/  SHF.L.U32 R6, R6, 0x1f, RZ ;  /* 0x0000001f06067819 */ /* 0x000fe400000006ff */
[----:B0-----:R-:W-:-:S04]  /*18b20*/  LEA R5, R5, R7, 0x18 ;  /* 0x0000000705057211 */ /* 0x001fc800078ec0ff */
[----:B------:R-:W0:Y:S02]  /*18b30*/  SYNCS.PHASECHK.TRANS64.TRYWAIT P0, [R5+URZ+0x34820], R6 ;  /* 0x03482006050075a7 */ /* 0x000e24000800017f */
[----:B0-----:R-:W-:Y:S05]  /*18b40*/  @!P0 BRA `(.L_x_674) ;  /* 0x0000005000f88947 */ /* 0x001fea0003800000 */
.L_x_798:
[----:B------:R-:W-:Y:S05]  /*18b50*/  BSYNC B1 ;  /* 0x0000000000017941 */ /* 0x000fea0003800000 */
.L_x_673:
[----:B------:R-:W-:Y:S04]  /*18b60*/  BSSY B1, `(.L_x_675) ;  /* 0x0000053000017945 */ /* 0x000fe80003800000 */
[----:B------:R-:W-:Y:S05]  /*18b70*/  @!P6 BRA `(.L_x_676) ;  /* 0x000000040044e947 */ /* 0x000fea0003800000 */
[----:B------:R-:W0:Y:S04]  /*18b80*/  LDL R9, [R1+0x4] ;  /* 0x0000040001097983 */ /* 0x000e280000100800 */
[----:B------:R-:W2:Y:S01]  /*18b90*/  LDL R7, [R1+0x14] ;  /* 0x0000140001077983 */ /* 0x000ea20000100800 */
[----:B0-----:R-:W-:Y:S01]  /*18ba0*/  IMAD R6, R9, 0x8, R5 ;  /* 0x0000000809067824 */ /* 0x001fe200078e0205 */
[----:B--2---:R-:W-:-:S04]  /*18bb0*/  SHF.L.U32 R9, R7, 0x1f, RZ ;  /* 0x0000001f07097819 */ /* 0x004fc800000006ff */
[----:B------:R-:W0:Y:S02]  /*18bc0*/  SYNCS.PHASECHK.TRANS64.TRYWAIT P0, [R6+URZ+0x348a0], R9 ;  /* 0x0348a009060075a7 */ /* 0x000e24000800017f */
[----:B0-----:R-:W-:Y:S05]  /*18bd0*/  @!P0 BRA `(.L_x_677) ;  /* 0x0000005000e88947 */ /* 0x001fea0003800000 */
.L_x_799:
[----:B------:R-:W1:Y:S02]  /*18be0*/  S2R R7, SR_TID.X ;  /* 0x0000000000077919 */ /* 0x000e640000002100 */
[----:B-1----:R-:W-:-:S04]  /*18bf0*/  LOP3.LUT R7, R7, 0x7f, RZ, 0xc0, !PT ;  /* 0x0000007f07077812 */ /* 0x002fc800078ec0ff */
[----:B------:R-:W-:-:S13]  /*18c00*/  ISETP.NE.AND P1, PT, R7, RZ, PT ;  /* 0x000000ff0700720c */ /* 0x000fda0003f25270 */
[----:B------:R-:W-:Y:S05]  /*18c10*/  @P1 BRA `(.L_x_678) ;  /* 0x00000000001c1947 */ /* 0x000fea0003800000 */
[----:B------:R-:W1:Y:S02]  /*18c20*/  S2R R7, SR_TID.X ;  /* 0x0000000000077919 */ /* 0x000e640000002100 */
[----:B-1----:R-:W-:-:S04]  /*18c30*/  LOP3.LUT R7, R7, 0x1f, RZ, 0xc0, !PT ;  /* 0x0000001f07077812 */ /* 0x002fc800078ec0ff */
[----:B------:R-:W-:Y:S02]  /*18c40*/  ISETP.NE.AND P0, PT, R7, RZ, PT ;  /* 0x000000ff0700720c */ /* 0x000fe40003f05270 */
[----:B------:R-:W-:-:S04]  /*18c50*/  MOV R7, 0xc000 ;  /* 0x0000c00000077802 */ /* 0x000fc80000000f00 */
[----:B------:R1:W-:Y:S07]  /*18c60*/  SYNCS.ARRIVE.TRANS64 RZ, [R6+URZ+0x34890], R7 ;  /* 0x0348900706ff79a7 */ /* 0x0003ee000800003f */
[----:B------:R-:W-:Y:S05]  /*18c70*/  @!P0 BRA `(.L_x_678) ;  /* 0x0000000000048947 */ /* 0x000fea0003800000 */
[----:B------:R-:W-:Y:S01]  /*18c80*/  BPT.TRAP 0x1 ;  /* 0x000000040000795c */ /* 0x000fe20000300000 */
.L_x_678:
[----:B-1----:R-:W2:Y:S01]  /*18c90*/  LDL R7, [R1+0x4] ;  /* 0x0000040001077983 */ /* 0x002ea20000100800 */
[----:B------:R-:W-:Y:S01]  /*18ca0*/  R2UR UR9, R6 ;  /* 0x00000000060972ca */ /* 0x000fe200000e0000 */
[----:B------:R-:W-:Y:S01]  /*18cb0*/  UIADD3 UR4, UP0, UR38, 0x570, URZ ;  /* 0x0000057026047890 */ /* 0x000fe2000ff1e03f */
[----:B------:R-:W-:Y:S01]  /*18cc0*/  R2UR UR12, R2 ;  /* 0x00000000020c72ca */ /* 0x000fe200000e0000 */
[----:B------:R-:W-:Y:S01]  /*18cd0*/  UMOV UR10, URZ ;  /* 0x0000003f000a7c82 */ /* 0x000fe20008000000 */
[----:B------:R-:W-:Y:S01]  /*18ce0*/  R2UR UR13, R0 ;  /* 0x00000000000d72ca */ /* 0x000fe200000e0000 */
[----:B------:R-:W-:Y:S01]  /*18cf0*/  UIADD3.X UR5, URZ, UR39, URZ, UP0, !UPT ;  /* 0x000000273f057290 */ /* 0x000fe200087fe43f */
[----:B------:R-:W-:Y:S01]  /*18d00*/  UMOV UR6, 0x0 ;  /* 0x0000000000067882 */ /* 0x000fe20000000000 */
[----:B------:R-:W-:Y:S01]  /*18d10*/  UMOV UR7, 0x12f00000 ;  /* 0x12f0000000077882 */ /* 0x000fe20000000000 */
[----:B------:R-:W-:-:S05]  /*18d20*/  UMOV UR17, 0x40 ;  /* 0x0000004000117882 */ /* 0x000fca0000000000 */
[----:B------:R-:W-:Y:S01]  /*18d30*/  UIADD3 UR9, UR9, 0x34890, URZ ;  /* 0x0003489009097890 */ /* 0x000fe2000fffe03f */
[----:B--2---:R-:W-:-:S05]  /*18d40*/  IMAD R7, R7, 0xc000, R5 ;  /* 0x0000c00007077824 */ /* 0x004fca00078e0205 */
[----:B------:R-:W-:Y:S01]  /*18d50*/  R2UR UR8, R7 ;  /* 0x00000000070872ca */ /* 0x000fe200000e0000 */
[----:B-----5:R-:W-:-:S05]  /*18d60*/  IMAD R7, R3, 0x80, R8 ;  /* 0x0000008003077824 */ /* 0x020fca00078e0208 */
[----:B------:R-:W-:-:S04]  /*18d70*/  IADD3 R7, R7, -0x80, RZ ;  /* 0xffffff8007077810 */ /* 0x000fc80007ffe0ff */
[----:B------:R-:W-:-:S03]  /*18d80*/  R2UR UR11, R7 ;  /* 0x00000000070b72ca */ /* 0x000fc600000e0000 */
[----:B------:R-:W-:Y:S02]  /*18d90*/  UIADD3 UR14, UR8, 0x1c400, URZ ;  /* 0x0001c400080e7890 */ /* 0x000fe4000fffe03f */
[----:B------:R-:W-:Y:S02]  /*18da0*/  UIADD3 UR15, UR8, 0x20400, URZ ;  /* 0x00020400080f7890 */ /* 0x000fe4000fffe03f */
[----:B------:R-:W-:-:S03]  /*18db0*/  UIADD3 UR16, UR8, 0x24400, URZ ;  /* 0x0002440008107890 */ /* 0x000fc6000fffe03f */
[----:B------:R-:W-:Y:S01]  /*18dc0*/  UMOV UR8, UR14 ;  /* 0x0000000e00087c82 */ /* 0x000fe20008000000 */
[----:B------:R-:W-:Y:S02]  /*18dd0*/  UMOV UR14, 0x80 ;  /* 0x00000080000e7882 */ /* 0x000fe40000000000 */
        /* <DEDUP_REMOVED lines=9> */
.L_x_800:
[----:B------:R-:W-:Y:S05]  /*18e70*/  @P1 BRA `(.L_x_680) ;  /* 0x00000000001c1947 */ /* 0x000fea0003800000 */
[----:B------:R-:W2:Y:S01]  /*18e80*/  S2R R10, SR_TID.X ;  /* 0x00000000000a7919 */ /* 0x000ea20000002100 */
[----:B01----:R-:W-:-:S04]  /*18e90*/  IMAD.MOV.U32 R9, RZ, RZ, 0x8000 ;  /* 0x00008000ff097424 */ /* 0x003fc800078e00ff */
[----:B------:R3:W-:Y:S01]  /*18ea0*/  SYNCS.ARRIVE.TRANS64 RZ, [R6+URZ+0x348b0], R9 ;  /* 0x0348b00906ff79a7 */ /* 0x0007e2000800003f */
[----:B--2---:R-:W-:-:S04]  /*18eb0*/  LOP3.LUT R10, R10, 0x1f, RZ, 0xc0, !PT ;  /* 0x0000001f0a0a7812 */ /* 0x004fc800078ec0ff */
[----:B------:R-:W-:-:S13]  /*18ec0*/  ISETP.NE.AND P0, PT, R10, RZ, PT ;  /* 0x000000ff0a00720c */ /* 0x000fda0003f05270 */
[----:B---3--:R-:W-:Y:S05]  /*18ed0*/  @!P0 BRA `(.L_x_680) ;  /* 0x0000000000048947 */ /* 0x008fea0003800000 */
[----:B------:R-:W-:Y:S01]  /*18ee0*/  BPT.TRAP 0x1 ;  /* 0x000000040000795c */ /* 0x000fe20000300000 */
.L_x_680:
[----:B01----:R-:W2:Y:S01]  /*18ef0*/  LDL R9, [R1+0x4] ;  /* 0x0000040001097983 */ /* 0x003ea20000100800 */
[----:B------:R-:W-:Y:S01]  /*18f00*/  R2UR UR11, R7 ;  /* 0x00000000070b72ca */ /* 0x000fe200000e0000 */
[----:B------:R-:W-:Y:S01]  /*18f10*/  UIADD3 UR4, UP0, UR38, 0x670, URZ ;  /* 0x0000067026047890 */ /* 0x000fe2000ff1e03f */
[----:B------:R-:W-:Y:S01]  /*18f20*/  IADD3 R7, R5, 0x400, RZ ;  /* 0x0000040005077810 */ /* 0x000fe20007ffe0ff */
[----:B------:R-:W-:Y:S01]  /*18f30*/  UMOV UR10, URZ ;  /* 0x0000003f000a7c82 */ /* 0x000fe20008000000 */
[----:B------:R-:W-:Y:S01]  /*18f40*/  R2UR UR9, R6 ;  /* 0x00000000060972ca */ /* 0x000fe200000e0000 */
[----:B------:R-:W-:Y:S01]  /*18f50*/  UIADD3.X UR5, URZ, UR39, URZ, UP0, !UPT ;  /* 0x000000273f057290 */ /* 0x000fe200087fe43f */
[----:B------:R-:W-:Y:S01]  /*18f60*/  R2UR UR15, R7 ;  /* 0x00000000070f72ca */ /* 0x000fe200000e0000 */
[----:B------:R-:W-:Y:S01]  /*18f70*/  UMOV UR6, 0x0 ;  /* 0x0000000000067882 */ /* 0x000fe20000000000 */
[----:B------:R-:W-:Y:S01]  /*18f80*/  R2UR UR12, R2 ;  /* 0x00000000020c72ca */ /* 0x000fe200000e0000 */
[----:B------:R-:W-:Y:S01]  /*18f90*/  UMOV UR7, 0x12f00000 ;  /* 0x12f0000000077882 */ /* 0x000fe20000000000 */
[----:B------:R-:W-:-:S07]  /*18fa0*/  R2UR UR13, R0 ;  /* 0x00000000000d72ca */ /* 0x000fce00000e0000 */
[----:B------:R-:W-:Y:S01]  /*18fb0*/  UIADD3 UR9, UR9, 0x348b0, URZ ;  /* 0x000348b009097890 */ /* 0x000fe2000fffe03f */
[----:B--2---:R-:W-:-:S05]  /*18fc0*/  IMAD R6, R9, 0x8000, R7 ;  /* 0x0000800009067824 */ /* 0x004fca00078e0207 */
[----:B------:R-:W-:Y:S02]  /*18fd0*/  R2UR UR8, R6 ;  /* 0x00000000060872ca */ /* 0x000fe400000e0000 */
[----:B------:R-:W-:-:S05]  /*18fe0*/  MOV R6, 0x6000 ;  /* 0x0000600000067802 */ /* 0x000fca0000000f00 */
[----:B------:R-:W-:-:S04]  /*18ff0*/  IMAD R6, R9, R6, 0x2000 ;  /* 0x0000200009067424 */ /* 0x000fc800078e0206 */
[----:B------:R-:W-:Y:S02]  /*19000*/  IMAD R6, R9, -0x2000, R6 ;  /* 0xffffe00009067824 */ /* 0x000fe400078e0206 */
[----:B------:R0:W-:Y:S03]  /*19010*/  UTMALDG.4D [UR8], [UR4], desc[UR6] ;  /* 0x00000608040075b4 */ /* 0x0001e60008019000 */
[----:B------:R-:W-:-:S13]  /*19020*/  R2UR UR14, R6 ;  /* 0x00000000060e72ca */ /* 0x000fda00000e0000 */
[----:B------:R-:W-:-:S03]  /*19030*/  ULEA UR14, UR14, UR15, 0x1 ;  /* 0x0000000f0e0e7291 */ /* 0x000fc6000f8e083f */
[----:B------:R-:W-:Y:S02]  /*19040*/  UMOV UR15, 0x40 ;  /* 0x00000040000f7882 */ /* 0x000fe40000000000 */
[----:B0-----:R-:W-:Y:S02]  /*19050*/  UMOV UR10, UR15 ;  /* 0x0000000f000a7c82 */ /* 0x001fe40008000000 */
[----:B------:R-:W-:Y:S02]  /*19060*/  UMOV UR8, UR14 ;  /* 0x0000000e00087c82 */ /* 0x000fe40008000000 */
[----:B------:R1:W-:Y:S02]  /*19070*/  UTMALDG.4D [UR8], [UR4], desc[UR6] ;  /* 0x00000608040075b4 */ /* 0x0003e40008019000 */
[----:B-1----:R-:W-:Y:S01]  /*19080*/  NOP ;  /* 0x0000000000007918 */ /* 0x002fe20000000000 */
.L_x_676:
[----:B------:R-:W-:Y:S05]  /*19090*/  BSYNC B1 ;  /* 0x0000000000017941 */ /* 0x000fea0003800000 */
.L_x_675:
[----:B0-----:R-:W2:Y:S04]  /*190a0*/  LDL.LU R6, [R1+0x4] ;  /* 0x0000040001067983 */ /* 0x001ea80000300800 */
[----:B------:R-:W3:Y:S01]  /*190b0*/  LDL.LU R9, [R1+0x14] ;  /* 0x0000140001097983 */ /* 0x000ee20000300800 */
[----:B------:R-:W-:Y:S01]  /*190c0*/  PLOP3.LUT P2, PT, PT, PT, PT, 0x8, 0x0 ;  /* 0x000000000000781c */ /* 0x000fe20003f4e170 */
[----:B--2---:R-:W-:-:S05]  /*190d0*/  VIADD R6, R6, 0x1 ;  /* 0x0000000106067836 */ /* 0x004fca0000000000 */
[----:B------:R-:W-:-:S04]  /*190e0*/  ISETP.NE.AND P0, PT, R6, 0x2, PT ;  /* 0x000000020600780c */ /* 0x000fc80003f05270 */
[----:B------:R-:W-:Y:S02]  /*190f0*/  SEL R7, RZ, 0x1, P0 ;  /* 0x00000001ff077807 */ /* 0x000fe40000000000 */
[----:B------:R-:W-:Y:S02]  /*19100*/  SEL R10, R6, RZ, P0 ;  /* 0x000000ff060a7207 */ /* 0x000fe40000000000 */
[----:B---3--:R-:W-:Y:S02]  /*19110*/  LOP3.LUT R9, R9, R7, RZ, 0x3c, !PT ;  /* 0x0000000709097212 */ /* 0x008fe400078e3cff */
[----:B------:R-:W-:Y:S01]  /*19120*/  IADD3 R6, R3, -0x2, RZ ;  /* 0xfffffffe03067810 */ /* 0x000fe20007ffe0ff */
[----:B------:R0:W-:Y:S03]  /*19130*/  STL [R1+0x4], R10 ;  /* 0x0000040a01007387 */ /* 0x0001e60000100800 */
[----:B------:R-:W-:Y:S01]  /*19140*/  ISETP.GE.AND P0, PT, R6, R4, PT ;  /* 0x000000040600720c */ /* 0x000fe20003f06270 */
[----:B------:R0:W-:-:S12]  /*19150*/  STL [R1+0x14], R9 ;  /* 0x0000140901007387 */ /* 0x0001d80000100800 */
[----:B0-----:R-:W-:Y:S05]  /*19160*/  @!P0 BRA `(.L_x_670) ;  /* 0x00000004007c8947 */ /* 0x001fea0003800000 */
[C---:B-----5:R-:W-:Y:S01]  /*19170*/  IMAD R6, R3.reuse, 0x80, R8 ;  /* 0x0000008003067824 */ /* 0x060fe200078e0208 */
[----:B------:R-:W-:-:S03]  /*19180*/  IADD3 R3, R3, -0x1, RZ ;  /* 0xffffffff03037810 */ /* 0x000fc60007ffe0ff */
[----:B------:R-:W-:-:S07]  /*19190*/  VIADD R6, R6, 0xffffff00 ;  /* 0xffffff0006067836 */ /* 0x000fce0000000000 */
.L_x_687:
[----:B------:R-:W-:Y:S05]  /*191a0*/  YIELD ;  /* 0x0000000000007946 */ /* 0x000fea0003800000 */
[----:B------:R-:W-:Y:S04]  /*191b0*/  BSSY B1, `(.L_x_681) ;  /* 0x000004d000017945 */ /* 0x000fe80003800000 */
[----:B0-----:R-:W-:Y:S05]  /*191c0*/  @!P6 BRA `(.L_x_682) ;  /* 0x00000004002ce947 */ /* 0x001fea0003800000 */
[----:B------:R-:W2:Y:S04]  /*191d0*/  LDL R7, [R1+0x4] ;  /* 0x0000040001077983 */ /* 0x000ea80000100800 */
[----:B------:R-:W3:Y:S01]  /*191e0*/  LDL R8, [R1+0x14] ;  /* 0x0000140001087983 */ /* 0x000ee20000100800 */
[----:B--2---:R-:W-:Y:S02]  /*191f0*/  LEA R7, R7, R5, 0x3 ;  /* 0x0000000507077211 */ /* 0x004fe400078e18ff */
[----:B---3--:R-:W-:-:S04]  /*19200*/  SHF.L.U32 R8, R8, 0x1f, RZ ;  /* 0x0000001f08087819 */ /* 0x008fc800000006ff */
[----:B------:R-:W0:Y:S02]  /*19210*/  SYNCS.PHASECHK.TRANS64.TRYWAIT P0, [R7+URZ+0x348a0], R8 ;  /* 0x0348a008070075a7 */ /* 0x000e24000800017f */
[----:B0-----:R-:W-:Y:S05]  /*19220*/  @!P0 BRA `(.L_x_683) ;  /* 0x0000004c007c8947 */ /* 0x001fea0003800000 */
.L_x_801:
[----:B------:R-:W1:Y:S02]  /*19230*/  S2R R9, SR_TID.X ;  /* 0x0000000000097919 */ /* 0x000e640000002100 */
[----:B-1----:R-:W-:-:S04]  /*19240*/  LOP3.LUT R9, R9, 0x7f, RZ, 0xc0, !PT ;  /* 0x0000007f09097812 */ /* 0x002fc800078ec0ff */
[----:B------:R-:W-:-:S13]  /*19250*/  ISETP.NE.AND P0, PT, R9, RZ, PT ;  /* 0x000000ff0900720c */ /* 0x000fda0003f05270 */
        /* <DEDUP_REMOVED lines=8> */
.L_x_684:
[----:B-1----:R-:W2:Y:S01]  /*192e0*/  LDL R9, [R1+0x4] ;  /* 0x0000040001097983 */ /* 0x002ea20000100800 */
[----:B------:R-:W-:Y:S01]  /*192f0*/  R2UR UR9, R7 ;  /* 0x00000000070972ca */ /* 0x000fe200000e0000 */
        /* <DEDUP_REMOVED lines=8> */
[----:B------:R-:W-:-:S04]  /*19380*/  UMOV UR17, 0x40 ;  /* 0x0000004000117882 */ /* 0x000fc80000000000 */
[----:B------:R-:W-:Y:S01]  /*19390*/  UIADD3 UR9, UR9, 0x34890, URZ ;  /* 0x0003489009097890 */ /* 0x000fe2000fffe03f */
[----:B--2---:R-:W-:-:S05]  /*193a0*/  IMAD R9, R9, 0xc000, R5 ;  /* 0x0000c00009097824 */ /* 0x004fca00078e0205 */
[----:B------:R-:W-:-:S13]  /*193b0*/  R2UR UR8, R9 ;  /* 0x00000000090872ca */ /* 0x000fda00000e0000 */
[----:B------:R-:W-:Y:S02]  /*193c0*/  UIADD3 UR14, UR8, 0x1c400, URZ ;  /* 0x0001c400080e7890 */ /* 0x000fe4000fffe03f */
[----:B------:R-:W-:Y:S02]  /*193d0*/  UIADD3 UR15, UR8, 0x20400, URZ ;  /* 0x00020400080f7890 */ /* 0x000fe4000fffe03f */
[----:B------:R-:W-:-:S03]  /*193e0*/  UIADD3 UR16, UR8, 0x24400, URZ ;  /* 0x0002440008107890 */ /* 0x000fc6000fffe03f */
[----:B------:R-:W-:Y:S01]  /*193f0*/  UMOV UR8, UR14 ;  /* 0x0000000e00087c82 */ /* 0x000fe20008000000 */
[----:B------:R-:W-:Y:S01]  /*19400*/  UMOV UR14, 0x80 ;  /* 0x00000080000e7882 */ /* 0x000fe20000000000 */
        /* <DEDUP_REMOVED lines=9> */
.L_x_802:
[----:B------:R-:W-:Y:S05]  /*194a0*/  @P0 BRA `(.L_x_686) ;  /* 0x00000000001c0947 */ /* 0x000fea0003800000 */
[----:B------:R-:W2:Y:S01]  /*194b0*/  S2R R9, SR_TID.X ;  /* 0x0000000000097919 */ /* 0x000ea20000002100 */
[----:B01----:R-:W-:-:S04]  /*194c0*/  MOV R8, 0x8000 ;  /* 0x0000800000087802 */ /* 0x003fc80000000f00 */
[----:B------:R3:W-:Y:S01]  /*194d0*/  SYNCS.ARRIVE.TRANS64 RZ, [R7+URZ+0x348b0], R8 ;  /* 0x0348b00807ff79a7 */ /* 0x0007e2000800003f */
[----:B--2---:R-:W-:-:S04]  /*194e0*/  LOP3.LUT R9, R9, 0x1f, RZ, 0xc0, !PT ;  /* 0x0000001f09097812 */ /* 0x004fc800078ec0ff */
[----:B------:R-:W-:-:S13]  /*194f0*/  ISETP.NE.AND P1, PT, R9, RZ, PT ;  /* 0x000000ff0900720c */ /* 0x000fda0003f25270 */
[----:B---3--:R-:W-:Y:S05]  /*19500*/  @!P1 BRA `(.L_x_686) ;  /* 0x0000000000049947 */ /* 0x008fea0003800000 */
[----:B------:R-:W-:Y:S01]  /*19510*/  BPT.TRAP 0x1 ;  /* 0x000000040000795c */ /* 0x000fe20000300000 */
.L_x_686:
[----:B01----:R-:W2:Y:S01]  /*19520*/  LDL R8, [R1+0x4] ;  /* 0x0000040001087983 */ /* 0x003ea20000100800 */
        /* <DEDUP_REMOVED lines=9> */
[----:B------:R-:W-:-:S04]  /*195c0*/  UMOV UR15, 0x40 ;  /* 0x00000040000f7882 */ /* 0x000fc80000000000 */
[----:B------:R-:W-:Y:S02]  /*195d0*/  UIADD3 UR8, UR8, 0x400, URZ ;  /* 0x0000040008087890 */ /* 0x000fe4000fffe03f */
[----:B------:R-:W-:Y:S01]  /*195e0*/  UIADD3 UR9, UR9, 0x348b0, URZ ;  /* 0x000348b009097890 */ /* 0x000fe2000fffe03f */
[----:B--2---:R-:W-:-:S13]  /*195f0*/  R2UR UR5, R8 ;  /* 0x00000000080572ca */ /* 0x004fda00000e0000 */
[----:B------:R-:W-:Y:S02]  /*19600*/  ULEA UR8, UR5, UR8, 0xf ;  /* 0x0000000805087291 */ /* 0x000fe4000f8e783f */
[----:B------:R-:W-:Y:S02]  /*19610*/  UIADD3.X UR5, URZ, UR39, URZ, UP0, !UPT ;  /* 0x000000273f057290 */ /* 0x000fe400087fe43f */
[----:B------:R-:W-:-:S07]  /*19620*/  UIADD3 UR14, UR8, 0x4000, URZ ;  /* 0x00004000080e7890 */ /* 0x000fce000fffe03f */
[----:B------:R0:W-:Y:S02]  /*19630*/  UTMALDG.4D [UR8], [UR4], desc[UR6] ;  /* 0x00000608040075b4 */ /* 0x0001e40008019000 */
[----:B0-----:R-:W-:Y:S01]  /*19640*/  UMOV UR8, UR14 ;  /* 0x0000000e00087c82 */ /* 0x001fe20008000000 */
[----:B------:R-:W-:Y:S02]  /*19650*/  UMOV UR10, UR15 ;  /* 0x0000000f000a7c82 */ /* 0x000fe40008000000 */
[----:B------:R0:W-:Y:S02]  /*19660*/  UTMALDG.4D [UR8], [UR4], desc[UR6] ;  /* 0x00000608040075b4 */ /* 0x0001e40008019000 */
[----:B0-----:R-:W-:Y:S01]  /*19670*/  NOP ;  /* 0x0000000000007918 */ /* 0x001fe20000000000 */
.L_x_682:
[----:B------:R-:W-:Y:S05]  /*19680*/  BSYNC B1 ;  /* 0x0000000000017941 */ /* 0x000fea0003800000 */
.L_x_681:
[----:B------:R-:W2:Y:S04]  /*19690*/  LDL.LU R7, [R1+0x4] ;  /* 0x0000040001077983 */ /* 0x000ea80000300800 */
[----:B------:R-:W3:Y:S01]  /*196a0*/  LDL.LU R8, [R1+0x14] ;  /* 0x0000140001087983 */ /* 0x000ee20000300800 */
[----:B------:R-:W-:Y:S01]  /*196b0*/  IADD3 R3, R3, -0x1, RZ ;  /* 0xffffffff03037810 */ /* 0x000fe20007ffe0ff */
[----:B------:R-:W-:Y:S02]  /*196c0*/  VIADD R6, R6, 0xffffff80 ;  /* 0xffffff8006067836 */ /* 0x000fe40000000000 */
[----:B--2---:R-:W-:-:S05]  /*196d0*/  VIADD R7, R7, 0x1 ;  /* 0x0000000107077836 */ /* 0x004fca0000000000 */
[----:B------:R-:W-:-:S04]  /*196e0*/  ISETP.NE.AND P0, PT, R7, 0x2, PT ;  /* 0x000000020700780c */ /* 0x000fc80003f05270 */
[----:B------:R-:W-:Y:S02]  /*196f0*/  SEL R9, R7, RZ, P0 ;  /* 0x000000ff07097207 */ /* 0x000fe40000000000 */
[----:B------:R-:W-:Y:S02]  /*19700*/  SEL R7, RZ, 0x1, P0 ;  /* 0x00000001ff077807 */ /* 0x000fe40000000000 */
[----:B------:R-:W-:Y:S01]  /*19710*/  ISETP.GT.AND P0, PT, R3, R4, PT ;  /* 0x000000040300720c */ /* 0x000fe20003f04270 */
[----:B------:R0:W-:Y:S01]  /*19720*/  STL [R1+0x4], R9 ;  /* 0x0000040901007387 */ /* 0x0001e20000100800 */
[----:B---3--:R-:W-:-:S05]  /*19730*/  LOP3.LUT R8, R8, R7, RZ, 0x3c, !PT ;  /* 0x0000000708087212 */ /* 0x008fca00078e3cff */
[----:B------:R0:W-:Y:S06]  /*19740*/  STL [R1+0x14], R8 ;  /* 0x0000140801007387 */ /* 0x0001ec0000100800 */
[----:B------:R-:W-:Y:S05]  /*19750*/  @P0 BRA `(.L_x_687) ;  /* 0xfffffff800900947 */ /* 0x000fea000383ffff */
.L_x_670:
[----:B------:R-:W-:Y:S05]  /*19760*/  BSYNC B0 ;  /* 0x0000000000007941 */ /* 0x000fea0003800000 */
.L_x_669:
[----:B------:R-:W2:Y:S01]  /*19770*/  LDL R7, [R1+0x34] ;  /* 0x0000340001077983 */ /* 0x000ea20000100800 */
[----:B------:R-:W-:Y:S05]  /*19780*/  @!P2 WARPSYNC.ALL ;  /* 0x000000000000a948 */ /* 0x000fea0003800000 */
[----:B------:R-:W-:Y:S01]  /*19790*/  BSSY B6, `(.L_x_688) ;  /* 0x0000309000067945 */ /* 0x000fe20003800000 */
[----:B------:R-:W-:Y:S01]  /*197a0*/  @!P2 BAR.SYNC.DEFER_BLOCKING 0xc, 0x120 ;  /* 0x030480000000ab1d */ /* 0x000fe20000010000 */
[----:B--2---:R-:W-:-:S13]  /*197b0*/  ISETP.GT.AND P0, PT, R7, RZ, PT ;  /* 0x000000ff0700720c */ /* 0x004fda0003f04270 */
        /* <DEDUP_REMOVED lines=8> */
[----:B------:R-:W1:Y:S08]  /*19840*/  FLO.U32 R0, UR4 ;  /* 0x0000000400007d00 */ /* 0x000e7000080e0000 */
[----:B------:R-:W2:Y:S01]  /*19850*/  POPC R5, UR4 ;  /* 0x0000000400057d09 */ /* 0x000ea20008000000 */
[----:B-1----:R-:W-:-:S13]  /*19860*/  ISETP.EQ.U32.AND P0, PT, R0, R7, PT ;  /* 0x000000070000720c */ /* 0x002fda0003f02070 */
[----:B--2---:R-:W2:Y:S01]  /*19870*/  @P0 ATOMG.E.ADD.STRONG.GPU PT, R3, desc[UR36][R2.64], R5 ;  /* 0x00000005020309a8 */ /* 0x004ea200081ee1e4 */
[----:B------:R-:W1:Y:S02]  /*19880*/  S2R R4, SR_LTMASK ;  /* 0x0000000000047919 */ /* 0x000e640000003900 */
[----:B-1----:R-:W-:-:S04]  /*19890*/  LOP3.LUT R4, R4, UR4, RZ, 0xc0, !PT ;  /* 0x0000000404047c12 */ /* 0x002fc8000f8ec0ff */
[----:B------:R-:W1:Y:S01]  /*198a0*/  POPC R7, R4 ;  /* 0x0000000400077309 */ /* 0x000e620000000000 */
[----:B--2---:R-:W1:Y:S02]  /*198b0*/  SHFL.IDX PT, R0, R3, R0, 0x1f ;  /* 0x00001f0003007589 */ /* 0x004e6400000e0000 */
[----:B-1----:R-:W-:Y:S01]  /*198c0*/  IADD3 R16, R0, UR40, R7 ;  /* 0x0000002800107c10 */ /* 0x002fe2000fffe007 */
[----:B------:R-:W-:Y:S06]  /*198d0*/  BRA `(.L_x_690) ;  /* 0x0000002c00d07947 */ /* 0x000fec0003800000 */
.L_x_689:
[----:B------:R-:W1:Y:S01]  /*198e0*/  S2R R0, SR_CgaCtaId ;  /* 0x0000000000007919 */ /* 0x000e620000008800 */
[----:B------:R-:W-:-:S04]  /*198f0*/  MOV R2, 0x400 ;  /* 0x0000040000027802 */ /* 0x000fc80000000f00 */
[----:B-1----:R-:W-:-:S04]  /*19900*/  LEA R3, R0, R2, 0x18 ;  /* 0x0000000200037211 */ /* 0x002fc800078ec0ff */
[----:B------:R-:W-:Y:S01]  /*19910*/  IADD3 R0, R3, 0x1c400, RZ ;  /* 0x0001c40003007810 */ /* 0x000fe20007ffe0ff */
[----:B------:R1:W-:Y:S03]  /*19920*/  STL [R1+0x18], R3 ;  /* 0x0000180301007387 */ /* 0x0003e60000100800 */
[----:B------:R-:W-:-:S13]  /*19930*/  LOP3.LUT P0, RZ, R0, 0x3ff, RZ, 0xc0, !PT ;  /* 0x000003ff00ff7812 */ /* 0x000fda000780c0ff */
[----:B-1----:R-:W-:Y:S05]  /*19940*/  @!P0 BRA `(.L_x_691) ;  /* 0x0000000000408947 */ /* 0x002fea0003800000 */
[----:B------:R-:W-:Y:S01]  /*19950*/  MOV R2, 0x0 ;  /* 0x0000000000027802 */ /* 0x000fe20000000f00 */
[----:B------:R-:W-:Y:S01]  /*19960*/  ULDC.64 UR6, c[0x4][0xb8] ;  /* 0x01002e0000067ab9 */ /* 0x000fe20000000a00 */
[----:B------:R-:W-:Y:S01]  /*19970*/  ULDC.64 UR8, c[0x4][0xc0] ;  /* 0x0100300000087ab9 */ /* 0x000fe20000000a00 */
[----:B------:R-:W-:Y:S01]  /*19980*/  ULDC.64 UR4, c[0x4][0x8] ;  /* 0x0100020000047ab9 */ /* 0x000fe20000000a00 */
[----:B------:R-:W-:Y:S01]  /*19990*/  IMAD.U32 R4, RZ, RZ, UR6 ;  /* 0x00000006ff047e24 */ /* 0x000fe2000f8e00ff */
[----:B------:R-:W-:Y:S01]  /*199a0*/  MOV R5, UR7 ;  /* 0x0000000700057c02 */ /* 0x000fe20008000f00 */
[----:B------:R-:W1:Y:S01]  /*199b0*/  LDC.64 R2, c[0x4][R2] ;  /* 0x0100000002027b82 */ /* 0x000e620000000a00 */
[----:B------:R-:W-:Y:S01]  /*199c0*/  IMAD.U32 R6, RZ, RZ, UR8 ;  /* 0x00000008ff067e24 */ /* 0x000fe2000f8e00ff */
[----:B------:R-:W-:Y:S01]  /*199d0*/  MOV R7, UR9 ;  /* 0x0000000900077c02 */ /* 0x000fe20008000f00 */
[----:B------:R-:W-:Y:S01]  /*199e0*/  IMAD.U32 R10, RZ, RZ, UR4 ;  /* 0x00000004ff0a7e24 */ /* 0x000fe2000f8e00ff */
[----:B------:R-:W-:Y:S01]  /*199f0*/  MOV R11, UR5 ;  /* 0x00000005000b7c02 */ /* 0x000fe20008000f00 */
[----:B0----5:R-:W-:Y:S01]  /*19a00*/  IMAD.MOV.U32 R8, RZ, RZ, 0x70 ;  /* 0x00000070ff087424 */ /* 0x021fe200078e00ff */
[----:B------:R-:W-:Y:S01]  /*19a10*/  MOV R12, 0x1 ;  /* 0x00000001000c7802 */ /* 0x000fe20000000f00 */
[----:B------:R-:W-:-:S07]  /*19a20*/  IMAD.MOV.U32 R13, RZ, RZ, RZ ;  /* 0x000000ffff0d7224 */ /* 0x000fce00078e00ff */
[----:B------:R-:W-:-:S07]  /*19a30*/  LEPC R20, `(.L_x_691) ;  /* 0x000000001014794e */ /* 0x000fce0000000000 */
[----:B-1----:R-:W-:Y:S05]  /*19a40*/  CALL.ABS.NOINC R2 ;  /* 0x0000000002007343 */ /* 0x002fea0003c00000 */
.L_x_691:
[----:B------:R-:W2:Y:S02]  /*19a50*/  LDL R2, [R1+0x18] ;  /* 0x0000180001027983 */ /* 0x000ea40000100800 */
[----:B--2---:R-:W-:-:S04]  /*19a60*/  IADD3 R0, R2, 0x400, RZ ;  /* 0x0000040002007810 */ /* 0x004fc80007ffe0ff */
        /* <DEDUP_REMOVED lines=8> */
[----:B------:R-:W-:Y:S01]  /*19af0*/  MOV R5, UR7 ;  /* 0x0000000700057c02 */ /* 0x000fe20008000f00 */
[----:B------:R-:W-:Y:S01]  /*19b00*/  IMAD.U32 R6, RZ, RZ, UR8 ;  /* 0x00000008ff067e24 */ /* 0x000fe2000f8e00ff */
[----:B------:R-:W-:Y:S01]  /*19b10*/  MOV R7, UR9 ;  /* 0x0000000900077c02 */ /* 0x000fe20008000f00 */
[----:B------:R-:W-:Y:S01]  /*19b20*/  IMAD.U32 R10, RZ, RZ, UR4 ;  /* 0x00000004ff0a7e24 */ /* 0x000fe2000f8e00ff */
[----:B------:R-:W-:Y:S01]  /*19b30*/  MOV R11, UR5 ;  /* 0x00000005000b7c02 */ /* 0x000fe20008000f00 */
[----:B0----5:R-:W-:Y:S01]  /*19b40*/  IMAD.MOV.U32 R8, RZ, RZ, 0x70 ;  /* 0x00000070ff087424 */ /* 0x021fe200078e00ff */
[----:B------:R-:W-:Y:S01]  /*19b50*/  MOV R12, 0x1 ;  /* 0x00000001000c7802 */ /* 0x000fe20000000f00 */
[----:B-1----:R-:W-:-:S07]  /*19b60*/  IMAD.MOV.U32 R13, RZ, RZ, RZ ;  /* 0x000000ffff0d7224 */ /* 0x002fce00078e00ff */
[----:B------:R-:W-:-:S07]  /*19b70*/  LEPC R20, `(.L_x_693) ;  /* 0x000000001014794e */ /* 0x000fce0000000000 */
[----:B--2---:R-:W-:Y:S05]  /*19b80*/  CALL.ABS.NOINC R2 ;  /* 0x0000000002007343 */ /* 0x004fea0003c00000 */
.L_x_693:
[----:B------:R-:W-:Y:S01]  /*19b90*/  MOV R2, 0x0 ;  /* 0x0000000000027802 */ /* 0x000fe20000000f00 */
[----:B------:R-:W-:Y:S01]  /*19ba0*/  ULDC.64 UR4, c[0x4][0xb8] ;  /* 0x01002e0000047ab9 */ /* 0x000fe20000000a00 */
[----:B------:R-:W-:Y:S01]  /*19bb0*/  ULDC.64 UR6, c[0x4][0xc0] ;  /* 0x0100300000067ab9 */ /* 0x000fe20000000a00 */
[----:B------:R-:W-:Y:S01]  /*19bc0*/  ULDC.64 UR8, c[0x4][0x18] ;  /* 0x0100060000087ab9 */ /* 0x000fe20000000a00 */
[----:B------:R-:W-:Y:S01]  /*19bd0*/  MOV R4, UR4 ;  /* 0x0000000400047c02 */ /* 0x000fe20008000f00 */
[----:B------:R-:W-:Y:S01]  /*19be0*/  IMAD.U32 R5, RZ, RZ, UR5 ;  /* 0x00000005ff057e24 */ /* 0x000fe2000f8e00ff */
[----:B------:R-:W0:Y:S01]  /*19bf0*/  LDC.64 R2, c[0x4][R2] ;  /* 0x0100000002027b82 */ /* 0x000e220000000a00 */
[----:B------:R-:W-:Y:S01]  /*19c00*/  MOV R6, UR6 ;  /* 0x0000000600067c02 */ /* 0x000fe20008000f00 */
[----:B------:R-:W-:Y:S01]  /*19c10*/  IMAD.U32 R7, RZ, RZ, UR7 ;  /* 0x00000007ff077e24 */ /* 0x000fe2000f8e00ff */
[----:B------:R-:W-:Y:S01]  /*19c20*/  MOV R10, UR8 ;  /* 0x00000008000a7c02 */ /* 0x000fe20008000f00 */
[----:B------:R-:W-:Y:S01]  /*19c30*/  IMAD.U32 R11, RZ, RZ, UR9 ;  /* 0x00000009ff0b7e24 */ /* 0x000fe2000f8e00ff */
[----:B------:R-:W-:Y:S01]  /*19c40*/  MOV R8, 0x70 ;  /* 0x0000007000087802 */ /* 0x000fe20000000f00 */
[----:B------:R-:W-:Y:S01]  /*19c50*/  IMAD.MOV.U32 R12, RZ, RZ, 0x1 ;  /* 0x00000001ff0c7424 */ /* 0x000fe200078e00ff */
[----:B------:R-:W-:-:S07]  /*19c60*/  MOV R13, RZ ;  /* 0x000000ff000d7202 */ /* 0x000fce0000000f00 */
[----:B------:R-:W-:-:S07]  /*19c70*/  LEPC R20, `(.L_x_692) ;  /* 0x000000001014794e */ /* 0x000fce0000000000 */
[----:B0-----:R-:W-:Y:S05]  /*19c80*/  CALL.ABS.NOINC R2 ;  /* 0x0000000002007343 */ /* 0x001fea0003c00000 */
.L_x_692:
[----:B------:R-:W2:Y:S01]  /*19c90*/  LDL.LU R2, [R1+0x28] ;  /* 0x0000280001027983 */ /* 0x000ea20000300800 */
[----:B------:R-:W-:-:S03]  /*19ca0*/  ULDC.64 UR4, c[0x0][0x9f8] ;  /* 0x00027e0000047ab9 */ /* 0x000fc60000000a00 */
[----:B------:R-:W3:Y:S04]  /*19cb0*/  LDL.LU R0, [R1+0x2c] ;  /* 0x00002c0001007983 */ /* 0x000ee80000300800 */
[----:B------:R-:W4:Y:S04]  /*19cc0*/  LDL.LU R4, [R1+0x38] ;  /* 0x0000380001047983 */ /* 0x000f280000300800 */
[----:B------:R-:W4:Y:S01]  /*19cd0*/  LDL.LU R5, [R1+0x20] ;  /* 0x0000200001057983 */ /* 0x000f220000300800 */
[----:B------:R-:W-:-:S04]  /*19ce0*/  ISETP.NE.U32.AND P0, PT, RZ, UR4, PT ;  /* 0x00000004ff007c0c */ /* 0x000fc8000bf05070 */
[----:B------:R-:W-:Y:S01]  /*19cf0*/  ISETP.NE.AND.EX P0, PT, RZ, UR5, PT, P0 ;  /* 0x00000005ff007c0c */ /* 0x000fe2000bf05300 */
[----:B------:R-:W1:Y:S02]  /*19d00*/  S2R R6, SR_TID.X ;  /* 0x0000000000067919 */ /* 0x000e640000002100 */
[----:B-1----:R-:W-:-:S04]  /*19d10*/  LOP3.LUT R6, R6, 0x1f, RZ, 0xc0, !PT ;  /* 0x0000001f06067812 */ /* 0x002fc800078ec0ff */
        /* <DEDUP_REMOVED lines=8> */
[----:B----4-:R-:W-:Y:S02]  /*19da0*/  LEA R17, R17, R4, 0x7 ;  /* 0x0000000411117211 */ /* 0x010fe400078e38ff */
[----:B------:R-:W1:Y:S01]  /*19db0*/  LDC R4, c[0x0][0x428] ;  /* 0x00010a00ff047b82 */ /* 0x000e620000000800 */
[----:B------:R-:W-:-:S06]  /*19dc0*/  IMAD.MOV.U32 R0, RZ, RZ, R5 ;  /* 0x000000ffff007224 */ /* 0x000fcc00078e0005 */
[----:B------:R2:W5:Y:S01]  /*19dd0*/  @P0 LDG.E R0, desc[UR36][R2.64] ;  /* 0x0000002402000981 */ /* 0x000562000c1e1900 */
[----:B------:R-:W-:Y:S02]  /*19de0*/  PLOP3.LUT P1, PT, P6, PT, PT, 0x8, 0x0 ;  /* 0x000000000000781c */ /* 0x000fe4000372e170 */
[----:B-1----:R-:W-:Y:S01]  /*19df0*/  ISETP.NE.AND P0, PT, R4, 0x1, PT ;  /* 0x000000010400780c */ /* 0x002fe20003f05270 */
[----:B------:R-:W-:-:S12]  /*19e00*/  IMAD.MOV.U32 R4, RZ, RZ, R18 ;  /* 0x000000ffff047224 */ /* 0x000fd800078e0012 */
[----:B--2---:R-:W1:Y:S08]  /*19e10*/  @P0 LDC R3, c[0x0][0x42c] ;  /* 0x00010b00ff030b82 */ /* 0x004e700000000800 */
[----:B------:R-:W2:Y:S01]  /*19e20*/  @P0 LDC R2, c[0x0][0x430] ;  /* 0x00010c00ff020b82 */ /* 0x000ea20000000800 */
[----:B-1----:R-:W-:-:S05]  /*19e30*/  @P0 IMAD.HI.U32 R3, R18, R3, RZ ;  /* 0x0000000312030227 */ /* 0x002fca00078e00ff */
[----:B--2---:R-:W-:Y:S02]  /*19e40*/  @P0 SHF.R.U32.HI R4, RZ, R2, R3 ;  /* 0x00000002ff040219 */ /* 0x004fe40000011603 */
[----:B------:R-:W-:-:S04]  /*19e50*/  ISETP.NE.U32.AND P0, PT, RZ, UR4, PT ;  /* 0x00000004ff007c0c */ /* 0x000fc8000bf05070 */
[----:B------:R-:W-:-:S04]  /*19e60*/  ISETP.NE.AND.EX P0, PT, RZ, UR5, PT, P0 ;  /* 0x00000005ff007c0c */ /* 0x000fc8000bf05300 */
[----:B------:R-:W-:-:S09]  /*19e70*/  SEL R2, R5, RZ, !P0 ;  /* 0x000000ff05027207 */ /* 0x000fd20004000000 */
.L_x_694:
        /* <DEDUP_REMOVED lines=9> */
[----:B-1----:R-:W-:Y:S05]  /*19f10*/  @P1 BRA.U.ANY `(.L_x_694) ;  /* 0xfffffffd00d81947 */ /* 0x002fea000393ffff */
[----:B------:R-:W1:Y:S01]  /*19f20*/  S2R R3, SR_TID.X ;  /* 0x0000000000037919 */ /* 0x000e620000002100 */
[----:B------:R-:W-:Y:S01]  /*19f30*/  UMOV UR4, 0x40 ;  /* 0x0000004000047882 */ /* 0x000fe20000000000 */
[----:B-1----:R-:W-:-:S04]  /*19f40*/  LOP3.LUT R3, R3, 0x1f, RZ, 0xc0, !PT ;  /* 0x0000001f03037812 */ /* 0x002fc800078ec0ff */
[----:B------:R-:W-:-:S04]  /*19f50*/  ISETP.NE.AND P2, PT, R3, RZ, PT ;  /* 0x000000ff0300720c */ /* 0x000fc80003f45270 */
[----:B------:R-:W-:-:S09]  /*19f60*/  PLOP3.LUT P1, PT, P2, PT, PT, 0x8, 0x0 ;  /* 0x000000000000781c */ /* 0x000fd2000172e170 */
[----:B------:R-:W-:-:S05]  /*19f70*/  VOTEU.ALL UP0, P2 ;  /* 0x00000000003f7886 */ /* 0x000fca0001000000 */
.L_x_695:
        /* <DEDUP_REMOVED lines=15> */
.L_x_696:
        /* <DEDUP_REMOVED lines=9> */
[----:B0----5:R-:W0:Y:S01]  /*1a100*/  LDC.64 R8, c[0x0][0x3f8] ;  /* 0x0000fe00ff087b82 */ /* 0x021e220000000a00 */
[----:B------:R-:W-:Y:S02]  /*1a110*/  ULDC.64 UR4, c[0x0][0xa08] ;  /* 0x0002820000047ab9 */ /* 0x000fe40000000a00 */
[----:B0-----:R-:W-:Y:S01]  /*1a120*/  LOP3.LUT P0, RZ, R8, UR4, RZ, 0xfc, !PT ;  /* 0x0000000408ff7c12 */ /* 0x001fe2000f80fcff */
[----:B------:R-:W-:-:S03]  /*1a130*/  UMOV UR4, 0xffffffff ;  /* 0xffffffff00047882 */ /* 0x000fc60000000000 */
[----:B------:R-:W-:-:S04]  /*1a140*/  LOP3.LUT P0, RZ, R9, UR5, RZ, 0xfc, P0 ;  /* 0x0000000509ff7c12 */ /* 0x000fc8000800fcff */
[----:B------:R-:W-:Y:S01]  /*1a150*/  SEL R5, R0, RZ, !P0 ;  /* 0x000000ff00057207 */ /* 0x000fe20004000000 */
[----:B------:R-:W-:Y:S08]  /*1a160*/  BRA.DIV UR4, `(.L_x_697) ;  /* 0x0000003e04d47947 */ /* 0x000ff0000b800000 */
.L_x_805:
[----:B------:R-:W2:Y:S01]  /*1a170*/  LDL R3, [R1+0x24] ;  /* 0x0000240001037983 */ /* 0x000ea20000100800 */
[----:B------:R-:W-:Y:S01]  /*1a180*/  UMOV UR4, 0xffffffff ;  /* 0xffffffff00047882 */ /* 0x000fe20000000000 */
[----:B------:R-:W-:Y:S02]  /*1a190*/  SHF.R.S32.HI R12, RZ, 0x1f, R0 ;  /* 0x0000001fff0c7819 */ /* 0x000fe40000011400 */
[----:B--2---:R-:W-:Y:S01]  /*1a1a0*/  IADD3 R3, R3, -0x1, RZ ;  /* 0xffffffff03037810 */ /* 0x004fe20007ffe0ff */
[----:B------:R-:W-:Y:S06]  /*1a1b0*/  BRA.DIV UR4, `(.L_x_698) ;  /* 0x0000003e04f47947 */ /* 0x000fec000b800000 */
[----:B------:R-:W-:-:S13]  /*1a1c0*/  ELECT P6, URZ, PT ;  /* 0x00000000003f782f */ /* 0x000fda00038c0000 */
.L_x_808:
        /* <DEDUP_REMOVED lines=8> */
[----:B0-----:R-:W-:-:S13]  /*1a250*/  ISETP.NE.AND P0, PT, R10, 0x1, PT ;  /* 0x000000010a00780c */ /* 0x001fda0003f05270 */
[----:B------:R-:W0:Y:S02]  /*1a260*/  @P0 LDC.64 R6, c[0x0][0x420] ;  /* 0x00010800ff060b82 */ /* 0x000e240000000a00 */
[----:B0-----:R-:W-:-:S05]  /*1a270*/  @P0 IMAD.HI.U32 R6, R3, R6, RZ ;  /* 0x0000000603060227 */ /* 0x001fca00078e00ff */
[----:B------:R-:W-:-:S04]  /*1a280*/  @P0 SHF.R.U32.HI R5, RZ, R7, R6 ;  /* 0x00000007ff050219 */ /* 0x000fc80000011606 */
[----:B------:R-:W-:-:S05]  /*1a290*/  IADD3 R6, -R5, RZ, RZ ;  /* 0x000000ff05067210 */ /* 0x000fca0007ffe1ff */
[----:B------:R-:W-:Y:S02]  /*1a2a0*/  IMAD R7, R10, R6, R3 ;  /* 0x000000060a077224 */ /* 0x000fe400078e0203 */
[----:B------:R-:W-:-:S03]  /*1a2b0*/  IMAD R6, R12, UR4, RZ ;  /* 0x000000040c067c24 */ /* 0x000fc6000f8e02ff */
[----:B------:R0:W-:Y:S01]  /*1a2c0*/  STL [R1+0x10], R7 ;  /* 0x0000100701007387 */ /* 0x0001e20000100800 */
[----:B------:R-:W-:Y:S02]  /*1a2d0*/  IMAD R10, R0, UR5, R6 ;  /* 0x00000005000a7c24 */ /* 0x000fe4000f8e0206 */
[--C-:B------:R-:W-:Y:S01]  /*1a2e0*/  IMAD.MOV.U32 R6, RZ, RZ, R5.reuse ;  /* 0x000000ffff067224 */ /* 0x100fe200078e0005 */
[----:B0-----:R-:W-:-:S03]  /*1a2f0*/  SHF.R.S32.HI R7, RZ, 0x1f, R5 ;  /* 0x0000001fff077819 */ /* 0x001fc60000011405 */
[----:B------:R-:W-:-:S05]  /*1a300*/  IMAD.WIDE.U32 R6, R0, UR4, R6 ;  /* 0x0000000400067c25 */ /* 0x000fca000f8e0006 */
[----:B------:R-:W-:Y:S02]  /*1a310*/  IADD3 R5, R7, R10, RZ ;  /* 0x0000000a07057210 */ /* 0x000fe40007ffe0ff */
[----:B------:R-:W-:-:S04]  /*1a320*/  LEA R10, P0, R6, R8, 0x2 ;  /* 0x00000008060a7211 */ /* 0x000fc800078010ff */
[----:B------:R-:W-:-:S05]  /*1a330*/  LEA.HI.X R11, R6, R9, R5, 0x2, P0 ;  /* 0x00000009060b7211 */ /* 0x000fca00000f1405 */
[----:B------:R0:W5:Y:S04]  /*1a340*/  LDG.E R5, desc[UR36][R10.64] ;  /* 0x000000240a057981 */ /* 0x000168000c1e1900 */
.L_x_700:
        /* <DEDUP_REMOVED lines=9> */
.L_x_809:
[----:B------:R-:W1:Y:S02]  /*1a3e0*/  S2R R10, SR_TID.X ;  /* 0x00000000000a7919 */ /* 0x000e640000002100 */
[----:B-1----:R-:W-:-:S04]  /*1a3f0*/  LOP3.LUT R10, R10, 0x7f, RZ, 0xc0, !PT ;  /* 0x0000007f0a0a7812 */ /* 0x002fc800078ec0ff */
[----:B------:R-:W-:-:S13]  /*1a400*/  ISETP.NE.AND P0, PT, R10, RZ, PT ;  /* 0x000000ff0a00720c */ /* 0x000fda0003f05270 */
[----:B------:R-:W-:Y:S05]  /*1a410*/  @P0 BRA `(.L_x_702) ;  /* 0x00000000001c0947 */ /* 0x000fea0003800000 */
[----:B------:R-:W1:Y:S01]  /*1a420*/  S2R R10, SR_TID.X ;  /* 0x00000000000a7919 */ /* 0x000e620000002100 */
[----:B0-----:R-:W-:-:S04]  /*1a430*/  MOV R7, 0xc000 ;  /* 0x0000c00000077802 */ /* 0x001fc80000000f00 */
[----:B------:R2:W-:Y:S01]  /*1a440*/  SYNCS.ARRIVE.TRANS64 RZ, [R6+URZ+0x34830], R7 ;  /* 0x0348300706ff79a7 */ /* 0x0005e2000800003f */
[----:B-1----:R-:W-:-:S04]  /*1a450*/  LOP3.LUT R10, R10, 0x1f, RZ, 0xc0, !PT ;  /* 0x0000001f0a0a7812 */ /* 0x002fc800078ec0ff */
[----:B------:R-:W-:-:S13]  /*1a460*/  ISETP.NE.AND P1, PT, R10, RZ, PT ;  /* 0x000000ff0a00720c */ /* 0x000fda0003f25270 */
[----:B--2---:R-:W-:Y:S05]  /*1a470*/  @!P1 BRA `(.L_x_702) ;  /* 0x0000000000049947 */ /* 0x004fea0003800000 */
[----:B------:R-:W-:Y:S01]  /*1a480*/  BPT.TRAP 0x1 ;  /* 0x000000040000795c */ /* 0x000fe20000300000 */
.L_x_702:
        /* <DEDUP_REMOVED lines=34> */
.L_x_699:
        /* <DEDUP_REMOVED lines=39> */
[----:B--2---:R-:W-:-:S04]  /*1a920*/  IADD3 R11, R11, 0x1, RZ ;  /* 0x000000010b0b7810 */ /* 0x004fc80007ffe0ff */
[----:B------:R-:W-:Y:S01]  /*1a930*/  LEA.HI R2, R11, R11, RZ, 0x1 ;  /* 0x0000000b0b027211 */ /* 0x000fe200078f08ff */
[----:B------:R0:W-:Y:S03]  /*1a940*/  STL [R1+0x30], R11 ;  /* 0x0000300b01007387 */ /* 0x0001e60000100800 */
[----:B------:R-:W-:-:S05]  /*1a950*/  LOP3.LUT R2, R2, 0xfffffffe, RZ, 0xc0, !PT ;  /* 0xfffffffe02027812 */ /* 0x000fca00078ec0ff */
[----:B------:R-:W-:-:S05]  /*1a960*/  IMAD.IADD R2, R11, 0x1, -R2 ;  /* 0x000000010b027824 */ /* 0x000fca00078e0a02 */
[----:B------:R-:W-:-:S04]  /*1a970*/  SHF.L.U32 R2, R2, 0x1f, RZ ;  /* 0x0000001f02027819 */ /* 0x000fc800000006ff */
[----:B------:R-:W1:Y:S02]  /*1a980*/  SYNCS.PHASECHK.TRANS64.TRYWAIT P0, [R7+URZ+0x34820], R2 ;  /* 0x03482002070075a7 */ /* 0x000e64000800017f */
[----:B01----:R-:W-:Y:S05]  /*1a990*/  @!P0 BRA `(.L_x_704) ;  /* 0x0000003800308947 */ /* 0x003fea0003800000 */
.L_x_810:
[----:B------:R-:W-:Y:S05]  /*1a9a0*/  BSYNC B0 ;  /* 0x0000000000007941 */ /* 0x000fea0003800000 */
.L_x_703:
[----:B0-----:R-:W2:Y:S01]  /*1a9b0*/  LDL.LU R6, [R1+0x34] ;  /* 0x0000340001067983 */ /* 0x001ea20000300800 */
[----:B------:R-:W-:Y:S01]  /*1a9c0*/  BSSY B0, `(.L_x_705) ;  /* 0x0000197000007945 */ /* 0x000fe20003800000 */
[----:B--2---:R-:W-:-:S13]  /*1a9d0*/  ISETP.GE.AND P0, PT, R6, 0x81, PT ;  /* 0x000000810600780c */ /* 0x004fda0003f06270 */
[----:B------:R-:W-:Y:S05]  /*1a9e0*/  @!P0 BRA `(.L_x_706) ;  /* 0x0000001800508947 */ /* 0x000fea0003800000 */
[----:B------:R-:W2:Y:S01]  /*1a9f0*/  LDL R6, [R1+0x24] ;  /* 0x0000240001067983 */ /* 0x000ea20000100800 */
[----:B------:R-:W-:Y:S01]  /*1aa00*/  IMAD.MOV.U32 R2, RZ, RZ, 0x1 ;  /* 0x00000001ff027424 */ /* 0x000fe200078e00ff */
[----:B------:R-:W-:Y:S01]  /*1aa10*/  BSSY B1, `(.L_x_707) ;  /* 0x000008f000017945 */ /* 0x000fe20003800000 */
[----:B--2---:R-:W-:-:S04]  /*1aa20*/  IADD3 R13, -R6, RZ, RZ ;  /* 0x000000ff060d7210 */ /* 0x004fc80007ffe1ff */
[----:B------:R-:W-:-:S04]  /*1aa30*/  VIADDMNMX R13, R13, R2, 0xffffffff, !PT ;  /* 0xffffffff0d0d7446 */ /* 0x000fc80007800102 */
[C---:B------:R-:W-:Y:S01]  /*1aa40*/  IADD3 R2, R6.reuse, R13, RZ ;  /* 0x0000000d06027210 */ /* 0x040fe20007ffe0ff */
[----:B------:R-:W-:-:S03]  /*1aa50*/  VIADD R6, R6, 0xfffffffe ;  /* 0xfffffffe06067836 */ /* 0x000fc60000000000 */
[----:B------:R-:W-:-:S04]  /*1aa60*/  LOP3.LUT R2, R2, 0x1, RZ, 0xc0, !PT ;  /* 0x0000000102027812 */ /* 0x000fc800078ec0ff */
[----:B------:R-:W-:-:S13]  /*1aa70*/  ISETP.NE.U32.AND P0, PT, R2, 0x1, PT ;  /* 0x000000010200780c */ /* 0x000fda0003f05070 */
[----:B------:R-:W-:Y:S05]  /*1aa80*/  @P0 BRA `(.L_x_708) ;  /* 0x00000008001c0947 */ /* 0x000fea0003800000 */
[----:B------:R-:W2:Y:S04]  /*1aa90*/  LDL R7, [R1] ;  /* 0x0000000001077983 */ /* 0x000ea80000100800 */
[----:B------:R-:W3:Y:S01]  /*1aaa0*/  LDL R10, [R1+0xc] ;  /* 0x00000c00010a7983 */ /* 0x000ee20000100800 */
[----:B------:R-:W-:Y:S01]  /*1aab0*/  BSSY B2, `(.L_x_709) ;  /* 0x0000080000027945 */ /* 0x000fe20003800000 */
[----:B--2---:R-:W-:-:S04]  /*1aac0*/  IADD3 R7, R7, 0x1, RZ ;  /* 0x0000000107077810 */ /* 0x004fc80007ffe0ff */
        /* <DEDUP_REMOVED lines=10> */
[----:B------:R-:W-:Y:S01]  /*1ab70*/  MOV R2, R6 ;  /* 0x0000000600027202 */ /* 0x000fe20000000f00 */
[----:B------:R-:W-:Y:S01]  /*1ab80*/  ULDC.64 UR4, c[0x0][0x408] ;  /* 0x0001020000047ab9 */ /* 0x000fe20000000a00 */
[----:B0-----:R-:W-:-:S13]  /*1ab90*/  ISETP.NE.AND P0, PT, R17, 0x1, PT ;  /* 0x000000011100780c */ /* 0x001fda0003f05270 */
[----:B------:R-:W0:Y:S02]  /*1aba0*/  @P0 LDC.64 R10, c[0x0][0x420] ;  /* 0x00010800ff0a0b82 */ /* 0x000e240000000a00 */
[----:B0-----:R-:W-:-:S05]  /*1abb0*/  @P0 IMAD.HI.U32 R10, R6, R10, RZ ;  /* 0x0000000a060a0227 */ /* 0x001fca00078e00ff */
[----:B------:R-:W-:Y:S01]  /*1abc0*/  @P0 SHF.R.U32.HI R2, RZ, R11, R10 ;  /* 0x0000000bff020219 */ /* 0x000fe2000001160a */
[----:B------:R-:W-:-:S03]  /*1abd0*/  IMAD R10, R12, UR4, RZ ;  /* 0x000000040c0a7c24 */ /* 0x000fc6000f8e02ff */
[----:B------:R-:W-:Y:S01]  /*1abe0*/  SHF.R.S32.HI R11, RZ, 0x1f, R2 ;  /* 0x0000001fff0b7819 */ /* 0x000fe20000011402 */
[C---:B------:R-:W-:Y:S02]  /*1abf0*/  IMAD R15, R0.reuse, UR5, R10 ;  /* 0x00000005000f7c24 */ /* 0x040fe4000f8e020a */
[--C-:B------:R-:W-:Y:S02]  /*1ac00*/  IMAD.MOV.U32 R10, RZ, RZ, R2.reuse ;  /* 0x000000ffff0a7224 */ /* 0x100fe400078e0002 */
[----:B------:R-:W-:Y:S02]  /*1ac10*/  IMAD.MOV R2, RZ, RZ, -R2 ;  /* 0x000000ffff027224 */ /* 0x000fe400078e0a02 */
[----:B------:R-:W-:-:S04]  /*1ac20*/  IMAD.WIDE.U32 R10, R0, UR4, R10 ;  /* 0x00000004000a7c25 */ /* 0x000fc8000f8e000a */
[----:B------:R-:W-:Y:S01]  /*1ac30*/  IMAD R6, R17, R2, R6 ;  /* 0x0000000211067224 */ /* 0x000fe200078e0206 */
[----:B------:R-:W-:Y:S02]  /*1ac40*/  IADD3 R15, R15, R11, RZ ;  /* 0x0000000b0f0f7210 */ /* 0x000fe40007ffe0ff */
[----:B------:R-:W-:-:S04]  /*1ac50*/  LEA R8, P0, R10, R8, 0x2 ;  /* 0x000000080a087211 */ /* 0x000fc800078010ff */
[----:B------:R-:W-:-:S05]  /*1ac60*/  LEA.HI.X R9, R10, R9, R15, 0x2, P0 ;  /* 0x000000090a097211 */ /* 0x000fca00000f140f */
[----:B------:R0:W5:Y:S04]  /*1ac70*/  LDG.E R2, desc[UR36][R8.64] ;  /* 0x0000002408027981 */ /* 0x000168000c1e1900 */
.L_x_711:
[----:B0-----:R-:W0:Y:S01]  /*1ac80*/  S2R R9, SR_CgaCtaId ;  /* 0x0000000000097919 */ /* 0x001e220000008800 */
[----:B------:R-:W-:-:S04]  /*1ac90*/  MOV R8, 0x400 ;  /* 0x0000040000087802 */ /* 0x000fc80000000f00 */
[----:B0-----:R-:W-:Y:S02]  /*1aca0*/  LEA R8, R9, R8, 0x18 ;  /* 0x0000000809087211 */ /* 0x001fe400078ec0ff */
[----:B------:R-:W-:Y:S02]  /*1acb0*/  SHF.L.U32 R9, R14, 0x1f, RZ ;  /* 0x0000001f0e097819 */ /* 0x000fe400000006ff */
[----:B------:R-:W-:-:S04]  /*1acc0*/  LEA R8, R7, R8, 0x3 ;  /* 0x0000000807087211 */ /* 0x000fc800078e18ff */
[----:B------:R-:W0:Y:S02]  /*1acd0*/  SYNCS.PHASECHK.TRANS64.TRYWAIT P0, [R8+URZ+0x34840], R9 ;  /* 0x03484009080075a7 */ /* 0x000e24000800017f */
[----:B0-----:R-:W-:Y:S05]  /*1ace0*/  @!P0 BRA `(.L_x_712) ;  /* 0x00000034007c8947 */ /* 0x001fea0003800000 */
.L_x_811:
        /* <DEDUP_REMOVED lines=11> */
.L_x_713:
        /* <DEDUP_REMOVED lines=14> */
[----:B------:R-:W-:Y:S01]  /*1ae80*/  IADD3 R9, R9, 0x34800, RZ ;  /* 0x0003480009097810 */ /* 0x000fe20007ffe0ff */
        /* <DEDUP_REMOVED lines=22> */
.L_x_812:
[----:B------:R-:W-:Y:S05]  /*1aff0*/  @P1 BRA `(.L_x_715) ;  /* 0x0000000000301947 */ /* 0x000fea0003800000 */
[----:B------:R-:W2:Y:S01]  /*1b000*/  LDL R10, [R1] ;  /* 0x00000000010a7983 */ /* 0x000ea20000100800 */
[----:B------:R-:W-:Y:S01]  /*1b010*/  MOV R11, 0x400 ;  /* 0x00000400000b7802 */ /* 0x000fe20000000f00 */
[----:B------:R-:W1:Y:S01]  /*1b020*/  S2R R17, SR_TID.X ;  /* 0x0000000000117919 */ /* 0x000e620000002100 */
[----:B------:R-:W3:Y:S01]  /*1b030*/  S2R R15, SR_CgaCtaId ;  /* 0x00000000000f7919 */ /* 0x000ee20000008800 */
[----:B0-----:R-:W-:Y:S01]  /*1b040*/  IMAD.MOV.U32 R9, RZ, RZ, 0x8000 ;  /* 0x00008000ff097424 */ /* 0x001fe200078e00ff */
[----:B-1----:R-:W-:-:S04]  /*1b050*/  LOP3.LUT R17, R17, 0x1f, RZ, 0xc0, !PT ;  /* 0x0000001f11117812 */ /* 0x002fc800078ec0ff */
[----:B------:R-:W-:Y:S02]  /*1b060*/  ISETP.NE.AND P0, PT, R17, RZ, PT ;  /* 0x000000ff1100720c */ /* 0x000fe40003f05270 */
[----:B---3--:R-:W-:-:S04]  /*1b070*/  LEA R11, R15, R11, 0x18 ;  /* 0x0000000b0f0b7211 */ /* 0x008fc800078ec0ff */
[----:B--2---:R-:W-:-:S04]  /*1b080*/  LEA R8, R10, R11, 0x3 ;  /* 0x0000000b0a087211 */ /* 0x004fc800078e18ff */
[----:B------:R1:W-:Y:S03]  /*1b090*/  SYNCS.ARRIVE.TRANS64 RZ, [R8+URZ+0x34850], R9 ;  /* 0x0348500908ff79a7 */ /* 0x0003e6000800003f */
[----:B------:R-:W-:Y:S05]  /*1b0a0*/  @!P0 BRA `(.L_x_715) ;  /* 0x0000000000048947 */ /* 0x000fea0003800000 */
[----:B------:R-:W-:Y:S01]  /*1b0b0*/  BPT.TRAP 0x1 ;  /* 0x000000040000795c */ /* 0x000fe20000300000 */
.L_x_715:
        /* <DEDUP_REMOVED lines=13> */
[----:B------:R-:W-:-:S02]  /*1b190*/  MOV R5, R2 ;  /* 0x0000000200057202 */ /* 0x000fc40000000f00 */
[----:B--2---:R-:W-:Y:S02]  /*1b1a0*/  R2UR UR11, R8 ;  /* 0x00000000080b72ca */ /* 0x004fe400000e0000 */
[----:B---3--:R-:W-:-:S04]  /*1b1b0*/  LEA R8, R10, R11, 0x3 ;  /* 0x0000000b0a087211 */ /* 0x008fc800078e18ff */
        /* <DEDUP_REMOVED lines=15> */
.L_x_710:
[----:B------:R-:W-:Y:S05]  /*1b2b0*/  BSYNC B2 ;  /* 0x0000000000027941 */ /* 0x000fea0003800000 */
.L_x_709:
[----:B------:R-:W2:Y:S04]  /*1b2c0*/  LDL.LU R2, [R1+0x24] ;  /* 0x0000240001027983 */ /* 0x000ea80000300800 */
[----:B------:R0:W-:Y:S04]  /*1b2d0*/  STL [R1], R7 ;  /* 0x0000000701007387 */ /* 0x0001e80000100800 */
[----:B------:R0:W-:Y:S02]  /*1b2e0*/  STL [R1+0xc], R14 ;  /* 0x00000c0e01007387 */ /* 0x0001e40000100800 */
[----:B0-2---:R-:W-:-:S07]  /*1b2f0*/  VIADD R6, R2, 0xfffffffd ;  /* 0xfffffffd02067836 */ /* 0x005fce0000000000 */
.L_x_708:
[----:B------:R-:W-:Y:S05]  /*1b300*/  BSYNC B1 ;  /* 0x0000000000017941 */ /* 0x000fea0003800000 */
.L_x_707:
[----:B------:R-:W-:-:S04]  /*1b310*/  IADD3 R2, -R13, RZ, RZ ;  /* 0x000000ff0d027210 */ /* 0x000fc80007ffe1ff */
[----:B------:R-:W-:-:S13]  /*1b320*/  ISETP.NE.AND P0, PT, R3, R2, PT ;  /* 0x000000020300720c */ /* 0x000fda0003f05270 */
[----:B------:R-:W-:Y:S05]  /*1b330*/  @!P0 BRA `(.L_x_706) ;  /* 0x0000000c00fc8947 */ /* 0x000fea0003800000 */
[----:B------:R-:W-:-:S07]  /*1b340*/  IMAD.MOV.U32 R10, RZ, RZ, R5 ;  /* 0x000000ffff0a7224 */ /* 0x000fce00078e0005 */
.L_x_730:
[----:B------:R-:W2:Y:S04]  /*1b350*/  LDL R3, [R1] ;  /* 0x0000000001037983 */ /* 0x000ea80000100800 */
[----:B------:R-:W3:Y:S01]  /*1b360*/  LDL R2, [R1+0xc] ;  /* 0x00000c0001027983 */ /* 0x000ee20000100800 */
[----:B------:R-:W-:Y:S05]  /*1b370*/  YIELD ;  /* 0x0000000000007946 */ /* 0x000fea0003800000 */
[----:B------:R-:W-:Y:S01]  /*1b380*/  BSSY B1, `(.L_x_716) ;  /* 0x000007a000017945 */ /* 0x000fe20003800000 */
[----:B--2---:R-:W-:-:S04]  /*1b390*/  IADD3 R7, R3, 0x1, RZ ;  /* 0x0000000103077810 */ /* 0x004fc80007ffe0ff */
        /* <DEDUP_REMOVED lines=12> */
[----:B0-----:R-:W-:-:S13]  /*1b460*/  ISETP.NE.AND P0, PT, R10, 0x1, PT ;  /* 0x000000010a00780c */ /* 0x001fda0003f05270 */
[----:B------:R-:W0:Y:S02]  /*1b470*/  @P0 LDC.64 R2, c[0x0][0x420] ;  /* 0x00010800ff020b82 */ /* 0x000e240000000a00 */
[----:B0-----:R-:W-:Y:S01]  /*1b480*/  @P0 IMAD.HI.U32 R9, R6, R2, RZ ;  /* 0x0000000206090227 */ /* 0x001fe200078e00ff */
[----:B------:R-:W-:-:S04]  /*1b490*/  MOV R2, R6 ;  /* 0x0000000600027202 */ /* 0x000fc80000000f00 */
[----:B------:R-:W-:-:S04]  /*1b4a0*/  @P0 SHF.R.U32.HI R2, RZ, R3, R9 ;  /* 0x00000003ff020219 */ /* 0x000fc80000011609 */
[--C-:B------:R-:W-:Y:S01]  /*1b4b0*/  SHF.R.S32.HI R3, RZ, 0x1f, R2.reuse ;  /* 0x0000001fff037819 */ /* 0x100fe20000011402 */
[----:B------:R-:W-:-:S04]  /*1b4c0*/  IMAD.MOV R9, RZ, RZ, -R2 ;  /* 0x000000ffff097224 */ /* 0x000fc800078e0a02 */
[----:B------:R-:W-:Y:S02]  /*1b4d0*/  IMAD R9, R10, R9, R6 ;  /* 0x000000090a097224 */ /* 0x000fe400078e0206 */
[----:B------:R-:W-:Y:S02]  /*1b4e0*/  IMAD R10, R12, UR6, RZ ;  /* 0x000000060c0a7c24 */ /* 0x000fe4000f8e02ff */
[----:B------:R-:W-:-:S04]  /*1b4f0*/  IMAD.WIDE.U32 R2, R0, UR6, R2 ;  /* 0x0000000600027c25 */ /* 0x000fc8000f8e0002 */
[----:B------:R-:W-:-:S05]  /*1b500*/  IMAD R10, R0, UR7, R10 ;  /* 0x00000007000a7c24 */ /* 0x000fca000f8e020a */
[----:B------:R-:W-:Y:S02]  /*1b510*/  IADD3 R3, R10, R3, RZ ;  /* 0x000000030a037210 */ /* 0x000fe40007ffe0ff */
[----:B------:R-:W-:-:S04]  /*1b520*/  LEA R10, P0, R2, UR4, 0x2 ;  /* 0x00000004020a7c11 */ /* 0x000fc8000f8010ff */
[----:B------:R-:W-:-:S05]  /*1b530*/  LEA.HI.X R11, R2, UR5, R3, 0x2, P0 ;  /* 0x00000005020b7c11 */ /* 0x000fca00080f1403 */
[----:B------:R0:W5:Y:S04]  /*1b540*/  LDG.E R10, desc[UR36][R10.64] ;  /* 0x000000240a0a7981 */ /* 0x000168000c1e1900 */
.L_x_718:
[----:B------:R-:W1:Y:S01]  /*1b550*/  S2R R3, SR_CgaCtaId ;  /* 0x0000000000037919 */ /* 0x000e620000008800 */
[----:B------:R-:W-:-:S04]  /*1b560*/  MOV R2, 0x400 ;  /* 0x0000040000027802 */ /* 0x000fc80000000f00 */
[----:B-1----:R-:W-:Y:S02]  /*1b570*/  LEA R2, R3, R2, 0x18 ;  /* 0x0000000203027211 */ /* 0x002fe400078ec0ff */
[----:B------:R-:W-:-:S03]  /*1b580*/  SHF.L.U32 R3, R8, 0x1f, RZ ;  /* 0x0000001f08037819 */ /* 0x000fc600000006ff */
[----:B------:R-:W-:-:S04]  /*1b590*/  IMAD R2, R7, 0x8, R2 ;  /* 0x0000000807027824 */ /* 0x000fc800078e0202 */
[----:B------:R-:W1:Y:S02]  /*1b5a0*/  SYNCS.PHASECHK.TRANS64.TRYWAIT P0, [R2+URZ+0x34840], R3 ;  /* 0x03484003020075a7 */ /* 0x000e64000800017f */
[----:B-1----:R-:W-:Y:S05]  /*1b5b0*/  @!P0 BRA `(.L_x_719) ;  /* 0x0000002c00708947 */ /* 0x002fea0003800000 */
.L_x_813:
[----:B0-----:R-:W0:Y:S02]  /*1b5c0*/  S2R R11, SR_TID.X ;  /* 0x00000000000b7919 */ /* 0x001e240000002100 */
[----:B0-----:R-:W-:-:S04]  /*1b5d0*/  LOP3.LUT R11, R11, 0x7f, RZ, 0xc0, !PT ;  /* 0x0000007f0b0b7812 */ /* 0x001fc800078ec0ff */
[----:B------:R-:W-:-:S13]  /*1b5e0*/  ISETP.NE.AND P0, PT, R11, RZ, PT ;  /* 0x000000ff0b00720c */ /* 0x000fda0003f05270 */
[----:B------:R-:W-:Y:S05]  /*1b5f0*/  @P0 BRA `(.L_x_720) ;  /* 0x00000000001c0947 */ /* 0x000fea0003800000 */
[----:B------:R-:W0:Y:S01]  /*1b600*/  S2R R11, SR_TID.X ;  /* 0x00000000000b7919 */ /* 0x000e220000002100 */
[----:B-1----:R-:W-:-:S04]  /*1b610*/  MOV R3, 0xc000 ;  /* 0x0000c00000037802 */ /* 0x002fc80000000f00 */
[----:B------:R2:W-:Y:S01]  /*1b620*/  SYNCS.ARRIVE.TRANS64 RZ, [R2+URZ+0x34830], R3 ;  /* 0x0348300302ff79a7 */ /* 0x0005e2000800003f */
[----:B0-----:R-:W-:-:S04]  /*1b630*/  LOP3.LUT R11, R11, 0x1f, RZ, 0xc0, !PT ;  /* 0x0000001f0b0b7812 */ /* 0x001fc800078ec0ff */
[----:B------:R-:W-:-:S13]  /*1b640*/  ISETP.NE.AND P1, PT, R11, RZ, PT ;  /* 0x000000ff0b00720c */ /* 0x000fda0003f25270 */
[----:B--2---:R-:W-:Y:S05]  /*1b650*/  @!P1 BRA `(.L_x_720) ;  /* 0x0000000000049947 */ /* 0x004fea0003800000 */
[----:B------:R-:W-:Y:S01]  /*1b660*/  BPT.TRAP 0x1 ;  /* 0x000000040000795c */ /* 0x000fe20000300000 */
.L_x_720:
[----:B------:R-:W2:Y:S04]  /*1b670*/  LDL R15, [R1+0x8] ;  /* 0x00000800010f7983 */ /* 0x000ea80000100800 */
[----:B------:R-:W3:Y:S01]  /*1b680*/  LDL.LU R14, [R1+0xc] ;  /* 0x00000c00010e7983 */ /* 0x000ee20000300800 */
[----:B-1----:R-:W-:-:S03]  /*1b690*/  MOV R3, 0x400 ;  /* 0x0000040000037802 */ /* 0x002fc60000000f00 */
        /* <DEDUP_REMOVED lines=23> */
[----:B---3--:R-:W-:Y:S02]  /*1b810*/  SHF.L.U32 R2, R14, 0x1f, RZ ;  /* 0x0000001f0e027819 */ /* 0x008fe400000006ff */
[----:B----4-:R-:W-:-:S06]  /*1b820*/  LEA R3, R11, R3, 0x3 ;  /* 0x000000030b037211 */ /* 0x010fcc00078e18ff */
        /* <DEDUP_REMOVED lines=9> */
.L_x_814:
        /* <DEDUP_REMOVED lines=8> */
.L_x_722:
        /* <DEDUP_REMOVED lines=16> */
[----:B--2---:R-:W-:Y:S02]  /*1ba40*/  R2UR UR11, R15 ;  /* 0x000000000f0b72ca */ /* 0x004fe400000e0000 */
[----:B---3--:R-:W-:Y:S02]  /*1ba50*/  LEA R2, R2, R13, 0xf ;  /* 0x0000000d02027211 */ /* 0x008fe400078e78ff */
[----:B----4-:R-:W-:-:S02]  /*1ba60*/  R2UR UR5, R11 ;  /* 0x000000000b0572ca */ /* 0x010fc400000e0000 */
[----:B------:R-:W-:-:S11]  /*1ba70*/  R2UR UR6, R2 ;  /* 0x00000000020672ca */ /* 0x000fd600000e0000 */
[----:B------:R-:W-:Y:S02]  /*1ba80*/  ULEA UR11, UR11, UR5, 0x7 ;  /* 0x000000050b0b7291 */ /* 0x000fe4000f8e383f */
        /* <DEDUP_REMOVED lines=9> */
.L_x_717:
[----:B------:R-:W-:Y:S05]  /*1bb20*/  BSYNC B1 ;  /* 0x0000000000017941 */ /* 0x000fea0003800000 */
.L_x_716:
[----:B------:R-:W-:Y:S01]  /*1bb30*/  IADD3 R3, R7, 0x1, RZ ;  /* 0x0000000107037810 */ /* 0x000fe20007ffe0ff */
[----:B------:R-:W-:Y:S03]  /*1bb40*/  BSSY B1, `(.L_x_723) ;  /* 0x000007b000017945 */ /* 0x000fe60003800000 */
        /* <DEDUP_REMOVED lines=14> */
[----:B-1----:R-:W-:-:S13]  /*1bc30*/  ISETP.NE.AND P0, PT, R11, 0x1, PT ;  /* 0x000000010b00780c */ /* 0x002fda0003f05270 */
[----:B------:R-:W1:Y:S02]  /*1bc40*/  @P0 LDC.64 R2, c[0x0][0x420] ;  /* 0x00010800ff020b82 */ /* 0x000e640000000a00 */
[----:B-1----:R-:W-:Y:S01]  /*1bc50*/  @P0 IMAD.HI.U32 R10, R9, R2, RZ ;  /* 0x00000002090a0227 */ /* 0x002fe200078e00ff */
[----:B------:R-:W-:-:S04]  /*1bc60*/  MOV R2, R9 ;  /* 0x0000000900027202 */ /* 0x000fc80000000f00 */
[----:B------:R-:W-:Y:S01]  /*1bc70*/  @P0 SHF.R.U32.HI R2, RZ, R3, R10 ;  /* 0x00000003ff020219 */ /* 0x000fe2000001160a */
[----:B------:R-:W-:-:S04]  /*1bc80*/  IMAD R10, R12, UR6, RZ ;  /* 0x000000060c0a7c24 */ /* 0x000fc8000f8e02ff */
[----:B------:R-:W-:Y:S02]  /*1bc90*/  IMAD.MOV R3, RZ, RZ, -R2 ;  /* 0x000000ffff037224 */ /* 0x000fe400078e0a02 */
[----:B------:R-:W-:Y:S02]  /*1bca0*/  IMAD R10, R0, UR7, R10 ;  /* 0x00000007000a7c24 */ /* 0x000fe4000f8e020a */
[----:B------:R-:W-:Y:S01]  /*1bcb0*/  IMAD R9, R11, R3, R9 ;  /* 0x000000030b097224 */ /* 0x000fe200078e0209 */
[----:B------:R-:W-:-:S03]  /*1bcc0*/  SHF.R.S32.HI R3, RZ, 0x1f, R2 ;  /* 0x0000001fff037819 */ /* 0x000fc60000011402 */
[----:B------:R-:W-:-:S05]  /*1bcd0*/  IMAD.WIDE.U32 R2, R0, UR6, R2 ;  /* 0x0000000600027c25 */ /* 0x000fca000f8e0002 */
[----:B------:R-:W-:Y:S02]  /*1bce0*/  IADD3 R3, R10, R3, RZ ;  /* 0x000000030a037210 */ /* 0x000fe40007ffe0ff */
[----:B------:R-:W-:-:S04]  /*1bcf0*/  LEA R10, P0, R2, UR4, 0x2 ;  /* 0x00000004020a7c11 */ /* 0x000fc8000f8010ff */
[----:B------:R-:W-:-:S05]  /*1bd00*/  LEA.HI.X R11, R2, UR5, R3, 0x2, P0 ;  /* 0x00000005020b7c11 */ /* 0x000fca00080f1403 */
[----:B------:R1:W5:Y:S04]  /*1bd10*/  LDG.E R10, desc[UR36][R10.64] ;  /* 0x000000240a0a7981 */ /* 0x000368000c1e1900 */
.L_x_725:
[----:B------:R-:W2:Y:S01]  /*1bd20*/  S2R R3, SR_CgaCtaId ;  /* 0x0000000000037919 */ /* 0x000ea20000008800 */
[----:B------:R-:W-:-:S04]  /*1bd30*/  MOV R2, 0x400 ;  /* 0x0000040000027802 */ /* 0x000fc80000000f00 */
[----:B--2---:R-:W-:Y:S02]  /*1bd40*/  LEA R2, R3, R2, 0x18 ;  /* 0x0000000203027211 */ /* 0x004fe400078ec0ff */
[----:B------:R-:W-:-:S03]  /*1bd50*/  SHF.L.U32 R3, R13, 0x1f, RZ ;  /* 0x0000001f0d037819 */ /* 0x000fc600000006ff */
[----:B------:R-:W-:-:S04]  /*1bd60*/  IMAD R2, R14, 0x8, R2 ;  /* 0x000000080e027824 */ /* 0x000fc800078e0202 */
[----:B------:R-:W2:Y:S02]  /*1bd70*/  SYNCS.PHASECHK.TRANS64.TRYWAIT P0, [R2+URZ+0x34840], R3 ;  /* 0x03484003020075a7 */ /* 0x000ea4000800017f */
[----:B--2---:R-:W-:Y:S05]  /*1bd80*/  @!P0 BRA `(.L_x_726) ;  /* 0x0000002400a48947 */ /* 0x004fea0003800000 */
.L_x_815:
[----:B-1----:R-:W1:Y:S02]  /*1bd90*/  S2R R11, SR_TID.X ;  /* 0x00000000000b7919 */ /* 0x002e640000002100 */
[----:B-1----:R-:W-:-:S04]  /*1bda0*/  LOP3.LUT R11, R11, 0x7f, RZ, 0xc0, !PT ;  /* 0x0000007f0b0b7812 */ /* 0x002fc800078ec0ff */
[----:B------:R-:W-:-:S13]  /*1bdb0*/  ISETP.NE.AND P0, PT, R11, RZ, PT ;  /* 0x000000ff0b00720c */ /* 0x000fda0003f05270 */
[----:B------:R-:W-:Y:S05]  /*1bdc0*/  @P0 BRA `(.L_x_727) ;  /* 0x00000000001c0947 */ /* 0x000fea0003800000 */
[----:B------:R-:W1:Y:S01]  /*1bdd0*/  S2R R11, SR_TID.X ;  /* 0x00000000000b7919 */ /* 0x000e620000002100 */
[----:B--2---:R-:W-:-:S04]  /*1bde0*/  MOV R3, 0xc000 ;  /* 0x0000c00000037802 */ /* 0x004fc80000000f00 */
[----:B------:R3:W-:Y:S01]  /*1bdf0*/  SYNCS.ARRIVE.TRANS64 RZ, [R2+URZ+0x34830], R3 ;  /* 0x0348300302ff79a7 */ /* 0x0007e2000800003f */
[----:B-1----:R-:W-:-:S04]  /*1be00*/  LOP3.LUT R11, R11, 0x1f, RZ, 0xc0, !PT ;  /* 0x0000001f0b0b7812 */ /* 0x002fc800078ec0ff */
[----:B------:R-:W-:-:S13]  /*1be10*/  ISETP.NE.AND P1, PT, R11, RZ, PT ;  /* 0x000000ff0b00720c */ /* 0x000fda0003f25270 */
[----:B---3--:R-:W-:Y:S05]  /*1be20*/  @!P1 BRA `(.L_x_727) ;  /* 0x0000000000049947 */ /* 0x008fea0003800000 */
[----:B------:R-:W-:Y:S01]  /*1be30*/  BPT.TRAP 0x1 ;  /* 0x000000040000795c */ /* 0x000fe20000300000 */
.L_x_727:
        /* <DEDUP_REMOVED lines=15> */
[----:B------:R-:W-:Y:S02]  /*1bf30*/  SHF.L.U32 R8, R8, 0x1f, RZ ;  /* 0x0000001f08087819 */ /* 0x000fe400000006ff */
        /* <DEDUP_REMOVED lines=22> */
.L_x_816:
        /* <DEDUP_REMOVED lines=8> */
.L_x_729:
        /* <DEDUP_REMOVED lines=8> */
[----:B0-----:R-:W-:-:S05]  /*1c1a0*/  LEA R8, R11, R8, 0x18 ;  /* 0x000000080b087211 */ /* 0x001fca00078ec0ff */
[----:B------:R-:W-:-:S05]  /*1c1b0*/  IMAD R7, R7, 0x8000, R8 ;  /* 0x0000800007077824 */ /* 0x000fca00078e0208 */
        /* <DEDUP_REMOVED lines=9> */
[----:B------:R-:W-:Y:S02]  /*1c250*/  MOV R5, R10 ;  /* 0x0000000a00057202 */ /* 0x000fe40000000f00 */
        /* <DEDUP_REMOVED lines=9> */
.L_x_724:
[----:B------:R-:W-:Y:S05]  /*1c2f0*/  BSYNC B1 ;  /* 0x0000000000017941 */ /* 0x000fea0003800000 */
.L_x_723:
[C---:B------:R-:W-:Y:S01]  /*1c300*/  ISETP.GT.AND P0, PT, R6.reuse, 0x1, PT ;  /* 0x000000010600780c */ /* 0x040fe20003f04270 */
[----:B------:R-:W-:-:S12]  /*1c310*/  VIADD R6, R6, 0xfffffffe ;  /* 0xfffffffe06067836 */ /* 0x000fd80000000000 */
[----:B------:R-:W-:Y:S05]  /*1c320*/  @P0 BRA `(.L_x_730) ;  /* 0xfffffff000080947 */ /* 0x000fea000383ffff */
.L_x_706:
[----:B------:R-:W-:Y:S05]  /*1c330*/  BSYNC B0 ;  /* 0x0000000000007941 */ /* 0x000fea0003800000 */
.L_x_705:
[----:B------:R-:W1:Y:S01]  /*1c340*/  S2R R2, SR_TID.X ;  /* 0x0000000000027919 */ /* 0x000e620000002100 */
[----:B------:R-:W-:Y:S01]  /*1c350*/  BSSY B0, `(.L_x_731) ;  /* 0x0000010000007945 */ /* 0x000fe20003800000 */
[----:B-1----:R-:W-:-:S04]  /*1c360*/  LOP3.LUT R2, R2, 0x1f, RZ, 0xc0, !PT ;  /* 0x0000001f02027812 */ /* 0x002fc800078ec0ff */
[----:B------:R-:W-:-:S13]  /*1c370*/  ISETP.NE.AND P0, PT, R2, RZ, PT ;  /* 0x000000ff0200720c */ /* 0x000fda0003f05270 */
[----:B------:R-:W-:Y:S05]  /*1c380*/  @P0 BRA `(.L_x_732) ;  /* 0x0000000000300947 */ /* 0x000fea0003800000 */
[----:B------:R-:W1:Y:S01]  /*1c390*/  S2R R3, SR_LANEID ;  /* 0x0000000000037919 */ /* 0x000e620000000000 */
[----:B------:R-:W-:Y:S02]  /*1c3a0*/  VOTEU.ANY UR4, UPT, PT ;  /* 0x0000000000047886 */ /* 0x000fe400038e0100 */
[----:B------:R-:W1:Y:S08]  /*1c3b0*/  FLO.U32 R0, UR4 ;  /* 0x0000000400007d00 */ /* 0x000e7000080e0000 */
[----:B------:R-:W2:Y:S01]  /*1c3c0*/  POPC R7, UR4 ;  /* 0x0000000400077d09 */ /* 0x000ea20008000000 */
[----:B-1----:R-:W-:-:S02]  /*1c3d0*/  ISETP.EQ.U32.AND P0, PT, R0, R3, PT ;  /* 0x000000030000720c */ /* 0x002fc40003f02070 */
[----:B------:R-:W2:Y:S11]  /*1c3e0*/  LDC.64 R2, c[0x0][0xc38] ;  /* 0x00030e00ff027b82 */ /* 0x000eb60000000a00 */
[----:B--2---:R-:W2:Y:S01]  /*1c3f0*/  @P0 ATOMG.E.ADD.STRONG.GPU PT, R3, desc[UR36][R2.64], R7 ;  /* 0x00000007020309a8 */ /* 0x004ea200081ee1e4 */
[----:B------:R-:W1:Y:S02]  /*1c400*/  S2R R6, SR_LTMASK ;  /* 0x0000000000067919 */ /* 0x000e640000003900 */
[----:B-1----:R-:W-:-:S04]  /*1c410*/  LOP3.LUT R6, R6, UR4, RZ, 0xc0, !PT ;  /* 0x0000000406067c12 */ /* 0x002fc8000f8ec0ff */
[----:B------:R-:W1:Y:S01]  /*1c420*/  POPC R9, R6 ;  /* 0x0000000600097309 */ /* 0x000e620000000000 */
[----:B--2---:R-:W1:Y:S02]  /*1c430*/  SHFL.IDX PT, R0, R3, R0, 0x1f ;  /* 0x00001f0003007589 */ /* 0x004e6400000e0000 */
[----:B-1----:R-:W-:-:S07]  /*1c440*/  IADD3 R16, R0, UR40, R9 ;  /* 0x0000002800107c10 */ /* 0x002fce000fffe009 */
.L_x_732:
[----:B------:R-:W-:Y:S05]  /*1c450*/  BSYNC B0 ;  /* 0x0000000000007941 */ /* 0x000fea0003800000 */
.L_x_731:
[----:B------:R-:W-:Y:S04]  /*1c460*/  BSSY B0, `(.L_x_733) ;  /* 0x0000032000007945 */ /* 0x000fe80003800000 */
[----:B------:R-:W-:Y:S05]  /*1c470*/  @!P6 BRA `(.L_x_734) ;  /* 0x0000000000c0e947 */ /* 0x000fea0003800000 */
[----:B------:R-:W2:Y:S01]  /*1c480*/  LDL R2, [R1] ;  /* 0x0000000001027983 */ /* 0x000ea20000100800 */
[----:B------:R-:W-:-:S03]  /*1c490*/  MOV R3, 0x400 ;  /* 0x0000040000037802 */ /* 0x000fc60000000f00 */
[----:B------:R-:W3:Y:S01]  /*1c4a0*/  LDL R0, [R1+0xc] ;  /* 0x00000c0001007983 */ /* 0x000ee20000100800 */
[----:B------:R-:W1:Y:S02]  /*1c4b0*/  S2R R6, SR_CgaCtaId ;  /* 0x0000000000067919 */ /* 0x000e640000008800 */
[----:B-1----:R-:W-:-:S04]  /*1c4c0*/  LEA R3, R6, R3, 0x18 ;  /* 0x0000000306037211 */ /* 0x002fc800078ec0ff */
[----:B--2---:R-:W-:Y:S02]  /*1c4d0*/  LEA R3, R2, R3, 0x3 ;  /* 0x0000000302037211 */ /* 0x004fe400078e18ff */
[----:B---3--:R-:W-:-:S04]  /*1c4e0*/  SHF.L.U32 R0, R0, 0x1f, RZ ;  /* 0x0000001f00007819 */ /* 0x008fc800000006ff */
[----:B------:R-:W1:Y:S02]  /*1c4f0*/  SYNCS.PHASECHK.TRANS64.TRYWAIT P0, [R3+URZ+0x34860], R0 ;  /* 0x03486000030075a7 */ /* 0x000e64000800017f */
[----:B-1----:R-:W-:Y:S05]  /*1c500*/  @!P0 BRA `(.L_x_735) ;  /* 0x0000001c00ec8947 */ /* 0x002fea0003800000 */
.L_x_817:
        /* <DEDUP_REMOVED lines=11> */
.L_x_736:
        /* <DEDUP_REMOVED lines=14> */
[----:B--2---:R-:W-:Y:S02]  /*1c6a0*/  R2UR UR5, R8 ;  /* 0x00000000080572ca */ /* 0x004fe400000e0000 */
[----:B---3--:R-:W-:Y:S02]  /*1c6b0*/  LEA R0, R0, R6, 0xf ;  /* 0x0000000600007211 */ /* 0x008fe400078e78ff */
[----:B----4-:R-:W-:Y:S02]  /*1c6c0*/  R2UR UR11, R2 ;  /* 0x00000000020b72ca */ /* 0x010fe400000e0000 */
        /* <DEDUP_REMOVED lines=11> */
.L_x_734:
[----:B------:R-:W-:Y:S05]  /*1c780*/  BSYNC B0 ;  /* 0x0000000000007941 */ /* 0x000fea0003800000 */
.L_x_733:
        /* <DEDUP_REMOVED lines=9> */
.L_x_690:
[----:B------:R-:W-:Y:S05]  /*1c820*/  BSYNC B6 ;  /* 0x0000000000067941 */ /* 0x000fea0003800000 */
.L_x_688:
[----:B------:R-:W-:-:S03]  /*1c830*/  UMOV UR4, 0xffffffff ;  /* 0xffffffff00047882 */ /* 0x000fc60000000000 */
[----:B------:R-:W-:Y:S05]  /*1c840*/  BRA.DIV UR4, `(.L_x_737) ;  /* 0x0000001e04307947 */ /* 0x000fea000b800000 */
[----:B------:R2:W3:Y:S04]  /*1c850*/  SHFL.IDX PT, R4, R16, RZ, 0x1f ;  /* 0x00001fff10047589 */ /* 0x0004e800000e0000 */
[----:B------:R2:W4:Y:S02]  /*1c860*/  SHFL.IDX PT, R6, R16, 0x1, 0x1f ;  /* 0x00201f0010067f89 */ /* 0x00052400000e0000 */
.L_x_821:
[----:B0----5:R-:W0:Y:S01]  /*1c870*/  S2R R8, SR_TID.X ;  /* 0x0000000000087919 */ /* 0x021e220000002100 */
[----:B------:R-:W-:Y:S01]  /*1c880*/  ULDC UR4, c[0x0][0xc14] ;  /* 0x0003050000047ab9 */ /* 0x000fe20000000800 */
[----:B------:R-:W-:Y:S01]  /*1c890*/  BSSY B0, `(.L_x_738) ;  /* 0x000000b000007945 */ /* 0x000fe20003800000 */
[----:B-1----:R-:W-:Y:S01]  /*1c8a0*/  IMAD.U32 R0, RZ, RZ, UR4 ;  /* 0x00000004ff007e24 */ /* 0x002fe2000f8e00ff */
[----:B------:R-:W-:Y:S02]  /*1c8b0*/  MOV R17, RZ ;  /* 0x000000ff00117202 */ /* 0x000fe40000000f00 */
[----:B0-----:R-:W-:-:S04]  /*1c8c0*/  LOP3.LUT R8, R8, 0x1f, RZ, 0xc0, !PT ;  /* 0x0000001f08087812 */ /* 0x001fc800078ec0ff */
[C---:B------:R-:W-:Y:S02]  /*1c8d0*/  ISETP.NE.AND P0, PT, R8.reuse, 0x1f, PT ;  /* 0x0000001f0800780c */ /* 0x040fe40003f05270 */
[----:B------:R-:W-:-:S04]  /*1c8e0*/  IADD3 R5, R8, R19, RZ ;  /* 0x0000001308057210 */ /* 0x000fc80007ffe0ff */
[----:B------:R-:W-:-:S13]  /*1c8f0*/  ISETP.GE.OR P0, PT, R5, R0, !P0 ;  /* 0x000000000500720c */ /* 0x000fda0004706670 */
[----:B------:R-:W-:Y:S05]  /*1c900*/  @P0 BRA `(.L_x_739) ;  /* 0x00000000000c0947 */ /* 0x000fea0003800000 */
[----:B------:R-:W0:Y:S02]  /*1c910*/  LDC.64 R2, c[0x0][0xc58] ;  /* 0x00031600ff027b82 */ /* 0x000e240000000a00 */
[----:B0-----:R-:W-:-:S05]  /*1c920*/  IMAD.WIDE R2, R5, 0x4, R2 ;  /* 0x0000000405027825 */ /* 0x001fca00078e0202 */
[----:B------:R0:W5:Y:S02]  /*1c930*/  LDG.E R17, desc[UR36][R2.64] ;  /* 0x0000002402117981 */ /* 0x000164000c1e1900 */
.L_x_739:
[----:B------:R-:W-:Y:S05]  /*1c940*/  BSYNC B0 ;  /* 0x0000000000007941 */ /* 0x000fea0003800000 */
.L_x_738:
        /* <DEDUP_REMOVED lines=8> */
[----:B------:R-:W1:Y:S02]  /*1c9d0*/  SHFL.UP PT, R14, R13, 0x2, RZ ;  /* 0x044000000d0e7989 */ /* 0x000e6400000e00ff */
[----:B-1----:R-:W-:Y:S02]  /*1c9e0*/  SEL R14, R14, RZ, P1 ;  /* 0x000000ff0e0e7207 */ /* 0x002fe40000800000 */
[----:B------:R-:W-:Y:S02]  /*1c9f0*/  ISETP.GE.U32.AND P1, PT, R8, 0x8, PT ;  /* 0x000000080800780c */ /* 0x000fe40003f26070 */
[----:B0-----:R-:W-:-:S05]  /*1ca00*/  IADD3 R3, R13, R14, RZ ;  /* 0x0000000e0d037210 */ /* 0x001fca0007ffe0ff */
        /* <DEDUP_REMOVED lines=10> */
[----:B------:R0:W1:Y:S02]  /*1cab0*/  SHFL.IDX PT, R14, R2, 0x1f, 0x1f ;  /* 0x03e01f00020e7f89 */ /* 0x00006400000e0000 */
.L_x_829:
[----:B------:R-:W-:Y:S02]  /*1cac0*/  ULDC UR4, c[0x0][0xc10] ;  /* 0x0003040000047ab9 */ /* 0x000fe40000000800 */
[----:B--2---:R-:W-:-:S05]  /*1cad0*/  MOV R16, UR4 ;  /* 0x0000000400107c02 */ /* 0x004fca0008000f00 */
[----:B-1----:R-:W-:-:S04]  /*1cae0*/  IMAD R3, R14, R16, RZ ;  /* 0x000000100e037224 */ /* 0x002fc800078e02ff */
[----:B----4-:R-:W-:-:S05]  /*1caf0*/  IMAD.IADD R6, R6, 0x1, R3 ;  /* 0x0000000106067824 */ /* 0x010fca00078e0203 */
[----:B---3--:R-:W-:-:S13]  /*1cb00*/  ISETP.GT.AND P0, PT, R6, R4, PT ;  /* 0x000000040600720c */ /* 0x008fda0003f04270 */
[----:B------:R-:W-:Y:S05]  /*1cb10*/  @P0 BRA `(.L_x_741) ;  /* 0x0000000000b40947 */ /* 0x000fea0003800000 */
[----:B------:R-:W1:Y:S02]  /*1cb20*/  LDC R0, c[0x0][0xc14] ;  /* 0x00030500ff007b82 */ /* 0x000e640000000800 */
.L_x_746:
[----:B------:R-:W-:-:S04]  /*1cb30*/  IADD3 R19, R19, 0x1f, RZ ;  /* 0x0000001f13137810 */ /* 0x000fc80007ffe0ff */
[----:B-1----:R-:W-:-:S13]  /*1cb40*/  ISETP.GE.AND P0, PT, R19, R0, PT ;  /* 0x000000001300720c */ /* 0x002fda0003f06270 */
[----:B------:R-:W-:Y:S05]  /*1cb50*/  @P0 BRA `(.L_x_742) ;  /* 0x00000004005c0947 */ /* 0x000fea0003800000 */
[----:B------:R-:W1:Y:S01]  /*1cb60*/  S2R R8, SR_TID.X ;  /* 0x0000000000087919 */ /* 0x000e620000002100 */
[----:B------:R-:W-:Y:S01]  /*1cb70*/  BSSY B0, `(.L_x_743) ;  /* 0x000000a000007945 */ /* 0x000fe20003800000 */
[----:B------:R-:W-:Y:S02]  /*1cb80*/  MOV R17, RZ ;  /* 0x000000ff00117202 */ /* 0x000fe40000000f00 */
[----:B-1----:R-:W-:-:S04]  /*1cb90*/  LOP3.LUT R8, R8, 0x1f, RZ, 0xc0, !PT ;  /* 0x0000001f08087812 */ /* 0x002fc800078ec0ff */
[C---:B------:R-:W-:Y:S01]  /*1cba0*/  ISETP.NE.AND P1, PT, R8.reuse, 0x1f, PT ;  /* 0x0000001f0800780c */ /* 0x040fe20003f25270 */
[----:B------:R-:W-:-:S05]  /*1cbb0*/  IMAD.IADD R5, R8, 0x1, R19 ;  /* 0x0000000108057824 */ /* 0x000fca00078e0213 */
[----:B------:R-:W-:-:S13]  /*1cbc0*/  ISETP.GE.OR P0, PT, R5, R0, !P1 ;  /* 0x000000000500720c */ /* 0x000fda0004f06670 */
[----:B------:R-:W-:Y:S05]  /*1cbd0*/  @P0 BRA `(.L_x_744) ;  /* 0x00000000000c0947 */ /* 0x000fea0003800000 */
[----:B0-----:R-:W0:Y:S02]  /*1cbe0*/  LDC.64 R2, c[0x0][0xc58] ;  /* 0x00031600ff027b82 */ /* 0x001e240000000a00 */
[----:B0-----:R-:W-:-:S05]  /*1cbf0*/  IMAD.WIDE R2, R5, 0x4, R2 ;  /* 0x0000000405027825 */ /* 0x001fca00078e0202 */
[----:B------:R1:W5:Y:S02]  /*1cc00*/  LDG.E R17, desc[UR36][R2.64] ;  /* 0x0000002402117981 */ /* 0x000364000c1e1900 */
.L_x_744:
[----:B------:R-:W-:Y:S05]  /*1cc10*/  BSYNC B0 ;  /* 0x0000000000007941 */ /* 0x000fea0003800000 */
.L_x_743:
[----:B------:R-:W-:-:S03]  /*1cc20*/  UMOV UR4, 0xffffffff ;  /* 0xffffffff00047882 */ /* 0x000fc60000000000 */
[----:B------:R-:W-:Y:S05]  /*1cc30*/  BRA.DIV UR4, `(.L_x_745) ;  /* 0x0000001e04507947 */ /* 0x000fea000b800000 */
[----:B-----5:R-:W2:Y:S01]  /*1cc40*/  SHFL.UP PT, R14, R17, 0x1, RZ ;  /* 0x04200000110e7989 */ /* 0x020ea200000e00ff */
[C---:B------:R-:W-:Y:S02]  /*1cc50*/  ISETP.NE.AND P0, PT, R8.reuse, RZ, PT ;  /* 0x000000ff0800720c */ /* 0x040fe40003f05270 */
[----:B------:R-:W-:Y:S02]  /*1cc60*/  ISETP.GE.U32.AND P1, PT, R8, 0x2, PT ;  /* 0x000000020800780c */ /* 0x000fe40003f26070 */
[----:B--2---:R-:W-:Y:S02]  /*1cc70*/  SEL R14, R14, RZ, P0 ;  /* 0x000000ff0e0e7207 */ /* 0x004fe40000000000 */
[----:B------:R-:W-:-:S03]  /*1cc80*/  ISETP.GE.U32.AND P0, PT, R8, 0x4, PT ;  /* 0x000000040800780c */ /* 0x000fc60003f06070 */
[----:B------:R-:W-:-:S05]  /*1cc90*/  IMAD.IADD R13, R17, 0x1, R14 ;  /* 0x00000001110d7824 */ /* 0x000fca00078e020e */
[----:B------:R-:W2:Y:S02]  /*1cca0*/  SHFL.UP PT, R14, R13, 0x2, RZ ;  /* 0x044000000d0e7989 */ /* 0x000ea400000e00ff */
[----:B--2---:R-:W-:Y:S02]  /*1ccb0*/  SEL R14, R14, RZ, P1 ;  /* 0x000000ff0e0e7207 */ /* 0x004fe40000800000 */
[----:B------:R-:W-:Y:S02]  /*1ccc0*/  ISETP.GE.U32.AND P1, PT, R8, 0x8, PT ;  /* 0x000000080800780c */ /* 0x000fe40003f26070 */
[----:B-1----:R-:W-:-:S05]  /*1ccd0*/  IADD3 R3, R13, R14, RZ ;  /* 0x0000000e0d037210 */ /* 0x002fca0007ffe0ff */
[----:B------:R-:W1:Y:S02]  /*1cce0*/  SHFL.UP PT, R14, R3, 0x4, RZ ;  /* 0x04800000030e7989 */ /* 0x000e6400000e00ff */
[----:B-1----:R-:W-:Y:S02]  /*1ccf0*/  SEL R14, R14, RZ, P0 ;  /* 0x000000ff0e0e7207 */ /* 0x002fe40000000000 */
[----:B------:R-:W-:-:S03]  /*1cd00*/  ISETP.GE.U32.AND P0, PT, R8, 0x10, PT ;  /* 0x000000100800780c */ /* 0x000fc60003f06070 */
[----:B------:R-:W-:-:S05]  /*1cd10*/  IMAD.IADD R5, R3, 0x1, R14 ;  /* 0x0000000103057824 */ /* 0x000fca00078e020e */
[----:B------:R-:W1:Y:S02]  /*1cd20*/  SHFL.UP PT, R14, R5, 0x8, RZ ;  /* 0x05000000050e7989 */ /* 0x000e6400000e00ff */
[----:B-1----:R-:W-:-:S04]  /*1cd30*/  SEL R14, R14, RZ, P1 ;  /* 0x000000ff0e0e7207 */ /* 0x002fc80000800000 */
[----:B------:R-:W-:-:S05]  /*1cd40*/  IADD3 R7, R5, R14, RZ ;  /* 0x0000000e05077210 */ /* 0x000fca0007ffe0ff */
[----:B------:R-:W0:Y:S02]  /*1cd50*/  SHFL.UP PT, R14, R7, 0x10, RZ ;  /* 0x06000000070e7989 */ /* 0x000e2400000e00ff */
[----:B0-----:R-:W-:-:S05]  /*1cd60*/  SEL R2, R14, RZ, P0 ;  /* 0x000000ff0e027207 */ /* 0x001fca0000000000 */
[----:B------:R-:W-:-:S05]  /*1cd70*/  IMAD.IADD R2, R7, 0x1, R2 ;  /* 0x0000000107027824 */ /* 0x000fca00078e0202 */
[----:B------:R0:W1:Y:S02]  /*1cd80*/  SHFL.IDX PT, R14, R2, 0x1f, 0x1f ;  /* 0x03e01f00020e7f89 */ /* 0x00006400000e0000 */
.L_x_837:
[----:B------:R-:W-:Y:S02]  /*1cd90*/  ULDC UR4, c[0x0][0xc10] ;  /* 0x0003040000047ab9 */ /* 0x000fe40000000800 */
[----:B------:R-:W-:-:S05]  /*1cda0*/  MOV R16, UR4 ;  /* 0x0000000400107c02 */ /* 0x000fca0008000f00 */
[----:B-1----:R-:W-:-:S04]  /*1cdb0*/  IMAD R3, R14, R16, RZ ;  /* 0x000000100e037224 */ /* 0x002fc800078e02ff */
[----:B------:R-:W-:-:S05]  /*1cdc0*/  IMAD.IADD R6, R3, 0x1, R6 ;  /* 0x0000000103067824 */ /* 0x000fca00078e0206 */
[----:B------:R-:W-:-:S13]  /*1cdd0*/  ISETP.GT.AND P0, PT, R6, R4, PT ;  /* 0x000000040600720c */ /* 0x000fda0003f04270 */
[----:B------:R-:W-:Y:S05]  /*1cde0*/  @!P0 BRA `(.L_x_746) ;  /* 0xfffffffc00508947 */ /* 0x000fea000383ffff */
.L_x_741:
[----:B------:R-:W-:Y:S01]  /*1cdf0*/  IADD3 R6, -R3, R6, RZ ;  /* 0x0000000603067210 */ /* 0x000fe20007ffe1ff */
[----:B------:R-:W-:-:S04]  /*1ce00*/  UMOV UR4, 0xffffffff ;  /* 0xffffffff00047882 */ /* 0x000fc80000000000 */
[----:B------:R-:W-:-:S05]  /*1ce10*/  IMAD R3, R2, R16, R6 ;  /* 0x0000001002037224 */ /* 0x000fca00078e0206 */
[----:B------:R-:W-:Y:S01]  /*1ce20*/  ISETP.GT.AND P6, PT, R3, R4, PT ;  /* 0x000000040300720c */ /* 0x000fe20003fc4270 */
[----:B------:R-:W-:-:S12]  /*1ce30*/  BRA.DIV UR4, `(.L_x_747) ;  /* 0x0000001e04a07947 */ /* 0x000fd8000b800000 */
[----:B------:R-:W-:-:S04]  /*1ce40*/  VOTE.ANY R3, PT, !P6 ;  /* 0x0000000000037806 */ /* 0x000fc800070e0100 */
[----:B------:R-:W1:Y:S02]  /*1ce50*/  POPC R5, R3 ;  /* 0x0000000300057309 */ /* 0x000e640000000000 */
[----:B-1----:R1:W2:Y:S02]  /*1ce60*/  SHFL.IDX PT, R17, R17, R5, 0x1f ;  /* 0x00001f0511117589 */ /* 0x0022a400000e0000 */
.L_x_841:
[----:B------:R-:W-:Y:S01]  /*1ce70*/  ISETP.NE.AND P0, PT, R3, RZ, PT ;  /* 0x000000ff0300720c */ /* 0x000fe20003f05270 */
[----:B------:R-:W-:-:S12]  /*1ce80*/  IMAD.MOV.U32 R14, RZ, RZ, RZ ;  /* 0x000000ffff0e7224 */ /* 0x000fd800078e00ff */
[----:B------:R-:W-:Y:S05]  /*1ce90*/  @!P0 BRA `(.L_x_748) ;  /* 0x0000000000108947 */ /* 0x000fea0003800000 */
[----:B------:R-:W-:Y:S01]  /*1cea0*/  UMOV UR4, 0xffffffff ;  /* 0xffffffff00047882 */ /* 0x000fe20000000000 */
[----:B------:R-:W-:Y:S02]  /*1ceb0*/  IADD3 R12, R5, -0x1, RZ ;  /* 0xffffffff050c7810 */ /* 0x000fe40007ffe0ff */
[----:B------:R-:W-:Y:S05]  /*1cec0*/  BRA.DIV UR4, `(.L_x_749) ;  /* 0x0000001e04c47947 */ /* 0x000fea000b800000 */
[----:B------:R3:W4:Y:S02]  /*1ced0*/  SHFL.IDX PT, R14, R2, R12, 0x1f ;  /* 0x00001f0c020e7589 */ /* 0x00072400000e0000 */
.L_x_748:
[----:B----4-:R-:W-:Y:S01]  /*1cee0*/  IMAD R16, R14, R16, R6 ;  /* 0x000000100e107224 */ /* 0x010fe200078e0206 */
[----:B--2---:R-:W-:Y:S01]  /*1cef0*/  IABS R6, R17 ;  /* 0x0000001100067213 */ /* 0x004fe20000000000 */
[----:B0--3--:R-:W-:Y:S02]  /*1cf00*/  IMAD.MOV.U32 R2, RZ, RZ, RZ ;  /* 0x000000ffff027224 */ /* 0x009fe400078e00ff */
[----:B------:R-:W-:Y:S01]  /*1cf10*/  IMAD.IADD R19, R5, 0x1, R19 ;  /* 0x0000000105137824 */ /* 0x000fe200078e0213 */
[----:B------:R-:W0:Y:S08]  /*1cf20*/  I2F.RP R7, R6 ;  /* 0x0000000600077306 */ /* 0x000e300000209400 */
[----:B0-----:R-:W0:Y:S02]  /*1cf30*/  MUFU.RCP R7, R7 ;  /* 0x0000000700077308 */ /* 0x001e240000001000 */
[----:B0-----:R-:W-:-:S06]  /*1cf40*/  VIADD R8, R7, 0xffffffe ;  /* 0x0ffffffe07087836 */ /* 0x001fcc0000000000 */
[----:B------:R-:W0:Y:S02]  /*1cf50*/  F2I.FTZ.U32.TRUNC.NTZ R3, R8 ;  /* 0x0000000800037305 */ /* 0x000e24000021f000 */
[----:B0-----:R-:W-:-:S05]  /*1cf60*/  IADD3 R9, RZ, -R3, RZ ;  /* 0x80000003ff097210 */ /* 0x001fca0007ffe0ff */
[----:B------:R-:W-:-:S04]  /*1cf70*/  IMAD R9, R9, R6, RZ ;  /* 0x0000000609097224 */ /* 0x000fc800078e02ff */
[----:B------:R-:W-:Y:S01]  /*1cf80*/  IMAD.HI.U32 R3, R3, R9, R2 ;  /* 0x0000000903037227 */ /* 0x000fe200078e0002 */
[----:B------:R-:W-:Y:S02]  /*1cf90*/  IADD3 R2, R4, -R16, RZ ;  /* 0x8000001004027210 */ /* 0x000fe40007ffe0ff */
[----:B------:R-:W-:Y:S02]  /*1cfa0*/  IABS R9, R17 ;  /* 0x0000001100097213 */ /* 0x000fe40000000000 */
[----:B------:R-:W-:-:S03]  /*1cfb0*/  IABS R4, R2 ;  /* 0x0000000200047213 */ /* 0x000fc60000000000 */
[----:B------:R-:W-:Y:S02]  /*1cfc0*/  IMAD.MOV R7, RZ, RZ, -R9 ;  /* 0x000000ffff077224 */ /* 0x000fe400078e0a09 */
[----:B------:R-:W-:-:S04]  /*1cfd0*/  IMAD.HI.U32 R3, R3, R4, RZ ;  /* 0x0000000403037227 */ /* 0x000fc800078e00ff */
[----:B------:R-:W-:Y:S01]  /*1cfe0*/  IMAD R7, R3, R7, R4 ;  /* 0x0000000703077224 */ /* 0x000fe200078e0204 */
[----:B------:R-:W-:-:S04]  /*1cff0*/  LOP3.LUT R4, R2, R17, RZ, 0x3c, !PT ;  /* 0x0000001102047212 */ /* 0x000fc800078e3cff */
[----:B------:R-:W-:-:S13]  /*1d000*/  ISETP.GT.U32.AND P0, PT, R6, R7, PT ;  /* 0x000000070600720c */ /* 0x000fda0003f04070 */
[----:B------:R-:W-:Y:S01]  /*1d010*/  @!P0 IADD3 R7, R7, -R6, RZ ;  /* 0x8000000607078210 */ /* 0x000fe20007ffe0ff */
[----:B------:R-:W-:-:S03]  /*1d020*/  @!P0 VIADD R3, R3, 0x1 ;  /* 0x0000000103038836 */ /* 0x000fc60000000000 */
[----:B------:R-:W-:-:S13]  /*1d030*/  ISETP.GE.U32.AND P0, PT, R7, R6, PT ;  /* 0x000000060700720c */ /* 0x000fda0003f06070 */
        /* <DEDUP_REMOVED lines=9> */
.L_x_742:
[----:B------:R-:W-:Y:S01]  /*1d0d0*/  UMOV UR4, URZ ;  /* 0x0000003f00047c82 */ /* 0x000fe20008000000 */
[----:B------:R-:W-:Y:S01]  /*1d0e0*/  UMOV UR5, URZ ;  /* 0x0000003f00057c82 */ /* 0x000fe20008000000 */
[----:B------:R-:W-:Y:S01]  /*1d0f0*/  ULDC UR6, c[0x0][0xc14] ;  /* 0x0003050000067ab9 */ /* 0x000fe20000000800 */
[----:B------:R-:W-:Y:S01]  /*1d100*/  IMAD.MOV.U32 R16, RZ, RZ, R4 ;  /* 0x000000ffff107224 */ /* 0x000fe200078e0004 */
[----:B------:R-:W-:Y:S01]  /*1d110*/  MOV R17, UR4 ;  /* 0x0000000400117c02 */ /* 0x000fe20008000f00 */
[----:B------:R-:W-:Y:S01]  /*1d120*/  IMAD.U32 R18, RZ, RZ, UR5 ;  /* 0x00000005ff127e24 */ /* 0x000fe2000f8e00ff */
[----:B------:R-:W-:-:S07]  /*1d130*/  MOV R19, UR6 ;  /* 0x0000000600137c02 */ /* 0x000fce0008000f00 */
.L_x_750:
        /* <DEDUP_REMOVED lines=12> */
.L_x_667:
[----:B0-----:R-:W3:Y:S01]  /*1d200*/  LDL.LU R0, [R1+0x30] ;  /* 0x0000300001007983 */ /* 0x001ee20000300800 */
[----:B------:R-:W-:Y:S01]  /*1d210*/  BSSY B0, `(.L_x_752) ;  /* 0x000000b000007945 */ /* 0x000fe20003800000 */
[----:B-1----:R-:W0:Y:S01]  /*1d220*/  S2R R5, SR_CgaCtaId ;  /* 0x0000000000057919 */ /* 0x002e220000008800 */
[----:B---3--:R-:W-:-:S05]  /*1d230*/  VIADD R0, R0, 0x1 ;  /* 0x0000000100007836 */ /* 0x008fca0000000000 */
[----:B--2---:R-:W-:-:S04]  /*1d240*/  LEA.HI R2, R0, R0, RZ, 0x1 ;  /* 0x0000000000027211 */ /* 0x004fc800078f08ff */
[----:B------:R-:W-:-:S04]  /*1d250*/  LOP3.LUT R3, R2, 0xfffffffe, RZ, 0xc0, !PT ;  /* 0xfffffffe02037812 */ /* 0x000fc800078ec0ff */
[----:B------:R-:W-:Y:S02]  /*1d260*/  IADD3 R3, R0, -R3, RZ ;  /* 0x8000000300037210 */ /* 0x000fe40007ffe0ff */
[----:B------:R-:W-:Y:S02]  /*1d270*/  MOV R0, 0x400 ;  /* 0x0000040000007802 */ /* 0x000fe40000000f00 */
[----:B------:R-:W-:Y:S02]  /*1d280*/  SHF.L.U32 R3, R3, 0x1f, RZ ;  /* 0x0000001f03037819 */ /* 0x000fe400000006ff */
[----:B0-----:R-:W-:-:S04]  /*1d290*/  LEA R0, R5, R0, 0x18 ;  /* 0x0000000005007211 */ /* 0x001fc800078ec0ff */
[----:B------:R-:W0:Y:S02]  /*1d2a0*/  SYNCS.PHASECHK.TRANS64.TRYWAIT P0, [R0+URZ+0x34820], R3 ;  /* 0x03482003000075a7 */ /* 0x000e24000800017f */
[----:B0-----:R-:W-:Y:S05]  /*1d2b0*/  @!P0 BRA `(.L_x_753) ;  /* 0x0000001800ec8947 */ /* 0x001fea0003800000 */
.L_x_844:
[----:B------:R-:W-:Y:S05]  /*1d2c0*/  BSYNC B0 ;  /* 0x0000000000007941 */ /* 0x000fea0003800000 */
.L_x_752:
[----:B------:R-:W-:-:S03]  /*1d2d0*/  UMOV UR4, 0xffffffff ;  /* 0xffffffff00047882 */ /* 0x000fc60000000000 */
[----:B------:R-:W-:Y:S05]  /*1d2e0*/  BRA.DIV UR4, `(.L_x_754) ;  /* 0x0000001a04f47947 */ /* 0x000fea000b800000 */
[----:B------:R-:W1:Y:S02]  /*1d2f0*/  S2R R2, SR_TID.X ;  /* 0x0000000000027919 */ /* 0x000e640000002100 */
[----:B-1----:R-:W-:-:S04]  /*1d300*/  SHF.R.U32.HI R2, RZ, 0x5, R2 ;  /* 0x00000005ff027819 */ /* 0x002fc80000011602 */
[----:B------:R-:W-:-:S05]  /*1d310*/  LOP3.LUT R2, R2, 0x3, RZ, 0xc0, !PT ;  /* 0x0000000302027812 */ /* 0x000fca00078ec0ff */
[----:B------:R1:W2:Y:S02]  /*1d320*/  SHFL.IDX PT, R14, R2, RZ, 0x1f ;  /* 0x00001fff020e7589 */ /* 0x0002a400000e0000 */
.L_x_847:
[----:B--2---:R-:W-:-:S13]  /*1d330*/  ISETP.NE.AND P0, PT, R14, RZ, PT ;  /* 0x000000ff0e00720c */ /* 0x004fda0003f05270 */
[----:B------:R-:W-:Y:S05]  /*1d340*/  @P0 BRA `(.L_x_448) ;  /* 0x0000000000940947 */ /* 0x000fea0003800000 */
[----:B------:R-:W-:-:S03]  /*1d350*/  UMOV UR4, 0xffffffff ;  /* 0xffffffff00047882 */ /* 0x000fc60000000000 */
[----:B------:R-:W-:Y:S05]  /*1d360*/  BRA.DIV UR4, `(.L_x_755) ;  /* 0x0000001e04087947 */ /* 0x000fea000b800000 */
[----:B------:R-:W-:-:S13]  /*1d370*/  ELECT P6, URZ, PT ;  /* 0x00000000003f782f */ /* 0x000fda00038c0000 */
.L_x_850:
[----:B------:R-:W-:Y:S05]  /*1d380*/  @!P6 BRA `(.L_x_448) ;  /* 0x000000000084e947 */ /* 0x000fea0003800000 */
[----:B-1----:R-:W2:Y:S02]  /*1d390*/  LDL.LU R2, [R1+0x3c] ;  /* 0x00003c0001027983 */ /* 0x002ea40000300800 */
[----:B--2---:R-:W-:-:S04]  /*1d3a0*/  LOP3.LUT R2, R2, 0x2, RZ, 0xfc, !PT ;  /* 0x0000000202027812 */ /* 0x004fc800078efcff */
[----:B------:R-:W-:-:S13]  /*1d3b0*/  ISETP.NE.AND P2, PT, R2, 0x3, PT ;  /* 0x000000030200780c */ /* 0x000fda0003f45270 */
[----:B------:R-:W-:Y:S05]  /*1d3c0*/  @!P2 BRA `(.L_x_756) ;  /* 0x000000000004a947 */ /* 0x000fea0003800000 */
[----:B------:R-:W-:Y:S01]  /*1d3d0*/  BPT.TRAP 0x1 ;  /* 0x000000040000795c */ /* 0x000fe20000300000 */
.L_x_756:
[----:B0-----:R-:W2:Y:S04]  /*1d3e0*/  LDL R3, [R1] ;  /* 0x0000000001037983 */ /* 0x001ea80000100800 */
[----:B------:R-:W3:Y:S01]  /*1d3f0*/  LDL.LU R7, [R1+0xc] ;  /* 0x00000c0001077983 */ /* 0x000ee20000300800 */
[----:B------:R-:W-:-:S05]  /*1d400*/  VIADD R2, R0, 0x34840 ;  /* 0x0003484000027836 */ /* 0x000fca0000000000 */
[C---:B--2---:R-:W-:Y:S01]  /*1d410*/  LEA R6, R3.reuse, R2, 0x3 ;  /* 0x0000000203067211 */ /* 0x044fe200078e18ff */
[----:B------:R-:W-:Y:S01]  /*1d420*/  VIADD R3, R3, 0x1 ;  /* 0x0000000103037836 */ /* 0x000fe20000000000 */
[----:B---3--:R-:W-:-:S04]  /*1d430*/  SHF.L.U32 R5, R7, 0x1f, RZ ;  /* 0x0000001f07057819 */ /* 0x008fc800000006ff */
[C---:B------:R-:W-:Y:S01]  /*1d440*/  ISETP.NE.AND P1, PT, R3.reuse, 0x2, PT ;  /* 0x000000020300780c */ /* 0x040fe20003f25270 */
[----:B------:R-:W0:Y:S03]  /*1d450*/  SYNCS.PHASECHK.TRANS64.TRYWAIT P0, [R6+URZ], R5 ;  /* 0x00000005060075a7 */ /* 0x000e26000800017f */
[----:B------:R-:W-:Y:S02]  /*1d460*/  SEL R4, RZ, 0x1, P1 ;  /* 0x00000001ff047807 */ /* 0x000fe40000800000 */
[----:B------:R-:W-:Y:S02]  /*1d470*/  SEL R3, R3, RZ, P1 ;  /* 0x000000ff03037207 */ /* 0x000fe40000800000 */
[----:B------:R-:W-:Y:S02]  /*1d480*/  LOP3.LUT R4, R7, R4, RZ, 0x3c, !PT ;  /* 0x0000000407047212 */ /* 0x000fe400078e3cff */
[----:B------:R-:W-:-:S02]  /*1d490*/  LEA R7, R3, R2, 0x3 ;  /* 0x0000000203077211 */ /* 0x000fc400078e18ff */
[----:B------:R-:W-:Y:S01]  /*1d4a0*/  SHF.L.U32 R2, R4, 0x1f, RZ ;  /* 0x0000001f04027819 */ /* 0x000fe200000006ff */
[----:B0-----:R-:W-:Y:S06]  /*1d4b0*/  @!P0 BRA `(.L_x_757) ;  /* 0x0000001800d48947 */ /* 0x001fec0003800000 */
.L_x_851:
[----:B------:R-:W1:Y:S02]  /*1d4c0*/  SYNCS.PHASECHK.TRANS64.TRYWAIT P0, [R7+URZ], R2 ;  /* 0x00000002070075a7 */ /* 0x000e64000800017f */
[----:B-1----:R-:W-:Y:S05]  /*1d4d0*/  @!P0 BRA `(.L_x_758) ;  /* 0x0000001800e08947 */ /* 0x002fea0003800000 */
.L_x_852:
[----:B------:R-:W-:Y:S05]  /*1d4e0*/  @!P2 BRA `(.L_x_759) ;  /* 0x000000000004a947 */ /* 0x000fea0003800000 */
[----:B------:R-:W-:Y:S01]  /*1d4f0*/  BPT.TRAP 0x1 ;  /* 0x000000040000795c */ /* 0x000fe20000300000 */
.L_x_759:
[----:B------:R-:W2:Y:S01]  /*1d500*/  LDL.LU R4, [R1] ;  /* 0x0000000001047983 */ /* 0x000ea20000300800 */
[----:B------:R-:W-:-:S05]  /*1d510*/  VIADD R0, R0, 0x34860 ;  /* 0x0003486000007836 */ /* 0x000fca0000000000 */
[----:B--2---:R-:W-:-:S04]  /*1d520*/  LEA R4, R4, R0, 0x3 ;  /* 0x0000000004047211 */ /* 0x004fc800078e18ff */
[----:B------:R-:W2:Y:S02]  /*1d530*/  SYNCS.PHASECHK.TRANS64.TRYWAIT P0, [R4+URZ], R5 ;  /* 0x00000005040075a7 */ /* 0x000ea4000800017f */
[----:B--2---:R-:W-:Y:S05]  /*1d540*/  @!P0 BRA `(.L_x_760) ;  /* 0x0000001800d88947 */ /* 0x004fea0003800000 */
.L_x_853:
[----:B------:R-:W-:-:S07]  /*1d550*/  IMAD R3, R3, 0x8, R0 ;  /* 0x0000000803037824 */ /* 0x000fce00078e0200 */
.L_x_761:
[----:B---3--:R3:W4:Y:S02]  /*1d560*/  SYNCS.PHASECHK.TRANS64.TRYWAIT P0, [R3+URZ], R2 ;  /* 0x00000002030075a7 */ /* 0x008724000800017f */
[----:B----4-:R-:W-:Y:S05]  /*1d570*/  @!P0 NANOSLEEP.SYNCS 0x989680 ;  /* 0x009896800000895d */ /* 0x010fea0003900000 */
[----:B------:R-:W4:Y:S02]  /*1d580*/  @!P0 SYNCS.PHASECHK.TRANS64 P0, [R3+URZ], R2 ;  /* 0x00000002030085a7 */ /* 0x000f24000800007f */
[----:B----4-:R-:W-:Y:S05]  /*1d590*/  @!P0 BRA `(.L_x_761) ;  /* 0xfffffffc00f08947 */ /* 0x010fea000383ffff */
.L_x_448:
[----:B------:R-:W-:Y:S05]  /*1d5a0*/  BSYNC B7 ;  /* 0x0000000000077941 */ /* 0x000fea0003800000 */
.L_x_445:
[----:B------:R-:W-:Y:S05]  /*1d5b0*/  EXIT ;  /* 0x000000000000794d */ /* 0x000fea0003800000 */
.L_x_466:
[----:B0-----:R0:W1:Y:S02]  /*1d5c0*/  SYNCS.PHASECHK.TRANS64.TRYWAIT P5, [R3+URZ+0x34890], R0 ;  /* 0x03489000030075a7 */ /* 0x00106400080a017f */
[----:B-1----:R-:W-:Y:S05]  /*1d5d0*/  @!P5 NANOSLEEP.SYNCS 0x989680 ;  /* 0x009896800000d95d */ /* 0x002fea0003900000 */
[----:B------:R-:W1:Y:S02]  /*1d5e0*/  @!P5 SYNCS.PHASECHK.TRANS64 P5, [R3+URZ+0x34890], R0 ;  /* 0x034890000300d5a7 */ /* 0x000e6400080a007f */
[----:B-1----:R-:W-:Y:S05]  /*1d5f0*/  @!P5 BRA `(.L_x_466) ;  /* 0xfffffffc00f0d947 */ /* 0x002fea000383ffff */
[----:B------:R-:W-:Y:S05]  /*1d600*/  BRA `(.L_x_762) ;  /* 0xfffffe5c00c87947 */ /* 0x000fea000383ffff */
.L_x_520:
[----:B-1----:R1:W3:Y:S02]  /*1d610*/  SYNCS.PHASECHK.TRANS64.TRYWAIT P5, [R3+URZ+0x34890], R0 ;  /* 0x03489000030075a7 */ /* 0x0022e400080a017f */
[----:B---3--:R-:W-:Y:S05]  /*1d620*/  @!P5 NANOSLEEP.SYNCS 0x989680 ;  /* 0x009896800000d95d */ /* 0x008fea0003900000 */
[----:B------:R-:W3:Y:S02]  /*1d630*/  @!P5 SYNCS.PHASECHK.TRANS64 P5, [R3+URZ+0x34890], R0 ;  /* 0x034890000300d5a7 */ /* 0x000ee400080a007f */
[----:B---3--:R-:W-:Y:S05]  /*1d640*/  @!P5 BRA `(.L_x_520) ;  /* 0xfffffffc00f0d947 */ /* 0x008fea000383ffff */
[----:B------:R-:W-:Y:S05]  /*1d650*/  BRA `(.L_x_763) ;  /* 0xfffffe9000507947 */ /* 0x000fea000383ffff */
.L_x_545:
[----:B0-----:R0:W1:Y:S02]  /*1d660*/  SYNCS.PHASECHK.TRANS64.TRYWAIT P4, [R3+URZ+0x34890], R0 ;  /* 0x03489000030075a7 */ /* 0x001064000808017f */
[----:B-1----:R-:W-:Y:S05]  /*1d670*/  @!P4 NANOSLEEP.SYNCS 0x989680 ;  /* 0x009896800000c95d */ /* 0x002fea0003900000 */
[----:B------:R-:W1:Y:S02]  /*1d680*/  @!P4 SYNCS.PHASECHK.TRANS64 P4, [R3+URZ+0x34890], R0 ;  /* 0x034890000300c5a7 */ /* 0x000e64000808007f */
[----:B-1----:R-:W-:Y:S05]  /*1d690*/  @!P4 BRA `(.L_x_545) ;  /* 0xfffffffc00f0c947 */ /* 0x002fea000383ffff */
[----:B------:R-:W-:Y:S05]  /*1d6a0*/  BRA `(.L_x_764) ;  /* 0xfffffec000307947 */ /* 0x000fea000383ffff */
.L_x_551:
[----:B--2---:R2:W3:Y:S02]  /*1d6b0*/  SYNCS.PHASECHK.TRANS64.TRYWAIT P4, [R3+URZ+0x348b0], R0 ;  /* 0x0348b000030075a7 */ /* 0x0044e4000808017f */
[----:B---3--:R-:W-:Y:S05]  /*1d6c0*/  @!P4 NANOSLEEP.SYNCS 0x989680 ;  /* 0x009896800000c95d */ /* 0x008fea0003900000 */
[----:B------:R-:W3:Y:S02]  /*1d6d0*/  @!P4 SYNCS.PHASECHK.TRANS64 P4, [R3+URZ+0x348b0], R0 ;  /* 0x0348b0000300c5a7 */ /* 0x000ee4000808007f */
[----:B---3--:R-:W-:Y:S05]  /*1d6e0*/  @!P4 BRA `(.L_x_551) ;  /* 0xfffffffc00f0c947 */ /* 0x008fea000383ffff */
[----:B------:R-:W-:Y:S05]  /*1d6f0*/  BRA `(.L_x_765) ;  /* 0xfffffec400307947 */ /* 0x000fea000383ffff */
.L_x_571:
[----:B------:R-:W-:Y:S01]  /*1d700*/  BSSY B1, `(.L_x_766) ;  /* 0x0000008000017945 */ /* 0x000fe20003800000 */
[----:B------:R-:W-:Y:S01]  /*1d710*/  MOV R13, R38 ;  /* 0x00000026000d7202 */ /* 0x000fe20000000f00 */
[----:B------:R-:W-:Y:S01]  /*1d720*/  IMAD.MOV.U32 R12, RZ, RZ, RZ ;  /* 0x000000ffff0c7224 */ /* 0x000fe200078e00ff */
[----:B------:R-:W-:Y:S01]  /*1d730*/  MOV R11, 0x1c1f ;  /* 0x00001c1f000b7802 */ /* 0x000fe20000000f00 */
[----:B------:R-:W-:-:S07]  /*1d740*/  IMAD.MOV.U32 R15, RZ, RZ, -0x1 ;  /* 0xffffffffff0f7424 */ /* 0x000fce00078e00ff */
[----:B------:R-:W-:Y:S05]  /*1d750*/  WARPSYNC.COLLECTIVE R15, `(.L_x_767) ;  /* 0x000000000f087348 */ /* 0x000fea0003c00000 */
[----:B------:R0:W1:Y:S02]  /*1d760*/  SHFL.IDX P6, R14, R13, R12, R11 ;  /* 0x0000000c0d0e7389 */ /* 0x00006400000c000b */
[----:B01----:R-:W-:Y:S01]  /*1d770*/  ENDCOLLECTIVE ;  /* 0x000000000000791b */ /* 0x003fe20003800000 */
.L_x_767:
[----:B------:R-:W-:Y:S05]  /*1d780*/  BSYNC B1 ;  /* 0x0000000000017941 */ /* 0x000fea0003800000 */
.L_x_766:
[----:B------:R-:W-:Y:S05]  /*1d790*/  BRA `(.L_x_768) ;  /* 0xfffffed800587947 */ /* 0x000fea000383ffff */
.L_x_572:
        /* <DEDUP_REMOVED lines=8> */
.L_x_770:
[----:B------:R-:W-:Y:S05]  /*1d820*/  BSYNC B1 ;  /* 0x0000000000017941 */ /* 0x000fea0003800000 */
.L_x_769:
[----:B------:R-:W-:Y:S05]  /*1d830*/  BRA `(.L_x_771) ;  /* 0xfffffed8003c7947 */ /* 0x000fea000383ffff */
.L_x_573:
        /* <DEDUP_REMOVED lines=8> */
.L_x_773:
[----:B------:R-:W-:Y:S05]  /*1d8c0*/  BSYNC B1 ;  /* 0x0000000000017941 */ /* 0x000fea0003800000 */
.L_x_772:
[----:B------:R-:W-:Y:S05]  /*1d8d0*/  BRA `(.L_x_774) ;  /* 0xfffffed800207947 */ /* 0x000fea000383ffff */
.L_x_574:
        /* <DEDUP_REMOVED lines=8> */
.L_x_776:
[----:B------:R-:W-:Y:S05]  /*1d960*/  BSYNC B1 ;  /* 0x0000000000017941 */ /* 0x000fea0003800000 */
.L_x_775:
[----:B------:R-:W-:Y:S05]  /*1d970*/  BRA `(.L_x_777) ;  /* 0xfffffed800047947 */ /* 0x000fea000383ffff */
.L_x_576:
[----:B0-----:R0:W1:Y:S02]  /*1d980*/  SYNCS.PHASECHK.TRANS64.TRYWAIT P1, [R2+URZ+0x34800], R5 ;  /* 0x03480005020075a7 */ /* 0x001064000802017f */
[----:B-1----:R-:W-:Y:S05]  /*1d990*/  @!P1 NANOSLEEP.SYNCS 0x989680 ;  /* 0x009896800000995d */ /* 0x002fea0003900000 */
[----:B------:R-:W1:Y:S02]  /*1d9a0*/  @!P1 SYNCS.PHASECHK.TRANS64 P1, [R2+URZ+0x34800], R5 ;  /* 0x03480005020095a7 */ /* 0x000e64000802007f */
[----:B-1----:R-:W-:Y:S05]  /*1d9b0*/  @!P1 BRA `(.L_x_576) ;  /* 0xfffffffc00f09947 */ /* 0x002fea000383ffff */
[----:B------:R-:W-:Y:S05]  /*1d9c0*/  BRA `(.L_x_778) ;  /* 0xfffffed800407947 */ /* 0x000fea000383ffff */
.L_x_602:
        /* <DEDUP_REMOVED lines=8> */
.L_x_780:
[----:B------:R-:W-:Y:S05]  /*1da50*/  BSYNC B1 ;  /* 0x0000000000017941 */ /* 0x000fea0003800000 */
.L_x_779:
[----:B------:R-:W-:Y:S05]  /*1da60*/  BRA `(.L_x_781) ;  /* 0xfffffefc00b47947 */ /* 0x000fea000383ffff */
.L_x_603:
        /* <DEDUP_REMOVED lines=8> */
.L_x_783:
[----:B------:R-:W-:Y:S05]  /*1daf0*/  BSYNC B1 ;  /* 0x0000000000017941 */ /* 0x000fea0003800000 */
.L_x_782:
[----:B------:R-:W-:Y:S05]  /*1db00*/  BRA `(.L_x_784) ;  /* 0xfffffefc00987947 */ /* 0x000fea000383ffff */
.L_x_604:
        /* <DEDUP_REMOVED lines=8> */
.L_x_786:
[----:B------:R-:W-:Y:S05]  /*1db90*/  BSYNC B1 ;  /* 0x0000000000017941 */ /* 0x000fea0003800000 */
.L_x_785:
[----:B------:R-:W-:Y:S05]  /*1dba0*/  BRA `(.L_x_787) ;  /* 0xfffffefc007c7947 */ /* 0x000fea000383ffff */
.L_x_605:
        /* <DEDUP_REMOVED lines=8> */
.L_x_789:
[----:B------:R-:W-:Y:S05]  /*1dc30*/  BSYNC B1 ;  /* 0x0000000000017941 */ /* 0x000fea0003800000 */
.L_x_788:
[----:B------:R-:W-:Y:S05]  /*1dc40*/  BRA `(.L_x_790) ;  /* 0xfffffefc00607947 */ /* 0x000fea000383ffff */
.L_x_607:
[----:B0-----:R0:W1:Y:S02]  /*1dc50*/  SYNCS.PHASECHK.TRANS64.TRYWAIT P0, [R2+URZ+0x34800], R5 ;  /* 0x03480005020075a7 */ /* 0x001064000800017f */
[----:B-1----:R-:W-:Y:S05]  /*1dc60*/  @!P0 NANOSLEEP.SYNCS 0x989680 ;  /* 0x009896800000895d */ /* 0x002fea0003900000 */
[----:B------:R-:W1:Y:S02]  /*1dc70*/  @!P0 SYNCS.PHASECHK.TRANS64 P0, [R2+URZ+0x34800], R5 ;  /* 0x03480005020085a7 */ /* 0x000e64000800007f */
[----:B-1----:R-:W-:Y:S05]  /*1dc80*/  @!P0 BRA `(.L_x_607) ;  /* 0xfffffffc00f08947 */ /* 0x002fea000383ffff */
[----:B------:R-:W-:Y:S05]  /*1dc90*/  BRA `(.L_x_791) ;  /* 0xfffffefc009c7947 */ /* 0x000fea000383ffff */
.L_x_621:
[----:B-1----:R1:W2:Y:S02]  /*1dca0*/  SYNCS.PHASECHK.TRANS64.TRYWAIT P2, [R4+URZ+0x34830], R3 ;  /* 0x03483003040075a7 */ /* 0x0022a4000804017f */
[----:B--2---:R-:W-:Y:S05]  /*1dcb0*/  @!P2 NANOSLEEP.SYNCS 0x989680 ;  /* 0x009896800000a95d */ /* 0x004fea0003900000 */
[----:B------:R-:W2:Y:S02]  /*1dcc0*/  @!P2 SYNCS.PHASECHK.TRANS64 P2, [R4+URZ+0x34830], R3 ;  /* 0x034830030400a5a7 */ /* 0x000ea4000804007f */
[----:B--2---:R-:W-:Y:S05]  /*1dcd0*/  @!P2 BRA `(.L_x_621) ;  /* 0xfffffffc00f0a947 */ /* 0x004fea000383ffff */
[----:B------:R-:W-:Y:S05]  /*1dce0*/  BRA `(.L_x_620) ;  /* 0xffffff2000887947 */ /* 0x000fea000383ffff */
.L_x_628:
[----:B-1----:R1:W2:Y:S02]  /*1dcf0*/  SYNCS.PHASECHK.TRANS64.TRYWAIT P2, [R21+URZ+0x34830], R0 ;  /* 0x03483000150075a7 */ /* 0x0022a4000804017f */
[----:B--2---:R-:W-:Y:S05]  /*1dd00*/  @!P2 NANOSLEEP.SYNCS 0x989680 ;  /* 0x009896800000a95d */ /* 0x004fea0003900000 */
[----:B------:R-:W2:Y:S02]  /*1dd10*/  @!P2 SYNCS.PHASECHK.TRANS64 P2, [R21+URZ+0x34830], R0 ;  /* 0x034830001500a5a7 */ /* 0x000ea4000804007f */
[----:B--2---:R-:W-:Y:S05]  /*1dd20*/  @!P2 BRA `(.L_x_628) ;  /* 0xfffffffc00f0a947 */ /* 0x004fea000383ffff */
[----:B------:R-:W-:Y:S05]  /*1dd30*/  BRA `(.L_x_627) ;  /* 0xffffff4c00147947 */ /* 0x000fea000383ffff */
.L_x_633:
[----:B---3--:R3:W4:Y:S02]  /*1dd40*/  SYNCS.PHASECHK.TRANS64.TRYWAIT P2, [R202+URZ+0x34850], R3 ;  /* 0x03485003ca0075a7 */ /* 0x008724000804017f */
[----:B----4-:R-:W-:Y:S05]  /*1dd50*/  @!P2 NANOSLEEP.SYNCS 0x989680 ;  /* 0x009896800000a95d */ /* 0x010fea0003900000 */
[----:B------:R-:W4:Y:S02]  /*1dd60*/  @!P2 SYNCS.PHASECHK.TRANS64 P2, [R202+URZ+0x34850], R3 ;  /* 0x03485003ca00a5a7 */ /* 0x000f24000804007f */
[----:B----4-:R-:W-:Y:S05]  /*1dd70*/  @!P2 BRA `(.L_x_633) ;  /* 0xfffffffc00f0a947 */ /* 0x010fea000383ffff */
[----:B------:R-:W-:Y:S05]  /*1dd80*/  BRA `(.L_x_632) ;  /* 0xffffff5400f47947 */ /* 0x000fea000383ffff */
.L_x_639:
[----:B-1----:R1:W2:Y:S02]  /*1dd90*/  SYNCS.PHASECHK.TRANS64.TRYWAIT P0, [R13+URZ+0x34850], R4 ;  /* 0x034850040d0075a7 */ /* 0x0022a4000800017f */
[----:B--2---:R-:W-:Y:S05]  /*1dda0*/  @!P0 NANOSLEEP.SYNCS 0x989680 ;  /* 0x009896800000895d */ /* 0x004fea0003900000 */
[----:B------:R-:W2:Y:S02]  /*1ddb0*/  @!P0 SYNCS.PHASECHK.TRANS64 P0, [R13+URZ+0x34850], R4 ;  /* 0x034850040d0085a7 */ /* 0x000ea4000800007f */
[----:B--2---:R-:W-:Y:S05]  /*1ddc0*/  @!P0 BRA `(.L_x_639) ;  /* 0xfffffffc00f08947 */ /* 0x004fea000383ffff */
[----:B------:R-:W-:Y:S05]  /*1ddd0*/  BRA `(.L_x_638) ;  /* 0xffffff7400147947 */ /* 0x000fea000383ffff */
.L_x_671:
[----:B------:R-:W0:Y:S01]  /*1dde0*/  S2R R9, SR_TID.X ;  /* 0x0000000000097919 */ /* 0x000e220000002100 */
[----:B------:R-:W-:Y:S01]  /*1ddf0*/  BSSY B1, `(.L_x_792) ;  /* 0x000000a000017945 */ /* 0x000fe20003800000 */
[----:B------:R-:W-:Y:S01]  /*1de00*/  IMAD.MOV.U32 R12, RZ, RZ, RZ ;  /* 0x000000ffff0c7224 */ /* 0x000fe200078e00ff */
[----:B------:R-:W-:Y:S01]  /*1de10*/  MOV R11, 0x1f ;  /* 0x0000001f000b7802 */ /* 0x000fe20000000f00 */
[----:B------:R-:W-:Y:S01]  /*1de20*/  IMAD.MOV.U32 R15, RZ, RZ, -0x1 ;  /* 0xffffffffff0f7424 */ /* 0x000fe200078e00ff */
[----:B0-----:R-:W-:-:S04]  /*1de30*/  SHF.R.U32.HI R9, RZ, 0x5, R9 ;  /* 0x00000005ff097819 */ /* 0x001fc80000011609 */
[----:B------:R-:W-:-:S04]  /*1de40*/  LOP3.LUT R9, R9, 0x3, RZ, 0xc0, !PT ;  /* 0x0000000309097812 */ /* 0x000fc800078ec0ff */
[----:B------:R-:W-:-:S07]  /*1de50*/  MOV R13, R9 ;  /* 0x00000009000d7202 */ /* 0x000fce0000000f00 */
[----:B-----5:R-:W-:Y:S05]  /*1de60*/  WARPSYNC.COLLECTIVE R15, `(.L_x_793) ;  /* 0x000000000f087348 */ /* 0x020fea0003c00000 */
[----:B------:R0:W1:Y:S02]  /*1de70*/  SHFL.IDX P6, R14, R13, R12, R11 ;  /* 0x0000000c0d0e7389 */ /* 0x00006400000c000b */
[----:B01---5:R-:W-:Y:S01]  /*1de80*/  ENDCOLLECTIVE ;  /* 0x000000000000791b */ /* 0x023fe20003800000 */
.L_x_793:
[----:B------:R-:W-:Y:S05]  /*1de90*/  BSYNC B1 ;  /* 0x0000000000017941 */ /* 0x000fea0003800000 */
.L_x_792:
[----:B------:R-:W-:Y:S05]  /*1dea0*/  BRA `(.L_x_794) ;  /* 0xffffffa800ec7947 */ /* 0x000fea000383ffff */
.L_x_672:
[----:B------:R-:W-:Y:S01]  /*1deb0*/  BSSY B1, `(.L_x_795) ;  /* 0x0000006000017945 */ /* 0x000fe20003800000 */
[----:B------:R-:W-:-:S07]  /*1dec0*/  MOV R15, 0xffffffff ;  /* 0xffffffff000f7802 */ /* 0x000fce0000000f00 */
[----:B-----5:R-:W-:Y:S05]  /*1ded0*/  WARPSYNC.COLLECTIVE R15, `(.L_x_796) ;  /* 0x000000000f0c7348 */ /* 0x020fea0003c00000 */
[----:B------:R-:W-:Y:S02]  /*1dee0*/  ELECT P6, UR62, PT ;  /* 0x00000000003e782f */ /* 0x000fe400038c0000 */
[----:B------:R-:W-:Y:S01]  /*1def0*/  MOV R14, UR62 ;  /* 0x0000003e000e7c02 */ /* 0x000fe20008000f00 */
[----:B-----5:R-:W-:Y:S10]  /*1df00*/  ENDCOLLECTIVE ;  /* 0x000000000000791b */ /* 0x020ff40003800000 */
.L_x_796:
[----:B------:R-:W-:Y:S05]  /*1df10*/  BSYNC B1 ;  /* 0x0000000000017941 */ /* 0x000fea0003800000 */
.L_x_795:
[----:B------:R-:W-:Y:S05]  /*1df20*/  BRA `(.L_x_797) ;  /* 0xffffffa800d87947 */ /* 0x000fea000383ffff */
.L_x_674:
[----:B0-----:R0:W1:Y:S02]  /*1df30*/  SYNCS.PHASECHK.TRANS64.TRYWAIT P0, [R5+URZ+0x34820], R6 ;  /* 0x03482006050075a7 */ /* 0x001064000800017f */
[----:B-1----:R-:W-:Y:S05]  /*1df40*/  @!P0 NANOSLEEP.SYNCS 0x989680 ;  /* 0x009896800000895d */ /* 0x002fea0003900000 */
[----:B------:R-:W1:Y:S02]  /*1df50*/  @!P0 SYNCS.PHASECHK.TRANS64 P0, [R5+URZ+0x34820], R6 ;  /* 0x03482006050085a7 */ /* 0x000e64000800007f */
[----:B-1----:R-:W-:Y:S05]  /*1df60*/  @!P0 BRA `(.L_x_674) ;  /* 0xfffffffc00f08947 */ /* 0x002fea000383ffff */
[----:B------:R-:W-:Y:S05]  /*1df70*/  BRA `(.L_x_798) ;  /* 0xffffffa800f47947 */ /* 0x000fea000383ffff */
.L_x_677:
[----:B0-----:R0:W1:Y:S02]  /*1df80*/  SYNCS.PHASECHK.TRANS64.TRYWAIT P0, [R6+URZ+0x348a0], R9 ;  /* 0x0348a009060075a7 */ /* 0x001064000800017f */
[----:B-1----:R-:W-:Y:S05]  /*1df90*/  @!P0 NANOSLEEP.SYNCS 0x989680 ;  /* 0x009896800000895d */ /* 0x002fea0003900000 */
[----:B------:R-:W1:Y:S02]  /*1dfa0*/  @!P0 SYNCS.PHASECHK.TRANS64 P0, [R6+URZ+0x348a0], R9 ;  /* 0x0348a009060085a7 */ /* 0x000e64000800007f */
[----:B-1----:R-:W-:Y:S05]  /*1dfb0*/  @!P0 BRA `(.L_x_677) ;  /* 0xfffffffc00f08947 */ /* 0x002fea000383ffff */
[----:B------:R-:W-:Y:S05]  /*1dfc0*/  BRA `(.L_x_799) ;  /* 0xffffffac00047947 */ /* 0x000fea000383ffff */
.L_x_679:
[----:B-1----:R1:W2:Y:S02]  /*1dfd0*/  SYNCS.PHASECHK.TRANS64.TRYWAIT P0, [R6+URZ+0x348c0], R9 ;  /* 0x0348c009060075a7 */ /* 0x0022a4000800017f */
[----:B--2---:R-:W-:Y:S05]  /*1dfe0*/  @!P0 NANOSLEEP.SYNCS 0x989680 ;  /* 0x009896800000895d */ /* 0x004fea0003900000 */
[----:B------:R-:W2:Y:S02]  /*1dff0*/  @!P0 SYNCS.PHASECHK.TRANS64 P0, [R6+URZ+0x348c0], R9 ;  /* 0x0348c009060085a7 */ /* 0x000ea4000800007f */
[----:B--2---:R-:W-:Y:S05]  /*1e000*/  @!P0 BRA `(.L_x_679) ;  /* 0xfffffffc00f08947 */ /* 0x004fea000383ffff */
[----:B------:R-:W-:Y:S05]  /*1e010*/  BRA `(.L_x_800) ;  /* 0xffffffac00947947 */ /* 0x000fea000383ffff */
.L_x_683:
[----:B0-----:R0:W1:Y:S02]  /*1e020*/  SYNCS.PHASECHK.TRANS64.TRYWAIT P0, [R7+URZ+0x348a0], R8 ;  /* 0x0348a008070075a7 */ /* 0x001064000800017f */
[----:B-1----:R-:W-:Y:S05]  /*1e030*/  @!P0 NANOSLEEP.SYNCS 0x989680 ;  /* 0x009896800000895d */ /* 0x002fea0003900000 */
[----:B------:R-:W1:Y:S02]  /*1e040*/  @!P0 SYNCS.PHASECHK.TRANS64 P0, [R7+URZ+0x348a0], R8 ;  /* 0x0348a008070085a7 */ /* 0x000e64000800007f */
[----:B-1----:R-:W-:Y:S05]  /*1e050*/  @!P0 BRA `(.L_x_683) ;  /* 0xfffffffc00f08947 */ /* 0x002fea000383ffff */
[----:B------:R-:W-:Y:S05]  /*1e060*/  BRA `(.L_x_801) ;  /* 0xffffffb000707947 */ /* 0x000fea000383ffff */
.L_x_685:
[----:B-1----:R1:W2:Y:S02]  /*1e070*/  SYNCS.PHASECHK.TRANS64.TRYWAIT P1, [R7+URZ+0x348c0], R8 ;  /* 0x0348c008070075a7 */ /* 0x0022a4000802017f */
[----:B--2---:R-:W-:Y:S05]  /*1e080*/  @!P1 NANOSLEEP.SYNCS 0x989680 ;  /* 0x009896800000995d */ /* 0x004fea0003900000 */
[----:B------:R-:W2:Y:S02]  /*1e090*/  @!P1 SYNCS.PHASECHK.TRANS64 P1, [R7+URZ+0x348c0], R8 ;  /* 0x0348c008070095a7 */ /* 0x000ea4000802007f */
[----:B--2---:R-:W-:Y:S05]  /*1e0a0*/  @!P1 BRA `(.L_x_685) ;  /* 0xfffffffc00f09947 */ /* 0x004fea000383ffff */
[----:B------:R-:W-:Y:S05]  /*1e0b0*/  BRA `(.L_x_802) ;  /* 0xffffffb000f87947 */ /* 0x000fea000383ffff */
.L_x_697:
[----:B------:R-:W0:Y:S01]  /*1e0c0*/  S2R R3, SR_TID.X ;  /* 0x0000000000037919 */ /* 0x000e220000002100 */
[----:B------:R-:W-:Y:S01]  /*1e0d0*/  BSSY B0, `(.L_x_803) ;  /* 0x000000a000007945 */ /* 0x000fe20003800000 */
[----:B------:R-:W-:Y:S01]  /*1e0e0*/  MOV R12, RZ ;  /* 0x000000ff000c7202 */ /* 0x000fe20000000f00 */
[----:B------:R-:W-:Y:S01]  /*1e0f0*/  IMAD.MOV.U32 R11, RZ, RZ, 0x1f ;  /* 0x0000001fff0b7424 */ /* 0x000fe200078e00ff */
[----:B------:R-:W-:Y:S02]  /*1e100*/  MOV R15, 0xffffffff ;  /* 0xffffffff000f7802 */ /* 0x000fe40000000f00 */
[----:B0-----:R-:W-:-:S04]  /*1e110*/  SHF.R.U32.HI R3, RZ, 0x5, R3 ;  /* 0x00000005ff037819 */ /* 0x001fc80000011603 */
[----:B------:R-:W-:-:S05]  /*1e120*/  LOP3.LUT R3, R3, 0x3, RZ, 0xc0, !PT ;  /* 0x0000000303037812 */ /* 0x000fca00078ec0ff */
[----:B------:R-:W-:-:S07]  /*1e130*/  IMAD.MOV.U32 R13, RZ, RZ, R3 ;  /* 0x000000ffff0d7224 */ /* 0x000fce00078e0003 */
[----:B------:R-:W-:Y:S05]  /*1e140*/  WARPSYNC.COLLECTIVE R15, `(.L_x_804) ;  /* 0x000000000f087348 */ /* 0x000fea0003c00000 */
[----:B------:R0:W1:Y:S02]  /*1e150*/  SHFL.IDX P6, R14, R13, R12, R11 ;  /* 0x0000000c0d0e7389 */ /* 0x00006400000c000b */
[----:B01----:R-:W-:Y:S01]  /*1e160*/  ENDCOLLECTIVE ;  /* 0x000000000000791b */ /* 0x003fe20003800000 */
.L_x_804:
[----:B------:R-:W-:Y:S05]  /*1e170*/  BSYNC B0 ;  /* 0x0000000000007941 */ /* 0x000fea0003800000 */
.L_x_803:
[----:B------:R-:W-:Y:S05]  /*1e180*/  BRA `(.L_x_805) ;  /* 0xffffffbc00f87947 */ /* 0x000fea000383ffff */
.L_x_698:
[----:B------:R-:W-:Y:S01]  /*1e190*/  BSSY B0, `(.L_x_806) ;  /* 0x0000006000007945 */ /* 0x000fe20003800000 */
[----:B------:R-:W-:-:S07]  /*1e1a0*/  IMAD.MOV.U32 R15, RZ, RZ, -0x1 ;  /* 0xffffffffff0f7424 */ /* 0x000fce00078e00ff */
[----:B------:R-:W-:Y:S05]  /*1e1b0*/  WARPSYNC.COLLECTIVE R15, `(.L_x_807) ;  /* 0x000000000f0c7348 */ /* 0x000fea0003c00000 */
[----:B------:R-:W-:Y:S02]  /*1e1c0*/  ELECT P6, UR62, PT ;  /* 0x00000000003e782f */ /* 0x000fe400038c0000 */
[----:B------:R-:W-:Y:S01]  /*1e1d0*/  MOV R14, UR62 ;  /* 0x0000003e000e7c02 */ /* 0x000fe20008000f00 */
[----:B------:R-:W-:Y:S10]  /*1e1e0*/  ENDCOLLECTIVE ;  /* 0x000000000000791b */ /* 0x000ff40003800000 */
.L_x_807:
[----:B------:R-:W-:Y:S05]  /*1e1f0*/  BSYNC B0 ;  /* 0x0000000000007941 */ /* 0x000fea0003800000 */
.L_x_806:
[----:B------:R-:W-:Y:S05]  /*1e200*/  BRA `(.L_x_808) ;  /* 0xffffffbc00f07947 */ /* 0x000fea000383ffff */
.L_x_701:
[----:B0-----:R0:W1:Y:S02]  /*1e210*/  SYNCS.PHASECHK.TRANS64.TRYWAIT P0, [R6+URZ+0x34840], R7 ;  /* 0x03484007060075a7 */ /* 0x001064000800017f */
[----:B-1----:R-:W-:Y:S05]  /*1e220*/  @!P0 NANOSLEEP.SYNCS 0x989680 ;  /* 0x009896800000895d */ /* 0x002fea0003900000 */
[----:B------:R-:W1:Y:S02]  /*1e230*/  @!P0 SYNCS.PHASECHK.TRANS64 P0, [R6+URZ+0x34840], R7 ;  /* 0x03484007060085a7 */ /* 0x000e64000800007f */
[----:B-1----:R-:W-:Y:S05]  /*1e240*/  @!P0 BRA `(.L_x_701) ;  /* 0xfffffffc00f08947 */ /* 0x002fea000383ffff */
[----:B------:R-:W-:Y:S05]  /*1e250*/  BRA `(.L_x_809) ;  /* 0xffffffc000607947 */ /* 0x000fea000383ffff */
.L_x_704:
        /* <DEDUP_REMOVED lines=8> */
.L_x_712:
[----:B0-----:R0:W1:Y:S02]  /*1e2e0*/  SYNCS.PHASECHK.TRANS64.TRYWAIT P0, [R8+URZ+0x34840], R9 ;  /* 0x03484009080075a7 */ /* 0x001064000800017f */
[----:B-1----:R-:W-:Y:S05]  /*1e2f0*/  @!P0 NANOSLEEP.SYNCS 0x989680 ;  /* 0x009896800000895d */ /* 0x002fea0003900000 */
[----:B------:R-:W1:Y:S02]  /*1e300*/  @!P0 SYNCS.PHASECHK.TRANS64 P0, [R8+URZ+0x34840], R9 ;  /* 0x03484009080085a7 */ /* 0x000e64000800007f */
[----:B-1----:R-:W-:Y:S05]  /*1e310*/  @!P0 BRA `(.L_x_712) ;  /* 0xfffffffc00f08947 */ /* 0x002fea000383ffff */
[----:B------:R-:W-:Y:S05]  /*1e320*/  BRA `(.L_x_811) ;  /* 0xffffffc800707947 */ /* 0x000fea000383ffff */
.L_x_714:
[----:B0-----:R0:W1:Y:S02]  /*1e330*/  SYNCS.PHASECHK.TRANS64.TRYWAIT P0, [R9+URZ+0x60], R8 ;  /* 0x00006008090075a7 */ /* 0x001064000800017f */
[----:B-1----:R-:W-:Y:S05]  /*1e340*/  @!P0 NANOSLEEP.SYNCS 0x989680 ;  /* 0x009896800000895d */ /* 0x002fea0003900000 */
[----:B------:R-:W1:Y:S02]  /*1e350*/  @!P0 SYNCS.PHASECHK.TRANS64 P0, [R9+URZ+0x60], R8 ;  /* 0x00006008090085a7 */ /* 0x000e64000800007f */
[----:B-1----:R-:W-:Y:S05]  /*1e360*/  @!P0 BRA `(.L_x_714) ;  /* 0xfffffffc00f08947 */ /* 0x002fea000383ffff */
[----:B------:R-:W-:Y:S05]  /*1e370*/  BRA `(.L_x_812) ;  /* 0xffffffcc001c7947 */ /* 0x000fea000383ffff */
.L_x_719:
[----:B-1----:R1:W2:Y:S02]  /*1e380*/  SYNCS.PHASECHK.TRANS64.TRYWAIT P0, [R2+URZ+0x34840], R3 ;  /* 0x03484003020075a7 */ /* 0x0022a4000800017f */
[----:B--2---:R-:W-:Y:S05]  /*1e390*/  @!P0 NANOSLEEP.SYNCS 0x989680 ;  /* 0x009896800000895d */ /* 0x004fea0003900000 */
[----:B------:R-:W2:Y:S02]  /*1e3a0*/  @!P0 SYNCS.PHASECHK.TRANS64 P0, [R2+URZ+0x34840], R3 ;  /* 0x03484003020085a7 */ /* 0x000ea4000800007f */
[----:B--2---:R-:W-:Y:S05]  /*1e3b0*/  @!P0 BRA `(.L_x_719) ;  /* 0xfffffffc00f08947 */ /* 0x004fea000383ffff */
[----:B------:R-:W-:Y:S05]  /*1e3c0*/  BRA `(.L_x_813) ;  /* 0xffffffd0007c7947 */ /* 0x000fea000383ffff */
.L_x_721:
[----:B0-----:R0:W1:Y:S02]  /*1e3d0*/  SYNCS.PHASECHK.TRANS64.TRYWAIT P1, [R3+URZ+0x60], R2 ;  /* 0x00006002030075a7 */ /* 0x001064000802017f */
[----:B-1----:R-:W-:Y:S05]  /*1e3e0*/  @!P1 NANOSLEEP.SYNCS 0x989680 ;  /* 0x009896800000995d */ /* 0x002fea0003900000 */
[----:B------:R-:W1:Y:S02]  /*1e3f0*/  @!P1 SYNCS.PHASECHK.TRANS64 P1, [R3+URZ+0x60], R2 ;  /* 0x00006002030095a7 */ /* 0x000e64000802007f */
[----:B-1----:R-:W-:Y:S05]  /*1e400*/  @!P1 BRA `(.L_x_721) ;  /* 0xfffffffc00f09947 */ /* 0x002fea000383ffff */
[----:B------:R-:W-:Y:S05]  /*1e410*/  BRA `(.L_x_814) ;  /* 0xffffffd400287947 */ /* 0x000fea000383ffff */
.L_x_726:
[----:B--2---:R2:W3:Y:S02]  /*1e420*/  SYNCS.PHASECHK.TRANS64.TRYWAIT P0, [R2+URZ+0x34840], R3 ;  /* 0x03484003020075a7 */ /* 0x0044e4000800017f */
[----:B---3--:R-:W-:Y:S05]  /*1e430*/  @!P0 NANOSLEEP.SYNCS 0x989680 ;  /* 0x009896800000895d */ /* 0x008fea0003900000 */
[----:B------:R-:W3:Y:S02]  /*1e440*/  @!P0 SYNCS.PHASECHK.TRANS64 P0, [R2+URZ+0x34840], R3 ;  /* 0x03484003020085a7 */ /* 0x000ee4000800007f */
[----:B---3--:R-:W-:Y:S05]  /*1e450*/  @!P0 BRA `(.L_x_726) ;  /* 0xfffffffc00f08947 */ /* 0x008fea000383ffff */
[----:B------:R-:W-:Y:S05]  /*1e460*/  BRA `(.L_x_815) ;  /* 0xffffffd800487947 */ /* 0x000fea000383ffff */
.L_x_728:
[----:B0-----:R0:W1:Y:S02]  /*1e470*/  SYNCS.PHASECHK.TRANS64.TRYWAIT P1, [R2+URZ+0x60], R8 ;  /* 0x00006008020075a7 */ /* 0x001064000802017f */
[----:B-1----:R-:W-:Y:S05]  /*1e480*/  @!P1 NANOSLEEP.SYNCS 0x989680 ;  /* 0x009896800000995d */ /* 0x002fea0003900000 */
[----:B------:R-:W1:Y:S02]  /*1e490*/  @!P1 SYNCS.PHASECHK.TRANS64 P1, [R2+URZ+0x60], R8 ;  /* 0x00006008020095a7 */ /* 0x000e64000802007f */
[----:B-1----:R-:W-:Y:S05]  /*1e4a0*/  @!P1 BRA `(.L_x_728) ;  /* 0xfffffffc00f09947 */ /* 0x002fea000383ffff */
[----:B------:R-:W-:Y:S05]  /*1e4b0*/  BRA `(.L_x_816) ;  /* 0xffffffd800f87947 */ /* 0x000fea000383ffff */
.L_x_735:
[----:B-1----:R1:W2:Y:S02]  /*1e4c0*/  SYNCS.PHASECHK.TRANS64.TRYWAIT P0, [R3+URZ+0x34860], R0 ;  /* 0x03486000030075a7 */ /* 0x0022a4000800017f */
[----:B--2---:R-:W-:Y:S05]  /*1e4d0*/  @!P0 NANOSLEEP.SYNCS 0x989680 ;  /* 0x009896800000895d */ /* 0x004fea0003900000 */
[----:B------:R-:W2:Y:S02]  /*1e4e0*/  @!P0 SYNCS.PHASECHK.TRANS64 P0, [R3+URZ+0x34860], R0 ;  /* 0x03486000030085a7 */ /* 0x000ea4000800007f */
[----:B--2---:R-:W-:Y:S05]  /*1e4f0*/  @!P0 BRA `(.L_x_735) ;  /* 0xfffffffc00f08947 */ /* 0x004fea000383ffff */
[----:B------:R-:W-:Y:S05]  /*1e500*/  BRA `(.L_x_817) ;  /* 0xffffffe000007947 */ /* 0x000fea000383ffff */
.L_x_737:
[----:B------:R-:W-:Y:S01]  /*1e510*/  BSSY B0, `(.L_x_818) ;  /* 0x0000008000007945 */ /* 0x000fe20003800000 */
[----:B0-----:R-:W-:Y:S01]  /*1e520*/  MOV R13, R16 ;  /* 0x00000010000d7202 */ /* 0x001fe20000000f00 */
[----:B------:R-:W-:Y:S01]  /*1e530*/  IMAD.MOV.U32 R12, RZ, RZ, RZ ;  /* 0x000000ffff0c7224 */ /* 0x000fe200078e00ff */
[----:B------:R-:W-:Y:S01]  /*1e540*/  MOV R11, 0x1f ;  /* 0x0000001f000b7802 */ /* 0x000fe20000000f00 */
[----:B------:R-:W-:-:S07]  /*1e550*/  IMAD.MOV.U32 R15, RZ, RZ, -0x1 ;  /* 0xffffffffff0f7424 */ /* 0x000fce00078e00ff */
[----:B-1---5:R-:W-:Y:S05]  /*1e560*/  WARPSYNC.COLLECTIVE R15, `(.L_x_819) ;  /* 0x000000000f087348 */ /* 0x022fea0003c00000 */
[----:B------:R0:W2:Y:S02]  /*1e570*/  SHFL.IDX P6, R14, R13, R12, R11 ;  /* 0x0000000c0d0e7389 */ /* 0x0000a400000c000b */
[----:B012--5:R-:W-:Y:S01]  /*1e580*/  ENDCOLLECTIVE ;  /* 0x000000000000791b */ /* 0x027fe20003800000 */
.L_x_819:
[----:B------:R-:W-:Y:S05]  /*1e590*/  BSYNC B0 ;  /* 0x0000000000007941 */ /* 0x000fea0003800000 */
.L_x_818:
[----:B------:R-:W-:Y:S01]  /*1e5a0*/  IMAD.MOV.U32 R13, RZ, RZ, R16 ;  /* 0x000000ffff0d7224 */ /* 0x000fe200078e0010 */
[----:B------:R-:W-:Y:S01]  /*1e5b0*/  MOV R12, 0x1 ;  /* 0x00000001000c7802 */ /* 0x000fe20000000f00 */
[----:B------:R-:W-:Y:S01]  /*1e5c0*/  IMAD.MOV.U32 R11, RZ, RZ, 0x1f ;  /* 0x0000001fff0b7424 */ /* 0x000fe200078e00ff */
[----:B------:R-:W-:Y:S02]  /*1e5d0*/  MOV R15, 0xffffffff ;  /* 0xffffffff000f7802 */ /* 0x000fe40000000f00 */
[----:B------:R-:W-:-:S07]  /*1e5e0*/  MOV R4, R14 ;  /* 0x0000000e00047202 */ /* 0x000fce0000000f00 */
[----:B------:R-:W-:Y:S05]  /*1e5f0*/  WARPSYNC.COLLECTIVE R15, `(.L_x_820) ;  /* 0x000000000f087348 */ /* 0x000fea0003c00000 */
[----:B------:R0:W1:Y:S02]  /*1e600*/  SHFL.IDX P6, R14, R13, R12, R11 ;  /* 0x0000000c0d0e7389 */ /* 0x00006400000c000b */
[----:B01----:R-:W-:Y:S01]  /*1e610*/  ENDCOLLECTIVE ;  /* 0x000000000000791b */ /* 0x003fe20003800000 */
.L_x_820:
[----:B------:R-:W-:Y:S01]  /*1e620*/  IMAD.MOV.U32 R6, RZ, RZ, R14 ;  /* 0x000000ffff067224 */ /* 0x000fe200078e000e */
[----:B------:R-:W-:Y:S06]  /*1e630*/  BRA `(.L_x_821) ;  /* 0xffffffe0008c7947 */ /* 0x000fec000383ffff */
.L_x_740:
[----:B------:R-:W-:Y:S01]  /*1e640*/  BSSY B0, `(.L_x_822) ;  /* 0x0000008000007945 */ /* 0x000fe20003800000 */
[----:B-----5:R-:W-:Y:S01]  /*1e650*/  MOV R13, R17 ;  /* 0x00000011000d7202 */ /* 0x020fe20000000f00 */
[----:B------:R-:W-:Y:S01]  /*1e660*/  IMAD.MOV.U32 R12, RZ, RZ, 0x1 ;  /* 0x00000001ff0c7424 */ /* 0x000fe200078e00ff */
[----:B------:R-:W-:Y:S01]  /*1e670*/  MOV R11, RZ ;  /* 0x000000ff000b7202 */ /* 0x000fe20000000f00 */
[----:B------:R-:W-:-:S07]  /*1e680*/  IMAD.MOV.U32 R15, RZ, RZ, -0x1 ;  /* 0xffffffffff0f7424 */ /* 0x000fce00078e00ff */
[----:B0-234-:R-:W-:Y:S05]  /*1e690*/  WARPSYNC.COLLECTIVE R15, `(.L_x_823) ;  /* 0x000000000f087348 */ /* 0x01dfea0003c00000 */
[----:B------:R1:W0:Y:S02]  /*1e6a0*/  SHFL.UP P6, R14, R13, R12, R11 ;  /* 0x0400000c0d0e7389 */ /* 0x00022400000c000b */
[----:B01234-:R-:W-:Y:S01]  /*1e6b0*/  ENDCOLLECTIVE ;  /* 0x000000000000791b */ /* 0x01ffe20003800000 */
.L_x_823:
[----:B------:R-:W-:Y:S05]  /*1e6c0*/  BSYNC B0 ;  /* 0x0000000000007941 */ /* 0x000fea0003800000 */
.L_x_822:
[----:B------:R-:W-:Y:S01]  /*1e6d0*/  ISETP.NE.AND P0, PT, R8, RZ, PT ;  /* 0x000000ff0800720c */ /* 0x000fe20003f05270 */
[----:B------:R-:W-:Y:S01]  /*1e6e0*/  IMAD.MOV.U32 R12, RZ, RZ, 0x2 ;  /* 0x00000002ff0c7424 */ /* 0x000fe200078e00ff */
[----:B------:R-:W-:Y:S01]  /*1e6f0*/  MOV R11, RZ ;  /* 0x000000ff000b7202 */ /* 0x000fe20000000f00 */
[----:B------:R-:W-:Y:S01]  /*1e700*/  IMAD.MOV.U32 R15, RZ, RZ, -0x1 ;  /* 0xffffffffff0f7424 */ /* 0x000fe200078e00ff */
[----:B------:R-:W-:Y:S02]  /*1e710*/  SEL R14, R14, RZ, P0 ;  /* 0x000000ff0e0e7207 */ /* 0x000fe40000000000 */
[----:B------:R-:W-:Y:S02]  /*1e720*/  ISETP.GE.U32.AND P0, PT, R8, 0x2, PT ;  /* 0x000000020800780c */ /* 0x000fe40003f06070 */
[----:B------:R-:W-:-:S11]  /*1e730*/  IADD3 R13, R17, R14, RZ ;  /* 0x0000000e110d7210 */ /* 0x000fd60007ffe0ff */
[----:B------:R-:W-:Y:S05]  /*1e740*/  WARPSYNC.COLLECTIVE R15, `(.L_x_824) ;  /* 0x000000000f087348 */ /* 0x000fea0003c00000 */
[----:B------:R0:W1:Y:S02]  /*1e750*/  SHFL.UP P6, R14, R13, R12, R11 ;  /* 0x0400000c0d0e7389 */ /* 0x00006400000c000b */
[----:B01----:R-:W-:Y:S01]  /*1e760*/  ENDCOLLECTIVE ;  /* 0x000000000000791b */ /* 0x003fe20003800000 */
.L_x_824:
[----:B------:R-:W-:Y:S02]  /*1e770*/  MOV R12, 0x4 ;  /* 0x00000004000c7802 */ /* 0x000fe40000000f00 */
[----:B------:R-:W-:Y:S02]  /*1e780*/  SEL R14, R14, RZ, P0 ;  /* 0x000000ff0e0e7207 */ /* 0x000fe40000000000 */
[----:B------:R-:W-:Y:S02]  /*1e790*/  ISETP.GE.U32.AND P0, PT, R8, 0x4, PT ;  /* 0x000000040800780c */ /* 0x000fe40003f06070 */
[----:B------:R-:W-:-:S05]  /*1e7a0*/  IADD3 R3, R13, R14, RZ ;  /* 0x0000000e0d037210 */ /* 0x000fca0007ffe0ff */
[----:B------:R-:W-:-:S07]  /*1e7b0*/  IMAD.MOV.U32 R13, RZ, RZ, R3 ;  /* 0x000000ffff0d7224 */ /* 0x000fce00078e0003 */
[----:B------:R-:W-:Y:S05]  /*1e7c0*/  WARPSYNC.COLLECTIVE R15, `(.L_x_825) ;  /* 0x000000000f087348 */ /* 0x000fea0003c00000 */
[----:B------:R0:W1:Y:S02]  /*1e7d0*/  SHFL.UP P6, R14, R13, R12, R11 ;  /* 0x0400000c0d0e7389 */ /* 0x00006400000c000b */
[----:B01----:R-:W-:Y:S01]  /*1e7e0*/  ENDCOLLECTIVE ;  /* 0x000000000000791b */ /* 0x003fe20003800000 */
.L_x_825:
[----:B------:R-:W-:Y:S01]  /*1e7f0*/  IMAD.MOV.U32 R12, RZ, RZ, 0x8 ;  /* 0x00000008ff0c7424 */ /* 0x000fe200078e00ff */
[----:B------:R-:W-:Y:S02]  /*1e800*/  SEL R14, R14, RZ, P0 ;  /* 0x000000ff0e0e7207 */ /* 0x000fe40000000000 */
[----:B------:R-:W-:-:S03]  /*1e810*/  ISETP.GE.U32.AND P0, PT, R8, 0x8, PT ;  /* 0x000000080800780c */ /* 0x000fc60003f06070 */
[----:B------:R-:W-:-:S05]  /*1e820*/  IMAD.IADD R5, R3, 0x1, R14 ;  /* 0x0000000103057824 */ /* 0x000fca00078e020e */
[----:B------:R-:W-:-:S07]  /*1e830*/  MOV R13, R5 ;  /* 0x00000005000d7202 */ /* 0x000fce0000000f00 */
[----:B------:R-:W-:Y:S05]  /*1e840*/  WARPSYNC.COLLECTIVE R15, `(.L_x_826) ;  /* 0x000000000f087348 */ /* 0x000fea0003c00000 */
[----:B------:R0:W1:Y:S02]  /*1e850*/  SHFL.UP P6, R14, R13, R12, R11 ;  /* 0x0400000c0d0e7389 */ /* 0x00006400000c000b */
[----:B01----:R-:W-:Y:S01]  /*1e860*/  ENDCOLLECTIVE ;  /* 0x000000000000791b */ /* 0x003fe20003800000 */
.L_x_826:
        /* <DEDUP_REMOVED lines=8> */
.L_x_827:
[----:B------:R-:W-:Y:S01]  /*1e8f0*/  IMAD.MOV.U32 R12, RZ, RZ, 0x1f ;  /* 0x0000001fff0c7424 */ /* 0x000fe200078e00ff */
[----:B------:R-:W-:Y:S02]  /*1e900*/  MOV R11, 0x1f ;  /* 0x0000001f000b7802 */ /* 0x000fe40000000f00 */
[----:B------:R-:W-:-:S05]  /*1e910*/  SEL R2, R14, RZ, P0 ;  /* 0x000000ff0e027207 */ /* 0x000fca0000000000 */
[----:B------:R-:W-:-:S05]  /*1e920*/  IMAD.IADD R2, R7, 0x1, R2 ;  /* 0x0000000107027824 */ /* 0x000fca00078e0202 */
[----:B------:R-:W-:-:S07]  /*1e930*/  MOV R13, R2 ;  /* 0x00000002000d7202 */ /* 0x000fce0000000f00 */
[----:B------:R-:W-:Y:S05]  /*1e940*/  WARPSYNC.COLLECTIVE R15, `(.L_x_828) ;  /* 0x000000000f087348 */ /* 0x000fea0003c00000 */
[----:B------:R0:W1:Y:S02]  /*1e950*/  SHFL.IDX P6, R14, R13, R12, R11 ;  /* 0x0000000c0d0e7389 */ /* 0x00006400000c000b */
[----:B01----:R-:W-:Y:S01]  /*1e960*/  ENDCOLLECTIVE ;  /* 0x000000000000791b */ /* 0x003fe20003800000 */
.L_x_828:
[----:B------:R-:W-:Y:S05]  /*1e970*/  BRA `(.L_x_829) ;  /* 0xffffffe000507947 */ /* 0x000fea000383ffff */
.L_x_745:
[----:B------:R-:W-:Y:S01]  /*1e980*/  BSSY B0, `(.L_x_830) ;  /* 0x0000008000007945 */ /* 0x000fe20003800000 */
[----:B-----5:R-:W-:Y:S01]  /*1e990*/  IMAD.MOV.U32 R13, RZ, RZ, R17 ;  /* 0x000000ffff0d7224 */ /* 0x020fe200078e0011 */
[----:B------:R-:W-:Y:S01]  /*1e9a0*/  MOV R12, 0x1 ;  /* 0x00000001000c7802 */ /* 0x000fe20000000f00 */
[----:B------:R-:W-:Y:S01]  /*1e9b0*/  IMAD.MOV.U32 R11, RZ, RZ, RZ ;  /* 0x000000ffff0b7224 */ /* 0x000fe200078e00ff */
[----:B------:R-:W-:-:S07]  /*1e9c0*/  MOV R15, 0xffffffff ;  /* 0xffffffff000f7802 */ /* 0x000fce0000000f00 */
[----:B01----:R-:W-:Y:S05]  /*1e9d0*/  WARPSYNC.COLLECTIVE R15, `(.L_x_831) ;  /* 0x000000000f087348 */ /* 0x003fea0003c00000 */
[----:B------:R2:W3:Y:S02]  /*1e9e0*/  SHFL.UP P6, R14, R13, R12, R11 ;  /* 0x0400000c0d0e7389 */ /* 0x0004e400000c000b */
[----:B0123--:R-:W-:Y:S01]  /*1e9f0*/  ENDCOLLECTIVE ;  /* 0x000000000000791b */ /* 0x00ffe20003800000 */
.L_x_831:
[----:B------:R-:W-:Y:S05]  /*1ea00*/  BSYNC B0 ;  /* 0x0000000000007941 */ /* 0x000fea0003800000 */
.L_x_830:
[----:B------:R-:W-:Y:S01]  /*1ea10*/  ISETP.NE.AND P0, PT, R8, RZ, PT ;  /* 0x000000ff0800720c */ /* 0x000fe20003f05270 */
[----:B------:R-:W-:Y:S01]  /*1ea20*/  IMAD.MOV.U32 R11, RZ, RZ, RZ ;  /* 0x000000ffff0b7224 */ /* 0x000fe200078e00ff */
[----:B------:R-:W-:Y:S02]  /*1ea30*/  MOV R12, 0x2 ;  /* 0x00000002000c7802 */ /* 0x000fe40000000f00 */
[----:B------:R-:W-:Y:S02]  /*1ea40*/  SEL R14, R14, RZ, P0 ;  /* 0x000000ff0e0e7207 */ /* 0x000fe40000000000 */
[----:B------:R-:W-:Y:S02]  /*1ea50*/  MOV R15, 0xffffffff ;  /* 0xffffffff000f7802 */ /* 0x000fe40000000f00 */
[----:B------:R-:W-:Y:S01]  /*1ea60*/  ISETP.GE.U32.AND P0, PT, R8, 0x2, PT ;  /* 0x000000020800780c */ /* 0x000fe20003f06070 */
[----:B------:R-:W-:-:S12]  /*1ea70*/  IMAD.IADD R13, R17, 0x1, R14 ;  /* 0x00000001110d7824 */ /* 0x000fd800078e020e */
[----:B------:R-:W-:Y:S05]  /*1ea80*/  WARPSYNC.COLLECTIVE R15, `(.L_x_832) ;  /* 0x000000000f087348 */ /* 0x000fea0003c00000 */
[----:B------:R0:W1:Y:S02]  /*1ea90*/  SHFL.UP P6, R14, R13, R12, R11 ;  /* 0x0400000c0d0e7389 */ /* 0x00006400000c000b */
[----:B01----:R-:W-:Y:S01]  /*1eaa0*/  ENDCOLLECTIVE ;  /* 0x000000000000791b */ /* 0x003fe20003800000 */
.L_x_832:
        /* <DEDUP_REMOVED lines=8> */
.L_x_833:
        /* <DEDUP_REMOVED lines=8> */
.L_x_834:
        /* <DEDUP_REMOVED lines=8> */
.L_x_835:
[----:B------:R-:W-:Y:S01]  /*1ec30*/  MOV R12, 0x1f ;  /* 0x0000001f000c7802 */ /* 0x000fe20000000f00 */
[----:B------:R-:W-:Y:S01]  /*1ec40*/  IMAD.MOV.U32 R11, RZ, RZ, 0x1f ;  /* 0x0000001fff0b7424 */ /* 0x000fe200078e00ff */
[----:B------:R-:W-:-:S04]  /*1ec50*/  SEL R2, R14, RZ, P0 ;  /* 0x000000ff0e027207 */ /* 0x000fc80000000000 */
[----:B------:R-:W-:-:S05]  /*1ec60*/  IADD3 R2, R7, R2, RZ ;  /* 0x0000000207027210 */ /* 0x000fca0007ffe0ff */
[----:B------:R-:W-:-:S07]  /*1ec70*/  IMAD.MOV.U32 R13, RZ, RZ, R2 ;  /* 0x000000ffff0d7224 */ /* 0x000fce00078e0002 */
[----:B------:R-:W-:Y:S05]  /*1ec80*/  WARPSYNC.COLLECTIVE R15, `(.L_x_836) ;  /* 0x000000000f087348 */ /* 0x000fea0003c00000 */
[----:B------:R0:W1:Y:S02]  /*1ec90*/  SHFL.IDX P6, R14, R13, R12, R11 ;  /* 0x0000000c0d0e7389 */ /* 0x00006400000c000b */
[----:B01----:R-:W-:Y:S01]  /*1eca0*/  ENDCOLLECTIVE ;  /* 0x000000000000791b */ /* 0x003fe20003800000 */
.L_x_836:
[----:B------:R-:W-:Y:S05]  /*1ecb0*/  BRA `(.L_x_837) ;  /* 0xffffffe000347947 */ /* 0x000fea000383ffff */
.L_x_747:
[----:B------:R-:W-:Y:S01]  /*1ecc0*/  BSSY B0, `(.L_x_838) ;  /* 0x0000006000007945 */ /* 0x000fe20003800000 */
[----:B------:R-:W-:Y:S02]  /*1ecd0*/  PLOP3.LUT P6, PT, P6, PT, PT, 0x8, 0x0 ;  /* 0x000000000000781c */ /* 0x000fe400037ce170 */
[----:B------:R-:W-:-:S11]  /*1ece0*/  MOV R15, 0xffffffff ;  /* 0xffffffff000f7802 */ /* 0x000fd60000000f00 */
[----:B0-----:R-:W-:Y:S05]  /*1ecf0*/  WARPSYNC.COLLECTIVE R15, `(.L_x_839) ;  /* 0x000000000f087348 */ /* 0x001fea0003c00000 */
[----:B------:R-:W-:Y:S01]  /*1ed00*/  VOTE.ANY R14, PT, P6 ;  /* 0x00000000000e7806 */ /* 0x000fe200030e0100 */
[----:B0-----:R-:W-:Y:S06]  /*1ed10*/  ENDCOLLECTIVE ;  /* 0x000000000000791b */ /* 0x001fec0003800000 */
.L_x_839:
[----:B------:R-:W-:Y:S05]  /*1ed20*/  BSYNC B0 ;  /* 0x0000000000007941 */ /* 0x000fea0003800000 */
.L_x_838:
[----:B------:R-:W-:Y:S01]  /*1ed30*/  IMAD.MOV.U32 R3, RZ, RZ, R14 ;  /* 0x000000ffff037224 */ /* 0x000fe200078e000e */
[----:B------:R-:W-:Y:S01]  /*1ed40*/  MOV R13, R17 ;  /* 0x00000011000d7202 */ /* 0x000fe20000000f00 */
[----:B------:R-:W-:Y:S01]  /*1ed50*/  IMAD.MOV.U32 R15, RZ, RZ, -0x1 ;  /* 0xffffffffff0f7424 */ /* 0x000fe200078e00ff */
[----:B------:R-:W-:Y:S01]  /*1ed60*/  MOV R11, 0x1f ;  /* 0x0000001f000b7802 */ /* 0x000fe20000000f00 */
[----:B------:R-:W0:Y:S02]  /*1ed70*/  POPC R5, R3 ;  /* 0x0000000300057309 */ /* 0x000e240000000000 */
[----:B0-----:R-:W-:-:S07]  /*1ed80*/  IMAD.MOV.U32 R12, RZ, RZ, R5 ;  /* 0x000000ffff0c7224 */ /* 0x001fce00078e0005 */
[----:B------:R-:W-:Y:S05]  /*1ed90*/  WARPSYNC.COLLECTIVE R15, `(.L_x_840) ;  /* 0x000000000f087348 */ /* 0x000fea0003c00000 */
[----:B------:R0:W1:Y:S02]  /*1eda0*/  SHFL.IDX P6, R14, R13, R12, R11 ;  /* 0x0000000c0d0e7389 */ /* 0x00006400000c000b */
[----:B01----:R-:W-:Y:S01]  /*1edb0*/  ENDCOLLECTIVE ;  /* 0x000000000000791b */ /* 0x003fe20003800000 */
.L_x_840:
[----:B------:R-:W-:Y:S01]  /*1edc0*/  MOV R17, R14 ;  /* 0x0000000e00117202 */ /* 0x000fe20000000f00 */
[----:B------:R-:W-:Y:S06]  /*1edd0*/  BRA `(.L_x_841) ;  /* 0xffffffe000247947 */ /* 0x000fec000383ffff */
.L_x_749:
[----:B------:R-:W-:Y:S01]  /*1ede0*/  BSSY B0, `(.L_x_842) ;  /* 0x0000007000007945 */ /* 0x000fe20003800000 */
[----:B------:R-:W-:Y:S01]  /*1edf0*/  IMAD.MOV.U32 R13, RZ, RZ, R2 ;  /* 0x000000ffff0d7224 */ /* 0x000fe200078e0002 */
[----:B------:R-:W-:Y:S01]  /*1ee00*/  MOV R11, 0x1f ;  /* 0x0000001f000b7802 */ /* 0x000fe20000000f00 */
[----:B------:R-:W-:-:S07]  /*1ee10*/  IMAD.MOV.U32 R15, RZ, RZ, -0x1 ;  /* 0xffffffffff0f7424 */ /* 0x000fce00078e00ff */
[----:B012---:R-:W-:Y:S05]  /*1ee20*/  WARPSYNC.COLLECTIVE R15, `(.L_x_843) ;  /* 0x000000000f087348 */ /* 0x007fea0003c00000 */
[----:B------:R3:W4:Y:S02]  /*1ee30*/  SHFL.IDX P6, R14, R13, R12, R11 ;  /* 0x0000000c0d0e7389 */ /* 0x00072400000c000b */
[----:B01234-:R-:W-:Y:S01]  /*1ee40*/  ENDCOLLECTIVE ;  /* 0x000000000000791b */ /* 0x01ffe20003800000 */
.L_x_843:
[----:B------:R-:W-:Y:S05]  /*1ee50*/  BSYNC B0 ;  /* 0x0000000000007941 */ /* 0x000fea0003800000 */
.L_x_842:
[----:B------:R-:W-:Y:S05]  /*1ee60*/  BRA `(.L_x_748) ;  /* 0xffffffe0001c7947 */ /* 0x000fea000383ffff */
.L_x_753:
[----:B0-----:R0:W1:Y:S02]  /*1ee70*/  SYNCS.PHASECHK.TRANS64.TRYWAIT P0, [R0+URZ+0x34820], R3 ;  /* 0x03482003000075a7 */ /* 0x001064000800017f */
[----:B-1----:R-:W-:Y:S05]  /*1ee80*/  @!P0 NANOSLEEP.SYNCS 0x989680 ;  /* 0x009896800000895d */ /* 0x002fea0003900000 */
[----:B------:R-:W1:Y:S02]  /*1ee90*/  @!P0 SYNCS.PHASECHK.TRANS64 P0, [R0+URZ+0x34820], R3 ;  /* 0x03482003000085a7 */ /* 0x000e64000800007f */
[----:B-1----:R-:W-:Y:S05]  /*1eea0*/  @!P0 BRA `(.L_x_753) ;  /* 0xfffffffc00f08947 */ /* 0x002fea000383ffff */
[----:B------:R-:W-:Y:S05]  /*1eeb0*/  BRA `(.L_x_844) ;  /* 0xffffffe400007947 */ /* 0x000fea000383ffff */
.L_x_754:
[----:B------:R-:W1:Y:S01]  /*1eec0*/  S2R R2, SR_TID.X ;  /* 0x0000000000027919 */ /* 0x000e620000002100 */
[----:B------:R-:W-:Y:S01]  /*1eed0*/  BSSY B0, `(.L_x_845) ;  /* 0x000000a000007945 */ /* 0x000fe20003800000 */
[----:B------:R-:W-:Y:S01]  /*1eee0*/  IMAD.MOV.U32 R12, RZ, RZ, RZ ;  /* 0x000000ffff0c7224 */ /* 0x000fe200078e00ff */
[----:B------:R-:W-:Y:S01]  /*1eef0*/  MOV R11, 0x1f ;  /* 0x0000001f000b7802 */ /* 0x000fe20000000f00 */
[----:B------:R-:W-:Y:S01]  /*1ef00*/  IMAD.MOV.U32 R15, RZ, RZ, -0x1 ;  /* 0xffffffffff0f7424 */ /* 0x000fe200078e00ff */
[----:B-1----:R-:W-:-:S04]  /*1ef10*/  SHF.R.U32.HI R2, RZ, 0x5, R2 ;  /* 0x00000005ff027819 */ /* 0x002fc80000011602 */
[----:B------:R-:W-:-:S04]  /*1ef20*/  LOP3.LUT R2, R2, 0x3, RZ, 0xc0, !PT ;  /* 0x0000000302027812 */ /* 0x000fc800078ec0ff */
[----:B------:R-:W-:-:S07]  /*1ef30*/  MOV R13, R2 ;  /* 0x00000002000d7202 */ /* 0x000fce0000000f00 */
[----:B0-----:R-:W-:Y:S05]  /*1ef40*/  WARPSYNC.COLLECTIVE R15, `(.L_x_846) ;  /* 0x000000000f087348 */ /* 0x001fea0003c00000 */
[----:B------:R1:W2:Y:S02]  /*1ef50*/  SHFL.IDX P6, R14, R13, R12, R11 ;  /* 0x0000000c0d0e7389 */ /* 0x0002a400000c000b */
[----:B012---:R-:W-:Y:S01]  /*1ef60*/  ENDCOLLECTIVE ;  /* 0x000000000000791b */ /* 0x007fe20003800000 */
.L_x_846:
[----:B------:R-:W-:Y:S05]  /*1ef70*/  BSYNC B0 ;  /* 0x0000000000007941 */ /* 0x000fea0003800000 */
.L_x_845:
[----:B------:R-:W-:Y:S05]  /*1ef80*/  BRA `(.L_x_847) ;  /* 0xffffffe000e87947 */ /* 0x000fea000383ffff */
.L_x_755:
[----:B------:R-:W-:Y:S01]  /*1ef90*/  BSSY B0, `(.L_x_848) ;  /* 0x0000006000007945 */ /* 0x000fe20003800000 */
[----:B------:R-:W-:-:S07]  /*1efa0*/  MOV R15, 0xffffffff ;  /* 0xffffffff000f7802 */ /* 0x000fce0000000f00 */
[----:B01----:R-:W-:Y:S05]  /*1efb0*/  WARPSYNC.COLLECTIVE R15, `(.L_x_849) ;  /* 0x000000000f0c7348 */ /* 0x003fea0003c00000 */
[----:B------:R-:W-:Y:S02]  /*1efc0*/  ELECT P6, UR62, PT ;  /* 0x00000000003e782f */ /* 0x000fe400038c0000 */
[----:B------:R-:W-:Y:S01]  /*1efd0*/  MOV R14, UR62 ;  /* 0x0000003e000e7c02 */ /* 0x000fe20008000f00 */
[----:B01----:R-:W-:Y:S10]  /*1efe0*/  ENDCOLLECTIVE ;  /* 0x000000000000791b */ /* 0x003ff40003800000 */
.L_x_849:
[----:B------:R-:W-:Y:S05]  /*1eff0*/  BSYNC B0 ;  /* 0x0000000000007941 */ /* 0x000fea0003800000 */
.L_x_848:
[----:B------:R-:W-:Y:S05]  /*1f000*/  BRA `(.L_x_850) ;  /* 0xffffffe000dc7947 */ /* 0x000fea000383ffff */
.L_x_757:
[----:B0-----:R0:W1:Y:S02]  /*1f010*/  SYNCS.PHASECHK.TRANS64.TRYWAIT P0, [R6+URZ], R5 ;  /* 0x00000005060075a7 */ /* 0x001064000800017f */
[----:B-1----:R-:W-:Y:S05]  /*1f020*/  @!P0 NANOSLEEP.SYNCS 0x989680 ;  /* 0x009896800000895d */ /* 0x002fea0003900000 */
[----:B------:R-:W1:Y:S02]  /*1f030*/  @!P0 SYNCS.PHASECHK.TRANS64 P0, [R6+URZ], R5 ;  /* 0x00000005060085a7 */ /* 0x000e64000800007f */
[----:B-1----:R-:W-:Y:S05]  /*1f040*/  @!P0 BRA `(.L_x_757) ;  /* 0xfffffffc00f08947 */ /* 0x002fea000383ffff */
[----:B------:R-:W-:Y:S05]  /*1f050*/  BRA `(.L_x_851) ;  /* 0xffffffe400187947 */ /* 0x000fea000383ffff */
.L_x_758:
[----:B-1----:R1:W2:Y:S02]  /*1f060*/  SYNCS.PHASECHK.TRANS64.TRYWAIT P0, [R7+URZ], R2 ;  /* 0x00000002070075a7 */ /* 0x0022a4000800017f */
[----:B--2---:R-:W-:Y:S05]  /*1f070*/  @!P0 NANOSLEEP.SYNCS 0x989680 ;  /* 0x009896800000895d */ /* 0x004fea0003900000 */
[----:B------:R-:W2:Y:S02]  /*1f080*/  @!P0 SYNCS.PHASECHK.TRANS64 P0, [R7+URZ], R2 ;  /* 0x00000002070085a7 */ /* 0x000ea4000800007f */
[----:B--2---:R-:W-:Y:S05]  /*1f090*/  @!P0 BRA `(.L_x_758) ;  /* 0xfffffffc00f08947 */ /* 0x004fea000383ffff */
[----:B------:R-:W-:Y:S05]  /*1f0a0*/  BRA `(.L_x_852) ;  /* 0xffffffe4000c7947 */ /* 0x000fea000383ffff */
.L_x_760:
[----:B--2---:R2:W3:Y:S02]  /*1f0b0*/  SYNCS.PHASECHK.TRANS64.TRYWAIT P0, [R4+URZ], R5 ;  /* 0x00000005040075a7 */ /* 0x0044e4000800017f */
[----:B---3--:R-:W-:Y:S05]  /*1f0c0*/  @!P0 NANOSLEEP.SYNCS 0x989680 ;  /* 0x009896800000895d */ /* 0x008fea0003900000 */
[----:B------:R-:W3:Y:S02]  /*1f0d0*/  @!P0 SYNCS.PHASECHK.TRANS64 P0, [R4+URZ], R5 ;  /* 0x00000005040085a7 */ /* 0x000ee4000800007f */
[----:B---3--:R-:W-:Y:S05]  /*1f0e0*/  @!P0 BRA `(.L_x_760) ;  /* 0xfffffffc00f08947 */ /* 0x008fea000383ffff */
[----:B------:R-:W-:Y:S05]  /*1f0f0*/  BRA `(.L_x_853) ;  /* 0xffffffe400147947 */ /* 0x000fea000383ffff */
.L_x_854:
        /* <DEDUP_REMOVED lines=16> */
.L_x_2658:


//--------------------- .text._ZN7cutlass13device_kernelIN5flash11enable_sm90INS1_16FlashAttnFwdSm90INS1_25CollectiveMainloopFwdSm90ILi2EN4cute5tupleIJNS5_1CILi1EEES8_S8_EEENS6_IJNS7_ILi128EEENS7_ILi96EEENS7_ILi192EEEEEELi128ENS_6half_tEfNS_4arch4Sm90ELb0ELb1ELb0ELb0ELb0ELb0ELb0ELb1ELb1ELb0ELb0ELb0EEENS1_21CollectiveEpilogueFwdINS6_IJSA_SA_SB_EEES9_SE_SG_Li256ELb0ELb0ELb0ELb0EEENS1_30DynamicPersistentTileSchedulerILi256ELi32ELb0ELb0ELb1EEEEEEEEEvNT_6ParamsE --------------------------
	.section	.text._ZN7cutlass13device_kernelIN5flash11enable_sm90INS1_16FlashAttnFwdSm90INS1_25CollectiveMainloopFwdSm90ILi2EN4cute5tupleIJNS5_1CILi1EEES8_S8_EEENS6_IJNS7_ILi128EEENS7_ILi96EEENS7_ILi192EEEEEELi128ENS_6half_tEfNS_4arch4Sm90ELb0ELb1ELb0ELb0ELb0ELb0ELb0ELb1ELb1ELb0ELb0ELb0EEENS1_21CollectiveEpilogueFwdINS6_IJSA_SA_SB_EEES9_SE_SG_Li256ELb0ELb0ELb0ELb0EEENS1_30DynamicPersistentTileSchedulerILi256ELi32ELb0ELb0ELb1EEEEEEEEEvNT_6ParamsE,"ax",@progbits
	.align	128
.text._ZN7cutlass13device_kernelIN5flash11enable_sm90INS1_16FlashAttnFwdSm90INS1_25CollectiveMainloopFwdSm90ILi2EN4cute5tupleIJNS5_1CILi1EEES8_S8_EEENS6_IJNS7_ILi128EEENS7_ILi96EEENS7_ILi192EEEEEELi128ENS_6half_tEfNS_4arch4Sm90ELb0ELb1ELb0ELb0ELb0ELb0ELb0ELb1ELb1ELb0ELb0ELb0EEENS1_21CollectiveEpilogueFwdINS6_IJSA_SA_SB_EEES9_SE_SG_Li256ELb0ELb0ELb0ELb0EEENS1_30DynamicPersistentTileSchedulerILi256ELi32ELb0ELb0ELb1EEEEEEEEEvNT_6ParamsE:
        .type           _ZN7cutlass13device_kernelIN5flash11enable_sm90INS1_16FlashAttnFwdSm90INS1_25CollectiveMainloopFwdSm90ILi2EN4cute5tupleIJNS5_1CILi1EEES8_S8_EEENS6_IJNS7_ILi128EEENS7_ILi96EEENS7_ILi192EEEEEELi128ENS_6half_tEfNS_4arch4Sm90ELb0ELb1ELb0ELb0ELb0ELb0ELb0ELb1ELb1ELb0ELb0ELb0EEENS1_21CollectiveEpilogueFwdINS6_IJSA_SA_SB_EEES9_SE_SG_Li256ELb0ELb0ELb0ELb0EEENS1_30DynamicPersistentTileSchedulerILi256ELi32ELb0ELb0ELb1EEEEEEEEEvNT_6ParamsE,@function
        .size           _ZN7cutlass13device_kernelIN5flash11enable_sm90INS1_16FlashAttnFwdSm90INS1_25CollectiveMainloopFwdSm90ILi2EN4cute5tupleIJNS5_1CILi1EEES8_S8_EEENS6_IJNS7_ILi128EEENS7_ILi96EEENS7_ILi192EEEEEELi128ENS_6half_tEfNS_4arch4Sm90ELb0ELb1ELb0ELb0ELb0ELb0ELb0ELb1ELb1ELb0ELb0ELb0EEENS1_21CollectiveEpilogueFwdINS6_IJSA_SA_SB_EEES9_SE_SG_Li256ELb0ELb0ELb0ELb0EEENS1_30DynamicPersistentTileSchedulerILi256ELi32ELb0ELb0ELb1EEEEEEEEEvNT_6ParamsE,(.L_x_2659 - _ZN7cutlass13device_kernelIN5flash11enable_sm90INS1_16FlashAttnFwdSm90INS1_25CollectiveMainloopFwdSm90ILi2EN4cute5tupleIJNS5_1CILi1EEES8_S8_EEENS6_IJNS7_ILi128EEENS7_ILi96EEENS7_ILi192EEEEEELi128ENS_6half_tEfNS_4arch4Sm90ELb0ELb1ELb0ELb0ELb0ELb0ELb0ELb1ELb1ELb0ELb0ELb0EEENS1_21CollectiveEpilogueFwdINS6_IJSA_SA_SB_EEES9_SE_SG_Li256ELb0ELb0ELb0ELb0EEENS1_30DynamicPersistentTileSchedulerILi256ELi32ELb0ELb0ELb1EEEEEEEEEvNT_6ParamsE)
        .other          _ZN7cutlass13device_kernelIN5flash11enable_sm90INS1_16FlashAttnFwdSm90INS1_25CollectiveMainloopFwdSm90ILi2EN4cute5tupleIJNS5_1CILi1EEES8_S8_EEENS6_IJNS7_ILi128EEENS7_ILi96EEENS7_ILi192EEEEEELi128ENS_6half_tEfNS_4arch4Sm90ELb0ELb1ELb0ELb0ELb0ELb0ELb0ELb1ELb1ELb0ELb0ELb0EEENS1_21CollectiveEpilogueFwdINS6_IJSA_SA_SB_EEES9_SE_SG_Li256ELb0ELb0ELb0ELb0EEENS1_30DynamicPersistentTileSchedulerILi256ELi32ELb0ELb0ELb1EEEEEEEEEvNT_6ParamsE,@"STO_CUDA_ENTRY STV_DEFAULT"
_ZN7cutlass13device_kernelIN5flash11enable_sm90INS1_16FlashAttnFwdSm90INS1_25CollectiveMainloopFwdSm90ILi2EN4cute5tupleIJNS5_1CILi1EEES8_S8_EEENS6_IJNS7_ILi128EEENS7_ILi96EEENS7_ILi192EEEEEELi128ENS_6half_tEfNS_4arch4Sm90ELb0ELb1ELb0ELb0ELb0ELb0ELb0ELb1ELb1ELb0ELb0ELb0EEENS1_21CollectiveEpilogueFwdINS6_IJSA_SA_SB_EEES9_SE_SG_Li256ELb0ELb0ELb0ELb0EEENS1_30DynamicPersistentTileSchedulerILi256ELi32ELb0ELb0ELb1EEEEEEEEEvNT_6ParamsE:
        /* <DEDUP_REMOVED lines=24> */
.L_x_856:
[----:B------:R-:W-:Y:S05]  /*0180*/  BSYNC B0 ;  /* 0x0000000000007941 */ /* 0x000fea0003800000 */
.L_x_855:
[----:B------:R-:W-:Y:S01]  /*0190*/  VOTEU.ANY UP0, P0 ;  /* 0x00000000003f7886 */ /* 0x000fe20000000100 */
[----:B------:R-:W1:Y:S01]  /*01a0*/  SHFL.IDX PT, R2, R2, RZ, 0x1f ;  /* 0x00001fff02027589 */ /* 0x000e6200000e0000 */
[----:B------:R-:W-:Y:S01]  /*01b0*/  UMOV UR4, 0x1 ;  /* 0x0000000100047882 */ /* 0x000fe20000000000 */
[----:B------:R-:W-:Y:S01]  /*01c0*/  VOTEU.ANY UP1, P0 ;  /* 0x00000000003f7886 */ /* 0x000fe20000020100 */
[----:B------:R-:W-:Y:S01]  /*01d0*/  VOTEU.ANY UP2, P0 ;  /* 0x00000000003f7886 */ /* 0x000fe20000040100 */
[----:B------:R-:W2:Y:S01]  /*01e0*/  @UP0 S2UR UR7, SR_CgaCtaId ;  /* 0x00000000000709c3 */ /* 0x000ea20000008800 */
[----:B------:R-:W3:Y:S01]  /*01f0*/  SHFL.IDX PT, R3, R0, RZ, 0x1f ;  /* 0x00001fff00037589 */ /* 0x000ee200000e0000 */
[----:B------:R-:W-:Y:S01]  /*0200*/  @UP0 UMOV UR6, 0x400 ;  /* 0x0000040000060882 */ /* 0x000fe20000000000 */
[----:B------:R-:W-:-:S04]  /*0210*/  @UP0 UIADD3 UR4, -UR4, 0x100000, URZ ;  /* 0x0010000004040890 */ /* 0x000fc8000fffe13f */
[----:B------:R-:W-:Y:S02]  /*0220*/  @UP0 USHF.L.U32 UR5, UR4, 0xb, URZ ;  /* 0x0000000b04050899 */ /* 0x000fe4000800063f */
[----:B------:R-:W-:Y:S01]  /*0230*/  @UP0 USHF.L.U32 UR4, UR4, 0x1, URZ ;  /* 0x0000000104040899 */ /* 0x000fe2000800063f */
[----:B-1----:R-:W-:Y:S01]  /*0240*/  R2UR UR8, R2 ;  /* 0x00000000020872ca */ /* 0x002fe200000e0000 */
[----:B--2---:R-:W-:Y:S01]  /*0250*/  @UP0 ULEA UR6, UR7, UR6, 0x18 ;  /* 0x0000000607060291 */ /* 0x004fe2000f8ec03f */
[----:B---3--:R-:W-:-:S11]  /*0260*/  ISETP.NE.AND P1, PT, R3, RZ, PT ;  /* 0x000000ff0300720c */ /* 0x008fd60003f25270 */
[----:B------:R-:W-:Y:S01]  /*0270*/  UISETP.NE.AND UP0, UPT, UR8, URZ, UPT ;  /* 0x0000003f0800728c */ /* 0x000fe2000bf05270 */
[----:B------:R-:W1:Y:S02]  /*0280*/  FENCE.VIEW.ASYNC.S ;  /* 0x00000000000073c6 */ /* 0x000e640000000000 */
[----:B-1----:R1:W2:Y:S01]  /*0290*/  @UP1 SYNCS.EXCH.64 URZ, [UR6+0x2a800], UR4 ;  /* 0x02a80004063f15b2 */ /* 0x0022a20008000100 */
[----:B------:R1:W3:Y:S01]  /*02a0*/  @UP2 SYNCS.EXCH.64 URZ, [UR6+0x2a820], UR4 ;  /* 0x02a82004063f25b2 */ /* 0x0002e20008000100 */
[----:B------:R-:W-:Y:S06]  /*02b0*/  @P1 BRA `(.L_x_857) ;  /* 0x0000000000481947 */ /* 0x000fec0003800000 */
        /* <DEDUP_REMOVED lines=18> */
.L_x_857:
        /* <DEDUP_REMOVED lines=22> */
.L_x_858:
        /* <DEDUP_REMOVED lines=14> */
[----:B------:R4:W1:Y:S01]  /*0620*/  SYNCS.EXCH.64 URZ, [UR6+0x2a880], UR4 ;  /* 0x02a88004063f75b2 */ /* 0x0008620008000100 */
[----:B------:R4:W1:Y:S01]  /*0630*/  SYNCS.EXCH.64 URZ, [UR6+0x2a878], UR4 ;  /* 0x02a87804063f75b2 */ /* 0x0008620008000100 */
[----:B------:R4:W1:Y:S02]  /*0640*/  SYNCS.EXCH.64 URZ, [UR6+0x2a888], UR4 ;  /* 0x02a88804063f75b2 */ /* 0x0008640008000100 */
[----:B----4-:R-:W-:Y:S01]  /*0650*/  NOP ;  /* 0x0000000000007918 */ /* 0x010fe20000000000 */
.L_x_859:
        /* <DEDUP_REMOVED lines=22> */
.L_x_860:
        /* <DEDUP_REMOVED lines=22> */
.L_x_861:
[----:B-1----:R-:W-:Y:S01]  /*0920*/  UMOV UR4, 0x1 ;  /* 0x0000000100047882 */ /* 0x002fe20000000000 */
[----:B------:R-:W-:Y:S01]  /*0930*/  PLOP3.LUT P0, PT, PT, PT, UP0, 0x80, 0x0 ;  /* 0x000000000000781c */ /* 0x000fe20003f0f008 */
[----:B------:R-:W-:Y:S01]  /*0940*/  USEL UR4, UR4, 0x2, !UP0 ;  /* 0x0000000204047887 */ /* 0x000fe2000c000000 */
[----:B------:R-:W-:Y:S01]  /*0950*/  NOP ;  /* 0x0000000000007918 */ /* 0x000fe20000000000 */
[----:B------:R-:W-:-:S04]  /*0960*/  ULDC.64 UR60, c[0x0][0x208] ;  /* 0x00008200003c7ab9 */ /* 0x000fc80000000a00 */
[----:B------:R-:W-:-:S05]  /*0970*/  IMAD.U32 R2, RZ, RZ, UR4 ;  /* 0x00000004ff027e24 */ /* 0x000fca000f8e00ff */
[----:B------:R1:W-:Y:S01]  /*0980*/  STL [R1], R2 ;  /* 0x0000000201007387 */ /* 0x0003e20000100800 */
[----:B--23--:R-:W-:Y:S06]  /*0990*/  BAR.SYNC.DEFER_BLOCKING 0x0 ;  /* 0x0000000000007b1d */ /* 0x00cfec0000010000 */
[----:B------:R-:W-:Y:S05]  /*09a0*/  @!P0 BRA `(.L_x_862) ;  /* 0x000000d000a48947 */ /* 0x000fea0003800000 */
.L_x_863:
[----:B------:R-:W-:-:S08]  /*09b0*/  NOP ;  /* 0x0000000000007918 */ /* 0x000fd00000000000 */
[----:B------:R-:W2:Y:S02]  /*09c0*/  USETMAXREG.TRY_ALLOC.CTAPOOL UP0, 0xf0 ;  /* 0x000000f0000079c8 */ /* 0x000ea40008000600 */
[----:B--2---:R-:W-:-:S13]  /*09d0*/  PLOP3.LUT P0, PT, PT, PT, UP0, 0x80, 0x0 ;  /* 0x000000000000781c */ /* 0x004fda0003f0f008 */
[----:B------:R-:W-:Y:S05]  /*09e0*/  @!P0 BRA `(.L_x_863) ;  /* 0xfffffffc00f08947 */ /* 0x000fea000383ffff */
[----:B------:R-:W2:Y:S08]  /*09f0*/  S2UR UR7, SR_CTAID.X ;  /* 0x00000000000779c3 */ /* 0x000eb00000002500 */
[----:B------:R-:W-:Y:S08]  /*0a00*/  BAR.ARV 0x4, 0x120 ;  /* 0x0104800000007b1d */ /* 0x000ff00000002000 */
[----:B------:R-:W2:Y:S08]  /*0a10*/  LDC R0, c[0x0][0xda8] ;  /* 0x00036a00ff007b82 */ /* 0x000eb00000000800 */
[----:B------:R-:W-:Y:S06]  /*0a20*/  BAR.ARV 0x8, 0x120 ;  /* 0x0204800000007b1d */ /* 0x000fec0000002000 */
[----:B--2---:R-:W-:-:S13]  /*0a30*/  ISETP.LE.AND P0, PT, R0, UR7, PT ;  /* 0x0000000700007c0c */ /* 0x004fda000bf03270 */
[----:B------:R-:W-:Y:S05]  /*0a40*/  @P0 EXIT ;  /* 0x000000000000094d */ /* 0x000fea0003800000 */
[----:B------:R-:W2:Y:S01]  /*0a50*/  LDL R3, [R1] ;  /* 0x0000000001037983 */ /* 0x000ea20000100800 */
[----:B------:R-:W3:Y:S01]  /*0a60*/  S2UR UR4, SR_CgaCtaId ;  /* 0x00000000000479c3 */ /* 0x000ee20000008800 */
[----:B------:R-:W-:Y:S01]  /*0a70*/  UMOV UR37, 0x400 ;  /* 0x0000040000257882 */ /* 0x000fe20000000000 */
[----:B------:R-:W-:Y:S01]  /*0a80*/  IMAD.MOV.U32 R164, RZ, RZ, RZ ;  /* 0x000000ffffa47224 */ /* 0x000fe200078e00ff */
[----:B-1----:R-:W1:Y:S01]  /*0a90*/  S2R R2, SR_TID.X ;  /* 0x0000000000027919 */ /* 0x002e620000002100 */
[----:B------:R-:W-:Y:S01]  /*0aa0*/  UMOV UR46, URZ ;  /* 0x0000003f002e7c82 */ /* 0x000fe20008000000 */
[----:B------:R-:W-:-:S03]  /*0ab0*/  UMOV UR36, URZ ;  /* 0x0000003f00247c82 */ /* 0x000fc60008000000 */
[----:B------:R-:W4:Y:S01]  /*0ac0*/  S2UR UR6, SR_SWINHI ;  /* 0x00000000000679c3 */ /* 0x000f220000002f00 */
[----:B---3--:R-:W-:-:S07]  /*0ad0*/  ULEA UR37, UR4, UR37, 0x18 ;  /* 0x0000002504257291 */ /* 0x008fce000f8ec03f */
[----:B------:R-:W-:Y:S01]  /*0ae0*/  UMOV UR4, UR37 ;  /* 0x0000002500047c82 */ /* 0x000fe20008000000 */
[----:B----4-:R-:W-:Y:S01]  /*0af0*/  UMOV UR5, UR6 ;  /* 0x0000000600057c82 */ /* 0x010fe20008000000 */
[----:B------:R-:W-:Y:S01]  /*0b00*/  IMAD.U32 R22, RZ, RZ, UR4 ;  /* 0x00000004ff167e24 */ /* 0x000fe2000f8e00ff */
[----:B------:R-:W-:Y:S01]  /*0b10*/  UMOV UR4, UR7 ;  /* 0x0000000700047c82 */ /* 0x000fe20008000000 */
[----:B-1----:R-:W-:Y:S02]  /*0b20*/  VIADD R171, R2, 0xffffff80 ;  /* 0xffffff8002ab7836 */ /* 0x002fe40000000000 */
[----:B------:R-:W-:-:S03]  /*0b30*/  IMAD.U32 R23, RZ, RZ, UR5 ;  /* 0x00000005ff177e24 */ /* 0x000fc6000f8e00ff */
[----:B------:R-:W-:-:S04]  /*0b40*/  SHF.R.S32.HI R0, RZ, 0x1f, R171 ;  /* 0x0000001fff007819 */ /* 0x000fc800000114ab */
[CC--:B------:R-:W-:Y:S02]  /*0b50*/  LEA.HI R2, R0.reuse, R171.reuse, RZ, 0x4 ;  /* 0x000000ab00027211 */ /* 0x0c0fe400078f20ff */
[----:B------:R-:W-:Y:S02]  /*0b60*/  LEA.HI R169, R0, R171, RZ, 0x5 ;  /* 0x000000ab00a97211 */ /* 0x000fe400078f28ff */
[----:B------:R-:W-:Y:S02]  /*0b70*/  SHF.R.S32.HI R5, RZ, 0x4, R2 ;  /* 0x00000004ff057819 */ /* 0x000fe40000011402 */
[----:B------:R-:W-:Y:S02]  /*0b80*/  SHF.R.S32.HI R169, RZ, 0x5, R169 ;  /* 0x00000005ffa97819 */ /* 0x000fe400000114a9 */
[C---:B------:R-:W-:Y:S02]  /*0b90*/  LEA.HI R4, R2.reuse, R5, RZ, 0x1 ;  /* 0x0000000502047211 */ /* 0x040fe400078f08ff */
[----:B------:R-:W-:-:S02]  /*0ba0*/  LOP3.LUT R2, R2, 0x3fffff0, RZ, 0xc0, !PT ;  /* 0x03fffff002027812 */ /* 0x000fc400078ec0ff */
[----:B------:R-:W-:-:S03]  /*0bb0*/  LOP3.LUT R4, R4, 0x1ffffffe, RZ, 0xc0, !PT ;  /* 0x1ffffffe04047812 */ /* 0x000fc600078ec0ff */
[----:B------:R-:W-:Y:S02]  /*0bc0*/  IMAD.IADD R2, R171, 0x1, -R2 ;  /* 0x00000001ab027824 */ /* 0x000fe400078e0a02 */
[----:B------:R-:W-:Y:S02]  /*0bd0*/  IMAD.IADD R4, R5, 0x1, -R4 ;  /* 0x0000000105047824 */ /* 0x000fe400078e0a04 */
[----:B------:R-:W-:-:S04]  /*0be0*/  IMAD R9, R169, 0x10, R2 ;  /* 0x00000010a9097824 */ /* 0x000fc800078e0202 */
[----:B------:R-:W-:Y:S01]  /*0bf0*/  IMAD R4, R9, 0x8, R4 ;  /* 0x0000000809047824 */ /* 0x000fe200078e0204 */
[----:B--2---:R-:W-:Y:S02]  /*0c00*/  R2UR UR8, R3 ;  /* 0x00000000030872ca */ /* 0x004fe400000e0000 */
[CC--:B------:R-:W-:Y:S02]  /*0c10*/  LEA.HI R3, R0.reuse, R171.reuse, RZ, 0x7 ;  /* 0x000000ab00037211 */ /* 0x0c0fe400078f38ff */
[----:B------:R-:W-:Y:S02]  /*0c20*/  LEA.HI R0, R0, R171, RZ, 0x3 ;  /* 0x000000ab00007211 */ /* 0x000fe400078f18ff */
[----:B------:R-:W-:Y:S02]  /*0c30*/  LOP3.LUT R166, R3, 0xffffff80, RZ, 0xc0, !PT ;  /* 0xffffff8003a67812 */ /* 0x000fe400078ec0ff */
[----:B------:R-:W-:Y:S02]  /*0c40*/  SHF.R.S32.HI R168, RZ, 0x7, R3 ;  /* 0x00000007ffa87819 */ /* 0x000fe40000011403 */
[----:B------:R-:W-:Y:S01]  /*0c50*/  LOP3.LUT R2, R0, 0x1ffffff8, RZ, 0xc0, !PT ;  /* 0x1ffffff800027812 */ /* 0x000fe200078ec0ff */
[----:B------:R-:W-:Y:S01]  /*0c60*/  IMAD.IADD R166, R171, 0x1, -R166 ;  /* 0x00000001aba67824 */ /* 0x000fe200078e0aa6 */
[----:B------:R-:W-:Y:S01]  /*0c70*/  LEA.HI R3, R3, R168, RZ, 0x1 ;  /* 0x000000a803037211 */ /* 0x000fe200078f08ff */
[----:B------:R-:W-:Y:S01]  /*0c80*/  ULOP3.LUT UR5, UR8, 0x1, URZ, 0xfc, !UPT ;  /* 0x0000000108057892 */ /* 0x000fe2000f8efc3f */
[----:B------:R-:W-:Y:S01]  /*0c90*/  SHF.R.S32.HI R162, RZ, 0x3, R0 ;  /* 0x00000003ffa27819 */ /* 0x000fe20000011400 */
[----:B------:R-:W-:Y:S01]  /*0ca0*/  IMAD.IADD R2, R171, 0x1, -R2 ;  /* 0x00000001ab027824 */ /* 0x000fe200078e0a02 */
[----:B------:R-:W-:-:S03]  /*0cb0*/  SHF.R.S32.HI R7, RZ, 0x1f, R166 ;  /* 0x0000001fff077819 */ /* 0x000fc600000114a6 */
[----:B------:R-:W-:Y:S01]  /*0cc0*/  IMAD.U32 R170, RZ, RZ, UR5 ;  /* 0x00000005ffaa7e24 */ /* 0x000fe2000f8e00ff */
[CC--:B------:R-:W-:Y:S01]  /*0cd0*/  LEA.HI R6, R7.reuse, R166.reuse, RZ, 0x2 ;  /* 0x000000a607067211 */ /* 0x0c0fe200078f10ff */
[----:B------:R-:W-:Y:S01]  /*0ce0*/  IMAD.SHL.U32 R160, R2, 0x8, RZ ;  /* 0x0000000802a07824 */ /* 0x000fe200078e00ff */
[----:B------:R-:W-:Y:S02]  /*0cf0*/  LEA.HI R7, R7, R166, RZ, 0x5 ;  /* 0x000000a607077211 */ /* 0x000fe400078f28ff */
[--C-:B------:R-:W-:Y:S02]  /*0d00*/  SHF.R.S32.HI R5, RZ, 0x2, R6.reuse ;  /* 0x00000002ff057819 */ /* 0x100fe40000011406 */
[----:B------:R-:W-:Y:S02]  /*0d10*/  SHF.R.S32.HI R8, RZ, 0x1f, R6 ;  /* 0x0000001fff087819 */ /* 0x000fe40000011406 */
[----:B------:R-:W-:Y:S02]  /*0d20*/  SHF.R.S32.HI R7, RZ, 0x5, R7 ;  /* 0x00000005ff077819 */ /* 0x000fe40000011407 */
[----:B------:R-:W-:-:S04]  /*0d30*/  LEA.HI R8, R8, R5, RZ, 0x3 ;  /* 0x0000000508087211 */ /* 0x000fc800078f18ff */
[----:B------:R-:W-:-:S05]  /*0d40*/  LOP3.LUT R8, R8, 0xfffffff8, RZ, 0xc0, !PT ;  /* 0xfffffff808087812 */ /* 0x000fca00078ec0ff */
[----:B------:R-:W-:Y:S01]  /*0d50*/  IMAD.IADD R8, R5, 0x1, -R8 ;  /* 0x0000000105087824 */ /* 0x000fe200078e0a08 */
[----:B------:R-:W-:Y:S01]  /*0d60*/  LOP3.LUT R5, R3, 0x3fffffe, RZ, 0xc0, !PT ;  /* 0x03fffffe03057812 */ /* 0x000fe200078ec0ff */
[----:B------:R-:W-:Y:S02]  /*0d70*/  IMAD.SHL.U32 R3, R4, 0x8, RZ ;  /* 0x0000000804037824 */ /* 0x000fe400078e00ff */
[----:B------:R-:W-:Y:S02]  /*0d80*/  IMAD R8, R7, 0x10, R8 ;  /* 0x0000001007087824 */ /* 0x000fe400078e0208 */
[----:B------:R-:W-:Y:S01]  /*0d90*/  IMAD.WIDE R22, R3, 0x2, R22 ;  /* 0x0000000203167825 */ /* 0x000fe200078e0216 */
[----:B------:R-:W-:-:S03]  /*0da0*/  LOP3.LUT R3, R6, 0x7ffffffc, RZ, 0xc0, !PT ;  /* 0x7ffffffc06037812 */ /* 0x000fc600078ec0ff */
[----:B------:R-:W-:Y:S02]  /*0db0*/  IMAD.IADD R5, R168, 0x1, -R5 ;  /* 0x00000001a8057824 */ /* 0x000fe400078e0a05 */
[----:B------:R-:W-:Y:S02]  /*0dc0*/  IMAD.IADD R16, R166, 0x1, -R3 ;  /* 0x00000001a6107824 */ /* 0x000fe400078e0a03 */
[----:B------:R-:W-:-:S07]  /*0dd0*/  IMAD R167, R5, 0x40, R8 ;  /* 0x0000004005a77824 */ /* 0x000fce00078e0208 */
.L_x_956:
[----:B------:R-:W-:Y:S01]  /*0de0*/  ULDC UR5, c[0x0][0xdd0] ;  /* 0x0003740000057ab9 */ /* 0x000fe20000000800 */
[----:B-1----:R-:W1:Y:S01]  /*0df0*/  LDC R0, c[0x0][0xde8] ;  /* 0x00037a00ff007b82 */ /* 0x002e620000000800 */
[----:B------:R-:W-:Y:S01]  /*0e00*/  UISETP.NE.AND UP0, UPT, UR5, 0x1, UPT ;  /* 0x000000010500788c */ /* 0x000fe2000bf05270 */
[----:B------:R-:W-:-:S10]  /*0e10*/  UMOV UR8, UR4 ;  /* 0x0000000400087c82 */ /* 0x000fd40008000000 */
[----:B------:R-:W-:Y:S01]  /*0e20*/  @UP0 ULDC UR6, c[0x0][0xdd4] ;  /* 0x0003750000060ab9 */ /* 0x000fe20000000800 */
[----:B------:R-:W-:Y:S01]  /*0e30*/  @UP0 ULDC UR9, c[0x0][0xdd8] ;  /* 0x0003760000090ab9 */ /* 0x000fe20000000800 */
[----:B------:R-:W-:-:S04]  /*0e40*/  UIMAD.WIDE.U32 UR6, UR4, UR6, URZ ;  /* 0x00000006040672a5 */ /* 0x000fc8000f8e003f */
[----:B------:R-:W-:-:S04]  /*0e50*/  @UP0 USHF.R.U32.HI UR8, URZ, UR9, UR7 ;  /* 0x000000093f080299 */ /* 0x000fc80008011607 */
[----:B------:R-:W-:Y:S02]  /*0e60*/  UIADD3 UR6, -UR8, URZ, URZ ;  /* 0x0000003f08067290 */ /* 0x000fe4000fffe13f */
[----:B-1----:R-:W-:Y:S02]  /*0e70*/  ISETP.LE.AND P0, PT, R0, UR8, PT ;  /* 0x0000000800007c0c */ /* 0x002fe4000bf03270 */
[----:B------:R-:W-:-:S11]  /*0e80*/  UIMAD UR7, UR5, UR6, UR4 ;  /* 0x00000006050772a4 */ /* 0x000fd6000f8e0204 */
[----:B--234-:R-:W-:Y:S05]  /*0e90*/  @!P0 BRA `(.L_x_864) ;  /* 0x0000000000208947 */ /* 0x01cfea0003800000 */
[----:B------:R-:W-:Y:S01]  /*0ea0*/  ULDC UR6, c[0x0][0xddc] ;  /* 0x0003770000067ab9 */ /* 0x000fe20000000800 */
[----:B------:R-:W-:Y:S01]  /*0eb0*/  UMOV UR45, UR7 ;  /* 0x00000007002d7c82 */ /* 0x000fe20008000000 */
[----:B------:R-:W-:-:S11]  /*0ec0*/  UISETP.NE.AND UP0, UPT, UR6, 0x1, UPT ;  /* 0x000000010600788c */ /* 0x000fd6000bf05270 */
[----:B------:R-:W-:Y:S02]  /*0ed0*/  @UP0 ULDC.64 UR10, c[0x0][0xde0] ;  /* 0x00037800000a0ab9 */ /* 0x000fe40000000a00 */
[----:B------:R-:W-:-:S04]  /*0ee0*/  UIMAD.WIDE.U32 UR4, UR7, UR10, URZ ;  /* 0x0000000a070472a5 */ /* 0x000fc8000f8e003f */
[----:B------:R-:W-:-:S04]  /*0ef0*/  @UP0 USHF.R.U32.HI UR45, URZ, UR11, UR5 ;  /* 0x0000000b3f2d0299 */ /* 0x000fc80008011605 */
[----:B------:R-:W-:Y:S01]  /*0f00*/  UIMAD UR4, UR45, UR6, URZ ;  /* 0x000000062d0472a4 */ /* 0x000fe2000f8e023f */
[----:B------:R-:W-:Y:S11]  /*0f10*/  BRA `(.L_x_865) ;  /* 0x00000000001c7947 */ /* 0x000ff60003800000 */
.L_x_864:
[----:B------:R-:W-:Y:S01]  /*0f20*/  ULDC UR6, c[0x0][0xdc4] ;  /* 0x0003710000067ab9 */ /* 0x000fe20000000800 */
[----:B------:R-:W-:Y:S01]  /*0f30*/  UMOV UR45, UR7 ;  /* 0x00000007002d7c82 */ /* 0x000fe20008000000 */
[----:B------:R-:W-:-:S11]  /*0f40*/  UISETP.NE.AND UP0, UPT, UR6, 0x1, UPT ;  /* 0x000000010600788c */ /* 0x000fd6000bf05270 */
[----:B------:R-:W-:Y:S02]  /*0f50*/  @UP0 ULDC.64 UR10, c[0x0][0xdc8] ;  /* 0x00037200000a0ab9 */ /* 0x000fe40000000a00 */
[----:B------:R-:W-:-:S04]  /*0f60*/  UIMAD.WIDE.U32 UR4, UR7, UR10, URZ ;  /* 0x0000000a070472a5 */ /* 0x000fc8000f8e003f */
[----:B------:R-:W-:-:S04]  /*0f70*/  @UP0 USHF.R.U32.HI UR45, URZ, UR11, UR5 ;  /* 0x0000000b3f2d0299 */ /* 0x000fc80008011605 */
[----:B------:R-:W-:-:S12]  /*0f80*/  UIMAD UR4, UR45, UR6, URZ ;  /* 0x000000062d0472a4 */ /* 0x000fd8000f8e023f */
.L_x_865:
[----:B------:R-:W1:Y:S01]  /*0f90*/  LDC.64 R10, c[0x0][0x9e0] ;  /* 0x00027800ff0a7b82 */ /* 0x000e620000000a00 */
[----:B------:R-:W-:Y:S01]  /*0fa0*/  ULDC UR43, c[0x0][0xdb8] ;  /* 0x00036e00002b7ab9 */ /* 0x000fe20000000800 */
[----:B------:R-:W-:Y:S02]  /*0fb0*/  ULOP3.LUT UR5, URZ, UR45, URZ, 0x33, !UPT ;  /* 0x0000002d3f057292 */ /* 0x000fe4000f8e333f */
[----:B------:R-:W-:Y:S01]  /*0fc0*/  UISETP.NE.AND UP0, UPT, UR43, 0x1, UPT ;  /* 0x000000012b00788c */ /* 0x000fe2000bf05270 */
[----:B------:R-:W-:Y:S01]  /*0fd0*/  ULDC UR6, c[0x0][0xdac] ;  /* 0x00036b0000067ab9 */ /* 0x000fe20000000800 */
[----:B------:R-:W-:Y:S02]  /*0fe0*/  UIADD3 UR4, UR7, -UR4, URZ ;  /* 0x8000000407047290 */ /* 0x000fe4000fffe03f */
[----:B------:R-:W2:Y:S01]  /*0ff0*/  LDC R17, c[0x0][0x404] ;  /* 0x00010100ff117b82 */ /* 0x000ea20000000800 */
[----:B------:R-:W-:Y:S01]  /*1000*/  UIADD3 UR5, UR5, UR6, URZ ;  /* 0x0000000605057290 */ /* 0x000fe2000fffe03f */
[----:B------:R-:W-:Y:S01]  /*1010*/  ULDC UR7, c[0x0][0xdc4] ;  /* 0x0003710000077ab9 */ /* 0x000fe20000000800 */
[----:B------:R-:W-:-:S02]  /*1020*/  ULDC.64 UR10, c[0x0][0x3f8] ;  /* 0x0000fe00000a7ab9 */ /* 0x000fc40000000a00 */
[----:B------:R-:W-:Y:S01]  /*1030*/  USHF.L.U32 UR42, UR5, 0x7, URZ ;  /* 0x00000007052a7899 */ /* 0x000fe2000800063f */
[----:B------:R-:W-:Y:S01]  /*1040*/  ISETP.NE.U32.AND P0, PT, RZ, UR10, PT ;  /* 0x0000000aff007c0c */ /* 0x000fe2000bf05070 */
[----:B------:R-:W-:Y:S01]  /*1050*/  UIMAD UR8, UR8, UR7, UR4 ;  /* 0x00000007080872a4 */ /* 0x000fe2000f8e0204 */
[----:B------:R-:W3:Y:S01]  /*1060*/  LDC R8, c[0x0][0x288] ;  /* 0x0000a200ff087b82 */ /* 0x000ee20000000800 */
[----:B------:R-:W-:Y:S01]  /*1070*/  @UP0 ULDC UR6, c[0x0][0xdc0] ;  /* 0x0003700000060ab9 */ /* 0x000fe20000000800 */
[----:B------:R-:W-:Y:S01]  /*1080*/  @UP0 ULDC UR4, c[0x0][0xdbc] ;  /* 0x00036f0000040ab9 */ /* 0x000fe20000000800 */
[----:B------:R-:W-:Y:S01]  /*1090*/  IMAD.U32 R165, RZ, RZ, UR42 ;  /* 0x0000002affa57e24 */ /* 0x000fe2000f8e00ff */
[----:B------:R-:W-:Y:S01]  /*10a0*/  UIMAD.WIDE.U32 UR4, UR8, UR4, URZ ;  /* 0x00000004080472a5 */ /* 0x000fe2000f8e003f */
[----:B------:R-:W-:Y:S01]  /*10b0*/  ISETP.NE.AND.EX P0, PT, RZ, UR11, PT, P0 ;  /* 0x0000000bff007c0c */ /* 0x000fe2000bf05300 */
[----:B------:R-:W-:Y:S02]  /*10c0*/  UMOV UR44, UR8 ;  /* 0x00000008002c7c82 */ /* 0x000fe40008000000 */
[----:B------:R-:W4:Y:S01]  /*10d0*/  LDC R6, c[0x0][0x2e0] ;  /* 0x0000b800ff067b82 */ /* 0x000f220000000800 */
[----:B-1----:R-:W-:Y:S01]  /*10e0*/  ISETP.GE.AND P1, PT, R11, 0x1, PT ;  /* 0x000000010b00780c */ /* 0x002fe20003f26270 */
[----:B------:R-:W-:-:S04]  /*10f0*/  @UP0 USHF.R.U32.HI UR44, URZ, UR6, UR5 ;  /* 0x000000063f2c0299 */ /* 0x000fc80008011605 */
[----:B------:R-:W-:Y:S01]  /*1100*/  UIADD3 UR4, -UR44, URZ, URZ ;  /* 0x0000003f2c047290 */ /* 0x000fe2000fffe13f */
[----:B--2---:R-:W-:-:S03]  /*1110*/  SEL R17, R17, 0x1, P0 ;  /* 0x0000000111117807 */ /* 0x004fc60000000000 */
[----:B------:R-:W-:Y:S01]  /*1120*/  UIMAD UR43, UR43, UR4, UR8 ;  /* 0x000000042b2b72a4 */ /* 0x000fe2000f8e0208 */
[----:B---3--:R-:W-:-:S05]  /*1130*/  IADD3 R0, R165, 0x80, -R8 ;  /* 0x00000080a5007810 */ /* 0x008fca0007ffe808 */
[CC--:B----4-:R-:W-:Y:S02]  /*1140*/  IMAD R173, R17.reuse, R6.reuse, R0 ;  /* 0x0000000611ad7224 */ /* 0x0d0fe400078e0200 */
[----:B------:R-:W-:Y:S02]  /*1150*/  IMAD R73, R17, R6, RZ ;  /* 0x0000000611497224 */ /* 0x000fe400078e02ff */
[----:B------:R-:W-:Y:S01]  /*1160*/  IMAD.IADD R0, R173, 0x1, R10 ;  /* 0x00000001ad007824 */ /* 0x000fe200078e020a */
[----:B------:R-:W-:Y:S06]  /*1170*/  @!P1 BRA `(.L_x_866) ;  /* 0x0000000000409947 */ /* 0x000fec0003800000 */
[C---:B------:R-:W-:Y:S01]  /*1180*/  ISETP.GT.AND P0, PT, R173.reuse, RZ, PT ;  /* 0x000000ffad00720c */ /* 0x040fe20003f04270 */
[----:B------:R-:W-:-:S12]  /*1190*/  VIADD R2, R173, 0xffffffff ;  /* 0xffffffffad027836 */ /* 0x000fd80000000000 */
[----:B------:R-:W-:Y:S05]  /*11a0*/  @P0 BRA `(.L_x_867) ;  /* 0x00000000001c0947 */ /* 0x000fea0003800000 */
[----:B------:R-:W-:Y:S01]  /*11b0*/  ISETP.NE.AND P0, PT, R11, 0x1, PT ;  /* 0x000000010b00780c */ /* 0x000fe20003f05270 */
[----:B------:R-:W-:-:S12]  /*11c0*/  IMAD.MOV R3, RZ, RZ, -R173 ;  /* 0x000000ffff037224 */ /* 0x000fd800078e0aad */
[----:B------:R-:W1:Y:S02]  /*11d0*/  @P0 LDC.64 R4, c[0x0][0x9e8] ;  /* 0x00027a00ff040b82 */ /* 0x000e640000000a00 */
[----:B-1----:R-:W-:-:S05]  /*11e0*/  @P0 IMAD.HI.U32 R2, R3, R4, RZ ;  /* 0x0000000403020227 */ /* 0x002fca00078e00ff */
[----:B------:R-:W-:-:S04]  /*11f0*/  @P0 SHF.R.U32.HI R3, RZ, R5, R2 ;  /* 0x00000005ff030219 */ /* 0x000fc80000011602 */
[----:B------:R-:W-:Y:S01]  /*1200*/  LOP3.LUT R2, RZ, R3, RZ, 0x33, !PT ;  /* 0x00000003ff027212 */ /* 0x000fe200078e33ff */
[----:B------:R-:W-:Y:S06]  /*1210*/  BRA `(.L_x_868) ;  /* 0x0000000000107947 */ /* 0x000fec0003800000 */
.L_x_867:
[----:B------:R-:W-:-:S13]  /*1220*/  ISETP.NE.AND P0, PT, R11, 0x1, PT ;  /* 0x000000010b00780c */ /* 0x000fda0003f05270 */
[----:B------:R-:W1:Y:S02]  /*1230*/  @P0 LDC.64 R4, c[0x0][0x9e8] ;  /* 0x00027a00ff040b82 */ /* 0x000e640000000a00 */
[----:B-1----:R-:W-:-:S05]  /*1240*/  @P0 IMAD.HI.U32 R4, R2, R4, RZ ;  /* 0x0000000402040227 */ /* 0x002fca00078e00ff */
[----:B------:R-:W-:-:S07]  /*1250*/  @P0 SHF.R.U32.HI R2, RZ, R5, R4 ;  /* 0x00000005ff020219 */ /* 0x000fce0000011604 */
.L_x_868:
[----:B------:R-:W-:-:S05]  /*1260*/  IMAD R3, R2, R11, R11 ;  /* 0x0000000b02037224 */ /* 0x000fca00078e020b */
[----:B------:R-:W-:-:S07]  /*1270*/  VIMNMX R0, R0, R3, PT ;  /* 0x0000000300007248 */ /* 0x000fce0003fe0100 */
.L_x_866:
[----:B------:R-:W-:Y:S01]  /*1280*/  VIADD R2, R0, 0x5f ;  /* 0x0000005f00027836 */ /* 0x000fe20000000000 */
[----:B------:R-:W-:Y:S01]  /*1290*/  IADD3 R4, -R8, UR42, RZ ;  /* 0x0000002a08047c10 */ /* 0x000fe2000fffe1ff */
[----:B------:R-:W-:Y:S01]  /*12a0*/  IMAD R0, R17, R6, 0x5f ;  /* 0x0000005f11007424 */ /* 0x000fe200078e0206 */
[----:B------:R-:W-:Y:S01]  /*12b0*/  ULDC UR4, c[0x0][0x9dc] ;  /* 0x0002770000047ab9 */ /* 0x000fe20000000800 */
[----:B------:R-:W-:-:S04]  /*12c0*/  IMAD.HI R2, R2, 0x2aaaaaab, RZ ;  /* 0x2aaaaaab02027827 */ /* 0x000fc800078e02ff */
[----:B------:R-:W-:Y:S01]  /*12d0*/  IMAD.HI R0, R0, 0x2aaaaaab, RZ ;  /* 0x2aaaaaab00007827 */ /* 0x000fe200078e02ff */
[----:B------:R-:W-:-:S03]  /*12e0*/  SHF.R.U32.HI R5, RZ, 0x1f, R2 ;  /* 0x0000001fff057819 */ /* 0x000fc60000011602 */
[----:B------:R-:W-:Y:S01]  /*12f0*/  IMAD R4, R17, R6, R4 ;  /* 0x0000000611047224 */ /* 0x000fe200078e0204 */
[----:B------:R-:W-:Y:S02]  /*1300*/  SHF.R.U32.HI R3, RZ, 0x1f, R0 ;  /* 0x0000001fff037819 */ /* 0x000fe40000011600 */
[----:B------:R-:W-:Y:S02]  /*1310*/  LEA.HI.SX32 R72, R2, R5, 0x1c ;  /* 0x0000000502487211 */ /* 0x000fe400078fe2ff */
[----:B------:R-:W-:Y:S01]  /*1320*/  LEA.HI.SX32 R3, R0, R3, 0x1c ;  /* 0x0000000300037211 */ /* 0x000fe200078fe2ff */
[----:B------:R-:W-:-:S03]  /*1330*/  VIADD R0, R4, -UR4 ;  /* 0x8000000404007c36 */ /* 0x000fc60008000000 */
[----:B------:R-:W-:Y:S01]  /*1340*/  VIMNMX R72, R3, R72, PT ;  /* 0x0000004803487248 */ /* 0x000fe20003fe0100 */
[----:B------:R-:W-:Y:S06]  /*1350*/  @!P1 BRA `(.L_x_869) ;  /* 0x00000000003c9947 */ /* 0x000fec0003800000 */
[----:B------:R-:W-:-:S13]  /*1360*/  ISETP.GT.AND P0, PT, R4, -0x1, PT ;  /* 0xffffffff0400780c */ /* 0x000fda0003f04270 */
[----:B------:R-:W-:Y:S05]  /*1370*/  @P0 BRA `(.L_x_870) ;  /* 0x00000000001c0947 */ /* 0x000fea0003800000 */
[----:B------:R-:W-:Y:S02]  /*1380*/  ISETP.NE.AND P0, PT, R11, 0x1, PT ;  /* 0x000000010b00780c */ /* 0x000fe40003f05270 */
[----:B------:R-:W-:-:S11]  /*1390*/  LOP3.LUT R3, RZ, R4, RZ, 0x33, !PT ;  /* 0x00000004ff037212 */ /* 0x000fd600078e33ff */
[----:B------:R-:W1:Y:S02]  /*13a0*/  @P0 LDC.64 R6, c[0x0][0x9e8] ;  /* 0x00027a00ff060b82 */ /* 0x000e640000000a00 */
[----:B-1----:R-:W-:-:S05]  /*13b0*/  @P0 IMAD.HI.U32 R2, R3, R6, RZ ;  /* 0x0000000603020227 */ /* 0x002fca00078e00ff */
[----:B------:R-:W-:-:S04]  /*13c0*/  @P0 SHF.R.U32.HI R3, RZ, R7, R2 ;  /* 0x00000007ff030219 */ /* 0x000fc80000011602 */
[----:B------:R-:W-:Y:S01]  /*13d0*/  LOP3.LUT R4, RZ, R3, RZ, 0x33, !PT ;  /* 0x00000003ff047212 */ /* 0x000fe200078e33ff */
[----:B------:R-:W-:Y:S06]  /*13e0*/  BRA `(.L_x_871) ;  /* 0x0000000000107947 */ /* 0x000fec0003800000 */
.L_x_870:
[----:B------:R-:W-:-:S13]  /*13f0*/  ISETP.NE.AND P0, PT, R11, 0x1, PT ;  /* 0x000000010b00780c */ /* 0x000fda0003f05270 */
[----:B------:R-:W1:Y:S02]  /*1400*/  @P0 LDC.64 R2, c[0x0][0x9e8] ;  /* 0x00027a00ff020b82 */ /* 0x000e640000000a00 */
[----:B-1----:R-:W-:-:S05]  /*1410*/  @P0 IMAD.HI.U32 R2, R4, R2, RZ ;  /* 0x0000000204020227 */ /* 0x002fca00078e00ff */
[----:B------:R-:W-:-:S07]  /*1420*/  @P0 SHF.R.U32.HI R4, RZ, R3, R2 ;  /* 0x00000003ff040219 */ /* 0x000fce0000011602 */
.L_x_871:
[----:B------:R-:W-:-:S05]  /*1430*/  IMAD R3, R4, R11, RZ ;  /* 0x0000000b04037224 */ /* 0x000fca00078e02ff */
[----:B------:R-:W-:-:S07]  /*1440*/  VIMNMX R0, R0, R3, !PT ;  /* 0x0000000300007248 */ /* 0x000fce0007fe0100 */
.L_x_869:
[----:B------:R-:W-:Y:S01]  /*1450*/  IMAD.HI R2, R0, 0x2aaaaaab, RZ ;  /* 0x2aaaaaab00027827 */ /* 0x000fe200078e02ff */
[----:B------:R-:W-:Y:S02]  /*1460*/  PLOP3.LUT P0, PT, PT, PT, PT, 0x80, 0x0 ;  /* 0x000000000000781c */ /* 0x000fe40003f0f070 */
[----:B------:R-:W-:Y:S02]  /*1470*/  CS2R R86, SRZ ;  /* 0x0000000000567805 */ /* 0x000fe4000001ff00 */
[----:B------:R-:W-:Y:S01]  /*1480*/  CS2R R84, SRZ ;  /* 0x0000000000547805 */ /* 0x000fe2000001ff00 */
[----:B------:R-:W-:Y:S01]  /*1490*/  IMAD.MOV.U32 R0, RZ, RZ, RZ ;  /* 0x000000ffff007224 */ /* 0x000fe200078e00ff */
[----:B------:R-:W-:Y:S02]  /*14a0*/  SHF.R.U32.HI R3, RZ, 0x1f, R2 ;  /* 0x0000001fff037819 */ /* 0x000fe40000011602 */
[----:B------:R-:W-:Y:S02]  /*14b0*/  CS2R R82, SRZ ;  /* 0x0000000000527805 */ /* 0x000fe4000001ff00 */
[----:B------:R-:W-:-:S02]  /*14c0*/  CS2R R80, SRZ ;  /* 0x0000000000507805 */ /* 0x000fc4000001ff00 */
[----:B------:R-:W-:Y:S02]  /*14d0*/  CS2R R78, SRZ ;  /* 0x00000000004e7805 */ /* 0x000fe4000001ff00 */
[----:B------:R-:W-:Y:S02]  /*14e0*/  LEA.HI.SX32 R3, R2, R3, 0x1c ;  /* 0x0000000302037211 */ /* 0x000fe400078fe2ff */
[----:B------:R-:W-:Y:S02]  /*14f0*/  CS2R R76, SRZ ;  /* 0x00000000004c7805 */ /* 0x000fe4000001ff00 */
[----:B------:R-:W-:Y:S02]  /*1500*/  CS2R R74, SRZ ;  /* 0x00000000004a7805 */ /* 0x000fe4000001ff00 */
[----:B------:R-:W-:Y:S02]  /*1510*/  CS2R R28, SRZ ;  /* 0x00000000001c7805 */ /* 0x000fe4000001ff00 */
[----:B------:R-:W-:-:S02]  /*1520*/  VIMNMX R19, RZ, R3, !PT ;  /* 0x00000003ff137248 */ /* 0x000fc40007fe0100 */
[----:B------:R-:W-:Y:S02]  /*1530*/  CS2R R70, SRZ ;  /* 0x0000000000467805 */ /* 0x000fe4000001ff00 */
[----:B------:R-:W-:Y:S02]  /*1540*/  CS2R R68, SRZ ;  /* 0x0000000000447805 */ /* 0x000fe4000001ff00 */
[----:B------:R-:W-:Y:S02]  /*1550*/  CS2R R66, SRZ ;  /* 0x0000000000427805 */ /* 0x000fe4000001ff00 */
[----:B------:R-:W-:Y:S02]  /*1560*/  ISETP.GT.AND P1, PT, R72, R19, PT ;  /* 0x000000134800720c */ /* 0x000fe40003f24270 */
        /* <DEDUP_REMOVED lines=17> */
[----:B------:R-:W-:Y:S01]  /*1680*/  CS2R R6, SRZ ;  /* 0x0000000000067805 */ /* 0x000fe2000001ff00 */
[----:B------:R-:W-:Y:S01]  /*1690*/  IMAD.MOV.U32 R30, RZ, RZ, RZ ;  /* 0x000000ffff1e7224 */ /* 0x000fe200078e00ff */
[----:B------:R-:W-:Y:S02]  /*16a0*/  CS2R R2, SRZ ;  /* 0x0000000000027805 */ /* 0x000fe4000001ff00 */
[----:B------:R-:W-:Y:S01]  /*16b0*/  CS2R R8, SRZ ;  /* 0x0000000000087805 */ /* 0x000fe2000001ff00 */
[----:B------:R-:W-:-:S02]  /*16c0*/  IMAD.MOV.U32 R25, RZ, RZ, RZ ;  /* 0x000000ffff197224 */ /* 0x000fc400078e00ff */
[----:B------:R-:W-:Y:S01]  /*16d0*/  IMAD.MOV.U32 R10, RZ, RZ, RZ ;  /* 0x000000ffff0a7224 */ /* 0x000fe200078e00ff */
[----:B------:R-:W-:Y:S06]  /*16e0*/  @!P1 BRA `(.L_x_872) ;  /* 0x000000b000bc9947 */ /* 0x000fec0003800000 */
[----:B------:R-:W1:Y:S01]  /*16f0*/  SHFL.IDX PT, R0, R168, RZ, 0x1f ;  /* 0x00001fffa8007589 */ /* 0x000e6200000e0000 */
[----:B------:R-:W-:-:S04]  /*1700*/  UIADD3 UR6, UR37, 0xc400, URZ ;  /* 0x0000c40025067890 */ /* 0x000fc8000fffe03f */
[----:B------:R-:W-:-:S06]  /*1710*/  ULOP3.LUT UP0, URZ, UR6, 0x1bf, URZ, 0xc0, !UPT ;  /* 0x000001bf063f7892 */ /* 0x000fcc000f80c03f */
[----:B------:R-:W-:Y:S02]  /*1720*/  PLOP3.LUT P0, PT, PT, PT, UP0, 0x80, 0x0 ;  /* 0x000000000000781c */ /* 0x000fe40003f0f008 */
[----:B-1----:R-:W-:-:S13]  /*1730*/  R2UR UR4, R0 ;  /* 0x00000000000472ca */ /* 0x002fda00000e0000 */
[----:B------:R-:W-:-:S04]  /*1740*/  ULEA.HI UR5, UR4, UR4, URZ, 0x1 ;  /* 0x0000000404057291 */ /* 0x000fc8000f8f083f */
        /* <DEDUP_REMOVED lines=22> */
.L_x_873:
[----:B------:R-:W-:Y:S02]  /*18b0*/  LEA.HI R0, R164, R164, RZ, 0x1 ;  /* 0x000000a4a4007211 */ /* 0x000fe400078f08ff */
[----:B------:R-:W-:Y:S02]  /*18c0*/  R2UR UR4, R170 ;  /* 0x00000000aa0472ca */ /* 0x000fe400000e0000 */
[----:B------:R-:W-:-:S05]  /*18d0*/  LOP3.LUT R3, R0, 0xfffffffe, RZ, 0xc0, !PT ;  /* 0xfffffffe00037812 */ /* 0x000fca00078ec0ff */
[----:B------:R-:W-:-:S05]  /*18e0*/  IMAD.IADD R0, R164, 0x1, -R3 ;  /* 0x00000001a4007824 */ /* 0x000fca00078e0a03 */
[----:B------:R-:W-:Y:S01]  /*18f0*/  SHF.L.U32 R0, R0, 0x1f, RZ ;  /* 0x0000001f00007819 */ /* 0x000fe200000006ff */
[----:B------:R-:W-:-:S03]  /*1900*/  IMAD.U32 R2, RZ, RZ, UR4 ;  /* 0x00000004ff027e24 */ /* 0x000fc6000f8e00ff */
[----:B------:R-:W1:Y:S02]  /*1910*/  SYNCS.PHASECHK.TRANS64.TRYWAIT P1, [UR37+0x2a800], R0 ;  /* 0x02a80000ff0075a7 */ /* 0x000e640008020165 */
[----:B------:R-:W-:Y:S01]  /*1920*/  ISETP.NE.AND P0, PT, R2, 0x3, PT ;  /* 0x000000030200780c */ /* 0x000fe20003f05270 */
[----:B-1----:R-:W-:-:S12]  /*1930*/  @!P1 BRA `(.L_x_874) ;  /* 0x000000f400c09947 */ /* 0x002fd80003800000 */
.L_x_1021:
[----:B------:R-:W-:Y:S05]  /*1940*/  @!P0 BRA `(.L_x_875) ;  /* 0x0000000000048947 */ /* 0x000fea0003800000 */
[----:B------:R-:W-:Y:S01]  /*1950*/  BPT.TRAP 0x1 ;  /* 0x000000040000795c */ /* 0x000fe20000300000 */
.L_x_875:
[----:B-1----:R-:W-:Y:S02]  /*1960*/  IMAD.U32 R3, RZ, RZ, UR36 ;  /* 0x00000024ff037e24 */ /* 0x002fe4000f8e00ff */
[----:B------:R-:W-:-:S03]  /*1970*/  IMAD.U32 R0, RZ, RZ, UR46 ;  /* 0x0000002eff007e24 */ /* 0x000fc6000f8e00ff */
[----:B------:R-:W-:Y:S02]  /*1980*/  LEA R3, R3, UR37, 0x3 ;  /* 0x0000002503037c11 */ /* 0x000fe4000f8e18ff */
[----:B------:R-:W-:-:S04]  /*1990*/  SHF.L.U32 R0, R0, 0x1f, RZ ;  /* 0x0000001f00007819 */ /* 0x000fc800000006ff */
[----:B------:R1:W2:Y:S01]  /*19a0*/  SYNCS.PHASECHK.TRANS64.TRYWAIT P1, [R3+URZ+0x2a830], R0 ;  /* 0x02a83000030075a7 */ /* 0x0002a2000802017f */
[----:B------:R-:W-:Y:S05]  /*19b0*/  @!P0 BRA `(.L_x_876) ;  /* 0x0000000000048947 */ /* 0x000fea0003800000 */
[----:B------:R-:W-:Y:S01]  /*19c0*/  BPT.TRAP 0x1 ;  /* 0x000000040000795c */ /* 0x000fe20000300000 */
.L_x_876:
[----:B------:R-:W3:Y:S01]  /*19d0*/  S2R R2, SR_TID.X ;  /* 0x0000000000027919 */ /* 0x000ee20000002100 */
[----:B------:R-:W-:Y:S02]  /*19e0*/  LOP3.LUT R18, R18, 0xffefffff, RZ, 0xc0, !PT ;  /* 0xffefffff12127812 */ /* 0x000fe400078ec0ff */
[----:B---3--:R-:W-:-:S13]  /*19f0*/  LOP3.LUT P2, RZ, R2, 0x7f, RZ, 0xc0, !PT ;  /* 0x0000007f02ff7812 */ /* 0x008fda000784c0ff */
[----:B------:R-:W-:Y:S01]  /*1a00*/  @P2 LOP3.LUT R18, R18, 0x100000, RZ, 0xfc, !PT ;  /* 0x0010000012122812 */ /* 0x000fe200078efcff */
[----:B--2---:R-:W-:Y:S06]  /*1a10*/  @P1 BRA `(.L_x_877) ;  /* 0x0000000000081947 */ /* 0x004fec0003800000 */
[----:B------:R-:W2:Y:S02]  /*1a20*/  SYNCS.PHASECHK.TRANS64.TRYWAIT P1, [R3+URZ+0x2a830], R0 ;  /* 0x02a83000030075a7 */ /* 0x000ea4000802017f */
[----:B--2---:R-:W-:Y:S05]  /*1a30*/  @!P1 BRA `(.L_x_878) ;  /* 0x000000f400989947 */ /* 0x004fea0003800000 */
.L_x_877:
[----:B------:R-:W-:Y:S05]  /*1a40*/  WARPSYNC.ALL ;  /* 0x0000000000007948 */ /* 0x000fea0003800000 */
[----:B------:R-:W-:Y:S01]  /*1a50*/  UIADD3 UR4, UR37, 0x18400, URZ ;  /* 0x0001840025047890 */ /* 0x000fe2000fffe03f */
[----:B------:R-:W-:Y:S01]  /*1a60*/  WARPGROUP.ARRIVE ;  /* 0x00000000000079c5 */ /* 0x000fe20000000000 */
[----:B------:R-:W-:-:S05]  /*1a70*/  ULOP3.LUT UR38, UR38, 0x10000, URZ, 0xfc, !UPT ;  /* 0x0001000026267892 */ /* 0x000fca000f8efc3f */
[----:B------:R-:W3:Y:S01]  /*1a80*/  S2R R2, SR_TID.X ;  /* 0x0000000000027919 */ /* 0x000ee20000002100 */
[----:B------:R-:W-:Y:S01]  /*1a90*/  USHF.R.U32.HI UR4, URZ, 0x4, UR4 ;  /* 0x000000043f047899 */ /* 0x000fe20008011604 */
[----:B-12---:R-:W1:Y:S01]  /*1aa0*/  LDC R0, c[0x0][0x288] ;  /* 0x0000a200ff007b82 */ /* 0x006e620000000800 */
[----:B------:R-:W-:Y:S01]  /*1ab0*/  UMOV UR9, 0x40000040 ;  /* 0x4000004000097882 */ /* 0x000fe20000000000 */
[----:B------:R-:W-:Y:S01]  /*1ac0*/  UMOV UR11, 0x40000040 ;  /* 0x40000040000b7882 */ /* 0x000fe20000000000 */
[----:B------:R-:W-:Y:S01]  /*1ad0*/  ULOP3.LUT UR4, UR4, 0x3fff, URZ, 0xc0, !UPT ;  /* 0x00003fff04047892 */ /* 0x000fe2000f8ec03f */
[----:B------:R-:W-:Y:S01]  /*1ae0*/  IMAD.U32 R9, RZ, RZ, UR9 ;  /* 0x00000009ff097e24 */ /* 0x000fe2000f8e00ff */
[----:B------:R-:W-:Y:S01]  /*1af0*/  UMOV UR8, UR38 ;  /* 0x0000002600087c82 */ /* 0x000fe20008000000 */
[----:B------:R-:W-:Y:S01]  /*1b00*/  UMOV UR5, 0x40000040 ;  /* 0x4000004000057882 */ /* 0x000fe20000000000 */
[----:B------:R-:W-:Y:S01]  /*1b10*/  ULOP3.LUT UR39, UR4, 0x10000, URZ, 0xfc, !UPT ;  /* 0x0001000004277892 */ /* 0x000fe2000f8efc3f */
[----:B------:R-:W-:Y:S01]  /*1b20*/  IMAD.U32 R8, RZ, RZ, UR8 ;  /* 0x00000008ff087e24 */ /* 0x000fe2000f8e00ff */
[----:B------:R-:W-:Y:S01]  /*1b30*/  UIADD3 UR4, UR38, 0x2, URZ ;  /* 0x0000000226047890 */ /* 0x000fe2000fffe03f */
[----:B------:R-:W2:Y:S01]  /*1b40*/  LDC.64 R74, c[0x0][0x9e0] ;  /* 0x00027800ff4a7b82 */ /* 0x000ea20000000a00 */
[----:B------:R-:W-:Y:S01]  /*1b50*/  UIMAD UR40, UR36, 0x900, UR39 ;  /* 0x00000900242878a4 */ /* 0x000fe2000f8e0227 */
[----:B------:R-:W-:Y:S01]  /*1b60*/  IMAD.MOV.U32 R5, RZ, RZ, -0x60 ;  /* 0xffffffa0ff057424 */ /* 0x000fe200078e00ff */
[----:B------:R-:W-:Y:S01]  /*1b70*/  UMOV UR7, 0x40000040 ;  /* 0x4000004000077882 */ /* 0x000fe20000000000 */
[----:B------:R-:W-:Y:S01]  /*1b80*/  UIADD3 UR12, UR38, 0x6, URZ ;  /* 0x00000006260c7890 */ /* 0x000fe2000fffe03f */
[----:B------:R-:W-:Y:S01]  /*1b90*/  LOP3.LUT R18, R18, 0xfff7ffff, RZ, 0xc0, !PT ;  /* 0xfff7ffff12127812 */ /* 0x000fe200078ec0ff */
[----:B------:R-:W-:Y:S01]  /*1ba0*/  UIADD3 UR6, UR40, 0x2, URZ ;  /* 0x0000000228067890 */ /* 0x000fe2000fffe03f */
[----:B------:R-:W-:Y:S01]  /*1bb0*/  IMAD R10, R72, R5, 0x60 ;  /* 0x00000060480a7424 */ /* 0x000fe200078e0205 */
[----:B------:R-:W-:Y:S01]  /*1bc0*/  UMOV UR10, UR40 ;  /* 0x00000028000a7c82 */ /* 0x000fe20008000000 */
[----:B------:R-:W-:Y:S01]  /*1bd0*/  UIADD3 UR14, UR40, 0x6, URZ ;  /* 0x00000006280e7890 */ /* 0x000fe2000fffe03f */
[----:B------:R-:W-:Y:S01]  /*1be0*/  HGMMA.64x96x16.F32 R24, gdesc[UR8], RZ, !UPT, gsb0 ;  /* 0x01600000081879f0 */ /* 0x000fe2000c0008ff */
[----:B------:R-:W-:Y:S01]  /*1bf0*/  UIADD3 UR8, UR38, 0x4, URZ ;  /* 0x0000000426087890 */ /* 0x000fe2000fffe03f */
[----:B------:R-:W4:Y:S01]  /*1c00*/  LDC R94, c[0x0][0x2e0] ;  /* 0x0000b800ff5e7b82 */ /* 0x000f220000000800 */
[----:B------:R-:W-:Y:S01]  /*1c10*/  UIADD3 UR10, UR40, 0x4, URZ ;  /* 0x00000004280a7890 */ /* 0x000fe2000fffe03f */
[----:B------:R-:W-:Y:S01]  /*1c20*/  VIADD R5, R167, UR42 ;  /* 0x0000002aa7057c36 */ /* 0x000fe20008000000 */
[----:B------:R-:W-:Y:S01]  /*1c30*/  UMOV UR9, 0x40000040 ;  /* 0x4000004000097882 */ /* 0x000fe20000000000 */
[----:B------:R-:W-:Y:S01]  /*1c40*/  UMOV UR11, 0x40000040 ;  /* 0x40000040000b7882 */ /* 0x000fe20000000000 */
[----:B------:R-:W-:Y:S01]  /*1c50*/  UMOV UR13, 0x40000040 ;  /* 0x40000040000d7882 */ /* 0x000fe20000000000 */
[----:B------:R-:W-:Y:S01]  /*1c60*/  UMOV UR15, 0x40000040 ;  /* 0x40000040000f7882 */ /* 0x000fe20000000000 */
[----:B------:R-:W-:Y:S01]  /*1c70*/  UIADD3 UR16, UR38, 0x400, URZ ;  /* 0x0000040026107890 */ /* 0x000fe2000fffe03f */
[----:B---3--:R-:W-:Y:S01]  /*1c80*/  LOP3.LUT P1, RZ, R2, 0x7f, RZ, 0xc0, !PT ;  /* 0x0000007f02ff7812 */ /* 0x008fe2000782c0ff */
[----:B------:R-:W-:Y:S01]  /*1c90*/  UIADD3 UR18, UR40, 0x300, URZ ;  /* 0x0000030028127890 */ /* 0x000fe2000fffe03f */
[----:B------:R-:W-:Y:S01]  /*1ca0*/  IMAD R20, R16, -0x2, R10 ;  /* 0xfffffffe10147824 */ /* 0x000fe200078e020a */
        /* <DEDUP_REMOVED lines=8> */
[----:B------:R-:W-:Y:S01]  /*1d30*/  @!P1 VIADD R2, R3, 0x2a840 ;  /* 0x0002a84003029836 */ /* 0x000fe20000000000 */
[----:B------:R-:W-:Y:S01]  /*1d40*/  UMOV UR25, 0x40000040 ;  /* 0x4000004000197882 */ /* 0x000fe20000000000 */
[----:B------:R-:W-:Y:S01]  /*1d50*/  UMOV UR27, 0x40000040 ;  /* 0x40000040001b7882 */ /* 0x000fe20000000000 */
[----:B------:R-:W-:Y:S01]  /*1d60*/  UIADD3 UR28, UR38, 0x406, URZ ;  /* 0x00000406261c7890 */ /* 0x000fe2000fffe03f */
[----:B------:R-:W-:Y:S01]  /*1d70*/  IMAD R3, R72, -0x60, R73 ;  /* 0xffffffa048037824 */ /* 0x000fe200078e0249 */
[----:B------:R-:W-:Y:S01]  /*1d80*/  UIADD3 UR30, UR40, 0x306, URZ ;  /* 0x00000306281e7890 */ /* 0x000fe2000fffe03f */
[----:B------:R-:W-:Y:S01]  /*1d90*/  @!P1 PRMT R2, RZ, 0x654, R2 ;  /* 0x00000654ff029816 */ /* 0x000fe20000000002 */
[----:B------:R-:W-:Y:S01]  /*1da0*/  UMOV UR29, 0x40000040 ;  /* 0x40000040001d7882 */ /* 0x000fe20000000000 */
[----:B------:R-:W-:Y:S01]  /*1db0*/  UMOV UR31, 0x40000040 ;  /* 0x40000040001f7882 */ /* 0x000fe20000000000 */
[----:B------:R-:W-:Y:S01]  /*1dc0*/  UIADD3 UR32, UR38, 0x800, URZ ;  /* 0x0000080026207890 */ /* 0x000fe2000fffe03f */
[----:B-1----:R-:W-:Y:S01]  /*1dd0*/  IADD3 R3, -R0, 0x61, R3 ;  /* 0x0000006100037810 */ /* 0x002fe20007ffe103 */
[----:B------:R-:W-:Y:S01]  /*1de0*/  UIADD3 UR34, UR40, 0x600, URZ ;  /* 0x0000060028227890 */ /* 0x000fe2000fffe03f */
[----:B------:R-:W-:Y:S01]  /*1df0*/  UMOV UR33, 0x40000040 ;  /* 0x4000004000217882 */ /* 0x000fe20000000000 */
[----:B------:R-:W-:Y:S01]  /*1e00*/  UMOV UR35, 0x40000040 ;  /* 0x4000004000237882 */ /* 0x000fe20000000000 */
[----:B------:R-:W-:Y:S01]  /*1e10*/  UIADD3 UR48, UR38, 0x802, URZ ;  /* 0x0000080226307890 */ /* 0x000fe2000fffe03f */
[C---:B------:R-:W-:Y:S01]  /*1e20*/  IMAD R11, R16.reuse, -0x2, R3 ;  /* 0xfffffffe100b7824 */ /* 0x040fe200078e0203 */
[----:B------:R-:W-:Y:S01]  /*1e30*/  UIADD3 UR50, UR40, 0x602, URZ ;  /* 0x0000060228327890 */ /* 0x000fe2000fffe03f */
[----:B----4-:R-:W-:Y:S01]  /*1e40*/  IMAD R3, R17, R94, R10 ;  /* 0x0000005e11037224 */ /* 0x010fe200078e020a */
[----:B------:R-:W-:Y:S01]  /*1e50*/  UMOV UR49, 0x40000040 ;  /* 0x4000004000317882 */ /* 0x000fe20000000000 */
[----:B------:R-:W-:Y:S01]  /*1e60*/  UMOV UR51, 0x40000040 ;  /* 0x4000004000337882 */ /* 0x000fe20000000000 */
[----:B------:R-:W-:Y:S01]  /*1e70*/  UIADD3 UR52, UR38, 0x804, URZ ;  /* 0x0000080426347890 */ /* 0x000fe2000fffe03f */
[----:B------:R-:W-:Y:S01]  /*1e80*/  IMAD R12, R16, -0x2, R3 ;  /* 0xfffffffe100c7824 */ /* 0x000fe200078e0203 */
[----:B------:R-:W-:Y:S01]  /*1e90*/  UIADD3 UR54, UR40, 0x604, URZ ;  /* 0x0000060428367890 */ /* 0x000fe2000fffe03f */
[----:B--2---:R-:W-:Y:S01]  /*1ea0*/  IMAD.IADD R13, R11, 0x1, R74 ;  /* 0x000000010b0d7824 */ /* 0x004fe200078e024a */
[----:B------:R-:W-:Y:S01]  /*1eb0*/  UMOV UR53, 0x40000040 ;  /* 0x4000004000357882 */ /* 0x000fe20000000000 */
[----:B------:R-:W-:Y:S01]  /*1ec0*/  UMOV UR55, 0x40000040 ;  /* 0x4000004000377882 */ /* 0x000fe20000000000 */
[----:B------:R-:W-:Y:S01]  /*1ed0*/  UIADD3 UR40, UR40, 0x606, URZ ;  /* 0x0000060628287890 */ /* 0x000fe2000fffe03f */
[----:B------:R-:W-:Y:S01]  /*1ee0*/  UMOV UR57, 0x40000040 ;  /* 0x4000004000397882 */ /* 0x000fe20000000000 */
[----:B------:R-:W-:Y:S01]  /*1ef0*/  UMOV UR59, 0x40000040 ;  /* 0x40000040003b7882 */ /* 0x000fe20000000000 */
[----:B------:R-:W-:Y:S01]  /*1f00*/  ULDC UR47, c[0x0][0x9dc] ;  /* 0x00027700002f7ab9 */ /* 0x000fe20000000800 */
[----:B------:R-:W-:-:S03]  /*1f10*/  IMAD.U32 R7, RZ, RZ, UR57 ;  /* 0x00000039ff077e24 */ /* 0x000fc6000f8e00ff */
[----:B------:R-:W-:Y:S01]  /*1f20*/  UMOV UR58, UR40 ;  /* 0x00000028003a7c82 */ /* 0x000fe20008000000 */
[----:B------:R-:W-:Y:S02]  /*1f30*/  WARPGROUP.DEPBAR.LE gsb0, 0x0 ;  /* 0x00008000000079c5 */ /* 0x000fe40000010000 */
[----:B------:R-:W-:-:S06]  /*1f40*/  WARPGROUP.ARRIVE ;  /* 0x00000000000079c5 */ /* 0x000fcc0000000000 */
[----:B------:R-:W-:Y:S01]  /*1f50*/  HGMMA.64x96x16.F32 R24, gdesc[UR4], R24, gsb0 ;  /* 0x01600000041879f0 */ /* 0x000fe20008000818 */
[----:B------:R-:W-:-:S07]  /*1f60*/  UIADD3 UR6, UR38, 0x806, URZ ;  /* 0x0000080626067890 */ /* 0x000fce000fffe03f */
[----:B------:R-:W-:Y:S01]  /*1f70*/  UMOV UR56, UR6 ;  /* 0x0000000600387c82 */ /* 0x000fe20008000000 */
[----:B------:R-:W-:Y:S01]  /*1f80*/  ULOP3.LUT UR6, URZ, UR47, URZ, 0x33, !UPT ;  /* 0x0000002f3f067292 */ /* 0x000fe2000f8e333f */
[----:B------:R-:W-:-:S05]  /*1f90*/  IMAD.U32 R6, RZ, RZ, UR56 ;  /* 0x00000038ff067e24 */ /* 0x000fca000f8e00ff */
[----:B------:R-:W-:-:S04]  /*1fa0*/  VIADD R14, R11, UR6 ;  /* 0x000000060b0e7c36 */ /* 0x000fc80008000000 */
[----:B------:R-:W-:Y:S01]  /*1fb0*/  IMAD.IADD R3, R14, 0x1, R5 ;  /* 0x000000010e037824 */ /* 0x000fe200078e0205 */
[----:B------:R-:W-:Y:S02]  /*1fc0*/  WARPGROUP.DEPBAR.LE gsb0, 0x0 ;  /* 0x00008000000079c5 */ /* 0x000fe40000010000 */
[----:B------:R-:W-:-:S06]  /*1fd0*/  WARPGROUP.ARRIVE ;  /* 0x00000000000079c5 */ /* 0x000fcc0000000000 */
[----:B------:R-:W-:Y:S03]  /*1fe0*/  HGMMA.64x96x16.F32 R24, gdesc[UR8], R24, gsb0 ;  /* 0x01600000081879f0 */ /* 0x000fe60008000818 */
        /* <DEDUP_REMOVED lines=28> */
[----:B------:R1:W-:Y:S01]  /*21b0*/  @!P1 SYNCS.ARRIVE.TRANS64.RED.A1T0 RZ, [R2+URZ], RZ ;  /* 0x000000ff02ff99a7 */ /* 0x0003e2000810043f */
[----:B------:R-:W-:Y:S02]  /*21c0*/  ISETP.GE.AND P1, PT, R75, 0x1, PT ;  /* 0x000000014b00780c */ /* 0x000fe40003f26270 */
[----:B-1----:R-:W-:-:S11]  /*21d0*/  VIADDMNMX R2, R5, R13, R12, PT ;  /* 0x0000000d05027246 */ /* 0x002fd6000380010c */
[----:B------:R-:W-:Y:S01]  /*21e0*/  @P1 LOP3.LUT R18, R18, 0x80000, RZ, 0xfc, !PT ;  /* 0x0008000012121812 */ /* 0x000fe200078efcff */
[----:B------:R-:W-:Y:S06]  /*21f0*/  @!P1 BRA `(.L_x_879) ;  /* 0x0000000000509947 */ /* 0x000fec0003800000 */
[----:B------:R-:W-:Y:S01]  /*2200*/  IMAD R11, R17, R94, R5 ;  /* 0x0000005e110b7224 */ /* 0x000fe200078e0205 */
[----:B------:R-:W-:Y:S03]  /*2210*/  BSSY B0, `(.L_x_880) ;  /* 0x000000f000007945 */ /* 0x000fe60003800000 */
[----:B------:R-:W-:-:S05]  /*2220*/  IMAD.IADD R11, R11, 0x1, -R0 ;  /* 0x000000010b0b7824 */ /* 0x000fca00078e0a00 */
        /* <DEDUP_REMOVED lines=9> */
.L_x_881:
[----:B------:R-:W-:-:S13]  /*22c0*/  ISETP.NE.AND P1, PT, R75, 0x1, PT ;  /* 0x000000014b00780c */ /* 0x000fda0003f25270 */
[----:B------:R-:W1:Y:S02]  /*22d0*/  @P1 LDC.64 R76, c[0x0][0x9e8] ;  /* 0x00027a00ff4c1b82 */ /* 0x000e640000000a00 */
[----:B-1----:R-:W-:-:S05]  /*22e0*/  @P1 IMAD.HI.U32 R4, R11, R76, RZ ;  /* 0x0000004c0b041227 */ /* 0x002fca00078e00ff */
[----:B------:R-:W-:-:S07]  /*22f0*/  @P1 SHF.R.U32.HI R11, RZ, R77, R4 ;  /* 0x0000004dff0b1219 */ /* 0x000fce0000011604 */
.L_x_882:
[----:B------:R-:W-:Y:S05]  /*2300*/  BSYNC B0 ;  /* 0x0000000000007941 */ /* 0x000fea0003800000 */
.L_x_880:
[----:B------:R-:W-:-:S05]  /*2310*/  IMAD R4, R11, R75, R20 ;  /* 0x0000004b0b047224 */ /* 0x000fca00078e0214 */
[----:B------:R-:W-:Y:S02]  /*2320*/  VIMNMX R3, R3, R4, !PT ;  /* 0x0000000403037248 */ /* 0x000fe40007fe0100 */
[----:B------:R-:W-:-:S07]  /*2330*/  VIADDMNMX R2, R4, R75, R2, PT ;  /* 0x0000004b04027246 */ /* 0x000fce0003800102 */
.L_x_879:
[C---:B------:R-:W-:Y:S01]  /*2340*/  ISETP.GE.AND P6, PT, R10.reuse, 0x9, PT ;  /* 0x000000090a00780c */ /* 0x040fe20003fc6270 */
[----:B------:R-:W-:Y:S01]  /*2350*/  VIADD R4, R5, 0x8 ;  /* 0x0000000805047836 */ /* 0x000fe20000000000 */
[----:B------:R-:W-:Y:S02]  /*2360*/  ISETP.GE.AND P1, PT, R10, 0x2, PT ;  /* 0x000000020a00780c */ /* 0x000fe40003f26270 */
[C---:B------:R-:W-:Y:S02]  /*2370*/  ISETP.GT.AND P2, PT, R3.reuse, 0x8, !P6 ;  /* 0x000000080300780c */ /* 0x040fe40007744270 */
[----:B------:R-:W-:Y:S02]  /*2380*/  ISETP.GT.AND P3, PT, R3, 0x1, !P1 ;  /* 0x000000010300780c */ /* 0x000fe40004f64270 */
[----:B------:R-:W-:Y:S02]  /*2390*/  ISETP.LT.OR P2, PT, R2, 0x9, P2 ;  /* 0x000000090200780c */ /* 0x000fe40001741670 */
[----:B------:R-:W-:-:S02]  /*23a0*/  ISETP.GE.AND P4, PT, R10, 0xa, PT ;  /* 0x0000000a0a00780c */ /* 0x000fc40003f86270 */
[----:B------:R-:W-:Y:S02]  /*23b0*/  FSEL R78, R28, -INF , !P2 ;  /* 0xff8000001c4e7808 */ /* 0x000fe40005000000 */
[C---:B------:R-:W-:Y:S02]  /*23c0*/  ISETP.LT.OR P3, PT, R2.reuse, 0x2, P3 ;  /* 0x000000020200780c */ /* 0x040fe40001f61670 */
[----:B------:R-:W-:Y:S02]  /*23d0*/  ISETP.GT.AND P2, PT, R3, 0x9, !P4 ;  /* 0x000000090300780c */ /* 0x000fe40006744270 */
[----:B------:R-:W-:Y:S02]  /*23e0*/  FSEL R76, R25, -INF , !P3 ;  /* 0xff800000194c7808 */ /* 0x000fe40005800000 */
[----:B------:R-:W-:Y:S02]  /*23f0*/  ISETP.LT.OR P2, PT, R2, 0xa, P2 ;  /* 0x0000000a0200780c */ /* 0x000fe40001741670 */
[----:B------:R-:W-:-:S02]  /*2400*/  ISETP.GE.AND P3, PT, R10, 0x11, PT ;  /* 0x000000110a00780c */ /* 0x000fc40003f66270 */
[----:B------:R-:W-:Y:S02]  /*2410*/  FSEL R80, R29, -INF , !P2 ;  /* 0xff8000001d507808 */ /* 0x000fe40005000000 */
[----:B------:R-:W-:Y:S02]  /*2420*/  ISETP.GT.AND P2, PT, R3, 0x10, !P3 ;  /* 0x000000100300780c */ /* 0x000fe40005f44270 */
[----:B------:R-:W-:Y:S02]  /*2430*/  P2R R77, PR, RZ, 0x8 ;  /* 0x00000008ff4d7803 */ /* 0x000fe40000000000 */
[----:B------:R-:W-:Y:S02]  /*2440*/  ISETP.LT.OR P2, PT, R2, 0x11, P2 ;  /* 0x000000110200780c */ /* 0x000fe40001741670 */
[----:B------:R-:W-:Y:S02]  /*2450*/  ISETP.GE.AND P3, PT, R10, 0x12, PT ;  /* 0x000000120a00780c */ /* 0x000fe40003f66270 */
[----:B------:R-:W-:-:S02]  /*2460*/  FSEL R32, R32, -INF , !P2 ;  /* 0xff80000020207808 */ /* 0x000fc40005000000 */
[----:B------:R-:W-:Y:S02]  /*2470*/  ISETP.GT.AND P2, PT, R3, 0x11, !P3 ;  /* 0x000000110300780c */ /* 0x000fe40005f44270 */
[----:B------:R-:W-:Y:S02]  /*2480*/  P2R R79, PR, RZ, 0x8 ;  /* 0x00000008ff4f7803 */ /* 0x000fe40000000000 */
[----:B------:R-:W-:Y:S02]  /*2490*/  ISETP.LT.OR P2, PT, R2, 0x12, P2 ;  /* 0x000000120200780c */ /* 0x000fe40001741670 */
[----:B------:R-:W-:Y:S02]  /*24a0*/  ISETP.GE.AND P3, PT, R10, 0x19, PT ;  /* 0x000000190a00780c */ /* 0x000fe40003f66270 */
[----:B------:R-:W-:Y:S02]  /*24b0*/  FSEL R82, R33, -INF , !P2 ;  /* 0xff80000021527808 */ /* 0x000fe40005000000 */
[----:B------:R-:W-:-:S02]  /*24c0*/  ISETP.GT.AND P2, PT, R3, 0x18, !P3 ;  /* 0x000000180300780c */ /* 0x000fc40005f44270 */
[----:B------:R-:W-:Y:S02]  /*24d0*/  P2R R33, PR, RZ, 0x8 ;  /* 0x00000008ff217803 */ /* 0x000fe40000000000 */
[----:B------:R-:W-:Y:S02]  /*24e0*/  ISETP.LT.OR P2, PT, R2, 0x19, P2 ;  /* 0x000000190200780c */ /* 0x000fe40001741670 */
[----:B------:R-:W-:Y:S02]  /*24f0*/  ISETP.GE.AND P3, PT, R10, 0x1a, PT ;  /* 0x0000001a0a00780c */ /* 0x000fe40003f66270 */
[----:B------:R-:W-:Y:S02]  /*2500*/  FSEL R36, R36, -INF , !P2 ;  /* 0xff80000024247808 */ /* 0x000fe40005000000 */
[----:B------:R-:W-:Y:S02]  /*2510*/  ISETP.GT.AND P2, PT, R3, 0x19, !P3 ;  /* 0x000000190300780c */ /* 0x000fe40005f44270 */
[----:B------:R-:W-:-:S02]  /*2520*/  P2R R29, PR, RZ, 0x8 ;  /* 0x00000008ff1d7803 */ /* 0x000fc40000000000 */
[----:B------:R-:W-:Y:S02]  /*2530*/  ISETP.LT.OR P2, PT, R2, 0x1a, P2 ;  /* 0x0000001a0200780c */ /* 0x000fe40001741670 */
[----:B------:R-:W-:Y:S02]  /*2540*/  ISETP.GE.AND P3, PT, R10, 0x21, PT ;  /* 0x000000210a00780c */ /* 0x000fe40003f66270 */
[----:B------:R-:W-:Y:S02]  /*2550*/  FSEL R84, R37, -INF , !P2 ;  /* 0xff80000025547808 */ /* 0x000fe40005000000 */
[----:B------:R-:W-:Y:S02]  /*2560*/  ISETP.GT.AND P2, PT, R3, 0x20, !P3 ;  /* 0x000000200300780c */ /* 0x000fe40005f44270 */
[----:B------:R-:W-:Y:S02]  /*2570*/  P2R R81, PR, RZ, 0x8 ;  /* 0x00000008ff517803 */ /* 0x000fe40000000000 */
[----:B------:R-:W-:-:S02]  /*2580*/  ISETP.LT.OR P2, PT, R2, 0x21, P2 ;  /* 0x000000210200780c */ /* 0x000fc40001741670 */
[----:B------:R-:W-:Y:S02]  /*2590*/  ISETP.GE.AND P3, PT, R10, 0x22, PT ;  /* 0x000000220a00780c */ /* 0x000fe40003f66270 */
[----:B------:R-:W-:Y:S02]  /*25a0*/  FSEL R40, R40, -INF , !P2 ;  /* 0xff80000028287808 */ /* 0x000fe40005000000 */
[----:B------:R-:W-:Y:S02]  /*25b0*/  ISETP.GT.AND P2, PT, R3, 0x21, !P3 ;  /* 0x000000210300780c */ /* 0x000fe40005f44270 */
[----:B------:R-:W-:Y:S02]  /*25c0*/  P2R R83, PR, RZ, 0x8 ;  /* 0x00000008ff537803 */ /* 0x000fe40000000000 */
        /* <DEDUP_REMOVED lines=56> */
[----:B------:R-:W-:Y:S02]  /*2950*/  P2R R11, PR, RZ, 0x10 ;  /* 0x00000010ff0b7803 */ /* 0x000fe40000000000 */
[----:B------:R-:W-:Y:S02]  /*2960*/  FSEL R21, R64, -INF , !P2 ;  /* 0xff80000040157808 */ /* 0x000fe40005000000 */
[----:B------:R-:W-:-:S04]  /*2970*/  ISETP.GE.AND P2, PT, R10, 0x52, PT ;  /* 0x000000520a00780c */ /* 0x000fc80003f46270 */
[----:B------:R-:W-:-:S04]  /*2980*/  ISETP.GT.AND P3, PT, R3, 0x51, !P2 ;  /* 0x000000510300780c */ /* 0x000fc80005764270 */
[----:B------:R-:W-:-:S04]  /*2990*/  ISETP.LT.OR P3, PT, R2, 0x52, P3 ;  /* 0x000000520200780c */ /* 0x000fc80001f61670 */
[----:B------:R-:W-:Y:S02]  /*29a0*/  FSEL R65, R65, -INF , !P3 ;  /* 0xff80000041417808 */ /* 0x000fe40005800000 */
[----:B------:R-:W-:-:S04]  /*29b0*/  ISETP.GE.AND P3, PT, R10, 0x59, PT ;  /* 0x000000590a00780c */ /* 0x000fc80003f66270 */
[----:B------:R-:W-:-:S04]  /*29c0*/  ISETP.GT.AND P4, PT, R3, 0x58, !P3 ;  /* 0x000000580300780c */ /* 0x000fc80005f84270 */
[----:B------:R-:W-:-:S04]  /*29d0*/  ISETP.LT.OR P4, PT, R2, 0x59, P4 ;  /* 0x000000590200780c */ /* 0x000fc80002781670 */
[----:B------:R-:W-:Y:S02]  /*29e0*/  FSEL R15, R68, -INF , !P4 ;  /* 0xff800000440f7808 */ /* 0x000fe40006000000 */
[----:B------:R-:W-:-:S04]  /*29f0*/  ISETP.GE.AND P4, PT, R10, 0x1, PT ;  /* 0x000000010a00780c */ /* 0x000fc80003f86270 */
[----:B------:R-:W-:-:S04]  /*2a00*/  ISETP.GT.AND P5, PT, R3, RZ, !P4 ;  /* 0x000000ff0300720c */ /* 0x000fc800067a4270 */
[----:B------:R-:W-:-:S04]  /*2a10*/  ISETP.LT.OR P5, PT, R2, 0x1, P5 ;  /* 0x000000010200780c */ /* 0x000fc80002fa1670 */
[----:B------:R-:W-:Y:S02]  /*2a20*/  FSEL R28, R24, -INF , !P5 ;  /* 0xff800000181c7808 */ /* 0x000fe40006800000 */
[----:B------:R-:W-:Y:S01]  /*2a30*/  ISETP.GE.AND P5, PT, R10, 0x5a, PT ;  /* 0x0000005a0a00780c */ /* 0x000fe20003fa6270 */
[----:B------:R-:W-:-:S03]  /*2a40*/  IMAD.IADD R10, R14, 0x1, R4 ;  /* 0x000000010e0a7824 */ /* 0x000fc600078e0204 */
[----:B------:R-:W-:Y:S02]  /*2a50*/  P2R R64, PR, RZ, 0x20 ;  /* 0x00000020ff407803 */ /* 0x000fe40000000000 */
[----:B------:R-:W-:-:S04]  /*2a60*/  ISETP.GT.AND P5, PT, R3, 0x59, !P5 ;  /* 0x000000590300780c */ /* 0x000fc80006fa4270 */
[----:B------:R-:W-:Y:S02]  /*2a70*/  ISETP.LT.OR P5, PT, R2, 0x5a, P5 ;  /* 0x0000005a0200780c */ /* 0x000fe40002fa1670 */
[----:B------:R-:W-:Y:S02]  /*2a80*/  VIADDMNMX R2, R4, R13, R12, PT ;  /* 0x0000000d04027246 */ /* 0x000fe4000380010c */
[----:B------:R-:W-:Y:S02]  /*2a90*/  FSEL R69, R69, -INF , !P5 ;  /* 0xff80000045457808 */ /* 0x000fe40006800000 */
[----:B------:R-:W-:-:S13]  /*2aa0*/  ISETP.GE.AND P5, PT, R75, 0x1, PT ;  /* 0x000000014b00780c */ /* 0x000fda0003fa6270 */
[----:B------:R-:W-:Y:S05]  /*2ab0*/  @!P5 BRA `(.L_x_883) ;  /* 0x000000000050d947 */ /* 0x000fea0003800000 */
        /* <DEDUP_REMOVED lines=12> */
.L_x_885:
[----:B------:R-:W-:-:S13]  /*2b80*/  ISETP.NE.AND P5, PT, R75, 0x1, PT ;  /* 0x000000014b00780c */ /* 0x000fda0003fa5270 */
[----:B------:R-:W1:Y:S02]  /*2b90*/  @P5 LDC.64 R12, c[0x0][0x9e8] ;  /* 0x00027a00ff0c5b82 */ /* 0x000e640000000a00 */
[----:B-1----:R-:W-:-:S05]  /*2ba0*/  @P5 IMAD.HI.U32 R12, R3, R12, RZ ;  /* 0x0000000c030c5227 */ /* 0x002fca00078e00ff */
[----:B------:R-:W-:-:S07]  /*2bb0*/  @P5 SHF.R.U32.HI R3, RZ, R13, R12 ;  /* 0x0000000dff035219 */ /* 0x000fce000001160c */
.L_x_886:
[----:B------:R-:W-:Y:S05]  /*2bc0*/  BSYNC B0 ;  /* 0x0000000000007941 */ /* 0x000fea0003800000 */
.L_x_884:
[----:B------:R-:W-:-:S05]  /*2bd0*/  IMAD R3, R3, R75, R20 ;  /* 0x0000004b03037224 */ /* 0x000fca00078e0214 */
[----:B------:R-:W-:Y:S02]  /*2be0*/  VIMNMX R10, R10, R3, !PT ;  /* 0x000000030a0a7248 */ /* 0x000fe40007fe0100 */
[----:B------:R-:W-:-:S07]  /*2bf0*/  VIADDMNMX R2, R3, R75, R2, PT ;  /* 0x0000004b03027246 */ /* 0x000fce0003800102 */
.L_x_883:
[C---:B------:R-:W-:Y:S01]  /*2c00*/  ISETP.GT.AND P1, PT, R10.reuse, 0x1, !P1 ;  /* 0x000000010a00780c */ /* 0x040fe20004f24270 */
[----:B------:R-:W-:Y:S01]  /*2c10*/  ULDC UR6, c[0x0][0x988] ;  /* 0x0002620000067ab9 */ /* 0x000fe20000000800 */
[----:B------:R-:W-:Y:S01]  /*2c20*/  ISETP.GT.AND P6, PT, R10, 0x8, !P6 ;  /* 0x000000080a00780c */ /* 0x000fe200077c4270 */
[----:B------:R-:W-:Y:S01]  /*2c30*/  IMAD.U32 R14, RZ, RZ, UR6 ;  /* 0x00000006ff0e7e24 */ /* 0x000fe2000f8e00ff */
[C---:B------:R-:W-:Y:S02]  /*2c40*/  ISETP.LT.OR P1, PT, R2.reuse, 0x2, P1 ;  /* 0x000000020200780c */ /* 0x040fe40000f21670 */
[----:B------:R-:W-:Y:S02]  /*2c50*/  ISETP.LT.OR P6, PT, R2, 0x9, P6 ;  /* 0x000000090200780c */ /* 0x000fe400037c1670 */
[----:B------:R-:W-:Y:S02]  /*2c60*/  FSEL R20, R27, -INF , !P1 ;  /* 0xff8000001b147808 */ /* 0x000fe40004800000 */
[----:B------:R-:W-:-:S02]  /*2c70*/  ISETP.NE.AND P1, PT, R11, RZ, PT ;  /* 0x000000ff0b00720c */ /* 0x000fc40003f25270 */
[----:B------:R-:W-:Y:S02]  /*2c80*/  ISETP.NE.AND P5, PT, R29, RZ, PT ;  /* 0x000000ff1d00720c */ /* 0x000fe40003fa5270 */
[----:B------:R-:W-:Y:S02]  /*2c90*/  ISETP.GT.AND P1, PT, R10, 0x9, !P1 ;  /* 0x000000090a00780c */ /* 0x000fe40004f24270 */
[----:B------:R-:W-:Y:S02]  /*2ca0*/  FSEL R29, R30, -INF , !P6 ;  /* 0xff8000001e1d7808 */ /* 0x000fe40007000000 */
[----:B------:R-:W-:Y:S02]  /*2cb0*/  ISETP.LT.OR P1, PT, R2, 0xa, P1 ;  /* 0x0000000a0200780c */ /* 0x000fe40000f21670 */
[----:B------:R-:W-:Y:S02]  /*2cc0*/  ISETP.NE.AND P6, PT, R33, RZ, PT ;  /* 0x000000ff2100720c */ /* 0x000fe40003fc5270 */
[----:B------:R-:W-:-:S02]  /*2cd0*/  FSEL R31, R31, -INF , !P1 ;  /* 0xff8000001f1f7808 */ /* 0x000fc40004800000 */
[----:B------:R-:W-:Y:S02]  /*2ce0*/  ISETP.NE.AND P1, PT, R77, RZ, PT ;  /* 0x000000ff4d00720c */ /* 0x000fe40003f25270 */
[----:B------:R-:W-:Y:S02]  /*2cf0*/  FMNMX.FTZ R3, R28, R76, !PT ;  /* 0x0000004c1c037209 */ /* 0x000fe40007810000 */
[----:B------:R-:W-:Y:S02]  /*2d00*/  ISETP.GT.AND P1, PT, R10, 0x10, !P1 ;  /* 0x000000100a00780c */ /* 0x000fe40004f24270 */
[----:B------:R-:W-:Y:S02]  /*2d10*/  FMNMX.FTZ R3, R78, R3, !PT ;  /* 0x000000034e037209 */ /* 0x000fe40007810000 */
[----:B------:R-:W-:Y:S02]  /*2d20*/  ISETP.LT.OR P1, PT, R2, 0x11, P1 ;  /* 0x000000110200780c */ /* 0x000fe40000f21670 */
[----:B------:R-:W-:-:S02]  /*2d30*/  FMNMX.FTZ R3, R80, R3, !PT ;  /* 0x0000000350037209 */ /* 0x000fc40007810000 */
[----:B------:R-:W-:Y:S02]  /*2d40*/  FSEL R33, R34, -INF , !P1 ;  /* 0xff80000022217808 */ /* 0x000fe40004800000 */
[----:B------:R-:W-:Y:S02]  /*2d50*/  ISETP.NE.AND P1, PT, R79, RZ, PT ;  /* 0x000000ff4f00720c */ /* 0x000fe40003f25270 */
[----:B------:R-:W-:Y:S02]  /*2d60*/  FMNMX.FTZ R3, R32, R3, !PT ;  /* 0x0000000320037209 */ /* 0x000fe40007810000 */
[----:B------:R-:W-:Y:S02]  /*2d70*/  ISETP.GT.AND P1, PT, R10, 0x11, !P1 ;  /* 0x000000110a00780c */ /* 0x000fe40004f24270 */
[----:B------:R-:W-:Y:S02]  /*2d80*/  FMNMX.FTZ R3, R82, R3, !PT ;  /* 0x0000000352037209 */ /* 0x000fe40007810000 */
[----:B------:R-:W-:-:S02]  /*2d90*/  ISETP.LT.OR P1, PT, R2, 0x12, P1 ;  /* 0x000000120200780c */ /* 0x000fc40000f21670 */
[----:B------:R-:W-:Y:S02]  /*2da0*/  FMNMX.FTZ R3, R36, R3, !PT ;  /* 0x0000000324037209 */ /* 0x000fe40007810000 */
[----:B------:R-:W-:Y:S02]  /*2db0*/  FSEL R35, R35, -INF , !P1 ;  /* 0xff80000023237808 */ /* 0x000fe40004800000 */
[----:B------:R-:W-:Y:S02]  /*2dc0*/  ISETP.GT.AND P1, PT, R10, 0x18, !P6 ;  /* 0x000000180a00780c */ /* 0x000fe40007724270 */
[----:B------:R-:W-:Y:S02]  /*2dd0*/  FMNMX.FTZ R3, R84, R3, !PT ;  /* 0x0000000354037209 */ /* 0x000fe40007810000 */
[----:B------:R-:W-:Y:S02]  /*2de0*/  ISETP.LT.OR P1, PT, R2, 0x19, P1 ;  /* 0x000000190200780c */ /* 0x000fe40000f21670 */
[----:B------:R-:W-:-:S02]  /*2df0*/  FMNMX.FTZ R3, R40, R3, !PT ;  /* 0x0000000328037209 */ /* 0x000fc40007810000 */
[----:B------:R-:W-:Y:S02]  /*2e00*/  FSEL R37, R38, -INF , !P1 ;  /* 0xff80000026257808 */ /* 0x000fe40004800000 */
[----:B------:R-:W-:Y:S02]  /*2e10*/  ISETP.GT.AND P1, PT, R10, 0x19, !P5 ;  /* 0x000000190a00780c */ /* 0x000fe40006f24270 */
[----:B------:R-:W-:Y:S02]  /*2e20*/  FMNMX.FTZ R3, R86, R3, !PT ;  /* 0x0000000356037209 */ /* 0x000fe40007810000 */
[----:B------:R-:W-:Y:S02]  /*2e30*/  ISETP.LT.OR P1, PT, R2, 0x1a, P1 ;  /* 0x0000001a0200780c */ /* 0x000fe40000f21670 */
[----:B------:R-:W-:Y:S02]  /*2e40*/  FMNMX.FTZ R3, R44, R3, !PT ;  /* 0x000000032c037209 */ /* 0x000fe40007810000 */
[----:B------:R-:W-:-:S02]  /*2e50*/  FSEL R39, R39, -INF , !P1 ;  /* 0xff80000027277808 */ /* 0x000fc40004800000 */
[----:B------:R-:W-:Y:S02]  /*2e60*/  ISETP.NE.AND P1, PT, R81, RZ, PT ;  /* 0x000000ff5100720c */ /* 0x000fe40003f25270 */
[----:B------:R-:W-:Y:S02]  /*2e70*/  FMNMX.FTZ R3, R88, R3, !PT ;  /* 0x0000000358037209 */ /* 0x000fe40007810000 */
[----:B------:R-:W-:Y:S02]  /*2e80*/  ISETP.GT.AND P1, PT, R10, 0x20, !P1 ;  /* 0x000000200a00780c */ /* 0x000fe40004f24270 */
[----:B------:R-:W-:Y:S02]  /*2e90*/  ISETP.NE.AND P6, PT, R41, RZ, PT ;  /* 0x000000ff2900720c */ /* 0x000fe40003fc5270 */
        /* <DEDUP_REMOVED lines=10> */
[----:B------:R-:W-:Y:S02]  /*2f40*/  ISETP.NE.AND P1, PT, R85, RZ, PT ;  /* 0x000000ff5500720c */ /* 0x000fe40003f25270 */
[----:B------:R-:W-:Y:S02]  /*2f50*/  FMNMX.FTZ R12, R56, R3, !PT ;  /* 0x00000003380c7209 */ /* 0x000fe40007810000 */
[----:B------:R-:W-:Y:S02]  /*2f60*/  ISETP.GT.AND P1, PT, R10, 0x28, !P1 ;  /* 0x000000280a00780c */ /* 0x000fe40004f24270 */
[----:B------:R-:W-:-:S02]  /*2f70*/  FMNMX.FTZ R12, R57, R12, !PT ;  /* 0x0000000c390c7209 */ /* 0x000fc40007810000 */
[----:B------:R-:W-:Y:S02]  /*2f80*/  ISETP.LT.OR P1, PT, R2, 0x29, P1 ;  /* 0x000000290200780c */ /* 0x000fe40000f21670 */
[----:B------:R-:W-:Y:S02]  /*2f90*/  FMNMX.FTZ R12, R25, R12, !PT ;  /* 0x0000000c190c7209 */ /* 0x000fe40007810000 */
[----:B------:R-:W-:Y:S02]  /*2fa0*/  ISETP.NE.AND P5, PT, R45, RZ, PT ;  /* 0x000000ff2d00720c */ /* 0x000fe40003fa5270 */
[----:B------:R-:W-:Y:S02]  /*2fb0*/  FSEL R45, R46, -INF , !P1 ;  /* 0xff8000002e2d7808 */ /* 0x000fe40004800000 */
[----:B------:R-:W-:Y:S02]  /*2fc0*/  ISETP.NE.AND P1, PT, R87, RZ, PT ;  /* 0x000000ff5700720c */ /* 0x000fe40003f25270 */
[----:B------:R-:W-:-:S02]  /*2fd0*/  FMNMX.FTZ R12, R61, R12, !PT ;  /* 0x0000000c3d0c7209 */ /* 0x000fc40007810000 */
[----:B------:R-:W-:Y:S02]  /*2fe0*/  ISETP.GT.AND P1, PT, R10, 0x29, !P1 ;  /* 0x000000290a00780c */ /* 0x000fe40004f24270 */
[----:B------:R-:W-:Y:S02]  /*2ff0*/  FMNMX.FTZ R12, R21, R12, !PT ;  /* 0x0000000c150c7209 */ /* 0x000fe40007810000 */
[----:B------:R-:W-:Y:S02]  /*3000*/  ISETP.LT.OR P1, PT, R2, 0x2a, P1 ;  /* 0x0000002a0200780c */ /* 0x000fe40000f21670 */
[----:B------:R-:W-:Y:S02]  /*3010*/  FMNMX.FTZ R12, R65, R12, !PT ;  /* 0x0000000c410c7209 */ /* 0x000fe40007810000 */
[----:B------:R-:W-:Y:S02]  /*3020*/  FSEL R47, R47, -INF , !P1 ;  /* 0xff8000002f2f7808 */ /* 0x000fe40004800000 */
[----:B------:R-:W-:-:S02]  /*3030*/  FMNMX.FTZ R12, R15, R12, !PT ;  /* 0x0000000c0f0c7209 */ /* 0x000fc40007810000 */
[----:B------:R-:W-:Y:S02]  /*3040*/  ISETP.NE.AND P1, PT, R89, RZ, PT ;  /* 0x000000ff5900720c */ /* 0x000fe40003f25270 */
[----:B------:R-:W-:Y:S02]  /*3050*/  FMNMX.FTZ R12, R69, R12, !PT ;  /* 0x0000000c450c7209 */ /* 0x000fe40007810000 */
[C---:B------:R-:W-:Y:S02]  /*3060*/  ISETP.GT.AND P1, PT, R10.reuse, 0x30, !P1 ;  /* 0x000000300a00780c */ /* 0x040fe40004f24270 */
[----:B------:R-:W-:Y:S01]  /*3070*/  ISETP.GT.AND P4, PT, R10, RZ, !P4 ;  /* 0x000000ff0a00720c */ /* 0x000fe20006784270 */
[----:B------:R-:W1:Y:S01]  /*3080*/  SHFL.BFLY PT, R3, R12, 0x2, 0x1f ;  /* 0x0c401f000c037f89 */ /* 0x000e6200000e0000 */
[C---:B------:R-:W-:Y:S02]  /*3090*/  ISETP.LT.OR P1, PT, R2.reuse, 0x31, P1 ;  /* 0x000000310200780c */ /* 0x040fe40000f21670 */
[----:B------:R-:W-:-:S02]  /*30a0*/  ISETP.LT.OR P4, PT, R2, 0x1, P4 ;  /* 0x000000010200780c */ /* 0x000fc40002781670 */
[----:B------:R-:W-:Y:S02]  /*30b0*/  FSEL R49, R50, -INF , !P1 ;  /* 0xff80000032317808 */ /* 0x000fe40004800000 */
[----:B------:R-:W-:Y:S02]  /*30c0*/  ISETP.NE.AND P1, PT, R91, RZ, PT ;  /* 0x000000ff5b00720c */ /* 0x000fe40003f25270 */
[----:B------:R-:W-:Y:S02]  /*30d0*/  FSEL R27, R26, -INF , !P4 ;  /* 0xff8000001a1b7808 */ /* 0x000fe40006000000 */
[C---:B------:R-:W-:Y:S02]  /*30e0*/  ISETP.GT.AND P1, PT, R10.reuse, 0x31, !P1 ;  /* 0x000000310a00780c */ /* 0x040fe40004f24270 */
[----:B------:R-:W-:Y:S02]  /*30f0*/  ISETP.GT.AND P2, PT, R10, 0x51, !P2 ;  /* 0x000000510a00780c */ /* 0x000fe40005744270 */
[----:B------:R-:W-:-:S02]  /*3100*/  ISETP.LT.OR P1, PT, R2, 0x32, P1 ;  /* 0x000000320200780c */ /* 0x000fc40000f21670 */
[----:B------:R-:W-:Y:S02]  /*3110*/  ISETP.GT.AND P3, PT, R10, 0x58, !P3 ;  /* 0x000000580a00780c */ /* 0x000fe40005f64270 */
[----:B------:R-:W-:Y:S02]  /*3120*/  FSEL R51, R51, -INF , !P1 ;  /* 0xff80000033337808 */ /* 0x000fe40004800000 */
[----:B------:R-:W-:Y:S02]  /*3130*/  ISETP.NE.AND P1, PT, R93, RZ, PT ;  /* 0x000000ff5d00720c */ /* 0x000fe40003f25270 */
[----:B------:R-:W-:Y:S02]  /*3140*/  ISETP.LT.OR P2, PT, R2, 0x52, P2 ;  /* 0x000000520200780c */ /* 0x000fe40001741670 */
[----:B------:R-:W-:Y:S02]  /*3150*/  ISETP.GT.AND P1, PT, R10, 0x38, !P1 ;  /* 0x000000380a00780c */ /* 0x000fe40004f24270 */
[----:B-1----:R-:W-:-:S02]  /*3160*/  FMNMX.FTZ R24, R12, R3, !PT ;  /* 0x000000030c187209 */ /* 0x002fc40007810000 */
[----:B------:R-:W-:Y:S02]  /*3170*/  FMNMX.FTZ R12, R27, R20, !PT ;  /* 0x000000141b0c7209 */ /* 0x000fe40007810000 */
[----:B------:R-:W-:Y:S01]  /*3180*/  ISETP.LT.OR P1, PT, R2, 0x39, P1 ;  /* 0x000000390200780c */ /* 0x000fe20000f21670 */
[----:B------:R-:W1:Y:S01]  /*3190*/  SHFL.BFLY PT, R3, R24, 0x1, 0x1f ;  /* 0x0c201f0018037f89 */ /* 0x000e6200000e0000 */
[----:B------:R-:W-:Y:S02]  /*31a0*/  FMNMX.FTZ R12, R29, R12, !PT ;  /* 0x0000000c1d0c7209 */ /* 0x000fe40007810000 */
        /* <DEDUP_REMOVED lines=8> */
[----:B------:R-:W-:-:S02]  /*3230*/  ISETP.NE.AND P1, PT, R96, RZ, PT ;  /* 0x000000ff6000720c */ /* 0x000fc40003f25270 */
[----:B------:R-:W-:Y:S02]  /*3240*/  FMNMX.FTZ R12, R37, R12, !PT ;  /* 0x0000000c250c7209 */ /* 0x000fe40007810000 */
[----:B------:R-:W-:Y:S02]  /*3250*/  ISETP.GT.AND P1, PT, R10, 0x40, !P1 ;  /* 0x000000400a00780c */ /* 0x000fe40004f24270 */
[----:B------:R-:W-:Y:S02]  /*3260*/  FMNMX.FTZ R12, R39, R12, !PT ;  /* 0x0000000c270c7209 */ /* 0x000fe40007810000 */
[----:B------:R-:W-:Y:S02]  /*3270*/  ISETP.LT.OR P1, PT, R2, 0x41, P1 ;  /* 0x000000410200780c */ /* 0x000fe40000f21670 */
[----:B------:R-:W-:Y:S02]  /*3280*/  FMNMX.FTZ R12, R41, R12, !PT ;  /* 0x0000000c290c7209 */ /* 0x000fe40007810000 */
[----:B------:R-:W-:-:S02]  /*3290*/  FSEL R13, R58, -INF , !P1 ;  /* 0xff8000003a0d7808 */ /* 0x000fc40004800000 */
[----:B------:R-:W-:Y:S02]  /*32a0*/  ISETP.GT.AND P1, PT, R10, 0x41, !P6 ;  /* 0x000000410a00780c */ /* 0x000fe40007724270 */
[----:B------:R-:W-:Y:S02]  /*32b0*/  FMNMX.FTZ R12, R43, R12, !PT ;  /* 0x0000000c2b0c7209 */ /* 0x000fe40007810000 */
[----:B------:R-:W-:Y:S02]  /*32c0*/  ISETP.LT.OR P1, PT, R2, 0x42, P1 ;  /* 0x000000420200780c */ /* 0x000fe40000f21670 */
[----:B------:R-:W-:Y:S02]  /*32d0*/  FMNMX.FTZ R12, R45, R12, !PT ;  /* 0x0000000c2d0c7209 */ /* 0x000fe40007810000 */
[----:B------:R-:W-:Y:S02]  /*32e0*/  FSEL R59, R59, -INF , !P1 ;  /* 0xff8000003b3b7808 */ /* 0x000fe40004800000 */
[----:B------:R-:W-:-:S02]  /*32f0*/  FMNMX.FTZ R12, R47, R12, !PT ;  /* 0x0000000c2f0c7209 */ /* 0x000fc40007810000 */
[----:B------:R-:W-:Y:S02]  /*3300*/  ISETP.GT.AND P1, PT, R10, 0x48, !P5 ;  /* 0x000000480a00780c */ /* 0x000fe40006f24270 */
[----:B-1----:R-:W-:Y:S02]  /*3310*/  FMNMX.FTZ R3, R24, R3, !PT ;  /* 0x0000000318037209 */ /* 0x002fe40007810000 */
[----:B------:R-:W-:Y:S02]  /*3320*/  FMNMX.FTZ R12, R49, R12, !PT ;  /* 0x0000000c310c7209 */ /* 0x000fe40007810000 */
[----:B------:R-:W-:Y:S01]  /*3330*/  ISETP.LT.OR P1, PT, R2, 0x49, P1 ;  /* 0x000000490200780c */ /* 0x000fe20000f21670 */
[----:B------:R-:W-:Y:S01]  /*3340*/  FMUL.FTZ R26, R3, R14 ;  /* 0x0000000e031a7220 */ /* 0x000fe20000410000 */
[----:B------:R-:W-:Y:S02]  /*3350*/  FMNMX.FTZ R12, R51, R12, !PT ;  /* 0x0000000c330c7209 */ /* 0x000fe40007810000 */
[----:B------:R-:W-:-:S02]  /*3360*/  FSEL R11, R62, -INF , !P1 ;  /* 0xff8000003e0b7808 */ /* 0x000fc40004800000 */
[----:B------:R-:W-:Y:S02]  /*3370*/  FSETP.NEU.FTZ.AND P1, PT, R3, -INF , PT ;  /* 0xff8000000300780b */ /* 0x000fe40003f3d000 */
[----:B------:R-:W-:Y:S02]  /*3380*/  ISETP.NE.AND P5, PT, R60, RZ, PT ;  /* 0x000000ff3c00720c */ /* 0x000fe40003fa5270 */
[----:B------:R-:W-:Y:S02]  /*3390*/  FMNMX.FTZ R12, R53, R12, !PT ;  /* 0x0000000c350c7209 */ /* 0x000fe40007810000 */
[----:B------:R-:W-:Y:S02]  /*33a0*/  FSEL R83, R26, RZ, P1 ;  /* 0x000000ff1a537208 */ /* 0x000fe40000800000 */
[----:B------:R-:W-:Y:S02]  /*33b0*/  ISETP.GT.AND P1, PT, R10, 0x49, !P5 ;  /* 0x000000490a00780c */ /* 0x000fe40006f24270 */
[----:B------:R-:W-:Y:S01]  /*33c0*/  FMNMX.FTZ R12, R55, R12, !PT ;  /* 0x0000000c370c7209 */ /* 0x000fe20007810000 */
[-CC-:B------:R-:W-:Y:S01]  /*33d0*/  FFMA.FTZ R26, R76, R14.reuse, -R83.reuse ;  /* 0x0000000e4c1a7223 */ /* 0x180fe20000010853 */
[----:B------:R-:W-:Y:S01]  /*33e0*/  ISETP.LT.OR P1, PT, R2, 0x4a, P1 ;  /* 0x0000004a0200780c */ /* 0x000fe20000f21670 */
[--C-:B------:R-:W-:Y:S01]  /*33f0*/  FFMA.FTZ R24, R28, R14, -R83.reuse ;  /* 0x0000000e1c187223 */ /* 0x100fe20000010853 */
[----:B------:R-:W-:Y:S01]  /*3400*/  ISETP.NE.AND P6, PT, R97, RZ, PT ;  /* 0x000000ff6100720c */ /* 0x000fe20003fc5270 */
[----:B------:R1:W-:Y:S01]  /*3410*/  MUFU.EX2 R85, R26 ;  /* 0x0000001a00557308 */ /* 0x0003e20000000800 */
[----:B------:R-:W-:Y:S01]  /*3420*/  FMNMX.FTZ R12, R13, R12, !PT ;  /* 0x0000000c0d0c7209 */ /* 0x000fe20007810000 */
[-CC-:B------:R-:W-:Y:S01]  /*3430*/  FFMA.FTZ R28, R78, R14.reuse, -R83.reuse ;  /* 0x0000000e4e1c7223 */ /* 0x180fe20000010853 */
[----:B------:R-:W-:Y:S01]  /*3440*/  FSEL R63, R63, -INF , !P1 ;  /* 0xff8000003f3f7808 */ /* 0x000fe20004800000 */
[-CC-:B------:R-:W-:Y:S01]  /*3450*/  FFMA.FTZ R30, R80, R14.reuse, -R83.reuse ;  /* 0x0000000e501e7223 */ /* 0x180fe20000010853 */
[----:B------:R-:W-:Y:S01]  /*3460*/  ISETP.GT.AND P1, PT, R10, 0x50, !P6 ;  /* 0x000000500a00780c */ /* 0x000fe20007724270 */
[--C-:B------:R-:W-:Y:S01]  /*3470*/  FFMA.FTZ R32, R32, R14, -R83.reuse ;  /* 0x0000000e20207223 */ /* 0x100fe20000010853 */
[----:B------:R-:W-:Y:S01]  /*3480*/  FMNMX.FTZ R12, R59, R12, !PT ;  /* 0x0000000c3b0c7209 */ /* 0x000fe20007810000 */
[----:B------:R-:W2:Y:S01]  /*3490*/  MUFU.EX2 R24, R24 ;  /* 0x0000001800187308 */ /* 0x000ea20000000800 */
[----:B------:R-:W-:Y:S01]  /*34a0*/  ISETP.LT.OR P1, PT, R2, 0x51, P1 ;  /* 0x000000510200780c */ /* 0x000fe20000f21670 */
[--C-:B-1----:R-:W-:Y:S01]  /*34b0*/  FFMA.FTZ R26, R82, R14, -R83.reuse ;  /* 0x0000000e521a7223 */ /* 0x102fe20000010853 */
[----:B------:R-:W-:Y:S01]  /*34c0*/  FMNMX.FTZ R12, R11, R12, !PT ;  /* 0x0000000c0b0c7209 */ /* 0x000fe20007810000 */
[-CC-:B------:R-:W-:Y:S01]  /*34d0*/  FFMA.FTZ R34, R36, R14.reuse, -R83.reuse ;  /* 0x0000000e24227223 */ /* 0x180fe20000010853 */
[----:B------:R-:W-:Y:S01]  /*34e0*/  ISETP.NE.AND P5, PT, R64, RZ, PT ;  /* 0x000000ff4000720c */ /* 0x000fe20003fa5270 */
[--C-:B------:R-:W-:Y:S01]  /*34f0*/  FFMA.FTZ R38, R52, R14, -R83.reuse ;  /* 0x0000000e34267223 */ /* 0x100fe20000010853 */
[----:B------:R-:W-:Y:S01]  /*3500*/  FSEL R77, R66, -INF , !P1 ;  /* 0xff800000424d7808 */ /* 0x000fe20004800000 */
[----:B------:R1:W-:Y:S01]  /*3510*/  MUFU.EX2 R89, R26 ;  /* 0x0000001a00597308 */ /* 0x0003e20000000800 */
[----:B------:R-:W-:Y:S01]  /*3520*/  FMNMX.FTZ R12, R63, R12, !PT ;  /* 0x0000000c3f0c7209 */ /* 0x000fe20007810000 */
[-CC-:B------:R-:W-:Y:S01]  /*3530*/  FFMA.FTZ R36, R48, R14.reuse, -R83.reuse ;  /* 0x0000000e30247223 */ /* 0x180fe20000010853 */
[----:B------:R-:W-:Y:S01]  /*3540*/  ISETP.GT.AND P4, PT, R10, 0x59, !P5 ;  /* 0x000000590a00780c */ /* 0x000fe20006f84270 */
[-CC-:B------:R-:W-:Y:S01]  /*3550*/  FFMA.FTZ R10, R40, R14.reuse, -R83.reuse ;  /* 0x0000000e280a7223 */ /* 0x180fe20000010853 */
[----:B------:R-:W-:Y:S01]  /*3560*/  ISETP.LT.OR P3, PT, R2, 0x59, P3 ;  /* 0x000000590200780c */ /* 0x000fe20001f61670 */
[--C-:B------:R-:W-:Y:S01]  /*3570*/  FFMA.FTZ R40, R92, R14, -R83.reuse ;  /* 0x0000000e5c287223 */ /* 0x100fe20000010853 */
[----:B------:R-:W-:Y:S01]  /*3580*/  FSEL R67, R67, -INF , !P2 ;  /* 0xff80000043437808 */ /* 0x000fe20005000000 */
[----:B------:R-:W-:Y:S01]  /*3590*/  MUFU.EX2 R28, R28 ;  /* 0x0000001c001c7308 */ /* 0x000fe20000000800 */
[----:B------:R-:W-:Y:S01]  /*35a0*/  FMNMX.FTZ R12, R77, R12, !PT ;  /* 0x0000000c4d0c7209 */ /* 0x000fe20007810000 */
[-CC-:B-1----:R-:W-:Y:S01]  /*35b0*/  FFMA.FTZ R26, R86, R14.reuse, -R83.reuse ;  /* 0x0000000e561a7223 */ /* 0x182fe20000010853 */
[----:B------:R-:W-:Y:S01]  /*35c0*/  ISETP.LT.OR P4, PT, R2, 0x5a, P4 ;  /* 0x0000005a0200780c */ /* 0x000fe20002781670 */
[-CC-:B------:R-:W-:Y:S01]  /*35d0*/  FFMA.FTZ R2, R44, R14.reuse, -R83.reuse ;  /* 0x0000000e2c027223 */ /* 0x180fe20000010853 */
[----:B------:R-:W-:Y:S01]  /*35e0*/  FSEL R79, R70, -INF , !P3 ;  /* 0xff800000464f7808 */ /* 0x000fe20005800000 */
[--C-:B------:R-:W-:Y:S01]  /*35f0*/  FFMA.FTZ R42, R56, R14, -R83.reuse ;  /* 0x0000000e382a7223 */ /* 0x100fe20000010853 */
[----:B------:R-:W-:Y:S01]  /*3600*/  FMNMX.FTZ R12, R67, R12, !PT ;  /* 0x0000000c430c7209 */ /* 0x000fe20007810000 */
[----:B------:R1:W-:Y:S01]  /*3610*/  MUFU.EX2 R93, R26 ;  /* 0x0000001a005d7308 */ /* 0x0003e20000000800 */
[----:B------:R-:W-:Y:S01]  /*3620*/  FSEL R71, R71, -INF , !P4 ;  /* 0xff80000047477808 */ /* 0x000fe20006000000 */
[--C-:B------:R-:W-:Y:S01]  /*3630*/  FFMA.FTZ R57, R57, R14, -R83.reuse ;  /* 0x0000000e39397223 */ /* 0x100fe20000010853 */
[----:B------:R-:W-:Y:S01]  /*3640*/  FMNMX.FTZ R12, R79, R12, !PT ;  /* 0x0000000c4f0c7209 */ /* 0x000fe20007810000 */
[-CC-:B------:R-:W-:Y:S01]  /*3650*/  FFMA.FTZ R25, R25, R14.reuse, -R83.reuse ;  /* 0x0000000e19197223 */ /* 0x180fe20000010853 */
[-CC-:B------:R-:W-:Y:S01]  /*3660*/  FFMA.FTZ R61, R61, R14.reuse, -R83.reuse ;  /* 0x0000000e3d3d7223 */ /* 0x180fe20000010853 */
[--C-:B------:R-:W-:Y:S01]  /*3670*/  FFMA.FTZ R21, R21, R14, -R83.reuse ;  /* 0x0000000e15157223 */ /* 0x100fe20000010853 */
[----:B------:R-:W-:Y:S01]  /*3680*/  FMNMX.FTZ R12, R71, R12, !PT ;  /* 0x0000000c470c7209 */ /* 0x000fe20007810000 */
[----:B------:R3:W4:Y:S01]  /*3690*/  MUFU.EX2 R87, R30 ;  /* 0x0000001e00577308 */ /* 0x0007220000000800 */
[-CC-:B-1----:R-:W-:Y:S01]  /*36a0*/  FFMA.FTZ R26, R90, R14.reuse, -R83.reuse ;  /* 0x0000000e5a1a7223 */ /* 0x182fe20000010853 */
[-CC-:B------:R-:W-:Y:S01]  /*36b0*/  FFMA.FTZ R65, R65, R14.reuse, -R83.reuse ;  /* 0x0000000e41417223 */ /* 0x180fe20000010853 */
[--C-:B------:R-:W-:Y:S01]  /*36c0*/  FFMA.FTZ R15, R15, R14, -R83.reuse ;  /* 0x0000000e0f0f7223 */ /* 0x100fe20000010853 */
[----:B------:R-:W1:Y:S01]  /*36d0*/  SHFL.BFLY PT, R81, R12, 0x2, 0x1f ;  /* 0x0c401f000c517f89 */ /* 0x000e6200000e0000 */
[----:B--2---:R-:W-:Y:S01]  /*36e0*/  F2FP.F16.F32.PACK_AB R156, R85, R24 ;  /* 0x00000018559c723e */ /* 0x004fe200000000ff */
[-CC-:B------:R-:W-:Y:S01]  /*36f0*/  FFMA.FTZ R69, R69, R14.reuse, -R83.reuse ;  /* 0x0000000e45457223 */ /* 0x180fe20000010853 */
[----:B------:R-:W-:Y:S01]  /*3700*/  ISETP.GE.AND P5, PT, R75, 0x1, PT ;  /* 0x000000014b00780c */ /* 0x000fe20003fa6270 */
[----:B------:R-:W-:Y:S01]  /*3710*/  MUFU.EX2 R97, R26 ;  /* 0x0000001a00617308 */ /* 0x000fe20000000800 */
[----:B---3--:R-:W-:-:S07]  /*3720*/  FFMA.FTZ R30, R84, R14, -R83 ;  /* 0x0000000e541e7223 */ /* 0x008fce0000010853 */
[----:B------:R2:W-:Y:S01]  /*3730*/  MUFU.EX2 R91, R30 ;  /* 0x0000001e005b7308 */ /* 0x0005e20000000800 */
[----:B----4-:R-:W-:-:S07]  /*3740*/  F2FP.F16.F32.PACK_AB R158, R87, R28 ;  /* 0x0000001c579e723e */ /* 0x010fce00000000ff */
[----:B------:R-:W3:Y:S01]  /*3750*/  MUFU.EX2 R32, R32 ;  /* 0x0000002000207308 */ /* 0x000ee20000000800 */
[----:B--2---:R-:W-:Y:S01]  /*3760*/  FFMA.FTZ R30, R88, R14, -R83 ;  /* 0x0000000e581e7223 */ /* 0x004fe20000010853 */
[----:B-1----:R-:W-:-:S06]  /*3770*/  FMNMX.FTZ R81, R12, R81, !PT ;  /* 0x000000510c517209 */ /* 0x002fcc0007810000 */
[----:B------:R-:W-:Y:S01]  /*3780*/  MUFU.EX2 R95, R30 ;  /* 0x0000001e005f7308 */ /* 0x000fe20000000800 */
[----:B------:R-:W1:Y:S07]  /*3790*/  SHFL.BFLY PT, R12, R81, 0x1, 0x1f ;  /* 0x0c201f00510c7f89 */ /* 0x000e6e00000e0000 */
[----:B------:R-:W2:Y:S01]  /*37a0*/  MUFU.EX2 R34, R34 ;  /* 0x0000002200227308 */ /* 0x000ea20000000800 */
[----:B---3--:R-:W-:-:S07]  /*37b0*/  F2FP.F16.F32.PACK_AB R152, R89, R32 ;  /* 0x000000205998723e */ /* 0x008fce00000000ff */
[----:B------:R-:W3:Y:S08]  /*37c0*/  MUFU.EX2 R10, R10 ;  /* 0x0000000a000a7308 */ /* 0x000ef00000000800 */
[----:B------:R-:W-:Y:S01]  /*37d0*/  MUFU.EX2 R99, R40 ;  /* 0x0000002800637308 */ /* 0x000fe20000000800 */
[----:B-1----:R-:W-:Y:S02]  /*37e0*/  FMNMX.FTZ R12, R81, R12, !PT ;  /* 0x0000000c510c7209 */ /* 0x002fe40007810000 */
[----:B--2---:R-:W-:-:S02]  /*37f0*/  F2FP.F16.F32.PACK_AB R154, R91, R34 ;  /* 0x000000225b9a723e */ /* 0x004fc400000000ff */
[C---:B------:R-:W-:Y:S01]  /*3800*/  FSETP.NEU.FTZ.AND P1, PT, R12.reuse, -INF , PT ;  /* 0xff8000000c00780b */ /* 0x040fe20003f3d000 */
[----:B------:R-:W-:Y:S02]  /*3810*/  FMUL.FTZ R26, R12, R14 ;  /* 0x0000000e0c1a7220 */ /* 0x000fe40000410000 */
[----:B------:R-:W1:Y:S01]  /*3820*/  MUFU.EX2 R2, R2 ;  /* 0x0000000200027308 */ /* 0x000e620000000800 */
[----:B---3--:R-:W-:Y:S02]  /*3830*/  F2FP.F16.F32.PACK_AB R148, R93, R10 ;  /* 0x0000000a5d94723e */ /* 0x008fe400000000ff */
[----:B------:R-:W-:-:S05]  /*3840*/  FSEL R26, R26, RZ, P1 ;  /* 0x000000ff1a1a7208 */ /* 0x000fca0000800000 */
        /* <DEDUP_REMOVED lines=23> */
[----:B------:R-:W-:Y:S01]  /*39c0*/  FADD.FTZ R31, R87, R50 ;  /* 0x00000032571f7221 */ /* 0x000fe20000010000 */
[-CC-:B------:R-:W-:Y:S01]  /*39d0*/  FFMA.FTZ R63, R63, R14.reuse, -R26.reuse ;  /* 0x0000000e3f3f7223 */ /* 0x180fe2000001081a */
[-CC-:B------:R-:W-:Y:S01]  /*39e0*/  FFMA.FTZ R77, R77, R14.reuse, -R26.reuse ;  /* 0x0000000e4d4d7223 */ /* 0x180fe2000001081a */
[-CC-:B------:R-:W-:Y:S01]  /*39f0*/  FFMA.FTZ R67, R67, R14.reuse, -R26.reuse ;  /* 0x0000000e43437223 */ /* 0x180fe2000001081a */
[----:B------:R-:W-:Y:S01]  /*3a00*/  FADD.FTZ R52, R32, R31 ;  /* 0x0000001f20347221 */ /* 0x000fe20000010000 */
[-CC-:B------:R-:W-:Y:S01]  /*3a10*/  FFMA.FTZ R79, R79, R14.reuse, -R26.reuse ;  /* 0x0000000e4f4f7223 */ /* 0x180fe2000001081a */
[----:B------:R-:W-:Y:S01]  /*3a20*/  FFMA.FTZ R71, R71, R14, -R26 ;  /* 0x0000000e47477223 */ /* 0x000fe2000001081a */
[----:B------:R-:W3:Y:S01]  /*3a30*/  MUFU.EX2 R29, R29 ;  /* 0x0000001d001d7308 */ /* 0x000ee20000000800 */
[----:B------:R-:W-:Y:S01]  /*3a40*/  FADD.FTZ R31, R89, R52 ;  /* 0x00000034591f7221 */ /* 0x000fe20000010000 */
[----:B-1----:R-:W-:-:S03]  /*3a50*/  F2FP.F16.F32.PACK_AB R150, R95, R2 ;  /* 0x000000025f96723e */ /* 0x002fc600000000ff */
[----:B------:R-:W-:-:S03]  /*3a60*/  FADD.FTZ R54, R34, R31 ;  /* 0x0000001f22367221 */ /* 0x000fc60000010000 */
[----:B------:R-:W1:Y:S01]  /*3a70*/  MUFU.EX2 R33, R33 ;  /* 0x0000002100217308 */ /* 0x000e620000000800 */
[----:B--2---:R-:W-:Y:S01]  /*3a80*/  FADD.FTZ R52, R27, R20 ;  /* 0x000000141b347221 */ /* 0x004fe20000010000 */
[----:B------:R-:W-:Y:S01]  /*3a90*/  F2FP.F16.F32.PACK_AB R157, R20, R27 ;  /* 0x0000001b149d723e */ /* 0x000fe200000000ff */
[----:B------:R-:W-:-:S05]  /*3aa0*/  VIADD R20, R72, 0xfffffffe ;  /* 0xfffffffe48147836 */ /* 0x000fca0000000000 */
[----:B------:R2:W4:Y:S01]  /*3ab0*/  MUFU.EX2 R40, R35 ;  /* 0x0000002300287308 */ /* 0x0005220000000800 */
[----:B---3--:R-:W-:Y:S01]  /*3ac0*/  FADD.FTZ R31, R29, R52 ;  /* 0x000000341d1f7221 */ /* 0x008fe20000010000 */
[----:B------:R-:W-:-:S06]  /*3ad0*/  F2FP.F16.F32.PACK_AB R159, R30, R29 ;  /* 0x0000001d1e9f723e */ /* 0x000fcc00000000ff */
[----:B------:R-:W3:Y:S01]  /*3ae0*/  MUFU.EX2 R37, R37 ;  /* 0x0000002500257308 */ /* 0x000ee20000000800 */
[----:B--2---:R-:W-:Y:S01]  /*3af0*/  FADD.FTZ R35, R91, R54 ;  /* 0x000000365b237221 */ /* 0x004fe20000010000 */
[----:B------:R-:W-:Y:S01]  /*3b00*/  FADD.FTZ R54, R30, R31 ;  /* 0x0000001f1e367221 */ /* 0x000fe20000010000 */
[----:B------:R-:W-:Y:S02]  /*3b10*/  FFMA.FTZ R31, R13, R14, -R26 ;  /* 0x0000000e0d1f7223 */ /* 0x000fe4000001081a */
[----:B------:R-:W-:Y:S01]  /*3b20*/  FADD.FTZ R56, R10, R35 ;  /* 0x000000230a387221 */ /* 0x000fe20000010000 */
[----:B-1----:R-:W-:Y:S02]  /*3b30*/  FADD.FTZ R13, R33, R54 ;  /* 0x00000036210d7221 */ /* 0x002fe40000010000 */
[----:B------:R1:W2:Y:S01]  /*3b40*/  MUFU.EX2 R44, R39 ;  /* 0x00000027002c7308 */ /* 0x0002a20000000800 */
[----:B------:R-:W-:Y:S01]  /*3b50*/  FADD.FTZ R35, R93, R56 ;  /* 0x000000385d237221 */ /* 0x000fe20000010000 */
[C---:B----4-:R-:W-:Y:S01]  /*3b60*/  FADD.FTZ R54, R40.reuse, R13 ;  /* 0x0000000d28367221 */ /* 0x050fe20000010000 */
[----:B------:R-:W-:Y:S01]  /*3b70*/  IMAD.IADD R13, R73, 0x1, -R0 ;  /* 0x00000001490d7824 */ /* 0x000fe200078e0a00 */
[----:B------:R-:W-:Y:S01]  /*3b80*/  F2FP.F16.F32.PACK_AB R153, R40, R33 ;  /* 0x000000212899723e */ /* 0x000fe200000000ff */
[----:B------:R-:W-:-:S03]  /*3b90*/  FADD.FTZ R56, R2, R35 ;  /* 0x0000002302387221 */ /* 0x000fc60000010000 */
[----:B------:R-:W4:Y:S01]  /*3ba0*/  MUFU.EX2 R41, R41 ;  /* 0x0000002900297308 */ /* 0x000f220000000800 */
[----:B---3--:R-:W-:Y:S01]  /*3bb0*/  FADD.FTZ R35, R37, R54 ;  /* 0x0000003625237221 */ /* 0x008fe20000010000 */
[----:B-1----:R-:W-:-:S06]  /*3bc0*/  FADD.FTZ R39, R95, R56 ;  /* 0x000000385f277221 */ /* 0x002fcc0000010000 */
[----:B------:R-:W1:Y:S01]  /*3bd0*/  MUFU.EX2 R36, R36 ;  /* 0x0000002400247308 */ /* 0x000e620000000800 */
[C---:B--2---:R-:W-:Y:S01]  /*3be0*/  FADD.FTZ R54, R44.reuse, R35 ;  /* 0x000000232c367221 */ /* 0x044fe20000010000 */
[----:B------:R-:W-:-:S06]  /*3bf0*/  F2FP.F16.F32.PACK_AB R155, R44, R37 ;  /* 0x000000252c9b723e */ /* 0x000fcc00000000ff */
[----:B------:R-:W2:Y:S01]  /*3c00*/  MUFU.EX2 R46, R43 ;  /* 0x0000002b002e7308 */ /* 0x000ea20000000800 */
[----:B----4-:R-:W-:-:S07]  /*3c10*/  FADD.FTZ R35, R41, R54 ;  /* 0x0000003629237221 */ /* 0x010fce0000010000 */
[----:B------:R-:W3:Y:S01]  /*3c20*/  MUFU.EX2 R45, R45 ;  /* 0x0000002d002d7308 */ /* 0x000ee20000000800 */
[----:B-1----:R-:W-:Y:S01]  /*3c30*/  FADD.FTZ R56, R36, R39 ;  /* 0x0000002724387221 */ /* 0x002fe20000010000 */
[----:B------:R-:W-:-:S03]  /*3c40*/  F2FP.F16.F32.PACK_AB R144, R97, R36 ;  /* 0x000000246190723e */ /* 0x000fc600000000ff */
[----:B------:R-:W-:-:S03]  /*3c50*/  FADD.FTZ R39, R97, R56 ;  /* 0x0000003861277221 */ /* 0x000fc60000010000 */
[----:B------:R-:W1:Y:S01]  /*3c60*/  MUFU.EX2 R38, R38 ;  /* 0x0000002600267308 */ /* 0x000e620000000800 */
[C---:B--2---:R-:W-:Y:S01]  /*3c70*/  FADD.FTZ R54, R46.reuse, R35 ;  /* 0x000000232e367221 */ /* 0x044fe20000010000 */
[----:B------:R-:W-:-:S06]  /*3c80*/  F2FP.F16.F32.PACK_AB R149, R46, R41 ;  /* 0x000000292e95723e */ /* 0x000fcc00000000ff */
[----:B------:R-:W2:Y:S01]  /*3c90*/  MUFU.EX2 R48, R47 ;  /* 0x0000002f00307308 */ /* 0x000ea20000000800 */
[----:B---3--:R-:W-:-:S07]  /*3ca0*/  FADD.FTZ R35, R45, R54 ;  /* 0x000000362d237221 */ /* 0x008fce0000010000 */
[----:B------:R-:W-:Y:S01]  /*3cb0*/  MUFU.EX2 R49, R49 ;  /* 0x0000003100317308 */ /* 0x000fe20000000800 */
[----:B-1----:R-:W-:Y:S01]  /*3cc0*/  FADD.FTZ R56, R38, R39 ;  /* 0x0000002726387221 */ /* 0x002fe20000010000 */
[----:B------:R-:W-:-:S03]  /*3cd0*/  F2FP.F16.F32.PACK_AB R146, R99, R38 ;  /* 0x000000266392723e */ /* 0x000fc600000000ff */
[----:B------:R-:W-:-:S03]  /*3ce0*/  FADD.FTZ R39, R99, R56 ;  /* 0x0000003863277221 */ /* 0x000fc60000010000 */
[----:B------:R-:W1:Y:S01]  /*3cf0*/  MUFU.EX2 R42, R42 ;  /* 0x0000002a002a7308 */ /* 0x000e620000000800 */
[C---:B--2---:R-:W-:Y:S01]  /*3d00*/  FADD.FTZ R54, R48.reuse, R35 ;  /* 0x0000002330367221 */ /* 0x044fe20000010000 */
[----:B------:R-:W-:-:S06]  /*3d10*/  F2FP.F16.F32.PACK_AB R151, R48, R45 ;  /* 0x0000002d3097723e */ /* 0x000fcc00000000ff */
[----:B------:R-:W2:Y:S08]  /*3d20*/  MUFU.EX2 R50, R51 ;  /* 0x0000003300327308 */ /* 0x000eb00000000800 */
[----:B------:R-:W3:Y:S01]  /*3d30*/  MUFU.EX2 R57, R57 ;  /* 0x0000003900397308 */ /* 0x000ee20000000800 */
[----:B-1----:R-:W-:-:S07]  /*3d40*/  FADD.FTZ R56, R42, R39 ;  /* 0x000000272a387221 */ /* 0x002fce0000010000 */
[----:B------:R-:W-:Y:S01]  /*3d50*/  MUFU.EX2 R53, R53 ;  /* 0x0000003500357308 */ /* 0x000fe20000000800 */
[----:B--2---:R-:W-:-:S07]  /*3d60*/  F2FP.F16.F32.PACK_AB R145, R50, R49 ;  /* 0x000000313291723e */ /* 0x004fce00000000ff */
[----:B------:R-:W1:Y:S01]  /*3d70*/  MUFU.EX2 R25, R25 ;  /* 0x0000001900197308 */ /* 0x000e620000000800 */
[C---:B---3--:R-:W-:Y:S01]  /*3d80*/  FADD.FTZ R56, R57.reuse, R56 ;  /* 0x0000003839387221 */ /* 0x048fe20000010000 */
[----:B------:R-:W-:-:S06]  /*3d90*/  F2FP.F16.F32.PACK_AB R140, R57, R42 ;  /* 0x0000002a398c723e */ /* 0x000fcc00000000ff */
[----:B------:R-:W2:Y:S08]  /*3da0*/  MUFU.EX2 R52, R55 ;  /* 0x0000003700347308 */ /* 0x000eb00000000800 */
[----:B------:R-:W3:Y:S01]  /*3db0*/  MUFU.EX2 R142, R61 ;  /* 0x0000003d008e7308 */ /* 0x000ee20000000800 */
[----:B-1----:R-:W-:-:S07]  /*3dc0*/  FADD.FTZ R35, R25, R56 ;  /* 0x0000003819237221 */ /* 0x002fce0000010000 */
[----:B------:R-:W1:Y:S01]  /*3dd0*/  MUFU.EX2 R31, R31 ;  /* 0x0000001f001f7308 */ /* 0x000e620000000800 */
[----:B--2---:R-:W-:-:S07]  /*3de0*/  F2FP.F16.F32.PACK_AB R147, R52, R53 ;  /* 0x000000353493723e */ /* 0x004fce00000000ff */
[----:B------:R2:W-:Y:S08]  /*3df0*/  MUFU.EX2 R143, R11 ;  /* 0x0000000b008f7308 */ /* 0x0005f00000000800 */
[----:B------:R-:W4:Y:S01]  /*3e00*/  MUFU.EX2 R21, R21 ;  /* 0x0000001500157308 */ /* 0x000f220000000800 */
[----:B--2---:R-:W-:-:S04]  /*3e10*/  FADD.FTZ R11, R49, R54 ;  /* 0x00000036310b7221 */ /* 0x004fc80000010000 */
[----:B------:R-:W-:-:S03]  /*3e20*/  FADD.FTZ R24, R50, R11 ;  /* 0x0000000b32187221 */ /* 0x000fc60000010000 */
[----:B------:R-:W2:Y:S01]  /*3e30*/  MUFU.EX2 R0, R59 ;  /* 0x0000003b00007308 */ /* 0x000ea20000000800 */
[----:B------:R-:W-:Y:S01]  /*3e40*/  FADD.FTZ R11, R53, R24 ;  /* 0x00000018350b7221 */ /* 0x000fe20000010000 */
[C---:B---3--:R-:W-:Y:S01]  /*3e50*/  FADD.FTZ R24, R142.reuse, R35 ;  /* 0x000000238e187221 */ /* 0x048fe20000010000 */
[----:B------:R-:W-:Y:S02]  /*3e60*/  F2FP.F16.F32.PACK_AB R142, R142, R25 ;  /* 0x000000198e8e723e */ /* 0x000fe400000000ff */
[----:B------:R-:W-:-:S03]  /*3e70*/  FADD.FTZ R10, R52, R11 ;  /* 0x0000000b340a7221 */ /* 0x000fc60000010000 */
[----:B------:R-:W3:Y:S01]  /*3e80*/  MUFU.EX2 R136, R65 ;  /* 0x0000004100887308 */ /* 0x000ee20000000800 */
[----:B-1----:R-:W-:Y:S01]  /*3e90*/  FADD.FTZ R11, R31, R10 ;  /* 0x0000000a1f0b7221 */ /* 0x002fe20000010000 */
[----:B----4-:R-:W-:-:S06]  /*3ea0*/  FADD.FTZ R35, R21, R24 ;  /* 0x0000001815237221 */ /* 0x010fcc0000010000 */
[----:B------:R-:W1:Y:S01]  /*3eb0*/  MUFU.EX2 R15, R15 ;  /* 0x0000000f000f7308 */ /* 0x000e620000000800 */
[C---:B--2---:R-:W-:Y:S01]  /*3ec0*/  FADD.FTZ R10, R0.reuse, R11 ;  /* 0x0000000b000a7221 */ /* 0x044fe20000010000 */
[----:B------:R-:W-:-:S06]  /*3ed0*/  F2FP.F16.F32.PACK_AB R141, R0, R31 ;  /* 0x0000001f008d723e */ /* 0x000fcc00000000ff */
[----:B------:R-:W2:Y:S01]  /*3ee0*/  MUFU.EX2 R26, R63 ;  /* 0x0000003f001a7308 */ /* 0x000ea20000000800 */
[C---:B---3--:R-:W-:Y:S01]  /*3ef0*/  FADD.FTZ R24, R136.reuse, R35 ;  /* 0x0000002388187221 */ /* 0x048fe20000010000 */
[----:B------:R-:W-:Y:S01]  /*3f00*/  F2FP.F16.F32.PACK_AB R136, R136, R21 ;  /* 0x000000158888723e */ /* 0x000fe200000000ff */
[----:B------:R-:W-:-:S05]  /*3f10*/  FADD.FTZ R21, R143, R10 ;  /* 0x0000000a8f157221 */ /* 0x000fca0000010000 */
[----:B------:R-:W3:Y:S01]  /*3f20*/  MUFU.EX2 R138, R69 ;  /* 0x00000045008a7308 */ /* 0x000ee20000000800 */
[----:B-1----:R-:W-:-:S07]  /*3f30*/  FADD.FTZ R11, R15, R24 ;  /* 0x000000180f0b7221 */ /* 0x002fce0000010000 */
[----:B------:R-:W1:Y:S01]  /*3f40*/  MUFU.EX2 R77, R77 ;  /* 0x0000004d004d7308 */ /* 0x000e620000000800 */
[C---:B--2---:R-:W-:Y:S01]  /*3f50*/  FADD.FTZ R10, R26.reuse, R21 ;  /* 0x000000151a0a7221 */ /* 0x044fe20000010000 */
[----:B------:R-:W-:Y:S01]  /*3f60*/  VIADD R21, R13, UR42 ;  /* 0x0000002a0d157c36 */ /* 0x000fe20008000000 */
[----:B------:R-:W-:-:S03]  /*3f70*/  F2FP.F16.F32.PACK_AB R143, R26, R143 ;  /* 0x0000008f1a8f723e */ /* 0x000fc600000000ff */
[----:B------:R-:W-:Y:S02]  /*3f80*/  IMAD.IADD R74, R21, 0x1, R74 ;  /* 0x00000001154a7824 */ /* 0x000fe400078e024a */
[----:B------:R-:W2:Y:S01]  /*3f90*/  MUFU.EX2 R2, R67 ;  /* 0x0000004300027308 */ /* 0x000ea20000000800 */
[C---:B---3--:R-:W-:Y:S01]  /*3fa0*/  FADD.FTZ R11, R138.reuse, R11 ;  /* 0x0000000b8a0b7221 */ /* 0x048fe20000010000 */
[----:B------:R-:W-:-:S06]  /*3fb0*/  F2FP.F16.F32.PACK_AB R138, R138, R15 ;  /* 0x0000000f8a8a723e */ /* 0x000fcc00000000ff */
[----:B------:R-:W3:Y:S01]  /*3fc0*/  MUFU.EX2 R79, R79 ;  /* 0x0000004f004f7308 */ /* 0x000ee20000000800 */
[----:B-1----:R-:W-:-:S07]  /*3fd0*/  FADD.FTZ R15, R77, R10 ;  /* 0x0000000a4d0f7221 */ /* 0x002fce0000010000 */
[----:B------:R-:W1:Y:S01]  /*3fe0*/  MUFU.EX2 R24, R71 ;  /* 0x0000004700187308 */ /* 0x000e620000000800 */
[C---:B--2---:R-:W-:Y:S01]  /*3ff0*/  FADD.FTZ R10, R2.reuse, R15 ;  /* 0x0000000f020a7221 */ /* 0x044fe20000010000 */
[----:B------:R-:W-:-:S03]  /*4000*/  F2FP.F16.F32.PACK_AB R137, R2, R77 ;  /* 0x0000004d0289723e */ /* 0x000fc600000000ff */
[----:B---3--:R-:W-:-:S04]  /*4010*/  FADD.FTZ R15, R79, R10 ;  /* 0x0000000a4f0f7221 */ /* 0x008fc80000010000 */
[C---:B-1----:R-:W-:Y:S01]  /*4020*/  FADD.FTZ R10, R24.reuse, R15 ;  /* 0x0000000f180a7221 */ /* 0x042fe20000010000 */
[----:B------:R-:W-:Y:S01]  /*4030*/  F2FP.F16.F32.PACK_AB R139, R24, R79 ;  /* 0x0000004f188b723e */ /* 0x000fe200000000ff */
        /* <DEDUP_REMOVED lines=11> */
.L_x_888:
[----:B------:R-:W-:-:S13]  /*40f0*/  ISETP.NE.AND P1, PT, R75, 0x1, PT ;  /* 0x000000014b00780c */ /* 0x000fda0003f25270 */
[----:B------:R-:W1:Y:S02]  /*4100*/  @P1 LDC.64 R24, c[0x0][0x9e8] ;  /* 0x00027a00ff181b82 */ /* 0x000e640000000a00 */
[----:B-1----:R-:W-:-:S05]  /*4110*/  @P1 IMAD.HI.U32 R2, R0, R24, RZ ;  /* 0x0000001800021227 */ /* 0x002fca00078e00ff */
[----:B------:R-:W-:-:S07]  /*4120*/  @P1 SHF.R.U32.HI R0, RZ, R25, R2 ;  /* 0x00000019ff001219 */ /* 0x000fce0000011602 */
.L_x_889:
[----:B------:R-:W-:-:S05]  /*4130*/  IMAD R75, R0, R75, R75 ;  /* 0x0000004b004b7224 */ /* 0x000fca00078e024b */
[----:B------:R-:W-:-:S07]  /*4140*/  VIMNMX R74, R74, R75, PT ;  /* 0x0000004b4a4a7248 */ /* 0x000fce0003fe0100 */
.L_x_887:
[----:B------:R-:W-:Y:S01]  /*4150*/  IMAD.HI R74, R74, 0x2aaaaaab, RZ ;  /* 0x2aaaaaab4a4a7827 */ /* 0x000fe200078e02ff */
[----:B------:R-:W-:Y:S02]  /*4160*/  CS2R R86, SRZ ;  /* 0x0000000000567805 */ /* 0x000fe4000001ff00 */
[----:B------:R-:W-:Y:S02]  /*4170*/  CS2R R84, SRZ ;  /* 0x0000000000547805 */ /* 0x000fe4000001ff00 */
[----:B------:R-:W-:Y:S01]  /*4180*/  CS2R R82, SRZ ;  /* 0x0000000000527805 */ /* 0x000fe2000001ff00 */
[----:B------:R-:W-:Y:S01]  /*4190*/  IMAD.MOV.U32 R2, RZ, RZ, 0x3f800000 ;  /* 0x3f800000ff027424 */ /* 0x000fe200078e00ff */
[----:B------:R-:W-:Y:S01]  /*41a0*/  SHF.R.U32.HI R15, RZ, 0x1f, R74 ;  /* 0x0000001fff0f7819 */ /* 0x000fe2000001164a */
[----:B------:R-:W-:Y:S01]  /*41b0*/  IMAD.MOV.U32 R0, RZ, RZ, 0x3f800000 ;  /* 0x3f800000ff007424 */ /* 0x000fe200078e00ff */
[----:B------:R-:W-:Y:S02]  /*41c0*/  CS2R R80, SRZ ;  /* 0x0000000000507805 */ /* 0x000fe4000001ff00 */
[----:B------:R-:W-:-:S02]  /*41d0*/  CS2R R78, SRZ ;  /* 0x00000000004e7805 */ /* 0x000fc4000001ff00 */
[----:B------:R-:W-:Y:S02]  /*41e0*/  LEA.HI.SX32 R24, R74, R15, 0x1c ;  /* 0x0000000f4a187211 */ /* 0x000fe400078fe2ff */
[----:B------:R-:W-:Y:S02]  /*41f0*/  CS2R R76, SRZ ;  /* 0x00000000004c7805 */ /* 0x000fe4000001ff00 */
[----:B------:R-:W-:Y:S02]  /*4200*/  CS2R R74, SRZ ;  /* 0x00000000004a7805 */ /* 0x000fe4000001ff00 */
[----:B------:R-:W-:Y:S02]  /*4210*/  CS2R R72, SRZ ;  /* 0x0000000000487805 */ /* 0x000fe4000001ff00 */
[----:B------:R-:W-:Y:S02]  /*4220*/  VIMNMX R21, R19, R24, !PT ;  /* 0x0000001813157248 */ /* 0x000fe40007fe0100 */
[----:B------:R-:W-:-:S02]  /*4230*/  CS2R R70, SRZ ;  /* 0x0000000000467805 */ /* 0x000fc4000001ff00 */
[----:B------:R-:W-:Y:S02]  /*4240*/  CS2R R68, SRZ ;  /* 0x0000000000447805 */ /* 0x000fe4000001ff00 */
[----:B------:R-:W-:Y:S02]  /*4250*/  CS2R R66, SRZ ;  /* 0x0000000000427805 */ /* 0x000fe4000001ff00 */
        /* <DEDUP_REMOVED lines=21> */
[----:B------:R-:W-:Y:S01]  /*43b0*/  CS2R R24, SRZ ;  /* 0x0000000000187805 */ /* 0x000fe2000001ff00 */
[----:B------:R-:W-:Y:S06]  /*43c0*/  @!P1 BRA `(.L_x_890) ;  /* 0x0000002c005c9947 */ /* 0x000fec0003800000 */
[----:B------:R-:W-:Y:S01]  /*43d0*/  IMAD.IADD R15, R5, 0x1, R13 ;  /* 0x00000001050f7824 */ /* 0x000fe200078e020d */
[----:B------:R-:W-:Y:S01]  /*43e0*/  ULDC UR41, c[0x0][0x9e4] ;  /* 0x0002790000297ab9 */ /* 0x000fe20000000800 */
[----:B------:R-:W-:Y:S01]  /*43f0*/  IMAD.MOV.U32 R2, RZ, RZ, 0x3f800000 ;  /* 0x3f800000ff027424 */ /* 0x000fe200078e00ff */
[----:B------:R-:W-:Y:S01]  /*4400*/  ULDC UR47, c[0x0][0x9dc] ;  /* 0x00027700002f7ab9 */ /* 0x000fe20000000800 */
[----:B------:R-:W-:-:S07]  /*4410*/  IMAD.MOV.U32 R87, RZ, RZ, RZ ;  /* 0x000000ffff577224 */ /* 0x000fce00078e00ff */
.L_x_907:
[----:B------:R-:W-:-:S04]  /*4420*/  UIADD3 UR7, UR36, 0x1, URZ ;  /* 0x0000000124077890 */ /* 0x000fc8000fffe03f */
[----:B------:R-:W-:-:S04]  /*4430*/  UISETP.NE.AND UP0, UPT, UR7, 0x2, UPT ;  /* 0x000000020700788c */ /* 0x000fc8000bf05270 */
[----:B------:R-:W-:Y:S02]  /*4440*/  USEL UR40, URZ, 0x1, UP0 ;  /* 0x000000013f287887 */ /* 0x000fe40008000000 */
[----:B------:R-:W-:Y:S02]  /*4450*/  USEL UR7, UR7, URZ, UP0 ;  /* 0x0000003f07077287 */ /* 0x000fe40008000000 */
[----:B------:R-:W-:Y:S01]  /*4460*/  ULOP3.LUT UR40, UR46, UR40, URZ, 0x3c, !UPT ;  /* 0x000000282e287292 */ /* 0x000fe2000f8e3c3f */
[----:B------:R-:W-:Y:S11]  /*4470*/  @!P0 BRA `(.L_x_891) ;  /* 0x0000000000048947 */ /* 0x000ff60003800000 */
[----:B------:R-:W-:Y:S01]  /*4480*/  BPT.TRAP 0x1 ;  /* 0x000000040000795c */ /* 0x000fe20000300000 */
.L_x_891:
[----:B------:R-:W-:Y:S01]  /*4490*/  ULEA UR38, UR7, UR37, 0x3 ;  /* 0x0000002507267291 */ /* 0x000fe2000f8e183f */
[----:B------:R-:W-:-:S05]  /*44a0*/  IMAD.U32 R14, RZ, RZ, UR40 ;  /* 0x00000028ff0e7e24 */ /* 0x000fca000f8e00ff */
[----:B------:R-:W-:-:S04]  /*44b0*/  SHF.L.U32 R14, R14, 0x1f, RZ ;  /* 0x0000001f0e0e7819 */ /* 0x000fc800000006ff */
[----:B------:R1:W2:Y:S01]  /*44c0*/  SYNCS.PHASECHK.TRANS64.TRYWAIT P1, [UR38+0x2a830], R14 ;  /* 0x02a8300eff0075a7 */ /* 0x0002a20008020166 */
[----:B------:R-:W-:Y:S05]  /*44d0*/  @!P0 BRA `(.L_x_892) ;  /* 0x0000000000048947 */ /* 0x000fea0003800000 */
[----:B------:R-:W-:Y:S01]  /*44e0*/  BPT.TRAP 0x1 ;  /* 0x000000040000795c */ /* 0x000fe20000300000 */
.L_x_892:
[----:B--2---:R-:W-:Y:S05]  /*44f0*/  @P1 BRA `(.L_x_893) ;  /* 0x0000000000081947 */ /* 0x004fea0003800000 */
[----:B------:R-:W2:Y:S02]  /*4500*/  SYNCS.PHASECHK.TRANS64.TRYWAIT P1, [UR38+0x2a830], R14 ;  /* 0x02a8300eff0075a7 */ /* 0x000ea40008020166 */
[----:B--2---:R-:W-:Y:S05]  /*4510*/  @!P1 BRA `(.L_x_894) ;  /* 0x000000c800f49947 */ /* 0x004fea0003800000 */
.L_x_893:
[----:B------:R-:W-:Y:S01]  /*4520*/  R2UR UR56, R8 ;  /* 0x00000000083872ca */ /* 0x000fe200000e0000 */
[----:B------:R-:W-:Y:S01]  /*4530*/  UIMAD UR6, UR7, 0x900, UR39 ;  /* 0x00000900070678a4 */ /* 0x000fe2000f8e0227 */
[----:B------:R-:W-:Y:S01]  /*4540*/  R2UR UR57, R9 ;  /* 0x00000000093972ca */ /* 0x000fe200000e0000 */
[----:B--2---:R-:W-:Y:S01]  /*4550*/  WARPGROUP.ARRIVE ;  /* 0x00000000000079c5 */ /* 0x004fe20000000000 */
        /* <DEDUP_REMOVED lines=11> */
[----:B------:R-:W-:Y:S01]  /*4610*/  HGMMA.64x96x16.F32 R88, gdesc[UR56], RZ, !UPT, gsb0 ;  /* 0x01600000385879f0 */ /* 0x000fe2000c0008ff */
        /* <DEDUP_REMOVED lines=79> */
[----:B------:R-:W-:Y:S01]  /*4b10*/  HGMMA.64x96x16.F32 R88, gdesc[UR56], R88, gsb0 ;  /* 0x01600000385879f0 */ /* 0x000fe20008000858 */
[----:B------:R-:W-:Y:S01]  /*4b20*/  R2UR UR56, R6 ;  /* 0x00000000063872ca */ /* 0x000fe200000e0000 */
[----:B------:R-:W-:Y:S01]  /*4b30*/  UIADD3 UR58, UR6, 0x606, URZ ;  /* 0x00000606063a7890 */ /* 0x000fe2000fffe03f */
[----:B------:R-:W-:Y:S01]  /*4b40*/  R2UR UR57, R7 ;  /* 0x00000000073972ca */ /* 0x000fe200000e0000 */
[----:B------:R-:W-:Y:S01]  /*4b50*/  UMOV UR59, 0x40000040 ;  /* 0x40000040003b7882 */ /* 0x000fe20000000000 */
        /* <DEDUP_REMOVED lines=31> */
[----:B------:R-:W-:Y:S05]  /*4d50*/  @!P0 BRA `(.L_x_895) ;  /* 0x0000000000048947 */ /* 0x000fea0003800000 */
[----:B------:R-:W-:Y:S01]  /*4d60*/  BPT.TRAP 0x1 ;  /* 0x000000040000795c */ /* 0x000fe20000300000 */
.L_x_895:
[----:B------:R-:W-:Y:S01]  /*4d70*/  ULEA UR6, UR36, UR37, 0x3 ;  /* 0x0000002524067291 */ /* 0x000fe2000f8e183f */
[----:B------:R-:W-:-:S05]  /*4d80*/  IMAD.U32 R0, RZ, RZ, UR46 ;  /* 0x0000002eff007e24 */ /* 0x000fca000f8e00ff */
[----:B------:R-:W-:-:S04]  /*4d90*/  SHF.L.U32 R0, R0, 0x1f, RZ ;  /* 0x0000001f00007819 */ /* 0x000fc800000006ff */
[----:B------:R2:W3:Y:S01]  /*4da0*/  SYNCS.PHASECHK.TRANS64.TRYWAIT P1, [UR6+0x2a850], R0 ;  /* 0x02a85000ff0075a7 */ /* 0x0004e20008020146 */
[----:B------:R-:W-:Y:S05]  /*4db0*/  @!P0 BRA `(.L_x_896) ;  /* 0x0000000000048947 */ /* 0x000fea0003800000 */
[----:B------:R-:W-:Y:S01]  /*4dc0*/  BPT.TRAP 0x1 ;  /* 0x000000040000795c */ /* 0x000fe20000300000 */
.L_x_896:
[----:B---3--:R-:W-:Y:S05]  /*4dd0*/  @P1 BRA `(.L_x_897) ;  /* 0x0000000000081947 */ /* 0x008fea0003800000 */
[----:B------:R-:W3:Y:S02]  /*4de0*/  SYNCS.PHASECHK.TRANS64.TRYWAIT P1, [UR6+0x2a850], R0 ;  /* 0x02a85000ff0075a7 */ /* 0x000ee40008020146 */
[----:B---3--:R-:W-:Y:S05]  /*4df0*/  @!P1 BRA `(.L_x_898) ;  /* 0x000000c000d49947 */ /* 0x008fea0003800000 */
.L_x_897:
[----:B------:R-:W-:Y:S01]  /*4e00*/  UIADD3 UR10, UR37, 0x400, URZ ;  /* 0x00000400250a7890 */ /* 0x000fe2000fffe03f */
[----:B------:R-:W-:Y:S01]  /*4e10*/  WARPGROUP.ARRIVE ;  /* 0x00000000000079c5 */ /* 0x000fe20000000000 */
[----:B------:R-:W-:-:S05]  /*4e20*/  UMOV UR11, 0x40000040 ;  /* 0x40000040000b7882 */ /* 0x000fca0000000000 */
[----:B------:R-:W4:Y:S01]  /*4e30*/  S2R R176, SR_TID.X ;  /* 0x0000000000b07919 */ /* 0x000f220000002100 */
[----:B------:R-:W-:Y:S01]  /*4e40*/  USHF.R.U32.HI UR10, URZ, 0x4, UR10 ;  /* 0x000000043f0a7899 */ /* 0x000fe2000801160a */
[----:B--23--:R-:W-:Y:S01]  /*4e50*/  IMAD.U32 R0, RZ, RZ, UR38 ;  /* 0x00000026ff007e24 */ /* 0x00cfe2000f8e00ff */
[----:B------:R-:W-:Y:S01]  /*4e60*/  ULDC UR15, c[0x0][0x2e0] ;  /* 0x0000b800000f7ab9 */ /* 0x000fe20000000800 */
[----:B------:R-:W-:Y:S01]  /*4e70*/  LOP3.LUT P1, RZ, R18, 0x80000, RZ, 0xc0, !PT ;  /* 0x0008000012ff7812 */ /* 0x000fe2000782c0ff */
[----:B------:R-:W-:-:S04]  /*4e80*/  ULOP3.LUT UR10, UR10, 0x3fff, URZ, 0xc0, !UPT ;  /* 0x00003fff0a0a7892 */ /* 0x000fc8000f8ec03f */
[----:B------:R-:W-:-:S04]  /*4e90*/  ULOP3.LUT UR10, UR10, 0x3000000, URZ, 0xfc, !UPT ;  /* 0x030000000a0a7892 */ /* 0x000fc8000f8efc3f */
[----:B------:R-:W-:-:S07]  /*4ea0*/  UIMAD UR14, UR36, 0x600, UR10 ;  /* 0x00000600240e78a4 */ /* 0x000fce000f8e020a */
[----:B------:R-:W-:Y:S02]  /*4eb0*/  UMOV UR10, UR14 ;  /* 0x0000000e000a7c82 */ /* 0x000fe40008000000 */
[----:B------:R-:W-:Y:S01]  /*4ec0*/  HGMMA.64x128x16.F32 R24, R156, gdesc[UR8].tnspB, R24, gsb0 ;  /* 0x41e000089c187df0 */ /* 0x000fe20008000818 */
[----:B------:R-:W-:Y:S01]  /*4ed0*/  UIADD3 UR10, UR14, 0x80, URZ ;  /* 0x000000800e0a7890 */ /* 0x000fe2000fffe03f */
[----:B------:R-:W-:Y:S01]  /*4ee0*/  UMOV UR11, 0x40000040 ;  /* 0x40000040000b7882 */ /* 0x000fe20000000000 */
[----:B----4-:R-:W-:-:S13]  /*4ef0*/  LOP3.LUT P2, RZ, R176, 0x7f, RZ, 0xc0, !PT ;  /* 0x0000007fb0ff7812 */ /* 0x010fda000784c0ff */
[----:B------:R-:W-:-:S05]  /*4f00*/  @!P2 VIADD R0, R0, 0x2a840 ;  /* 0x0002a8400000a836 */ /* 0x000fca0000000000 */
[----:B------:R-:W-:Y:S01]  /*4f10*/  @!P2 PRMT R0, RZ, 0x654, R0 ;  /* 0x00000654ff00a816 */ /* 0x000fe20000000000 */
        /* <DEDUP_REMOVED lines=23> */
[----:B------:R-:W-:Y:S02]  /*5090*/  ULOP3.LUT UR10, URZ, UR47, URZ, 0x33, !UPT ;  /* 0x0000002f3f0a7292 */ /* 0x000fe4000f8e333f */
[----:B------:R-:W-:Y:S02]  /*50a0*/  WARPGROUP.DEPBAR.LE gsb0, 0x0 ;  /* 0x00008000000079c5 */ /* 0x000fe40000010000 */
[----:B------:R-:W2:Y:S01]  /*50b0*/  LDC R137, c[0x0][0x288] ;  /* 0x0000a200ff897b82 */ /* 0x000ea20000000800 */
[----:B------:R-:W-:-:S04]  /*50c0*/  IMAD R138, R20, -0x60, RZ ;  /* 0xffffffa0148a7824 */ /* 0x000fc800078e02ff */
[--C-:B------:R-:W-:Y:S01]  /*50d0*/  IMAD R2, R17, UR15, R138.reuse ;  /* 0x0000000f11027c24 */ /* 0x100fe2000f8e028a */
[----:B------:R-:W-:Y:S01]  /*50e0*/  ULDC UR15, c[0x0][0x9e0] ;  /* 0x00027800000f7ab9 */ /* 0x000fe20000000800 */
[----:B------:R-:W-:Y:S01]  /*50f0*/  IMAD R144, R16, -0x2, R138 ;  /* 0xfffffffe10907824 */ /* 0x000fe200078e028a */
[----:B------:R3:W-:Y:S02]  /*5100*/  @!P2 SYNCS.ARRIVE.TRANS64.RED.A1T0 RZ, [R0+URZ], RZ ;  /* 0x000000ff00ffa9a7 */ /* 0x0007e4000810043f */
[----:B--2---:R-:W-:-:S05]  /*5110*/  IADD3 R137, R2, 0x1, -R137 ;  /* 0x0000000102897810 */ /* 0x004fca0007ffe889 */
[----:B------:R-:W-:-:S04]  /*5120*/  IMAD R137, R16, -0x2, R137 ;  /* 0xfffffffe10897824 */ /* 0x000fc800078e0289 */
[C---:B------:R-:W-:Y:S02]  /*5130*/  VIADD R140, R137.reuse, UR15 ;  /* 0x0000000f898c7c36 */ /* 0x040fe40008000000 */
[----:B------:R-:W-:Y:S02]  /*5140*/  VIADD R142, R137, UR10 ;  /* 0x0000000a898e7c36 */ /* 0x000fe40008000000 */
[C---:B---3--:R-:W-:Y:S02]  /*5150*/  IMAD.IADD R0, R5.reuse, 0x1, R140 ;  /* 0x0000000105007824 */ /* 0x048fe400078e028c */
[----:B------:R-:W-:Y:S01]  /*5160*/  IMAD.IADD R2, R5, 0x1, R142 ;  /* 0x0000000105027824 */ /* 0x000fe200078e028e */
[----:B------:R-:W-:Y:S06]  /*5170*/  @!P1 BRA `(.L_x_899) ;  /* 0x0000000000589947 */ /* 0x000fec0003800000 */
[----:B------:R-:W-:Y:S01]  /*5180*/  ISETP.GT.AND P1, PT, R15, -0x1, PT ;  /* 0xffffffff0f00780c */ /* 0x000fe20003f24270 */
[----:B------:R-:W-:-:S12]  /*5190*/  BSSY B0, `(.L_x_900) ;  /* 0x0000011000007945 */ /* 0x000fd80003800000 */
[----:B------:R-:W-:Y:S05]  /*51a0*/  @P1 BRA `(.L_x_901) ;  /* 0x0000000000201947 */ /* 0x000fea0003800000 */
[----:B------:R-:W-:Y:S01]  /*51b0*/  IMAD.U32 R139, RZ, RZ, UR41 ;  /* 0x00000029ff8b7e24 */ /* 0x000fe2000f8e00ff */
[----:B------:R-:W-:-:S04]  /*51c0*/  LOP3.LUT R137, RZ, R15, RZ, 0x33, !PT ;  /* 0x0000000fff897212 */ /* 0x000fc800078e33ff */
[----:B------:R-:W-:-:S13]  /*51d0*/  ISETP.NE.AND P1, PT, R139, 0x1, PT ;  /* 0x000000018b00780c */ /* 0x000fda0003f25270 */
[----:B------:R-:W1:Y:S02]  /*51e0*/  @P1 LDC.64 R146, c[0x0][0x9e8] ;  /* 0x00027a00ff921b82 */ /* 0x000e640000000a00 */
[----:B-1----:R-:W-:-:S05]  /*51f0*/  @P1 IMAD.HI.U32 R14, R137, R146, RZ ;  /* 0x00000092890e1227 */ /* 0x002fca00078e00ff */
[----:B------:R-:W-:-:S04]  /*5200*/  @P1 SHF.R.U32.HI R137, RZ, R147, R14 ;  /* 0x00000093ff891219 */ /* 0x000fc8000001160e */
[----:B------:R-:W-:Y:S01]  /*5210*/  LOP3.LUT R14, RZ, R137, RZ, 0x33, !PT ;  /* 0x00000089ff0e7212 */ /* 0x000fe200078e33ff */
[----:B------:R-:W-:Y:S06]  /*5220*/  BRA `(.L_x_902) ;  /* 0x00000000001c7947 */ /* 0x000fec0003800000 */
.L_x_901:
[----:B------:R-:W-:Y:S02]  /*5230*/  IMAD.U32 R139, RZ, RZ, UR41 ;  /* 0x00000029ff8b7e24 */ /* 0x000fe4000f8e00ff */
[----:B-1----:R-:W-:-:S03]  /*5240*/  IMAD.MOV.U32 R14, RZ, RZ, R15 ;  /* 0x000000ffff0e7224 */ /* 0x002fc600078e000f */
[----:B------:R-:W-:-:S13]  /*5250*/  ISETP.NE.AND P1, PT, R139, 0x1, PT ;  /* 0x000000018b00780c */ /* 0x000fda0003f25270 */
[----:B------:R-:W1:Y:S01]  /*5260*/  @P1 LDC.64 R146, c[0x0][0x9e8] ;  /* 0x00027a00ff921b82 */ /* 0x000e620000000a00 */
[----:B------:R-:W-:-:S04]  /*5270*/  @P1 IMAD.IADD R137, R5, 0x1, R13 ;  /* 0x0000000105891824 */ /* 0x000fc800078e020d */
[----:B-1----:R-:W-:-:S05]  /*5280*/  @P1 IMAD.HI.U32 R136, R137, R146, RZ ;  /* 0x0000009289881227 */ /* 0x002fca00078e00ff */
[----:B------:R-:W-:-:S07]  /*5290*/  @P1 SHF.R.U32.HI R14, RZ, R147, R136 ;  /* 0x00000093ff0e1219 */ /* 0x000fce0000011688 */
.L_x_902:
[----:B------:R-:W-:Y:S05]  /*52a0*/  BSYNC B0 ;  /* 0x0000000000007941 */ /* 0x000fea0003800000 */
.L_x_900:
[----:B------:R-:W-:-:S05]  /*52b0*/  IMAD R137, R14, R139, R144 ;  /* 0x0000008b0e897224 */ /* 0x000fca00078e0290 */
[----:B------:R-:W-:Y:S02]  /*52c0*/  VIADDMNMX R0, R137, R139, R0, PT ;  /* 0x0000008b89007246 */ /* 0x000fe40003800100 */
[----:B------:R-:W-:-:S07]  /*52d0*/  VIMNMX R2, R2, R137, !PT ;  /* 0x0000008902027248 */ /* 0x000fce0007fe0100 */
.L_x_899:
[C---:B------:R-:W-:Y:S02]  /*52e0*/  ISETP.GE.AND P2, PT, R138.reuse, 0x9, PT ;  /* 0x000000098a00780c */ /* 0x040fe40003f46270 */
[----:B------:R-:W-:Y:S02]  /*52f0*/  ISETP.GE.AND P1, PT, R138, 0x2, PT ;  /* 0x000000028a00780c */ /* 0x000fe40003f26270 */
[C---:B------:R-:W-:Y:S02]  /*5300*/  ISETP.GT.AND P3, PT, R2.reuse, 0x8, !P2 ;  /* 0x000000080200780c */ /* 0x040fe40005764270 */
[----:B------:R-:W-:Y:S02]  /*5310*/  ISETP.GT.AND P4, PT, R2, 0x1, !P1 ;  /* 0x000000010200780c */ /* 0x000fe40004f84270 */
[----:B------:R-:W-:Y:S02]  /*5320*/  ISETP.LT.OR P3, PT, R0, 0x9, P3 ;  /* 0x000000090000780c */ /* 0x000fe40001f61670 */
[----:B------:R-:W-:-:S02]  /*5330*/  ISETP.GE.AND P5, PT, R138, 0xa, PT ;  /* 0x0000000a8a00780c */ /* 0x000fc40003fa6270 */
[----:B------:R-:W-:Y:S02]  /*5340*/  FSEL R191, R92, -INF , !P3 ;  /* 0xff8000005cbf7808 */ /* 0x000fe40005800000 */
[----:B------:R-:W-:Y:S02]  /*5350*/  ISETP.LT.OR P4, PT, R0, 0x2, P4 ;  /* 0x000000020000780c */ /* 0x000fe40002781670 */
        /* <DEDUP_REMOVED lines=98> */
[----:B------:R-:W-:Y:S02]  /*5980*/  P2R R92, PR, RZ, 0x40 ;  /* 0x00000040ff5c7803 */ /* 0x000fe40000000000 */
[----:B------:R-:W-:-:S04]  /*5990*/  ISETP.GT.AND P6, PT, R2, RZ, !P6 ;  /* 0x000000ff0200720c */ /* 0x000fc800077c4270 */
[----:B------:R-:W-:-:S04]  /*59a0*/  ISETP.LT.OR P6, PT, R0, 0x1, P6 ;  /* 0x000000010000780c */ /* 0x000fc800037c1670 */
[----:B------:R-:W-:Y:S02]  /*59b0*/  FSEL R88, R88, -INF , !P6 ;  /* 0xff80000058587808 */ /* 0x000fe40007000000 */
[----:B------:R-:W-:-:S04]  /*59c0*/  ISETP.GE.AND P6, PT, R138, 0x5a, PT ;  /* 0x0000005a8a00780c */ /* 0x000fc80003fc6270 */
[----:B------:R-:W-:Y:S02]  /*59d0*/  P2R R128, PR, RZ, 0x40 ;  /* 0x00000040ff807803 */ /* 0x000fe40000000000 */
[----:B------:R-:W-:Y:S01]  /*59e0*/  ISETP.GT.AND P6, PT, R2, 0x59, !P6 ;  /* 0x000000590200780c */ /* 0x000fe200077c4270 */
[----:B------:R-:W-:-:S03]  /*59f0*/  IMAD.IADD R2, R4, 0x1, R142 ;  /* 0x0000000104027824 */ /* 0x000fc600078e028e */
[----:B------:R-:W-:Y:S01]  /*5a00*/  ISETP.LT.OR P6, PT, R0, 0x5a, P6 ;  /* 0x0000005a0000780c */ /* 0x000fe200037c1670 */
[----:B------:R-:W-:-:S03]  /*5a10*/  IMAD.IADD R0, R4, 0x1, R140 ;  /* 0x0000000104007824 */ /* 0x000fc600078e028c */
[----:B------:R-:W-:Y:S02]  /*5a20*/  FSEL R133, R133, -INF , !P6 ;  /* 0xff80000085857808 */ /* 0x000fe40007000000 */
[----:B------:R-:W-:-:S13]  /*5a30*/  LOP3.LUT P6, RZ, R18, 0x80000, RZ, 0xc0, !PT ;  /* 0x0008000012ff7812 */ /* 0x000fda00078cc0ff */
[----:B------:R-:W-:Y:S05]  /*5a40*/  @!P6 BRA `(.L_x_903) ;  /* 0x000000000054e947 */ /* 0x000fea0003800000 */
[----:B------:R-:W-:Y:S01]  /*5a50*/  IMAD.IADD R153, R4, 0x1, R13 ;  /* 0x0000000104997824 */ /* 0x000fe200078e020d */
[----:B------:R-:W-:Y:S04]  /*5a60*/  BSSY B0, `(.L_x_904) ;  /* 0x0000010000007945 */ /* 0x000fe80003800000 */
[----:B------:R-:W-:-:S13]  /*5a70*/  ISETP.GT.AND P6, PT, R153, -0x1, PT ;  /* 0xffffffff9900780c */ /* 0x000fda0003fc4270 */
[----:B------:R-:W-:Y:S05]  /*5a80*/  @P6 BRA `(.L_x_905) ;  /* 0x0000000000206947 */ /* 0x000fea0003800000 */
[----:B-1----:R-:W-:Y:S01]  /*5a90*/  IMAD.U32 R14, RZ, RZ, UR41 ;  /* 0x00000029ff0e7e24 */ /* 0x002fe2000f8e00ff */
[----:B------:R-:W-:-:S04]  /*5aa0*/  LOP3.LUT R153, RZ, R153, RZ, 0x33, !PT ;  /* 0x00000099ff997212 */ /* 0x000fc800078e33ff */
[----:B------:R-:W-:-:S13]  /*5ab0*/  ISETP.NE.AND P6, PT, R14, 0x1, PT ;  /* 0x000000010e00780c */ /* 0x000fda0003fc5270 */
[----:B------:R-:W1:Y:S02]  /*5ac0*/  @P6 LDC.64 R150, c[0x0][0x9e8] ;  /* 0x00027a00ff966b82 */ /* 0x000e640000000a00 */
[----:B-1----:R-:W-:-:S05]  /*5ad0*/  @P6 IMAD.HI.U32 R150, R153, R150, RZ ;  /* 0x0000009699966227 */ /* 0x002fca00078e00ff */
[----:B------:R-:W-:-:S04]  /*5ae0*/  @P6 SHF.R.U32.HI R153, RZ, R151, R150 ;  /* 0x00000097ff996219 */ /* 0x000fc80000011696 */
[----:B------:R-:W-:Y:S01]  /*5af0*/  LOP3.LUT R153, RZ, R153, RZ, 0x33, !PT ;  /* 0x00000099ff997212 */ /* 0x000fe200078e33ff */
[----:B------:R-:W-:Y:S06]  /*5b00*/  BRA `(.L_x_906) ;  /* 0x0000000000147947 */ /* 0x000fec0003800000 */
.L_x_905:
[----:B-1----:R-:W-:-:S05]  /*5b10*/  IMAD.U32 R14, RZ, RZ, UR41 ;  /* 0x00000029ff0e7e24 */ /* 0x002fca000f8e00ff */
[----:B------:R-:W-:-:S13]  /*5b20*/  ISETP.NE.AND P6, PT, R14, 0x1, PT ;  /* 0x000000010e00780c */ /* 0x000fda0003fc5270 */
[----:B------:R-:W1:Y:S02]  /*5b30*/  @P6 LDC.64 R150, c[0x0][0x9e8] ;  /* 0x00027a00ff966b82 */ /* 0x000e640000000a00 */
[----:B-1----:R-:W-:-:S05]  /*5b40*/  @P6 IMAD.HI.U32 R150, R153, R150, RZ ;  /* 0x0000009699966227 */ /* 0x002fca00078e00ff */
[----:B------:R-:W-:-:S07]  /*5b50*/  @P6 SHF.R.U32.HI R153, RZ, R151, R150 ;  /* 0x00000097ff996219 */ /* 0x000fce0000011696 */
.L_x_906:
[----:B------:R-:W-:Y:S05]  /*5b60*/  BSYNC B0 ;  /* 0x0000000000007941 */ /* 0x000fea0003800000 */
.L_x_904:
[----:B------:R-:W-:-:S05]  /*5b70*/  IMAD R153, R153, R14, R144 ;  /* 0x0000000e99997224 */ /* 0x000fca00078e0290 */
[----:B------:R-:W-:Y:S02]  /*5b80*/  VIADDMNMX R0, R153, R14, R0, PT ;  /* 0x0000000e99007246 */ /* 0x000fe40003800100 */
[----:B------:R-:W-:-:S07]  /*5b90*/  VIMNMX R2, R2, R153, !PT ;  /* 0x0000009902027248 */ /* 0x000fce0007fe0100 */
.L_x_903:
[C---:B------:R-:W-:Y:S01]  /*5ba0*/  ISETP.GT.AND P1, PT, R2.reuse, 0x1, !P1 ;  /* 0x000000010200780c */ /* 0x040fe20004f24270 */
[----:B------:R-:W-:Y:S01]  /*5bb0*/  UMOV UR46, UR40 ;  /* 0x00000028002e7c82 */ /* 0x000fe20008000000 */
[----:B------:R-:W-:Y:S01]  /*5bc0*/  ISETP.GT.AND P2, PT, R2, 0x8, !P2 ;  /* 0x000000080200780c */ /* 0x000fe20005744270 */
[----:B------:R-:W-:Y:S01]  /*5bd0*/  UMOV UR36, UR7 ;  /* 0x0000000700247c82 */ /* 0x000fe20008000000 */
[C---:B------:R-:W-:Y:S02]  /*5be0*/  ISETP.LT.OR P1, PT, R0.reuse, 0x2, P1 ;  /* 0x000000020000780c */ /* 0x040fe40000f21670 */
[----:B------:R-:W-:Y:S02]  /*5bf0*/  ISETP.LT.OR P2, PT, R0, 0x9, P2 ;  /* 0x000000090000780c */ /* 0x000fe40001741670 */
[----:B------:R-:W-:Y:S02]  /*5c00*/  FSEL R175, R91, -INF , !P1 ;  /* 0xff8000005baf7808 */ /* 0x000fe40004800000 */
[----:B------:R-:W-:-:S02]  /*5c10*/  ISETP.NE.AND P1, PT, R136, RZ, PT ;  /* 0x000000ff8800720c */ /* 0x000fc40003f25270 */
[----:B------:R-:W-:Y:S02]  /*5c20*/  FSEL R151, R94, -INF , !P2 ;  /* 0xff8000005e977808 */ /* 0x000fe40005000000 */
[----:B------:R-:W-:Y:S02]  /*5c30*/  ISETP.GT.AND P1, PT, R2, 0x9, !P1 ;  /* 0x000000090200780c */ /* 0x000fe40004f24270 */
[----:B------:R-:W-:Y:S02]  /*5c40*/  ISETP.NE.AND P2, PT, R100, RZ, PT ;  /* 0x000000ff6400720c */ /* 0x000fe40003f45270 */
[----:B------:R-:W-:Y:S02]  /*5c50*/  ISETP.LT.OR P1, PT, R0, 0xa, P1 ;  /* 0x0000000a0000780c */ /* 0x000fe40000f21670 */
[----:B------:R-:W-:Y:S02]  /*5c60*/  ISETP.NE.AND P6, PT, R152, RZ, PT ;  /* 0x000000ff9800720c */ /* 0x000fe40003fc5270 */
[----:B------:R-:W-:-:S02]  /*5c70*/  FSEL R159, R95, -INF , !P1 ;  /* 0xff8000005f9f7808 */ /* 0x000fc40004800000 */
[----:B------:R-:W-:Y:S02]  /*5c80*/  ISETP.NE.AND P1, PT, R146, RZ, PT ;  /* 0x000000ff9200720c */ /* 0x000fe40003f25270 */
[----:B-1----:R-:W-:Y:S02]  /*5c90*/  FMNMX.FTZ R14, R88, R3, !PT ;  /* 0x00000003580e7209 */ /* 0x002fe40007810000 */
        /* <DEDUP_REMOVED lines=18> */
[----:B------:R-:W-:Y:S02]  /*5dc0*/  FSEL R95, R102, -INF , !P1 ;  /* 0xff800000665f7808 */ /* 0x000fe40004800000 */
        /* <DEDUP_REMOVED lines=24> */
[----:B------:R-:W-:Y:S02]  /*5f50*/  ISETP.NE.AND P1, PT, R108, RZ, PT ;  /* 0x000000ff6c00720c */ /* 0x000fe40003f25270 */
[----:B------:R-:W-:Y:S02]  /*5f60*/  FMNMX.FTZ R14, R125, R14, !PT ;  /* 0x0000000e7d0e7209 */ /* 0x000fe40007810000 */
[----:B------:R-:W-:-:S02]  /*5f70*/  ISETP.GT.AND P1, PT, R2, 0x29, !P1 ;  /* 0x000000290200780c */ /* 0x000fc40004f24270 */
[----:B------:R-:W-:Y:S02]  /*5f80*/  ISETP.NE.AND P2, PT, R174, RZ, PT ;  /* 0x000000ffae00720c */ /* 0x000fe40003f45270 */
[----:B------:R-:W-:Y:S02]  /*5f90*/  ISETP.LT.OR P1, PT, R0, 0x2a, P1 ;  /* 0x0000002a0000780c */ /* 0x000fe40000f21670 */
[----:B------:R-:W-:Y:S02]  /*5fa0*/  FMNMX.FTZ R14, R105, R14, !PT ;  /* 0x0000000e690e7209 */ /* 0x000fe40007810000 */
[----:B------:R-:W-:Y:S02]  /*5fb0*/  FSEL R111, R111, -INF , !P1 ;  /* 0xff8000006f6f7808 */ /* 0x000fe40004800000 */
[----:B------:R-:W-:Y:S02]  /*5fc0*/  ISETP.NE.AND P1, PT, R156, RZ, PT ;  /* 0x000000ff9c00720c */ /* 0x000fe40003f25270 */
[----:B------:R-:W-:-:S02]  /*5fd0*/  FMNMX.FTZ R14, R129, R14, !PT ;  /* 0x0000000e810e7209 */ /* 0x000fc40007810000 */
[----:B------:R-:W-:Y:S02]  /*5fe0*/  ISETP.GT.AND P1, PT, R2, 0x30, !P1 ;  /* 0x000000300200780c */ /* 0x000fe40004f24270 */
[----:B------:R-:W-:Y:S02]  /*5ff0*/  ISETP.NE.AND P6, PT, R124, RZ, PT ;  /* 0x000000ff7c00720c */ /* 0x000fe40003fc5270 */
[----:B------:R-:W-:Y:S02]  /*6000*/  ISETP.LT.OR P1, PT, R0, 0x31, P1 ;  /* 0x000000310000780c */ /* 0x000fe40000f21670 */
[----:B------:R-:W-:Y:S02]  /*6010*/  FMNMX.FTZ R14, R101, R14, !PT ;  /* 0x0000000e650e7209 */ /* 0x000fe40007810000 */
[----:B------:R-:W-:Y:S02]  /*6020*/  FSEL R91, R114, -INF , !P1 ;  /* 0xff800000725b7808 */ /* 0x000fe40004800000 */
[----:B------:R-:W-:-:S02]  /*6030*/  ISETP.NE.AND P1, PT, R112, RZ, PT ;  /* 0x000000ff7000720c */ /* 0x000fc40003f25270 */
[C---:B------:R-:W-:Y:S02]  /*6040*/  ISETP.GT.AND P3, PT, R2.reuse, 0x50, !P3 ;  /* 0x000000500200780c */ /* 0x040fe40005f64270 */
[----:B------:R-:W-:Y:S02]  /*6050*/  ISETP.GT.AND P1, PT, R2, 0x31, !P1 ;  /* 0x000000310200780c */ /* 0x000fe40004f24270 */
[C---:B------:R-:W-:Y:S02]  /*6060*/  ISETP.LT.OR P3, PT, R0.reuse, 0x51, P3 ;  /* 0x000000510000780c */ /* 0x040fe40001f61670 */
[----:B------:R-:W-:Y:S02]  /*6070*/  ISETP.LT.OR P1, PT, R0, 0x32, P1 ;  /* 0x000000320000780c */ /* 0x000fe40000f21670 */
[----:B------:R-:W-:Y:S02]  /*6080*/  ISETP.GT.AND P4, PT, R2, 0x51, !P4 ;  /* 0x000000510200780c */ /* 0x000fe40006784270 */
[----:B------:R-:W-:-:S02]  /*6090*/  FSEL R115, R115, -INF , !P1 ;  /* 0xff80000073737808 */ /* 0x000fc40004800000 */
[----:B------:R-:W-:Y:S02]  /*60a0*/  ISETP.NE.AND P1, PT, R158, RZ, PT ;  /* 0x000000ff9e00720c */ /* 0x000fe40003f25270 */
[----:B------:R-:W-:Y:S02]  /*60b0*/  FSEL R189, R130, -INF , !P3 ;  /* 0xff80000082bd7808 */ /* 0x000fe40005800000 */
[C---:B------:R-:W-:Y:S02]  /*60c0*/  ISETP.GT.AND P1, PT, R2.reuse, 0x38, !P1 ;  /* 0x000000380200780c */ /* 0x040fe40004f24270 */
[----:B------:R-:W-:Y:S02]  /*60d0*/  ISETP.GT.AND P5, PT, R2, 0x58, !P5 ;  /* 0x000000580200780c */ /* 0x000fe40006fa4270 */
[C---:B------:R-:W-:Y:S02]  /*60e0*/  ISETP.LT.OR P1, PT, R0.reuse, 0x39, P1 ;  /* 0x000000390000780c */ /* 0x040fe40000f21670 */
[----:B------:R-:W-:-:S02]  /*60f0*/  ISETP.LT.OR P4, PT, R0, 0x52, P4 ;  /* 0x000000520000780c */ /* 0x000fc40002781670 */
[----:B------:R-:W-:Y:S02]  /*6100*/  FSEL R177, R118, -INF , !P1 ;  /* 0xff80000076b17808 */ /* 0x000fe40004800000 */
[----:B------:R-:W-:Y:S02]  /*6110*/  ISETP.NE.AND P1, PT, R116, RZ, PT ;  /* 0x000000ff7400720c */ /* 0x000fe40003f25270 */
[----:B------:R-:W-:Y:S02]  /*6120*/  ISETP.LT.OR P5, PT, R0, 0x59, P5 ;  /* 0x000000590000780c */ /* 0x000fe40002fa1670 */
[----:B------:R-:W-:-:S04]  /*6130*/  ISETP.GT.AND P1, PT, R2, 0x39, !P1 ;  /* 0x000000390200780c */ /* 0x000fc80004f24270 */
[----:B------:R-:W-:-:S04]  /*6140*/  ISETP.LT.OR P1, PT, R0, 0x3a, P1 ;  /* 0x0000003a0000780c */ /* 0x000fc80000f21670 */
[----:B------:R-:W-:Y:S02]  /*6150*/  FSEL R119, R119, -INF , !P1 ;  /* 0xff80000077777808 */ /* 0x000fe40004800000 */
[----:B------:R-:W-:-:S04]  /*6160*/  ISETP.NE.AND P1, PT, R172, RZ, PT ;  /* 0x000000ffac00720c */ /* 0x000fc80003f25270 */
[----:B------:R-:W-:-:S04]  /*6170*/  ISETP.GT.AND P1, PT, R2, 0x40, !P1 ;  /* 0x000000400200780c */ /* 0x000fc80004f24270 */
[----:B------:R-:W-:-:S04]  /*6180*/  ISETP.LT.OR P1, PT, R0, 0x41, P1 ;  /* 0x000000410000780c */ /* 0x000fc80000f21670 */
[----:B------:R-:W-:Y:S02]  /*6190*/  FSEL R181, R122, -INF , !P1 ;  /* 0xff8000007ab57808 */ /* 0x000fe40004800000 */
[----:B------:R-:W-:-:S04]  /*61a0*/  ISETP.NE.AND P1, PT, R120, RZ, PT ;  /* 0x000000ff7800720c */ /* 0x000fc80003f25270 */
[----:B------:R-:W-:-:S04]  /*61b0*/  ISETP.GT.AND P1, PT, R2, 0x41, !P1 ;  /* 0x000000410200780c */ /* 0x000fc80004f24270 */
[----:B------:R-:W-:-:S04]  /*61c0*/  ISETP.LT.OR P1, PT, R0, 0x42, P1 ;  /* 0x000000420000780c */ /* 0x000fc80000f21670 */
[----:B------:R-:W-:Y:S02]  /*61d0*/  FSEL R183, R123, -INF , !P1 ;  /* 0xff8000007bb77808 */ /* 0x000fe40004800000 */
[----:B------:R-:W-:-:S04]  /*61e0*/  ISETP.GT.AND P1, PT, R2, 0x48, !P2 ;  /* 0x000000480200780c */ /* 0x000fc80005724270 */
[----:B------:R-:W-:-:S04]  /*61f0*/  ISETP.LT.OR P1, PT, R0, 0x49, P1 ;  /* 0x000000490000780c */ /* 0x000fc80000f21670 */
[----:B------:R-:W-:Y:S02]  /*6200*/  FSEL R185, R126, -INF , !P1 ;  /* 0xff8000007eb97808 */ /* 0x000fe40004800000 */
[----:B------:R-:W-:Y:S02]  /*6210*/  ISETP.GT.AND P1, PT, R2, 0x49, !P6 ;  /* 0x000000490200780c */ /* 0x000fe40007724270 */
[----:B------:R-:W-:Y:S02]  /*6220*/  ISETP.NE.AND P6, PT, R92, RZ, PT ;  /* 0x000000ff5c00720c */ /* 0x000fe40003fc5270 */
[----:B------:R-:W-:Y:S02]  /*6230*/  FMNMX.FTZ R92, R133, R14, !PT ;  /* 0x0000000e855c7209 */ /* 0x000fe40007810000 */
[----:B------:R-:W1:Y:S01]  /*6240*/  LDC R14, c[0x0][0x988] ;  /* 0x00026200ff0e7b82 */ /* 0x000e620000000800 */
[----:B------:R-:W-:Y:S02]  /*6250*/  ISETP.LT.OR P1, PT, R0, 0x4a, P1 ;  /* 0x0000004a0000780c */ /* 0x000fe40000f21670 */
[----:B------:R-:W2:Y:S02]  /*6260*/  SHFL.BFLY PT, R123, R92, 0x2, 0x1f ;  /* 0x0c401f005c7b7f89 */ /* 0x000ea400000e0000 */
[----:B------:R-:W-:-:S02]  /*6270*/  FSEL R127, R127, -INF , !P1 ;  /* 0xff8000007f7f7808 */ /* 0x000fc40004800000 */
[----:B------:R-:W-:Y:S02]  /*6280*/  ISETP.GT.AND P1, PT, R2, RZ, !P6 ;  /* 0x000000ff0200720c */ /* 0x000fe40007724270 */
[----:B------:R-:W-:Y:S02]  /*6290*/  ISETP.NE.AND P6, PT, R128, RZ, PT ;  /* 0x000000ff8000720c */ /* 0x000fe40003fc5270 */
[----:B------:R-:W-:Y:S02]  /*62a0*/  ISETP.LT.OR P1, PT, R0, 0x1, P1 ;  /* 0x000000010000780c */ /* 0x000fe40000f21670 */
[----:B------:R-:W-:Y:S02]  /*62b0*/  ISETP.GT.AND P2, PT, R2, 0x59, !P6 ;  /* 0x000000590200780c */ /* 0x000fe40007744270 */
[----:B------:R-:W-:Y:S02]  /*62c0*/  FSEL R197, R90, -INF , !P1 ;  /* 0xff8000005ac57808 */ /* 0x000fe40004800000 */
[----:B------:R-:W-:-:S02]  /*62d0*/  ISETP.LT.OR P2, PT, R0, 0x5a, P2 ;  /* 0x0000005a0000780c */ /* 0x000fc40001741670 */
[----:B------:R-:W-:Y:S02]  /*62e0*/  LOP3.LUT P6, RZ, R176, 0x7f, RZ, 0xc0, !PT ;  /* 0x0000007fb0ff7812 */ /* 0x000fe400078cc0ff */
[----:B--2---:R-:W-:-:S05]  /*62f0*/  FMNMX.FTZ R94, R92, R123, !PT ;  /* 0x0000007b5c5e7209 */ /* 0x004fca0007810000 */
[----:B------:R-:W2:Y:S02]  /*6300*/  SHFL.BFLY PT, R123, R94, 0x1, 0x1f ;  /* 0x0c201f005e7b7f89 */ /* 0x000ea400000e0000 */
[----:B--2---:R-:W-:-:S04]  /*6310*/  FMNMX.FTZ R123, R94, R123, !PT ;  /* 0x0000007b5e7b7209 */ /* 0x004fc80007810000 */
[C---:B------:R-:W-:Y:S01]  /*6320*/  FSETP.NEU.FTZ.AND P1, PT, R123.reuse, -INF , PT ;  /* 0xff8000007b00780b */ /* 0x040fe20003f3d000 */
[----:B-1----:R-:W-:-:S05]  /*6330*/  FMUL.FTZ R90, R123, R14 ;  /* 0x0000000e7b5a7220 */ /* 0x002fca0000410000 */
[----:B------:R-:W-:Y:S02]  /*6340*/  FSEL R96, R90, RZ, P1 ;  /* 0x000000ff5a607208 */ /* 0x000fe40000800000 */
[----:B------:R-:W-:-:S03]  /*6350*/  FMNMX.FTZ R90, R197, R12, !PT ;  /* 0x0000000cc55a7209 */ /* 0x000fc60007810000 */
[--C-:B------:R-:W-:Y:S01]  /*6360*/  FFMA.FTZ R2, R143, R14, -R96.reuse ;  /* 0x0000000e8f027223 */ /* 0x100fe20000010860 */
[----:B------:R-:W-:Y:S01]  /*6370*/  FMNMX.FTZ R90, R175, R90, !PT ;  /* 0x0000005aaf5a7209 */ /* 0x000fe20007810000 */
        /* <DEDUP_REMOVED lines=9> */
[----:B------:R-:W-:Y:S01]  /*6410*/  FSEL R139, R135, -INF , !P2 ;  /* 0xff800000878b7808 */ /* 0x000fe20005000000 */
[--C-:B------:R-:W-:Y:S01]  /*6420*/  FFMA.FTZ R135, R137, R14, -R96.reuse ;  /* 0x0000000e89877223 */ /* 0x100fe20000010860 */
[----:B------:R-:W-:Y:S01]  /*6430*/  FMNMX.FTZ R90, R153, R90, !PT ;  /* 0x0000005a995a7209 */ /* 0x000fe20007810000 */
[-CC-:B------:R-:W-:Y:S01]  /*6440*/  FFMA.FTZ R195, R88, R14.reuse, -R96.reuse ;  /* 0x0000000e58c37223 */ /* 0x180fe20000010860 */
[----:B-1----:R-:W-:Y:S01]  /*6450*/  FSEL R2, R123, RZ, P1 ;  /* 0x000000ff7b027208 */ /* 0x002fe20000800000 */
[--C-:B------:R-:W-:Y:S01]  /*6460*/  FFMA.FTZ R156, R193, R14, -R96.reuse ;  /* 0x0000000ec19c7223 */ /* 0x100fe20000010860 */
[----:B------:R-:W-:Y:S01]  /*6470*/  FMNMX.FTZ R90, R157, R90, !PT ;  /* 0x0000005a9d5a7209 */ /* 0x000fe20007810000 */
[-CC-:B------:R-:W-:Y:S01]  /*6480*/  FFMA.FTZ R158, R191, R14.reuse, -R96.reuse ;  /* 0x0000000ebf9e7223 */ /* 0x180fe20000010860 */
[--C-:B------:R-:W-:Y:S01]  /*6490*/  FFMA.FTZ R187, R187, R14, -R96.reuse ;  /* 0x0000000ebbbb7223 */ /* 0x100fe20000010860 */
[----:B------:R-:W-:Y:S01]  /*64a0*/  FADD.FTZ R101, -R2, R3 ;  /* 0x0000000302657221 */ /* 0x000fe20000010100 */
        /* <DEDUP_REMOVED lines=22> */
[----:B------:R-:W-:-:S02]  /*6610*/  FFMA.FTZ R3, R133, R14, -R96 ;  /* 0x0000000e85037223 */ /* 0x000fc40000010860 */
        /* <DEDUP_REMOVED lines=17> */
[----:B------:R-:W-:-:S05]  /*6730*/  FMNMX.FTZ R90, R139, R90, !PT ;  /* 0x0000005a8b5a7209 */ /* 0x000fca0007810000 */
[----:B------:R-:W1:Y:S01]  /*6740*/  SHFL.BFLY PT, R137, R90, 0x2, 0x1f ;  /* 0x0c401f005a897f89 */ /* 0x000e6200000e0000 */
[----:B------:R-:W-:Y:S08]  /*6750*/  MUFU.EX2 R150, R150 ;  /* 0x0000009600967308 */ /* 0x000ff00000000800 */
[----:B------:R-:W-:Y:S08]  /*6760*/  MUFU.EX2 R135, R135 ;  /* 0x0000008700877308 */ /* 0x000ff00000000800 */
[----:B------:R-:W-:Y:S01]  /*6770*/  MUFU.EX2 R144, R144 ;  /* 0x0000009000907308 */ /* 0x000fe20000000800 */
[----:B-1----:R-:W-:-:S07]  /*6780*/  FMNMX.FTZ R137, R90, R137, !PT ;  /* 0x000000895a897209 */ /* 0x002fce0007810000 */
[----:B------:R-:W-:Y:S01]  /*6790*/  MUFU.EX2 R97, R97 ;  /* 0x0000006100617308 */ /* 0x000fe20000000800 */
[----:B------:R-:W1:Y:S07]  /*67a0*/  SHFL.BFLY PT, R0, R137, 0x1, 0x1f ;  /* 0x0c201f0089007f89 */ /* 0x000e6e00000e0000 */
[----:B------:R-:W-:Y:S08]  /*67b0*/  MUFU.EX2 R146, R146 ;  /* 0x0000009200927308 */ /* 0x000ff00000000800 */
[----:B------:R-:W-:Y:S08]  /*67c0*/  MUFU.EX2 R109, R109 ;  /* 0x0000006d006d7308 */ /* 0x000ff00000000800 */
[----:B------:R-:W-:Y:S01]  /*67d0*/  MUFU.EX2 R140, R140 ;  /* 0x0000008c008c7308 */ /* 0x000fe20000000800 */
[----:B-1----:R-:W-:Y:S01]  /*67e0*/  FMNMX.FTZ R89, R137, R0, !PT ;  /* 0x0000000089597209 */ /* 0x002fe20007810000 */
[----:B------:R-:W-:-:S03]  /*67f0*/  FMUL.FTZ R0, R101, R14 ;  /* 0x0000000e65007220 */ /* 0x000fc60000410000 */
[C---:B------:R-:W-:Y:S01]  /*6800*/  FSETP.NEU.FTZ.AND P1, PT, R89.reuse, -INF , PT ;  /* 0xff8000005900780b */ /* 0x040fe20003f3d000 */
[----:B------:R-:W-:Y:S02]  /*6810*/  FMUL.FTZ R2, R89, R14 ;  /* 0x0000000e59027220 */ /* 0x000fe40000410000 */
[----:B------:R-:W-:Y:S03]  /*6820*/  MUFU.EX2 R93, R93 ;  /* 0x0000005d005d7308 */ /* 0x000fe60000000800 */
[----:B------:R-:W-:-:S05]  /*6830*/  FSEL R98, R2, RZ, P1 ;  /* 0x000000ff02627208 */ /* 0x000fca0000800000 */
[----:B------:R-:W1:Y:S01]  /*6840*/  MUFU.EX2 R0, R0 ;  /* 0x0000000000007308 */ /* 0x000e620000000800 */
[-CC-:B------:R-:W-:Y:S01]  /*6850*/  FFMA.FTZ R94, R95, R14.reuse, -R98.reuse ;  /* 0x0000000e5f5e7223 */ /* 0x180fe20000010862 */
[-CC-:B------:R-:W-:Y:S01]  /*6860*/  FFMA.FTZ R95, R99, R14.reuse, -R98.reuse ;  /* 0x0000000e635f7223 */ /* 0x180fe20000010862 */
[----:B------:R-:W-:Y:S01]  /*6870*/  FSEL R99, R89, RZ, P1 ;  /* 0x000000ff59637208 */ /* 0x000fe20000800000 */
[-CC-:B------:R-:W-:Y:S01]  /*6880*/  FFMA.FTZ R101, R197, R14.reuse, -R98.reuse ;  /* 0x0000000ec5657223 */ /* 0x180fe20000010862 */
[-CC-:B------:R-:W-:Y:S01]  /*6890*/  FFMA.FTZ R88, R175, R14.reuse, -R98.reuse ;  /* 0x0000000eaf587223 */ /* 0x180fe20000010862 */
[-CC-:B------:R-:W-:Y:S01]  /*68a0*/  FFMA.FTZ R90, R151, R14.reuse, -R98.reuse ;  /* 0x0000000e975a7223 */ /* 0x180fe20000010862 */
[-C--:B------:R-:W-:Y:S01]  /*68b0*/  FFMA.FTZ R159, R159, R14.reuse, -R98 ;  /* 0x0000000e9f9f7223 */ /* 0x080fe20000010862 */
[----:B------:R-:W-:Y:S01]  /*68c0*/  FADD.FTZ R99, -R99, R12 ;  /* 0x0000000c63637221 */ /* 0x000fe20000010100 */
[-CC-:B------:R-:W-:Y:S01]  /*68d0*/  FFMA.FTZ R153, R153, R14.reuse, -R98.reuse ;  /* 0x0000000e99997223 */ /* 0x180fe20000010862 */
[----:B------:R-:W-:Y:S01]  /*68e0*/  MUFU.EX2 R101, R101 ;  /* 0x0000006500657308 */ /* 0x000fe20000000800 */
[-CC-:B------:R-:W-:Y:S01]  /*68f0*/  FFMA.FTZ R92, R157, R14.reuse, -R98.reuse ;  /* 0x0000000e9d5c7223 */ /* 0x180fe20000010862 */
[-C--:B------:R-:W-:Y:S01]  /*6900*/  FMUL.FTZ R99, R99, R14.reuse ;  /* 0x0000000e63637220 */ /* 0x080fe20000410000 */
[-CC-:B------:R-:W-:Y:S01]  /*6910*/  FFMA.FTZ R155, R155, R14.reuse, -R98.reuse ;  /* 0x0000000e9b9b7223 */ /* 0x180fe20000010862 */
[-CC-:B------:R-:W-:Y:S01]  /*6920*/  FFMA.FTZ R96, R107, R14.reuse, -R98.reuse ;  /* 0x0000000e6b607223 */ /* 0x180fe20000010862 */
[-CC-:B------:R-:W-:Y:S01]  /*6930*/  FFMA.FTZ R91, R91, R14.reuse, -R98.reuse ;  /* 0x0000000e5b5b7223 */ /* 0x180fe20000010862 */
[-CC-:B------:R-:W-:Y:S01]  /*6940*/  FFMA.FTZ R151, R103, R14.reuse, -R98.reuse ;  /* 0x0000000e67977223 */ /* 0x180fe20000010862 */
[----:B-1----:R-:W-:Y:S01]  /*6950*/  FFMA.FTZ R11, R0, R11, R195 ;  /* 0x0000000b000b7223 */ /* 0x002fe200000100c3 */
[----:B------:R-:W1:Y:S01]  /*6960*/  MUFU.EX2 R2, R99 ;  /* 0x0000006300027308 */ /* 0x000e620000000800 */
[-CC-:B------:R-:W-:Y:S01]  /*6970*/  FFMA.FTZ R111, R111, R14.reuse, -R98.reuse ;  /* 0x0000000e6f6f7223 */ /* 0x180fe20000010862 */
[-CC-:B------:R-:W-:Y:S01]  /*6980*/  FFMA.FTZ R115, R115, R14.reuse, -R98.reuse ;  /* 0x0000000e73737223 */ /* 0x180fe20000010862 */
[----:B------:R-:W-:Y:S01]  /*6990*/  FADD.FTZ R11, R156, R11 ;  /* 0x0000000b9c0b7221 */ /* 0x000fe20000010000 */
[-CC-:B------:R-:W-:Y:S01]  /*69a0*/  FFMA.FTZ R177, R177, R14.reuse, -R98.reuse ;  /* 0x0000000eb1b17223 */ /* 0x180fe20000010862 */
[-CC-:B------:R-:W-:Y:S01]  /*69b0*/  FFMA.FTZ R119, R119, R14.reuse, -R98.reuse ;  /* 0x0000000e77777223 */ /* 0x180fe20000010862 */
[-CC-:B------:R-:W-:Y:S01]  /*69c0*/  FFMA.FTZ R181, R181, R14.reuse, -R98.reuse ;  /* 0x0000000eb5b57223 */ /* 0x180fe20000010862 */
[----:B------:R-:W-:Y:S01]  /*69d0*/  FADD.FTZ R100, R158, R11 ;  /* 0x0000000b9e647221 */ /* 0x000fe20000010000 */
[----:B------:R-:W2:Y:S01]  /*69e0*/  MUFU.EX2 R88, R88 ;  /* 0x0000005800587308 */ /* 0x000ea20000000800 */
[-CC-:B------:R-:W-:Y:S01]  /*69f0*/  FFMA.FTZ R183, R183, R14.reuse, -R98.reuse ;  /* 0x0000000eb7b77223 */ /* 0x180fe20000010862 */
[-C--:B------:R-:W-:Y:S01]  /*6a00*/  FFMA.FTZ R185, R185, R14.reuse, -R98 ;  /* 0x0000000eb9b97223 */ /* 0x080fe20000010862 */
[----:B------:R-:W-:Y:S01]  /*6a10*/  FADD.FTZ R11, R187, R100 ;  /* 0x00000064bb0b7221 */ /* 0x000fe20000010000 */
[-CC-:B------:R-:W-:Y:S01]  /*6a20*/  FFMA.FTZ R127, R127, R14.reuse, -R98.reuse ;  /* 0x0000000e7f7f7223 */ /* 0x180fe20000010862 */
[-CC-:B------:R-:W-:Y:S01]  /*6a30*/  FFMA.FTZ R189, R189, R14.reuse, -R98.reuse ;  /* 0x0000000ebdbd7223 */ /* 0x180fe20000010862 */
[--C-:B------:R-:W-:Y:S01]  /*6a40*/  FFMA.FTZ R143, R143, R14, -R98.reuse ;  /* 0x0000000e8f8f7223 */ /* 0x100fe20000010862 */
[----:B------:R-:W-:Y:S01]  /*6a50*/  FADD.FTZ R100, R152, R11 ;  /* 0x0000000b98647221 */ /* 0x000fe20000010000 */
[----:B------:R-:W3:Y:S01]  /*6a60*/  MUFU.EX2 R90, R90 ;  /* 0x0000005a005a7308 */ /* 0x000ee20000000800 */
[----:B-1----:R-:W-:Y:S01]  /*6a70*/  FFMA.FTZ R11, R2, R10, R101 ;  /* 0x0000000a020b7223 */ /* 0x002fe20000010065 */
[-C--:B------:R-:W-:Y:S01]  /*6a80*/  FFMA.FTZ R145, R145, R14.reuse, -R98 ;  /* 0x0000000e91917223 */ /* 0x080fe20000010862 */
[----:B------:R-:W-:Y:S01]  /*6a90*/  FADD.FTZ R99, R149, R100 ;  /* 0x0000006495637221 */ /* 0x000fe20000010000 */
[----:B------:R-:W-:Y:S01]  /*6aa0*/  FFMA.FTZ R98, R139, R14, -R98 ;  /* 0x0000000e8b627223 */ /* 0x000fe20000010862 */
[C---:B------:R-:W-:Y:S01]  /*6ab0*/  ISETP.GT.AND P1, PT, R20.reuse, R21, PT ;  /* 0x000000151400720c */ /* 0x040fe20003f24270 */
[----:B------:R-:W-:-:S02]  /*6ac0*/  VIADD R20, R20, 0xffffffff ;  /* 0xffffffff14147836 */ /* 0x000fc40000000000 */
[----:B------:R-:W-:Y:S01]  /*6ad0*/  FADD.FTZ R100, R154, R99 ;  /* 0x000000639a647221 */ /* 0x000fe20000010000 */
[----:B------:R-:W1:Y:S01]  /*6ae0*/  MUFU.EX2 R159, R159 ;  /* 0x0000009f009f7308 */ /* 0x000e620000000800 */
[----:B--2---:R-:W-:Y:S01]  /*6af0*/  FADD.FTZ R11, R88, R11 ;  /* 0x0000000b580b7221 */ /* 0x004fe20000010000 */
[----:B------:R-:W-:Y:S01]  /*6b00*/  IMAD.U32 R99, RZ, RZ, UR6 ;  /* 0x00000006ff637e24 */ /* 0x000fe2000f8e00ff */
[----:B------:R-:W-:Y:S02]  /*6b10*/  F2FP.F16.F32.PACK_AB R152, R149, R152 ;  /* 0x000000989598723e */ /* 0x000fe400000000ff */
[C---:B------:R-:W-:Y:S02]  /*6b20*/  F2FP.F16.F32.PACK_AB R154, R141.reuse, R154 ;  /* 0x0000009a8d9a723e */ /* 0x040fe400000000ff */
[----:B------:R-:W-:Y:S01]  /*6b30*/  F2FP.F16.F32.PACK_AB R156, R156, R195 ;  /* 0x000000c39c9c723e */ /* 0x000fe200000000ff */
[----:B------:R-:W2:Y:S01]  /*6b40*/  MUFU.EX2 R153, R153 ;  /* 0x0000009900997308 */ /* 0x000ea20000000800 */
[----:B---3--:R-:W-:Y:S01]  /*6b50*/  FADD.FTZ R10, R90, R11 ;  /* 0x0000000b5a0a7221 */ /* 0x008fe20000010000 */
[----:B------:R-:W-:Y:S01]  /*6b60*/  FADD.FTZ R11, R141, R100 ;  /* 0x000000648d0b7221 */ /* 0x000fe20000010000 */
[----:B------:R-:W-:-:S02]  /*6b70*/  F2FP.F16.F32.PACK_AB R158, R187, R158 ;  /* 0x0000009ebb9e723e */ /* 0x000fc400000000ff */
[----:B------:R-:W-:Y:S01]  /*6b80*/  F2FP.F16.F32.PACK_AB R157, R88, R101 ;  /* 0x00000065589d723e */ /* 0x000fe200000000ff */
[----:B------:R-:W-:Y:S01]  /*6b90*/  FADD.FTZ R100, R148, R11 ;  /* 0x0000000b94647221 */ /* 0x000fe20000010000 */
[----:B------:R-:W-:Y:S01]  /*6ba0*/  F2FP.F16.F32.PACK_AB R148, R131, R148 ;  /* 0x000000948394723e */ /* 0x000fe200000000ff */
[----:B------:R-:W3:Y:S01]  /*6bb0*/  MUFU.EX2 R92, R92 ;  /* 0x0000005c005c7308 */ /* 0x000ee20000000800 */
[C---:B-1----:R-:W-:Y:S01]  /*6bc0*/  FADD.FTZ R10, R159.reuse, R10 ;  /* 0x0000000a9f0a7221 */ /* 0x042fe20000010000 */
[----:B------:R-:W-:-:S06]  /*6bd0*/  F2FP.F16.F32.PACK_AB R159, R159, R90 ;  /* 0x0000005a9f9f723e */ /* 0x000fcc00000000ff */
[----:B------:R-:W1:Y:S01]  /*6be0*/  MUFU.EX2 R94, R94 ;  /* 0x0000005e005e7308 */ /* 0x000e620000000800 */
[----:B--2---:R-:W-:Y:S01]  /*6bf0*/  FADD.FTZ R11, R153, R10 ;  /* 0x0000000a990b7221 */ /* 0x004fe20000010000 */
[----:B------:R-:W-:-:S06]  /*6c00*/  @!P6 VIADD R10, R99, 0x2a860 ;  /* 0x0002a860630ae836 */ /* 0x000fcc0000000000 */
[----:B------:R-:W2:Y:S01]  /*6c10*/  MUFU.EX2 R155, R155 ;  /* 0x0000009b009b7308 */ /* 0x000ea20000000800 */
[C---:B---3--:R-:W-:Y:S01]  /*6c20*/  FADD.FTZ R11, R92.reuse, R11 ;  /* 0x0000000b5c0b7221 */ /* 0x048fe20000010000 */
[----:B------:R-:W-:-:S06]  /*6c30*/  F2FP.F16.F32.PACK_AB R153, R92, R153 ;  /* 0x000000995c99723e */ /* 0x000fcc00000000ff */
[----:B------:R-:W3:Y:S08]  /*6c40*/  MUFU.EX2 R95, R95 ;  /* 0x0000005f005f7308 */ /* 0x000ef00000000800 */
[----:B------:R4:W-:Y:S08]  /*6c50*/  MUFU.EX2 R102, R91 ;  /* 0x0000005b00667308 */ /* 0x0009f00000000800 */
[----:B------:R-:W5:Y:S01]  /*6c60*/  MUFU.EX2 R96, R96 ;  /* 0x0000006000607308 */ /* 0x000f620000000800 */
[----:B----4-:R-:W-:-:S04]  /*6c70*/  FADD.FTZ R91, R131, R100 ;  /* 0x00000064835b7221 */ /* 0x010fc80000010000 */
[----:B------:R-:W-:Y:S01]  /*6c80*/  FADD.FTZ R100, R150, R91 ;  /* 0x0000005b96647221 */ /* 0x000fe20000010000 */
[----:B------:R-:W-:Y:S01]  /*6c90*/  @!P6 PRMT R91, RZ, 0x654, R10 ;  /* 0x00000654ff5be816 */ /* 0x000fe2000000000a */
[----:B-1----:R-:W-:Y:S01]  /*6ca0*/  FADD.FTZ R10, R94, R11 ;  /* 0x0000000b5e0a7221 */ /* 0x002fe20000010000 */
[----:B------:R-:W1:Y:S01]  /*6cb0*/  MUFU.EX2 R151, R151 ;  /* 0x0000009700977308 */ /* 0x000e620000000800 */
[----:B------:R-:W-:Y:S01]  /*6cc0*/  FADD.FTZ R11, R135, R100 ;  /* 0x00000064870b7221 */ /* 0x000fe20000010000 */
[----:B------:R4:W-:Y:S01]  /*6cd0*/  @!P6 SYNCS.ARRIVE.TRANS64.RED.A1T0 RZ, [R91+URZ], RZ ;  /* 0x000000ff5bffe9a7 */ /* 0x0009e2000810043f */
[----:B--2---:R-:W-:Y:S01]  /*6ce0*/  FADD.FTZ R10, R155, R10 ;  /* 0x0000000a9b0a7221 */ /* 0x004fe20000010000 */
[----:B------:R-:W-:Y:S01]  /*6cf0*/  F2FP.F16.F32.PACK_AB R150, R135, R150 ;  /* 0x000000968796723e */ /* 0x000fe200000000ff */
[----:B------:R-:W-:Y:S01]  /*6d00*/  FADD.FTZ R100, R144, R11 ;  /* 0x0000000b90647221 */ /* 0x000fe20000010000 */
[----:B------:R-:W-:Y:S01]  /*6d10*/  F2FP.F16.F32.PACK_AB R144, R97, R144 ;  /* 0x000000906190723e */ /* 0x000fe200000000ff */
[----:B---3--:R-:W-:Y:S01]  /*6d20*/  FADD.FTZ R11, R95, R10 ;  /* 0x0000000a5f0b7221 */ /* 0x008fe20000010000 */
[----:B------:R-:W2:Y:S01]  /*6d30*/  MUFU.EX2 R12, R111 ;  /* 0x0000006f000c7308 */ /* 0x000ea20000000800 */
[----:B------:R-:W-:Y:S01]  /*6d40*/  F2FP.F16.F32.PACK_AB R155, R155, R94 ;  /* 0x0000005e9b9b723e */ /* 0x000fe200000000ff */
[----:B----4-:R-:W-:Y:S01]  /*6d50*/  FADD.FTZ R91, R97, R100 ;  /* 0x00000064615b7221 */ /* 0x010fe20000010000 */
[C---:B-----5:R-:W-:Y:S01]  /*6d60*/  FADD.FTZ R10, R96.reuse, R11 ;  /* 0x0000000b600a7221 */ /* 0x060fe20000010000 */
[----:B------:R-:W-:-:S02]  /*6d70*/  F2FP.F16.F32.PACK_AB R149, R96, R95 ;  /* 0x0000005f6095723e */ /* 0x000fc400000000ff */
[----:B------:R-:W-:Y:S01]  /*6d80*/  FADD.FTZ R100, R146, R91 ;  /* 0x0000005b92647221 */ /* 0x000fe20000010000 */
[----:B------:R-:W-:Y:S01]  /*6d90*/  F2FP.F16.F32.PACK_AB R146, R109, R146 ;  /* 0x000000926d92723e */ /* 0x000fe200000000ff */
[----:B------:R-:W3:Y:S01]  /*6da0*/  MUFU.EX2 R115, R115 ;  /* 0x0000007300737308 */ /* 0x000ee20000000800 */
[----:B-1----:R-:W-:Y:S01]  /*6db0*/  FADD.FTZ R11, R151, R10 ;  /* 0x0000000a970b7221 */ /* 0x002fe20000010000 */
[----:B------:R-:W-:-:S04]  /*6dc0*/  FADD.FTZ R91, R109, R100 ;  /* 0x000000646d5b7221 */ /* 0x000fc80000010000 */
[----:B------:R-:W-:Y:S01]  /*6dd0*/  FADD.FTZ R10, R140, R91 ;  /* 0x0000005b8c0a7221 */ /* 0x000fe20000010000 */
[C---:B------:R-:W-:Y:S01]  /*6de0*/  F2FP.F16.F32.PACK_AB R140, R93.reuse, R140 ;  /* 0x0000008c5d8c723e */ /* 0x040fe200000000ff */
[----:B------:R-:W1:Y:S01]  /*6df0*/  MUFU.EX2 R104, R177 ;  /* 0x000000b100687308 */ /* 0x000e620000000800 */
[C---:B--2---:R-:W-:Y:S01]  /*6e00*/  FADD.FTZ R11, R12.reuse, R11 ;  /* 0x0000000b0c0b7221 */ /* 0x044fe20000010000 */
[----:B------:R-:W-:Y:S01]  /*6e10*/  FADD.FTZ R91, R93, R10 ;  /* 0x0000000a5d5b7221 */ /* 0x000fe20000010000 */
[----:B------:R-:W-:Y:S01]  /*6e20*/  F2FP.F16.F32.PACK_AB R151, R12, R151 ;  /* 0x000000970c97723e */ /* 0x000fe200000000ff */
[----:B------:R-:W-:Y:S02]  /*6e30*/  IMAD.MOV.U32 R12, RZ, RZ, R89 ;  /* 0x000000ffff0c7224 */ /* 0x000fe400078e0059 */
[----:B------:R-:W-:Y:S02]  /*6e40*/  FADD.FTZ R11, R102, R11 ;  /* 0x0000000b660b7221 */ /* 0x000fe40000010000 */
[----:B------:R-:W2:Y:S02]  /*6e50*/  MUFU.EX2 R142, R142 ;  /* 0x0000008e008e7308 */ /* 0x000ea40000000800 */
[----:B---3--:R-:W-:-:S06]  /*6e60*/  FADD.FTZ R11, R115, R11 ;  /* 0x0000000b730b7221 */ /* 0x008fcc0000010000 */
        /* <DEDUP_REMOVED lines=22> */
[----:B------:R3:W4:Y:S01]  /*6fd0*/  MUFU.EX2 R99, R143 ;  /* 0x0000008f00637308 */ /* 0x0007220000000800 */
[----:B-1----:R-:W-:-:S07]  /*6fe0*/  FADD.FTZ R10, R127, R10 ;  /* 0x0000000a7f0a7221 */ /* 0x002fce0000010000 */
[----:B------:R-:W1:Y:S01]  /*6ff0*/  MUFU.EX2 R138, R138 ;  /* 0x0000008a008a7308 */ /* 0x000e620000000800 */
[----:B--2---:R-:W-:Y:S01]  /*7000*/  FADD.FTZ R10, R137, R10 ;  /* 0x0000000a890a7221 */ /* 0x004fe20000010000 */
[----:B---3--:R-:W-:-:S06]  /*7010*/  F2FP.F16.F32.PACK_AB R143, R127, R108 ;  /* 0x0000006c7f8f723e */ /* 0x008fcc00000000ff */
[----:B------:R2:W3:Y:S01]  /*7020*/  MUFU.EX2 R139, R145 ;  /* 0x00000091008b7308 */ /* 0x0004e20000000800 */
[C---:B----4-:R-:W-:Y:S01]  /*7030*/  FADD.FTZ R10, R99.reuse, R10 ;  /* 0x0000000a630a7221 */ /* 0x050fe20000010000 */
[----:B------:R-:W-:-:S06]  /*7040*/  F2FP.F16.F32.PACK_AB R137, R99, R137 ;  /* 0x000000896389723e */ /* 0x000fcc00000000ff */
[----:B------:R-:W4:Y:S01]  /*7050*/  MUFU.EX2 R3, R3 ;  /* 0x0000000300037308 */ /* 0x000f220000000800 */
[----:B-1----:R-:W-:Y:S01]  /*7060*/  FADD.FTZ R100, R138, R91 ;  /* 0x0000005b8a647221 */ /* 0x002fe20000010000 */
[----:B--2---:R-:W-:-:S06]  /*7070*/  F2FP.F16.F32.PACK_AB R145, R115, R102 ;  /* 0x000000667391723e */ /* 0x004fcc00000000ff */
[----:B------:R-:W1:Y:S01]  /*7080*/  MUFU.EX2 R98, R98 ;  /* 0x0000006200627308 */ /* 0x000e620000000800 */
[----:B---3--:R-:W-:Y:S01]  /*7090*/  FADD.FTZ R10, R139, R10 ;  /* 0x0000000a8b0a7221 */ /* 0x008fe20000010000 */
[C---:B----4-:R-:W-:Y:S01]  /*70a0*/  FADD.FTZ R11, R3.reuse, R100 ;  /* 0x00000064030b7221 */ /* 0x050fe20000010000 */
[----:B------:R-:W-:Y:S01]  /*70b0*/  F2FP.F16.F32.PACK_AB R138, R3, R138 ;  /* 0x0000008a038a723e */ /* 0x000fe200000000ff */
[----:B------:R-:W-:Y:S02]  /*70c0*/  IMAD.MOV.U32 R3, RZ, RZ, R123 ;  /* 0x000000ffff037224 */ /* 0x000fe400078e007b */
[C---:B-1----:R-:W-:Y:S01]  /*70d0*/  FADD.FTZ R10, R98.reuse, R10 ;  /* 0x0000000a620a7221 */ /* 0x042fe20000010000 */
[----:B------:R-:W-:Y:S01]  /*70e0*/  F2FP.F16.F32.PACK_AB R139, R98, R139 ;  /* 0x0000008b628b723e */ /* 0x000fe200000000ff */
[----:B------:R-:W-:Y:S06]  /*70f0*/  @P1 BRA `(.L_x_907) ;  /* 0xffffffd000c81947 */ /* 0x000fec000383ffff */
[----:B------:R-:W-:Y:S01]  /*7100*/  IMAD.MOV.U32 R12, RZ, RZ, R89 ;  /* 0x000000ffff0c7224 */ /* 0x000fe200078e0059 */
[----:B------:R-:W-:Y:S01]  /*7110*/  UMOV UR36, UR7 ;  /* 0x0000000700247c82 */ /* 0x000fe20008000000 */
[----:B------:R-:W-:Y:S01]  /*7120*/  IMAD.MOV.U32 R3, RZ, RZ, R123 ;  /* 0x000000ffff037224 */ /* 0x000fe200078e007b */
[----:B------:R-:W-:-:S06]  /*7130*/  UMOV UR46, UR40 ;  /* 0x00000028002e7c82 */ /* 0x000fcc0008000000 */
.L_x_890:
[----:B------:R-:W1:Y:S01]  /*7140*/  LDC R172, c[0x0][0x9e4] ;  /* 0x00027900ffac7b82 */ /* 0x000e620000000800 */
[----:B------:R-:W-:Y:S01]  /*7150*/  VIADD R15, R173, -UR47 ;  /* 0x8000002fad0f7c36 */ /* 0x000fe20008000000 */
[----:B-1----:R-:W-:-:S13]  /*7160*/  ISETP.GE.AND P1, PT, R172, 0x1, PT ;  /* 0x00000001ac00780c */ /* 0x002fda0003f26270 */
[----:B------:R-:W-:Y:S05]  /*7170*/  @!P1 BRA `(.L_x_908) ;  /* 0x00000000003c9947 */ /* 0x000fea0003800000 */
        /* <DEDUP_REMOVED lines=9> */
.L_x_909:
[----:B------:R-:W-:-:S13]  /*7210*/  ISETP.NE.AND P1, PT, R172, 0x1, PT ;  /* 0x00000001ac00780c */ /* 0x000fda0003f25270 */
[----:B------:R-:W1:Y:S02]  /*7220*/  @P1 LDC.64 R88, c[0x0][0x9e8] ;  /* 0x00027a00ff581b82 */ /* 0x000e640000000a00 */
[----:B-1----:R-:W-:-:S05]  /*7230*/  @P1 IMAD.HI.U32 R88, R173, R88, RZ ;  /* 0x00000058ad581227 */ /* 0x002fca00078e00ff */
[----:B------:R-:W-:-:S07]  /*7240*/  @P1 SHF.R.U32.HI R173, RZ, R89, R88 ;  /* 0x00000059ffad1219 */ /* 0x000fce0000011658 */
.L_x_910:
[----:B------:R-:W-:-:S05]  /*7250*/  IMAD R88, R173, R172, RZ ;  /* 0x000000acad587224 */ /* 0x000fca00078e02ff */
[----:B------:R-:W-:-:S07]  /*7260*/  VIMNMX R15, R15, R88, !PT ;  /* 0x000000580f0f7248 */ /* 0x000fce0007fe0100 */
.L_x_908:
[----:B------:R-:W-:-:S04]  /*7270*/  VIADD R15, R15, 0x5f ;  /* 0x0000005f0f0f7836 */ /* 0x000fc80000000000 */
[----:B------:R-:W-:-:S05]  /*7280*/  IMAD.HI R15, R15, 0x2aaaaaab, RZ ;  /* 0x2aaaaaab0f0f7827 */ /* 0x000fca00078e02ff */
[----:B------:R-:W-:-:S04]  /*7290*/  SHF.R.U32.HI R88, RZ, 0x1f, R15 ;  /* 0x0000001fff587819 */ /* 0x000fc8000001160f */
[----:B------:R-:W-:-:S04]  /*72a0*/  LEA.HI.SX32 R88, R15, R88, 0x1c ;  /* 0x000000580f587211 */ /* 0x000fc800078fe2ff */
[----:B------:R-:W-:-:S04]  /*72b0*/  VIMNMX R15, R19, R88, !PT ;  /* 0x00000058130f7248 */ /* 0x000fc80007fe0100 */
[----:B------:R-:W-:-:S13]  /*72c0*/  ISETP.GE.AND P1, PT, R20, R15, PT ;  /* 0x0000000f1400720c */ /* 0x000fda0003f26270 */
[----:B------:R-:W-:Y:S05]  /*72d0*/  @!P1 BRA `(.L_x_911) ;  /* 0x0000001c000c9947 */ /* 0x000fea0003800000 */
[----:B------:R-:W-:Y:S01]  /*72e0*/  IMAD.MOV.U32 R21, RZ, RZ, R12 ;  /* 0x000000ffff157224 */ /* 0x000fe200078e000c */
[----:B------:R-:W-:Y:S01]  /*72f0*/  UMOV UR38, UR46 ;  /* 0x0000002e00267c82 */ /* 0x000fe20008000000 */
[----:B------:R-:W-:Y:S01]  /*7300*/  IMAD.MOV.U32 R173, RZ, RZ, R3 ;  /* 0x000000ffffad7224 */ /* 0x000fe200078e0003 */
[----:B------:R-:W-:-:S06]  /*7310*/  UMOV UR7, UR36 ;  /* 0x0000002400077c82 */ /* 0x000fcc0008000000 */
.L_x_920:
[----:B------:R-:W-:-:S04]  /*7320*/  UIADD3 UR36, UR7, 0x1, URZ ;  /* 0x0000000107247890 */ /* 0x000fc8000fffe03f */
[----:B------:R-:W-:-:S04]  /*7330*/  UISETP.NE.AND UP0, UPT, UR36, 0x2, UPT ;  /* 0x000000022400788c */ /* 0x000fc8000bf05270 */
[----:B------:R-:W-:Y:S02]  /*7340*/  USEL UR46, URZ, 0x1, UP0 ;  /* 0x000000013f2e7887 */ /* 0x000fe40008000000 */
[----:B------:R-:W-:Y:S02]  /*7350*/  USEL UR36, UR36, URZ, UP0 ;  /* 0x0000003f24247287 */ /* 0x000fe40008000000 */
[----:B------:R-:W-:Y:S01]  /*7360*/  ULOP3.LUT UR46, UR38, UR46, URZ, 0x3c, !UPT ;  /* 0x0000002e262e7292 */ /* 0x000fe2000f8e3c3f */
[----:B------:R-:W-:Y:S11]  /*7370*/  @!P0 BRA `(.L_x_912) ;  /* 0x0000000000048947 */ /* 0x000ff60003800000 */
[----:B------:R-:W-:Y:S01]  /*7380*/  BPT.TRAP 0x1 ;  /* 0x000000040000795c */ /* 0x000fe20000300000 */
.L_x_912:
[----:B------:R-:W-:Y:S01]  /*7390*/  ULEA UR6, UR36, UR37, 0x3 ;  /* 0x0000002524067291 */ /* 0x000fe2000f8e183f */
[----:B------:R-:W-:-:S05]  /*73a0*/  IMAD.U32 R3, RZ, RZ, UR46 ;  /* 0x0000002eff037e24 */ /* 0x000fca000f8e00ff */
[----:B------:R-:W-:-:S04]  /*73b0*/  SHF.L.U32 R3, R3, 0x1f, RZ ;  /* 0x0000001f03037819 */ /* 0x000fc800000006ff */
[----:B------:R1:W2:Y:S01]  /*73c0*/  SYNCS.PHASECHK.TRANS64.TRYWAIT P1, [UR6+0x2a830], R3 ;  /* 0x02a83003ff0075a7 */ /* 0x0002a20008020146 */
[----:B------:R-:W-:Y:S05]  /*73d0*/  @!P0 BRA `(.L_x_913) ;  /* 0x0000000000048947 */ /* 0x000fea0003800000 */
[----:B------:R-:W-:Y:S01]  /*73e0*/  BPT.TRAP 0x1 ;  /* 0x000000040000795c */ /* 0x000fe20000300000 */
.L_x_913:
[----:B--2---:R-:W-:Y:S05]  /*73f0*/  @P1 BRA `(.L_x_914) ;  /* 0x0000000000081947 */ /* 0x004fea0003800000 */
[----:B------:R-:W2:Y:S02]  /*7400*/  SYNCS.PHASECHK.TRANS64.TRYWAIT P1, [UR6+0x2a830], R3 ;  /* 0x02a83003ff0075a7 */ /* 0x000ea40008020146 */
[----:B--2---:R-:W-:Y:S05]  /*7410*/  @!P1 BRA `(.L_x_915) ;  /* 0x0000009c00649947 */ /* 0x004fea0003800000 */
.L_x_914:
        /* <DEDUP_REMOVED lines=133> */
.L_x_916:
[----:B------:R-:W-:Y:S01]  /*7c70*/  ULEA UR11, UR7, UR37, 0x3 ;  /* 0x00000025070b7291 */ /* 0x000fe2000f8e183f */
[----:B------:R-:W-:-:S05]  /*7c80*/  IMAD.U32 R0, RZ, RZ, UR38 ;  /* 0x00000026ff007e24 */ /* 0x000fca000f8e00ff */
[----:B------:R-:W-:-:S04]  /*7c90*/  SHF.L.U32 R0, R0, 0x1f, RZ ;  /* 0x0000001f00007819 */ /* 0x000fc800000006ff */
[----:B------:R3:W4:Y:S01]  /*7ca0*/  SYNCS.PHASECHK.TRANS64.TRYWAIT P1, [UR11+0x2a850], R0 ;  /* 0x02a85000ff0075a7 */ /* 0x000722000802014b */
[----:B------:R-:W-:Y:S05]  /*7cb0*/  @!P0 BRA `(.L_x_917) ;  /* 0x0000000000048947 */ /* 0x000fea0003800000 */
[----:B------:R-:W-:Y:S01]  /*7cc0*/  BPT.TRAP 0x1 ;  /* 0x000000040000795c */ /* 0x000fe20000300000 */
.L_x_917:
[----:B----4-:R-:W-:Y:S05]  /*7cd0*/  @P1 BRA `(.L_x_918) ;  /* 0x0000000000081947 */ /* 0x010fea0003800000 */
[----:B------:R-:W4:Y:S02]  /*7ce0*/  SYNCS.PHASECHK.TRANS64.TRYWAIT P1, [UR11+0x2a850], R0 ;  /* 0x02a85000ff0075a7 */ /* 0x000f24000802014b */
[----:B----4-:R-:W-:Y:S05]  /*7cf0*/  @!P1 BRA `(.L_x_919) ;  /* 0x0000009400449947 */ /* 0x010fea0003800000 */
.L_x_918:
[----:B------:R-:W-:Y:S01]  /*7d00*/  UIADD3 UR6, UR37, 0x400, URZ ;  /* 0x0000040025067890 */ /* 0x000fe2000fffe03f */
[----:B------:R-:W-:Y:S01]  /*7d10*/  WARPGROUP.ARRIVE ;  /* 0x00000000000079c5 */ /* 0x000fe20000000000 */
[----:B------:R-:W-:Y:S01]  /*7d20*/  UMOV UR15, 0x40000040 ;  /* 0x40000040000f7882 */ /* 0x000fe20000000000 */
[----:B-1-3--:R-:W-:Y:S01]  /*7d30*/  FMNMX.FTZ R0, R88, R173, !PT ;  /* 0x000000ad58007209 */ /* 0x00afe20007810000 */
[----:B------:R-:W-:Y:S01]  /*7d40*/  USHF.R.U32.HI UR6, URZ, 0x4, UR6 ;  /* 0x000000043f067899 */ /* 0x000fe20008011606 */
[----:B------:R-:W1:Y:S01]  /*7d50*/  LDC R14, c[0x0][0x988] ;  /* 0x00026200ff0e7b82 */ /* 0x000e620000000800 */
[----:B------:R-:W-:Y:S01]  /*7d60*/  FMNMX.FTZ R2, R90, R21, !PT ;  /* 0x000000155a027209 */ /* 0x000fe20007810000 */
[----:B------:R-:W3:Y:S01]  /*7d70*/  S2R R174, SR_TID.X ;  /* 0x0000000000ae7919 */ /* 0x000ee20000002100 */
[----:B------:R-:W-:Y:S01]  /*7d80*/  ULOP3.LUT UR6, UR6, 0x3fff, URZ, 0xc0, !UPT ;  /* 0x00003fff06067892 */ /* 0x000fe2000f8ec03f */
[----:B--2---:R-:W-:Y:S01]  /*7d90*/  FMNMX.FTZ R3, R89, R0, !PT ;  /* 0x0000000059037209 */ /* 0x004fe20007810000 */
[----:B------:R-:W-:-:S02]  /*7da0*/  UMOV UR38, UR46 ;  /* 0x0000002e00267c82 */ /* 0x000fc40008000000 */
[----:B------:R-:W-:Y:S01]  /*7db0*/  ULOP3.LUT UR6, UR6, 0x3000000, URZ, 0xfc, !UPT ;  /* 0x0300000006067892 */ /* 0x000fe2000f8efc3f */
[----:B------:R-:W-:-:S03]  /*7dc0*/  FMNMX.FTZ R0, R92, R3, !PT ;  /* 0x000000035c007209 */ /* 0x000fc60007810000 */
[----:B------:R-:W-:Y:S01]  /*7dd0*/  UIMAD UR6, UR7, 0x600, UR6 ;  /* 0x00000600070678a4 */ /* 0x000fe2000f8e0206 */
[----:B------:R-:W-:Y:S02]  /*7de0*/  FMNMX.FTZ R3, R93, R0, !PT ;  /* 0x000000005d037209 */ /* 0x000fe40007810000 */
[----:B------:R-:W-:Y:S01]  /*7df0*/  UMOV UR7, 0x40000040 ;  /* 0x4000004000077882 */ /* 0x000fe20000000000 */
[----:B------:R-:W-:Y:S01]  /*7e00*/  UIADD3 UR10, UR6, 0x80, URZ ;  /* 0x00000080060a7890 */ /* 0x000fe2000fffe03f */
[----:B------:R-:W-:-:S04]  /*7e10*/  FMNMX.FTZ R0, R96, R3, !PT ;  /* 0x0000000360007209 */ /* 0x000fc80007810000 */
[----:B------:R-:W-:Y:S01]  /*7e20*/  HGMMA.64x128x16.F32 R24, R156, gdesc[UR4].tnspB, R24, gsb0 ;  /* 0x41e000049c187df0 */ /* 0x000fe20008000818 */
[----:B------:R-:W-:Y:S01]  /*7e30*/  FMNMX.FTZ R3, R97, R0, !PT ;  /* 0x0000000061037209 */ /* 0x000fe20007810000 */
[----:B------:R-:W-:Y:S01]  /*7e40*/  UMOV UR14, UR10 ;  /* 0x0000000a000e7c82 */ /* 0x000fe20008000000 */
[----:B------:R-:W-:Y:S02]  /*7e50*/  UIADD3 UR10, UR6, 0x100, URZ ;  /* 0x00000100060a7890 */ /* 0x000fe4000fffe03f */
[----:B------:R-:W-:Y:S01]  /*7e60*/  FMNMX.FTZ R0, R100, R3, !PT ;  /* 0x0000000364007209 */ /* 0x000fe20007810000 */
[----:B------:R-:W-:-:S03]  /*7e70*/  UMOV UR7, 0x40000040 ;  /* 0x4000004000077882 */ /* 0x000fc60000000000 */
[----:B------:R-:W-:-:S04]  /*7e80*/  FMNMX.FTZ R3, R101, R0, !PT ;  /* 0x0000000065037209 */ /* 0x000fc80007810000 */
[----:B------:R-:W-:Y:S02]  /*7e90*/  FMNMX.FTZ R0, R104, R3, !PT ;  /* 0x0000000368007209 */ /* 0x000fe40007810000 */
[----:B---3--:R-:W-:Y:S02]  /*7ea0*/  LOP3.LUT P1, RZ, R174, 0x7f, RZ, 0xc0, !PT ;  /* 0x0000007faeff7812 */ /* 0x008fe4000782c0ff */
        /* <DEDUP_REMOVED lines=17> */
[----:B------:R-:W2:Y:S02]  /*7fc0*/  SHFL.BFLY PT, R3, R12, 0x1, 0x1f ;  /* 0x0c201f000c037f89 */ /* 0x000ea400000e0000 */
[----:B--2---:R-:W-:Y:S01]  /*7fd0*/  FMNMX.FTZ R3, R12, R3, !PT ;  /* 0x000000030c037209 */ /* 0x004fe20007810000 */
[----:B------:R-:W-:Y:S02]  /*7fe0*/  WARPGROUP.DEPBAR.LE gsb0, 0x0 ;  /* 0x00008000000079c5 */ /* 0x000fe40000010000 */
[----:B------:R-:W-:-:S06]  /*7ff0*/  WARPGROUP.ARRIVE ;  /* 0x00000000000079c5 */ /* 0x000fcc0000000000 */
[----:B------:R-:W-:Y:S01]  /*8000*/  HGMMA.64x128x16.F32 R24, R152, gdesc[UR12].tnspB, R24, gsb0 ;  /* 0x41e0000c98187df0 */ /* 0x000fe20008000818 */
[----:B------:R-:W-:Y:S01]  /*8010*/  UMOV UR14, UR10 ;  /* 0x0000000a000e7c82 */ /* 0x000fe20008000000 */
[----:B------:R-:W-:Y:S01]  /*8020*/  UMOV UR15, 0x40000040 ;  /* 0x40000040000f7882 */ /* 0x000fe20000000000 */
[----:B------:R-:W-:Y:S01]  /*8030*/  UIADD3 UR10, UR6, 0x180, URZ ;  /* 0x00000180060a7890 */ /* 0x000fe2000fffe03f */
[----:B------:R-:W-:Y:S02]  /*8040*/  WARPGROUP.DEPBAR.LE gsb0, 0x0 ;  /* 0x00008000000079c5 */ /* 0x000fe40000010000 */
[----:B------:R-:W-:Y:S01]  /*8050*/  WARPGROUP.ARRIVE ;  /* 0x00000000000079c5 */ /* 0x000fe20000000000 */
[----:B-1----:R-:W-:-:S04]  /*8060*/  FMUL.FTZ R153, R3, R14 ;  /* 0x0000000e03997220 */ /* 0x002fc80000410000 */
[-CC-:B------:R-:W-:Y:S01]  /*8070*/  FFMA.FTZ R156, R89, R14.reuse, -R153.reuse ;  /* 0x0000000e599c7223 */ /* 0x180fe20000010899 */
[----:B------:R-:W-:Y:S01]  /*8080*/  HGMMA.64x128x16.F32 R24, R148, gdesc[UR12].tnspB, R24, gsb0 ;  /* 0x41e0000c94187df0 */ /* 0x000fe20008000818 */
[----:B------:R-:W-:Y:S01]  /*8090*/  UMOV UR14, UR10 ;  /* 0x0000000a000e7c82 */ /* 0x000fe20008000000 */
[----:B------:R-:W-:Y:S01]  /*80a0*/  UMOV UR15, 0x40000040 ;  /* 0x40000040000f7882 */ /* 0x000fe20000000000 */
[----:B------:R-:W-:Y:S01]  /*80b0*/  UIADD3 UR10, UR6, 0x200, URZ ;  /* 0x00000200060a7890 */ /* 0x000fe2000fffe03f */
[-CC-:B------:R-:W-:Y:S01]  /*80c0*/  FFMA.FTZ R158, R92, R14.reuse, -R153.reuse ;  /* 0x0000000e5c9e7223 */ /* 0x180fe20000010899 */
[----:B------:R-:W-:Y:S01]  /*80d0*/  UIADD3 UR6, UR6, 0x280, URZ ;  /* 0x0000028006067890 */ /* 0x000fe2000fffe03f */
[----:B------:R-:W-:Y:S01]  /*80e0*/  MUFU.EX2 R156, R156 ;  /* 0x0000009c009c7308 */ /* 0x000fe20000000800 */
[-CC-:B------:R-:W-:Y:S01]  /*80f0*/  FFMA.FTZ R152, R96, R14.reuse, -R153.reuse ;  /* 0x0000000e60987223 */ /* 0x180fe20000010899 */
[-CC-:B------:R-:W-:Y:S01]  /*8100*/  FFMA.FTZ R154, R100, R14.reuse, -R153.reuse ;  /* 0x0000000e649a7223 */ /* 0x180fe20000010899 */
[-CC-:B------:R-:W-:Y:S01]  /*8110*/  FFMA.FTZ R92, R124, R14.reuse, -R153.reuse ;  /* 0x0000000e7c5c7223 */ /* 0x180fe20000010899 */
[-CC-:B------:R-:W-:Y:S01]  /*8120*/  FFMA.FTZ R96, R128, R14.reuse, -R153.reuse ;  /* 0x0000000e80607223 */ /* 0x180fe20000010899 */
[-CC-:B------:R-:W-:Y:S01]  /*8130*/  FFMA.FTZ R100, R132, R14.reuse, -R153.reuse ;  /* 0x0000000e84647223 */ /* 0x180fe20000010899 */
[----:B------:R-:W-:-:S02]  /*8140*/  FFMA.FTZ R133, R133, R14, -R153 ;  /* 0x0000000e85857223 */ /* 0x000fc40000010899 */
        /* <DEDUP_REMOVED lines=8> */
[----:B------:R-:W-:Y:S01]  /*81d0*/  FMNMX.FTZ R151, R91, R2, !PT ;  /* 0x000000025b977209 */ /* 0x000fe20007810000 */
[----:B------:R-:W-:Y:S01]  /*81e0*/  FADD.FTZ R149, -R3, R173 ;  /* 0x000000ad03957221 */ /* 0x000fe20000010100 */
[----:B------:R-:W-:Y:S01]  /*81f0*/  FFMA.FTZ R150, R108, R14, -R153 ;  /* 0x0000000e6c967223 */ /* 0x000fe20000010899 */
[----:B------:R-:W-:Y:S01]  /*8200*/  IMAD.MOV.U32 R173, RZ, RZ, R3 ;  /* 0x000000ffffad7224 */ /* 0x000fe200078e0003 */
[----:B------:R-:W-:Y:S01]  /*8210*/  FMNMX.FTZ R2, R94, R151, !PT ;  /* 0x000000975e027209 */ /* 0x000fe20007810000 */
[----:B------:R-:W-:Y:S01]  /*8220*/  HGMMA.64x128x16.F32 R24, R144, gdesc[UR12].tnspB, R24, gsb0 ;  /* 0x41e0000c90187df0 */ /* 0x000fe20008000818 */
[----:B------:R-:W-:Y:S01]  /*8230*/  UMOV UR14, UR10 ;  /* 0x0000000a000e7c82 */ /* 0x000fe20008000000 */
[----:B------:R-:W-:Y:S01]  /*8240*/  UMOV UR15, 0x40000040 ;  /* 0x40000040000f7882 */ /* 0x000fe20000000000 */
[----:B------:R-:W-:Y:S01]  /*8250*/  FMNMX.FTZ R89, R95, R2, !PT ;  /* 0x000000025f597209 */ /* 0x000fe20007810000 */
[-C--:B------:R-:W-:Y:S01]  /*8260*/  FMUL.FTZ R148, R149, R14.reuse ;  /* 0x0000000e95947220 */ /* 0x080fe20000410000 */
[-CC-:B------:R-:W-:Y:S01]  /*8270*/  FFMA.FTZ R149, R88, R14.reuse, -R153.reuse ;  /* 0x0000000e58957223 */ /* 0x180fe20000010899 */
[----:B------:R-:W-:Y:S01]  /*8280*/  FFMA.FTZ R88, R120, R14, -R153 ;  /* 0x0000000e78587223 */ /* 0x000fe20000010899 */
[----:B------:R-:W-:Y:S01]  /*8290*/  FMNMX.FTZ R2, R98, R89, !PT ;  /* 0x0000005962027209 */ /* 0x000fe20007810000 */
[----:B------:R1:W-:Y:S03]  /*82a0*/  MUFU.EX2 R0, R148 ;  /* 0x0000009400007308 */ /* 0x0003e60000000800 */
[----:B------:R-:W-:-:S04]  /*82b0*/  FMNMX.FTZ R89, R99, R2, !PT ;  /* 0x0000000263597209 */ /* 0x000fc80007810000 */
[----:B------:R-:W-:Y:S01]  /*82c0*/  FMNMX.FTZ R2, R102, R89, !PT ;  /* 0x0000005966027209 */ /* 0x000fe20007810000 */
[-CC-:B------:R-:W-:Y:S01]  /*82d0*/  FFMA.FTZ R89, R93, R14.reuse, -R153.reuse ;  /* 0x0000000e5d597223 */ /* 0x180fe20000010899 */
[----:B------:R-:W2:Y:S01]  /*82e0*/  MUFU.EX2 R149, R149 ;  /* 0x0000009500957308 */ /* 0x000ea20000000800 */
[----:B-1----:R-:W-:Y:S01]  /*82f0*/  FFMA.FTZ R148, R104, R14, -R153 ;  /* 0x0000000e68947223 */ /* 0x002fe20000010899 */
[----:B------:R-:W-:-:S04]  /*8300*/  FMNMX.FTZ R93, R103, R2, !PT ;  /* 0x00000002675d7209 */ /* 0x000fc80007810000 */
[----:B------:R-:W-:Y:S02]  /*8310*/  FMNMX.FTZ R2, R106, R93, !PT ;  /* 0x0000005d6a027209 */ /* 0x000fe40007810000 */
[----:B------:R-:W-:Y:S02]  /*8320*/  MUFU.EX2 R89, R89 ;  /* 0x0000005900597308 */ /* 0x000fe40000000800 */
[----:B------:R-:W-:-:S04]  /*8330*/  FMNMX.FTZ R93, R107, R2, !PT ;  /* 0x000000026b5d7209 */ /* 0x000fc80007810000 */
[----:B------:R-:W-:Y:S01]  /*8340*/  FMNMX.FTZ R2, R110, R93, !PT ;  /* 0x0000005d6e027209 */ /* 0x000fe20007810000 */
[----:B------:R-:W-:Y:S01]  /*8350*/  FFMA.FTZ R93, R97, R14, -R153 ;  /* 0x0000000e615d7223 */ /* 0x000fe20000010899 */
[----:B------:R-:W-:Y:S01]  /*8360*/  MUFU.EX2 R148, R148 ;  /* 0x0000009400947308 */ /* 0x000fe20000000800 */
[----:B--2---:R-:W-:Y:S01]  /*8370*/  FFMA.FTZ R11, R0, R11, R149 ;  /* 0x0000000b000b7223 */ /* 0x004fe20000010095 */
[----:B------:R-:W-:-:S03]  /*8380*/  FMNMX.FTZ R97, R111, R2, !PT ;  /* 0x000000026f617209 */ /* 0x000fc60007810000 */
[----:B------:R-:W-:Y:S01]  /*8390*/  FADD.FTZ R11, R156, R11 ;  /* 0x0000000b9c0b7221 */ /* 0x000fe20000010000 */
[----:B------:R-:W-:Y:S02]  /*83a0*/  FMNMX.FTZ R2, R114, R97, !PT ;  /* 0x0000006172027209 */ /* 0x000fe40007810000 */
[----:B------:R-:W-:Y:S01]  /*83b0*/  MUFU.EX2 R93, R93 ;  /* 0x0000005d005d7308 */ /* 0x000fe20000000800 */
[----:B------:R-:W-:Y:S02]  /*83c0*/  F2FP.F16.F32.PACK_AB R156, R156, R149 ;  /* 0x000000959c9c723e */ /* 0x000fe400000000ff */
[----:B------:R-:W-:-:S04]  /*83d0*/  FMNMX.FTZ R97, R115, R2, !PT ;  /* 0x0000000273617209 */ /* 0x000fc80007810000 */
[----:B------:R-:W-:Y:S01]  /*83e0*/  FMNMX.FTZ R2, R118, R97, !PT ;  /* 0x0000006176027209 */ /* 0x000fe20007810000 */
[----:B------:R-:W-:Y:S01]  /*83f0*/  FFMA.FTZ R97, R101, R14, -R153 ;  /* 0x0000000e65617223 */ /* 0x000fe20000010899 */
[----:B------:R-:W-:Y:S02]  /*8400*/  MUFU.EX2 R150, R150 ;  /* 0x0000009600967308 */ /* 0x000fe40000000800 */
[----:B------:R-:W-:-:S04]  /*8410*/  FMNMX.FTZ R101, R119, R2, !PT ;  /* 0x0000000277657209 */ /* 0x000fc80007810000 */
[----:B------:R-:W-:Y:S02]  /*8420*/  FMNMX.FTZ R2, R122, R101, !PT ;  /* 0x000000657a027209 */ /* 0x000fe40007810000 */
[----:B------:R-:W-:Y:S02]  /*8430*/  MUFU.EX2 R97, R97 ;  /* 0x0000006100617308 */ /* 0x000fe40000000800 */
        /* <DEDUP_REMOVED lines=9> */
[-CC-:B------:R-:W-:Y:S01]  /*84d0*/  FFMA.FTZ R105, R109, R14.reuse, -R153.reuse ;  /* 0x0000000e6d697223 */ /* 0x180fe20000010899 */
[-CC-:B------:R-:W-:Y:S01]  /*84e0*/  FFMA.FTZ R109, R113, R14.reuse, -R153.reuse ;  /* 0x0000000e716d7223 */ /* 0x180fe20000010899 */
[--C-:B------:R-:W-:Y:S01]  /*84f0*/  FFMA.FTZ R113, R117, R14, -R153.reuse ;  /* 0x0000000e75717223 */ /* 0x100fe20000010899 */
[----:B------:R-:W-:Y:S01]  /*8500*/  FMNMX.FTZ R2, R135, R2, !PT ;  /* 0x0000000287027209 */ /* 0x000fe20007810000 */
[-CC-:B------:R-:W-:Y:S01]  /*8510*/  FFMA.FTZ R117, R121, R14.reuse, -R153.reuse ;  /* 0x0000000e79757223 */ /* 0x180fe20000010899 */
[-CC-:B------:R-:W-:Y:S01]  /*8520*/  FFMA.FTZ R121, R125, R14.reuse, -R153.reuse ;  /* 0x0000000e7d797223 */ /* 0x180fe20000010899 */
[----:B------:R-:W-:Y:S01]  /*8530*/  FFMA.FTZ R125, R129, R14, -R153 ;  /* 0x0000000e817d7223 */ /* 0x000fe20000010899 */
[----:B------:R-:W-:Y:S08]  /*8540*/  MUFU.EX2 R105, R105 ;  /* 0x0000006900697308 */ /* 0x000ff00000000800 */
[----:B------:R-:W-:Y:S08]  /*8550*/  MUFU.EX2 R109, R109 ;  /* 0x0000006d006d7308 */ /* 0x000ff00000000800 */
[----:B------:R-:W-:Y:S08]  /*8560*/  MUFU.EX2 R113, R113 ;  /* 0x0000007100717308 */ /* 0x000ff00000000800 */
[----:B------:R-:W1:Y:S08]  /*8570*/  MUFU.EX2 R117, R117 ;  /* 0x0000007500757308 */ /* 0x000e700000000800 */
[----:B------:R-:W2:Y:S08]  /*8580*/  MUFU.EX2 R121, R121 ;  /* 0x0000007900797308 */ /* 0x000eb00000000800 */
[----:B------:R-:W-:Y:S01]  /*8590*/  MUFU.EX2 R125, R125 ;  /* 0x0000007d007d7308 */ /* 0x000fe20000000800 */
[----:B------:R-:W-:-:S02]  /*85a0*/  WARPGROUP.DEPBAR.LE gsb0, 0x0 ;  /* 0x00008000000079c5 */ /* 0x000fc40000010000 */
[----:B------:R-:W-:Y:S01]  /*85b0*/  WARPGROUP.ARRIVE ;  /* 0x00000000000079c5 */ /* 0x000fe20000000000 */
[----:B------:R-:W3:Y:S01]  /*85c0*/  SHFL.BFLY PT, R145, R2, 0x2, 0x1f ;  /* 0x0c401f0002917f89 */ /* 0x000ee200000e0000 */
[-CC-:B------:R-:W-:Y:S01]  /*85d0*/  FFMA.FTZ R144, R112, R14.reuse, -R153.reuse ;  /* 0x0000000e70907223 */ /* 0x180fe20000010899 */
[----:B------:R-:W-:-:S03]  /*85e0*/  FFMA.FTZ R146, R116, R14, -R153 ;  /* 0x0000000e74927223 */ /* 0x000fc60000010899 */
[----:B------:R-:W-:Y:S02]  /*85f0*/  HGMMA.64x128x16.F32 R24, R140, gdesc[UR12].tnspB, R24, gsb0 ;  /* 0x41e0000c8c187df0 */ /* 0x000fe40008000818 */
[----:B------:R-:W-:Y:S08]  /*8600*/  MUFU.EX2 R144, R144 ;  /* 0x0000009000907308 */ /* 0x000ff00000000800 */
[----:B------:R-:W-:Y:S01]  /*8610*/  MUFU.EX2 R146, R146 ;  /* 0x0000009200927308 */ /* 0x000fe20000000800 */
[----:B---3--:R-:W-:-:S05]  /*8620*/  FMNMX.FTZ R145, R2, R145, !PT ;  /* 0x0000009102917209 */ /* 0x008fca0007810000 */
[----:B------:R-:W3:Y:S02]  /*8630*/  SHFL.BFLY PT, R12, R145, 0x1, 0x1f ;  /* 0x0c201f00910c7f89 */ /* 0x000ee400000e0000 */
[----:B---3--:R-:W-:-:S05]  /*8640*/  FMNMX.FTZ R12, R145, R12, !PT ;  /* 0x0000000c910c7209 */ /* 0x008fca0007810000 */
[----:B------:R-:W-:Y:S02]  /*8650*/  FADD.FTZ R129, -R12, R21 ;  /* 0x000000150c817221 */ /* 0x000fe40000010100 */
[----:B------:R-:W-:Y:S02]  /*8660*/  MUFU.EX2 R21, R133 ;  /* 0x0000008500157308 */ /* 0x000fe40000000800 */
[----:B------:R-:W-:-:S06]  /*8670*/  FMUL.FTZ R129, R129, R14 ;  /* 0x0000000e81817220 */ /* 0x000fcc0000410000 */
[----:B------:R-:W-:Y:S01]  /*8680*/  MUFU.EX2 R2, R129 ;  /* 0x0000008100027308 */ /* 0x000fe20000000800 */
[----:B------:R-:W-:Y:S02]  /*8690*/  WARPGROUP.DEPBAR.LE gsb0, 0x0 ;  /* 0x00008000000079c5 */ /* 0x000fe40000010000 */
[----:B------:R-:W-:Y:S01]  /*86a0*/  WARPGROUP.ARRIVE ;  /* 0x00000000000079c5 */ /* 0x000fe20000000000 */
[----:B------:R-:W-:Y:S01]  /*86b0*/  FMUL.FTZ R141, R12, R14 ;  /* 0x0000000e0c8d7220 */ /* 0x000fe20000410000 */
[----:B-1----:R-:W-:Y:S02]  /*86c0*/  F2FP.F16.F32.PACK_AB R140, R117, R88 ;  /* 0x00000058758c723e */ /* 0x002fe400000000ff */
[----:B--2---:R-:W-:Y:S01]  /*86d0*/  F2FP.F16.F32.PACK_AB R142, R121, R92 ;  /* 0x0000005c798e723e */ /* 0x004fe200000000ff */
[-CC-:B------:R-:W-:Y:S01]  /*86e0*/  FFMA.FTZ R90, R90, R14.reuse, -R141.reuse ;  /* 0x0000000e5a5a7223 */ /* 0x180fe2000001088d */
[----:B------:R-:W-:Y:S01]  /*86f0*/  HGMMA.64x128x16.F32 R24, R136, gdesc[UR4].tnspB, R24, gsb0 ;  /* 0x41e0000488187df0 */ /* 0x000fe20008000818 */
[-CC-:B------:R-:W-:Y:S01]  /*8700*/  FFMA.FTZ R91, R91, R14.reuse, -R141.reuse ;  /* 0x0000000e5b5b7223 */ /* 0x180fe2000001088d */
[-CC-:B------:R-:W-:Y:S01]  /*8710*/  FFMA.FTZ R94, R94, R14.reuse, -R141.reuse ;  /* 0x0000000e5e5e7223 */ /* 0x180fe2000001088d */
[----:B------:R1:W2:Y:S01]  /*8720*/  MUFU.EX2 R157, R90 ;  /* 0x0000005a009d7308 */ /* 0x0002a20000000800 */
[-CC-:B------:R-:W-:Y:S01]  /*8730*/  FFMA.FTZ R95, R95, R14.reuse, -R141.reuse ;  /* 0x0000000e5f5f7223 */ /* 0x180fe2000001088d */
[-CC-:B------:R-:W-:Y:S01]  /*8740*/  FFMA.FTZ R98, R98, R14.reuse, -R141.reuse ;  /* 0x0000000e62627223 */ /* 0x180fe2000001088d */
[-CC-:B------:R-:W-:Y:S01]  /*8750*/  FFMA.FTZ R99, R99, R14.reuse, -R141.reuse ;  /* 0x0000000e63637223 */ /* 0x180fe2000001088d */
[-CC-:B------:R-:W-:Y:S01]  /*8760*/  FFMA.FTZ R102, R102, R14.reuse, -R141.reuse ;  /* 0x0000000e66667223 */ /* 0x180fe2000001088d */
[-CC-:B------:R-:W-:Y:S01]  /*8770*/  FFMA.FTZ R103, R103, R14.reuse, -R141.reuse ;  /* 0x0000000e67677223 */ /* 0x180fe2000001088d */
[-CC-:B------:R-:W-:Y:S01]  /*8780*/  FFMA.FTZ R106, R106, R14.reuse, -R141.reuse ;  /* 0x0000000e6a6a7223 */ /* 0x180fe2000001088d */
[----:B------:R-:W-:Y:S01]  /*8790*/  FFMA.FTZ R107, R107, R14, -R141 ;  /* 0x0000000e6b6b7223 */ /* 0x000fe2000001088d */
[----:B------:R-:W3:Y:S01]  /*87a0*/  MUFU.EX2 R91, R91 ;  /* 0x0000005b005b7308 */ /* 0x000ee20000000800 */
[----:B-1----:R-:W-:-:S02]  /*87b0*/  IMAD.U32 R90, RZ, RZ, UR36 ;  /* 0x00000024ff5a7e24 */ /* 0x002fc4000f8e00ff */
[-CC-:B------:R-:W-:Y:S01]  /*87c0*/  FFMA.FTZ R110, R110, R14.reuse, -R141.reuse ;  /* 0x0000000e6e6e7223 */ /* 0x180fe2000001088d */
[-CC-:B------:R-:W-:Y:S01]  /*87d0*/  FFMA.FTZ R111, R111, R14.reuse, -R141.reuse ;  /* 0x0000000e6f6f7223 */ /* 0x180fe2000001088d */
[-CC-:B------:R-:W-:Y:S01]  /*87e0*/  FFMA.FTZ R114, R114, R14.reuse, -R141.reuse ;  /* 0x0000000e72727223 */ /* 0x180fe2000001088d */
[-CC-:B------:R-:W-:Y:S01]  /*87f0*/  FFMA.FTZ R115, R115, R14.reuse, -R141.reuse ;  /* 0x0000000e73737223 */ /* 0x180fe2000001088d */
[----:B------:R-:W-:Y:S01]  /*8800*/  @!P1 LEA R90, R90, UR37, 0x3 ;  /* 0x000000255a5a9c11 */ /* 0x000fe2000f8e18ff */
[----:B------:R-:W-:Y:S01]  /*8810*/  FFMA.FTZ R118, R118, R14, -R141 ;  /* 0x0000000e76767223 */ /* 0x000fe2000001088d */
[----:B------:R1:W4:Y:S01]  /*8820*/  MUFU.EX2 R159, R94 ;  /* 0x0000005e009f7308 */ /* 0x0003220000000800 */
[----:B--2---:R-:W-:Y:S01]  /*8830*/  FFMA.FTZ R10, R2, R10, R157 ;  /* 0x0000000a020a7223 */ /* 0x004fe2000001009d */
[-CC-:B------:R-:W-:Y:S01]  /*8840*/  FFMA.FTZ R119, R119, R14.reuse, -R141.reuse ;  /* 0x0000000e77777223 */ /* 0x180fe2000001088d */
[----:B------:R-:W-:Y:S02]  /*8850*/  @!P1 VIADD R90, R90, 0x2a840 ;  /* 0x0002a8405a5a9836 */ /* 0x000fe40000000000 */
[-CC-:B------:R-:W-:Y:S01]  /*8860*/  FFMA.FTZ R122, R122, R14.reuse, -R141.reuse ;  /* 0x0000000e7a7a7223 */ /* 0x180fe2000001088d */
[-CC-:B------:R-:W-:Y:S01]  /*8870*/  FFMA.FTZ R123, R123, R14.reuse, -R141.reuse ;  /* 0x0000000e7b7b7223 */ /* 0x180fe2000001088d */
[-CC-:B------:R-:W-:Y:S01]  /*8880*/  FFMA.FTZ R126, R126, R14.reuse, -R141.reuse ;  /* 0x0000000e7e7e7223 */ /* 0x180fe2000001088d */
[-CC-:B------:R-:W-:Y:S01]  /*8890*/  FFMA.FTZ R127, R127, R14.reuse, -R141.reuse ;  /* 0x0000000e7f7f7223 */ /* 0x180fe2000001088d */
[----:B------:R-:W-:Y:S01]  /*88a0*/  @!P1 PRMT R90, RZ, 0x654, R90 ;  /* 0x00000654ff5a9816 */ /* 0x000fe2000000005a */
[----:B-1----:R-:W-:Y:S01]  /*88b0*/  IMAD.U32 R94, RZ, RZ, UR11 ;  /* 0x0000000bff5e7e24 */ /* 0x002fe2000f8e00ff */
[----:B------:R-:W1:Y:S01]  /*88c0*/  MUFU.EX2 R95, R95 ;  /* 0x0000005f005f7308 */ /* 0x000e620000000800 */
[----:B---3--:R-:W-:Y:S01]  /*88d0*/  FADD.FTZ R10, R91, R10 ;  /* 0x0000000a5b0a7221 */ /* 0x008fe20000010000 */
[-CC-:B------:R-:W-:Y:S01]  /*88e0*/  FFMA.FTZ R130, R130, R14.reuse, -R141.reuse ;  /* 0x0000000e82827223 */ /* 0x180fe2000001088d */
[-CC-:B------:R-:W-:Y:S01]  /*88f0*/  FFMA.FTZ R131, R131, R14.reuse, -R141.reuse ;  /* 0x0000000e83837223 */ /* 0x180fe2000001088d */
[-CC-:B------:R-:W-:Y:S01]  /*8900*/  FFMA.FTZ R134, R134, R14.reuse, -R141.reuse ;  /* 0x0000000e86867223 */ /* 0x180fe2000001088d */
[----:B------:R-:W-:Y:S01]  /*8910*/  FFMA.FTZ R135, R135, R14, -R141 ;  /* 0x0000000e87877223 */ /* 0x000fe2000001088d */
[----:B------:R-:W-:Y:S01]  /*8920*/  UMOV UR7, UR36 ;  /* 0x0000002400077c82 */ /* 0x000fe20008000000 */
[----:B----4-:R-:W-:Y:S01]  /*8930*/  FADD.FTZ R10, R159, R10 ;  /* 0x0000000a9f0a7221 */ /* 0x010fe20000010000 */
[----:B------:R-:W2:Y:S01]  /*8940*/  MUFU.EX2 R153, R98 ;  /* 0x0000006200997308 */ /* 0x000ea20000000800 */
[----:B------:R-:W-:-:S07]  /*8950*/  F2FP.F16.F32.PACK_AB R157, R91, R157 ;  /* 0x0000009d5b9d723e */ /* 0x000fce00000000ff */
[----:B------:R-:W3:Y:S01]  /*8960*/  MUFU.EX2 R99, R99 ;  /* 0x0000006300637308 */ /* 0x000ee20000000800 */
[C---:B-1----:R-:W-:Y:S01]  /*8970*/  FADD.FTZ R10, R95.reuse, R10 ;  /* 0x0000000a5f0a7221 */ /* 0x042fe20000010000 */
[----:B------:R-:W-:-:S06]  /*8980*/  F2FP.F16.F32.PACK_AB R159, R95, R159 ;  /* 0x0000009f5f9f723e */ /* 0x000fcc00000000ff */
[----:B------:R-:W1:Y:S01]  /*8990*/  MUFU.EX2 R155, R102 ;  /* 0x00000066009b7308 */ /* 0x000e620000000800 */
[----:B--2---:R-:W-:-:S07]  /*89a0*/  FADD.FTZ R10, R153, R10 ;  /* 0x0000000a990a7221 */ /* 0x004fce0000010000 */
[----:B------:R-:W2:Y:S01]  /*89b0*/  MUFU.EX2 R103, R103 ;  /* 0x0000006700677308 */ /* 0x000ea20000000800 */
[C---:B---3--:R-:W-:Y:S01]  /*89c0*/  FADD.FTZ R10, R99.reuse, R10 ;  /* 0x0000000a630a7221 */ /* 0x048fe20000010000 */
[----:B------:R-:W-:-:S06]  /*89d0*/  F2FP.F16.F32.PACK_AB R153, R99, R153 ;  /* 0x000000996399723e */ /* 0x000fcc00000000ff */
[----:B------:R-:W3:Y:S01]  /*89e0*/  MUFU.EX2 R129, R106 ;  /* 0x0000006a00817308 */ /* 0x000ee20000000800 */
[----:B-1----:R-:W-:-:S07]  /*89f0*/  FADD.FTZ R10, R155, R10 ;  /* 0x0000000a9b0a7221 */ /* 0x002fce0000010000 */
[----:B------:R-:W1:Y:S01]  /*8a00*/  MUFU.EX2 R107, R107 ;  /* 0x0000006b006b7308 */ /* 0x000e620000000800 */
[C---:B--2---:R-:W-:Y:S01]  /*8a10*/  FADD.FTZ R10, R103.reuse, R10 ;  /* 0x0000000a670a7221 */ /* 0x044fe20000010000 */
[----:B------:R-:W-:-:S06]  /*8a20*/  F2FP.F16.F32.PACK_AB R155, R103, R155 ;  /* 0x0000009b679b723e */ /* 0x000fcc00000000ff */
[----:B------:R-:W2:Y:S01]  /*8a30*/  MUFU.EX2 R151, R110 ;  /* 0x0000006e00977308 */ /* 0x000ea20000000800 */
[----:B---3--:R-:W-:-:S07]  /*8a40*/  FADD.FTZ R10, R129, R10 ;  /* 0x0000000a810a7221 */ /* 0x008fce0000010000 */
        /* <DEDUP_REMOVED lines=16> */
[----:B------:R-:W-:Y:S02]  /*8b50*/  WARPGROUP.DEPBAR.LE gsb0, 0x0 ;  /* 0x00008000000079c5 */ /* 0x000fe40000010000 */
[----:B------:R4:W-:Y:S01]  /*8b60*/  @!P1 SYNCS.ARRIVE.TRANS64.RED.A1T0 RZ, [R90+URZ], RZ ;  /* 0x000000ff5aff99a7 */ /* 0x0009e2000810043f */
[----:B-1----:R-:W-:Y:S01]  /*8b70*/  FADD.FTZ R10, R119, R10 ;  /* 0x0000000a770a7221 */ /* 0x002fe20000010000 */
[----:B------:R-:W-:Y:S02]  /*8b80*/  F2FP.F16.F32.PACK_AB R138, R21, R100 ;  /* 0x00000064158a723e */ /* 0x000fe400000000ff */
[----:B------:R-:W-:Y:S01]  /*8b90*/  F2FP.F16.F32.PACK_AB R147, R119, R147 ;  /* 0x000000937793723e */ /* 0x000fe200000000ff */
[----:B------:R-:W1:Y:S01]  /*8ba0*/  MUFU.EX2 R143, R126 ;  /* 0x0000007e008f7308 */ /* 0x000e620000000800 */
[----:B--2---:R-:W-:Y:S01]  /*8bb0*/  FADD.FTZ R10, R133, R10 ;  /* 0x0000000a850a7221 */ /* 0x004fe20000010000 */
[----:B------:R-:W-:Y:S01]  /*8bc0*/  F2FP.F16.F32.PACK_AB R136, R125, R96 ;  /* 0x000000607d88723e */ /* 0x000fe200000000ff */
[----:B----4-:R-:W-:-:S05]  /*8bd0*/  @!P1 VIADD R90, R94, 0x2a860 ;  /* 0x0002a8605e5a9836 */ /* 0x010fca0000000000 */
[----:B------:R-:W-:Y:S01]  /*8be0*/  @!P1 PRMT R90, RZ, 0x654, R90 ;  /* 0x00000654ff5a9816 */ /* 0x000fe2000000005a */
[----:B------:R-:W2:Y:S01]  /*8bf0*/  MUFU.EX2 R127, R127 ;  /* 0x0000007f007f7308 */ /* 0x000ea20000000800 */
[C---:B---3--:R-:W-:Y:S01]  /*8c00*/  FADD.FTZ R10, R123.reuse, R10 ;  /* 0x0000000a7b0a7221 */ /* 0x048fe20000010000 */
[----:B------:R-:W-:Y:S01]  /*8c10*/  F2FP.F16.F32.PACK_AB R141, R123, R133 ;  /* 0x000000857b8d723e */ /* 0x000fe200000000ff */
[----:B------:R3:W-:Y:S01]  /*8c20*/  @!P1 SYNCS.ARRIVE.TRANS64.RED.A1T0 RZ, [R90+URZ], RZ ;  /* 0x000000ff5aff99a7 */ /* 0x0007e2000810043f */
[C---:B------:R-:W-:Y:S01]  /*8c30*/  ISETP.GT.AND P1, PT, R20.reuse, R15, PT ;  /* 0x0000000f1400720c */ /* 0x040fe20003f24270 */
[----:B------:R-:W-:-:S03]  /*8c40*/  VIADD R20, R20, 0xffffffff ;  /* 0xffffffff14147836 */ /* 0x000fc60000000000 */
[----:B------:R-:W4:Y:S01]  /*8c50*/  MUFU.EX2 R137, R130 ;  /* 0x0000008200897308 */ /* 0x000f220000000800 */
[----:B-1----:R-:W-:Y:S01]  /*8c60*/  FADD.FTZ R10, R143, R10 ;  /* 0x0000000a8f0a7221 */ /* 0x002fe20000010000 */
[----:B---3--:R-:W-:Y:S01]  /*8c70*/  FADD.FTZ R90, R158, R11 ;  /* 0x0000000b9e5a7221 */ /* 0x008fe20000010000 */
[----:B------:R-:W-:-:S03]  /*8c80*/  F2FP.F16.F32.PACK_AB R158, R89, R158 ;  /* 0x0000009e599e723e */ /* 0x000fc600000000ff */
[----:B------:R-:W-:Y:S02]  /*8c90*/  FADD.FTZ R11, R89, R90 ;  /* 0x0000005a590b7221 */ /* 0x000fe40000010000 */
[----:B------:R-:W1:Y:S01]  /*8ca0*/  MUFU.EX2 R131, R131 ;  /* 0x0000008300837308 */ /* 0x000e620000000800 */
[C---:B--2---:R-:W-:Y:S01]  /*8cb0*/  FADD.FTZ R10, R127.reuse, R10 ;  /* 0x0000000a7f0a7221 */ /* 0x044fe20000010000 */
[----:B------:R-:W-:Y:S01]  /*8cc0*/  F2FP.F16.F32.PACK_AB R143, R127, R143 ;  /* 0x0000008f7f8f723e */ /* 0x000fe200000000ff */
[----:B------:R-:W-:Y:S01]  /*8cd0*/  FADD.FTZ R90, R152, R11 ;  /* 0x0000000b985a7221 */ /* 0x000fe20000010000 */
[----:B------:R-:W-:-:S03]  /*8ce0*/  F2FP.F16.F32.PACK_AB R152, R93, R152 ;  /* 0x000000985d98723e */ /* 0x000fc600000000ff */
[----:B------:R-:W-:Y:S01]  /*8cf0*/  FADD.FTZ R11, R93, R90 ;  /* 0x0000005a5d0b7221 */ /* 0x000fe20000010000 */
[----:B------:R-:W2:Y:S01]  /*8d00*/  MUFU.EX2 R139, R134 ;  /* 0x00000086008b7308 */ /* 0x000ea20000000800 */
[----:B----4-:R-:W-:Y:S02]  /*8d10*/  FADD.FTZ R10, R137, R10 ;  /* 0x0000000a890a7221 */ /* 0x010fe40000010000 */
[----:B------:R-:W-:Y:S01]  /*8d20*/  FADD.FTZ R90, R154, R11 ;  /* 0x0000000b9a5a7221 */ /* 0x000fe20000010000 */
[----:B------:R-:W-:-:S03]  /*8d30*/  F2FP.F16.F32.PACK_AB R154, R97, R154 ;  /* 0x0000009a619a723e */ /* 0x000fc600000000ff */
[----:B------:R-:W-:Y:S01]  /*8d40*/  FADD.FTZ R11, R97, R90 ;  /* 0x0000005a610b7221 */ /* 0x000fe20000010000 */
[----:B------:R-:W3:Y:S01]  /*8d50*/  MUFU.EX2 R135, R135 ;  /* 0x0000008700877308 */ /* 0x000ee20000000800 */
[C---:B-1----:R-:W-:Y:S01]  /*8d60*/  FADD.FTZ R10, R131.reuse, R10 ;  /* 0x0000000a830a7221 */ /* 0x042fe20000010000 */
[----:B------:R-:W-:Y:S01]  /*8d70*/  F2FP.F16.F32.PACK_AB R137, R131, R137 ;  /* 0x000000898389723e */ /* 0x000fe200000000ff */
[----:B------:R-:W-:Y:S01]  /*8d80*/  FADD.FTZ R90, R148, R11 ;  /* 0x0000000b945a7221 */ /* 0x000fe20000010000 */
[----:B------:R-:W-:-:S03]  /*8d90*/  F2FP.F16.F32.PACK_AB R148, R101, R148 ;  /* 0x000000946594723e */ /* 0x000fc600000000ff */
[----:B------:R-:W-:Y:S01]  /*8da0*/  FADD.FTZ R11, R101, R90 ;  /* 0x0000005a650b7221 */ /* 0x000fe20000010000 */
[----:B--2---:R-:W-:-:S03]  /*8db0*/  FADD.FTZ R10, R139, R10 ;  /* 0x0000000a8b0a7221 */ /* 0x004fc60000010000 */
[----:B------:R-:W-:Y:S01]  /*8dc0*/  FADD.FTZ R90, R150, R11 ;  /* 0x0000000b965a7221 */ /* 0x000fe20000010000 */
[----:B------:R-:W-:-:S03]  /*8dd0*/  F2FP.F16.F32.PACK_AB R150, R105, R150 ;  /* 0x000000966996723e */ /* 0x000fc600000000ff */
[----:B------:R-:W-:Y:S01]  /*8de0*/  FADD.FTZ R11, R105, R90 ;  /* 0x0000005a690b7221 */ /* 0x000fe20000010000 */
[C---:B---3--:R-:W-:Y:S01]  /*8df0*/  FADD.FTZ R10, R135.reuse, R10 ;  /* 0x0000000a870a7221 */ /* 0x048fe20000010000 */
[----:B------:R-:W-:Y:S02]  /*8e00*/  F2FP.F16.F32.PACK_AB R139, R135, R139 ;  /* 0x0000008b878b723e */ /* 0x000fe400000000ff */
[----:B------:R-:W-:Y:S01]  /*8e10*/  FADD.FTZ R90, R144, R11 ;  /* 0x0000000b905a7221 */ /* 0x000fe20000010000 */
[----:B------:R-:W-:-:S03]  /*8e20*/  F2FP.F16.F32.PACK_AB R144, R109, R144 ;  /* 0x000000906d90723e */ /* 0x000fc600000000ff */
[----:B------:R-:W-:-:S04]  /*8e30*/  FADD.FTZ R11, R109, R90 ;  /* 0x0000005a6d0b7221 */ /* 0x000fc80000010000 */
[----:B------:R-:W-:Y:S01]  /*8e40*/  FADD.FTZ R90, R146, R11 ;  /* 0x0000000b925a7221 */ /* 0x000fe20000010000 */
[----:B------:R-:W-:-:S03]  /*8e50*/  F2FP.F16.F32.PACK_AB R146, R113, R146 ;  /* 0x000000927192723e */ /* 0x000fc600000000ff */
[----:B------:R-:W-:-:S04]  /*8e60*/  FADD.FTZ R11, R113, R90 ;  /* 0x0000005a710b7221 */ /* 0x000fc80000010000 */
[----:B------:R-:W-:-:S04]  /*8e70*/  FADD.FTZ R90, R88, R11 ;  /* 0x0000000b585a7221 */ /* 0x000fc80000010000 */
[----:B------:R-:W-:-:S04]  /*8e80*/  FADD.FTZ R11, R117, R90 ;  /* 0x0000005a750b7221 */ /* 0x000fc80000010000 */
[----:B------:R-:W-:-:S04]  /*8e90*/  FADD.FTZ R90, R92, R11 ;  /* 0x0000000b5c5a7221 */ /* 0x000fc80000010000 */
[----:B------:R-:W-:-:S04]  /*8ea0*/  FADD.FTZ R11, R121, R90 ;  /* 0x0000005a790b7221 */ /* 0x000fc80000010000 */
[----:B------:R-:W-:-:S04]  /*8eb0*/  FADD.FTZ R88, R96, R11 ;  /* 0x0000000b60587221 */ /* 0x000fc80000010000 */
[----:B------:R-:W-:-:S04]  /*8ec0*/  FADD.FTZ R11, R125, R88 ;  /* 0x000000587d0b7221 */ /* 0x000fc80000010000 */
[----:B------:R-:W-:-:S04]  /*8ed0*/  FADD.FTZ R88, R100, R11 ;  /* 0x0000000b64587221 */ /* 0x000fc80000010000 */
[----:B------:R-:W-:Y:S01]  /*8ee0*/  FADD.FTZ R11, R21, R88 ;  /* 0x00000058150b7221 */ /* 0x000fe20000010000 */
[----:B------:R-:W-:Y:S01]  /*8ef0*/  IMAD.MOV.U32 R21, RZ, RZ, R12 ;  /* 0x000000ffff157224 */ /* 0x000fe200078e000c */
[----:B------:R-:W-:Y:S06]  /*8f00*/  @P1 BRA `(.L_x_920) ;  /* 0xffffffe400041947 */ /* 0x000fec000383ffff */
.L_x_911:
[----:B------:R-:W-:-:S13]  /*8f10*/  ISETP.GE.AND P1, PT, R20, R19, PT ;  /* 0x000000131400720c */ /* 0x000fda0003f26270 */
[----:B------:R-:W-:Y:S05]  /*8f20*/  @!P1 BRA `(.L_x_921) ;  /* 0x0000002c00589947 */ /* 0x000fea0003800000 */
[----:B------:R-:W-:Y:S01]  /*8f30*/  IMAD.MOV.U32 R15, RZ, RZ, R12 ;  /* 0x000000ffff0f7224 */ /* 0x000fe200078e000c */
[----:B------:R-:W-:Y:S01]  /*8f40*/  UMOV UR38, UR46 ;  /* 0x0000002e00267c82 */ /* 0x000fe20008000000 */
[----:B------:R-:W-:Y:S01]  /*8f50*/  IMAD.MOV.U32 R173, RZ, RZ, R3 ;  /* 0x000000ffffad7224 */ /* 0x000fe200078e0003 */
[----:B------:R-:W-:Y:S01]  /*8f60*/  UMOV UR7, UR36 ;  /* 0x0000002400077c82 */ /* 0x000fe20008000000 */
[----:B------:R-:W-:Y:S01]  /*8f70*/  IMAD.IADD R21, R5, 0x1, R13 ;  /* 0x0000000105157824 */ /* 0x000fe200078e020d */
[----:B------:R-:W-:Y:S01]  /*8f80*/  ULDC UR40, c[0x0][0x9e4] ;  /* 0x0002790000287ab9 */ /* 0x000fe20000000800 */
[----:B------:R-:W-:Y:S01]  /*8f90*/  ULDC UR41, c[0x0][0x9dc] ;  /* 0x0002770000297ab9 */ /* 0x000fe20000000800 */
[----:B------:R-:W-:-:S05]  /*8fa0*/  ULDC UR47, c[0x0][0x9e0] ;  /* 0x00027800002f7ab9 */ /* 0x000fca0000000800 */
.L_x_938:
[----:B------:R-:W-:-:S04]  /*8fb0*/  UIADD3 UR36, UR7, 0x1, URZ ;  /* 0x0000000107247890 */ /* 0x000fc8000fffe03f */
[----:B------:R-:W-:-:S04]  /*8fc0*/  UISETP.NE.AND UP0, UPT, UR36, 0x2, UPT ;  /* 0x000000022400788c */ /* 0x000fc8000bf05270 */
[----:B------:R-:W-:Y:S02]  /*8fd0*/  USEL UR46, URZ, 0x1, UP0 ;  /* 0x000000013f2e7887 */ /* 0x000fe40008000000 */
[----:B------:R-:W-:Y:S02]  /*8fe0*/  USEL UR36, UR36, URZ, UP0 ;  /* 0x0000003f24247287 */ /* 0x000fe40008000000 */
[----:B------:R-:W-:Y:S01]  /*8ff0*/  ULOP3.LUT UR46, UR38, UR46, URZ, 0x3c, !UPT ;  /* 0x0000002e262e7292 */ /* 0x000fe2000f8e3c3f */
[----:B------:R-:W-:Y:S11]  /*9000*/  @!P0 BRA `(.L_x_922) ;  /* 0x0000000000048947 */ /* 0x000ff60003800000 */
[----:B------:R-:W-:Y:S01]  /*9010*/  BPT.TRAP 0x1 ;  /* 0x000000040000795c */ /* 0x000fe20000300000 */
.L_x_922:
[----:B------:R-:W-:Y:S01]  /*9020*/  ULEA UR6, UR36, UR37, 0x3 ;  /* 0x0000002524067291 */ /* 0x000fe2000f8e183f */
[----:B------:R-:W-:-:S05]  /*9030*/  IMAD.U32 R3, RZ, RZ, UR46 ;  /* 0x0000002eff037e24 */ /* 0x000fca000f8e00ff */
[----:B------:R-:W-:-:S04]  /*9040*/  SHF.L.U32 R3, R3, 0x1f, RZ ;  /* 0x0000001f03037819 */ /* 0x000fc800000006ff */
[----:B------:R1:W2:Y:S01]  /*9050*/  SYNCS.PHASECHK.TRANS64.TRYWAIT P1, [UR6+0x2a830], R3 ;  /* 0x02a83003ff0075a7 */ /* 0x0002a20008020146 */
[----:B------:R-:W-:Y:S05]  /*9060*/  @!P0 BRA `(.L_x_923) ;  /* 0x0000000000048947 */ /* 0x000fea0003800000 */
[----:B------:R-:W-:Y:S01]  /*9070*/  BPT.TRAP 0x1 ;  /* 0x000000040000795c */ /* 0x000fe20000300000 */
.L_x_923:
[----:B--2---:R-:W-:Y:S05]  /*9080*/  @P1 BRA `(.L_x_924) ;  /* 0x0000000000081947 */ /* 0x004fea0003800000 */
[----:B------:R-:W2:Y:S02]  /*9090*/  SYNCS.PHASECHK.TRANS64.TRYWAIT P1, [UR6+0x2a830], R3 ;  /* 0x02a83003ff0075a7 */ /* 0x000ea40008020146 */
[----:B--2---:R-:W-:Y:S05]  /*90a0*/  @!P1 BRA `(.L_x_925) ;  /* 0x0000008000709947 */ /* 0x004fea0003800000 */
.L_x_924:
        /* <DEDUP_REMOVED lines=133> */
.L_x_926:
[----:B------:R-:W-:Y:S01]  /*9900*/  ULEA UR10, UR7, UR37, 0x3 ;  /* 0x00000025070a7291 */ /* 0x000fe2000f8e183f */
[----:B------:R-:W-:-:S05]  /*9910*/  IMAD.U32 R0, RZ, RZ, UR38 ;  /* 0x00000026ff007e24 */ /* 0x000fca000f8e00ff */
[----:B------:R-:W-:-:S04]  /*9920*/  SHF.L.U32 R0, R0, 0x1f, RZ ;  /* 0x0000001f00007819 */ /* 0x000fc800000006ff */
[----:B------:R3:W4:Y:S01]  /*9930*/  SYNCS.PHASECHK.TRANS64.TRYWAIT P1, [UR10+0x2a850], R0 ;  /* 0x02a85000ff0075a7 */ /* 0x000722000802014a */
[----:B------:R-:W-:Y:S05]  /*9940*/  @!P0 BRA `(.L_x_927) ;  /* 0x0000000000048947 */ /* 0x000fea0003800000 */
[----:B------:R-:W-:Y:S01]  /*9950*/  BPT.TRAP 0x1 ;  /* 0x000000040000795c */ /* 0x000fe20000300000 */
.L_x_927:
[----:B----4-:R-:W-:Y:S05]  /*9960*/  @P1 BRA `(.L_x_928) ;  /* 0x0000000000081947 */ /* 0x010fea0003800000 */
[----:B------:R-:W4:Y:S02]  /*9970*/  SYNCS.PHASECHK.TRANS64.TRYWAIT P1, [UR10+0x2a850], R0 ;  /* 0x02a85000ff0075a7 */ /* 0x000f24000802014a */
[----:B----4-:R-:W-:Y:S05]  /*9980*/  @!P1 BRA `(.L_x_929) ;  /* 0x0000007800509947 */ /* 0x010fea0003800000 */
.L_x_928:
[----:B------:R-:W-:Y:S01]  /*9990*/  UIADD3 UR6, UR37, 0x400, URZ ;  /* 0x0000040025067890 */ /* 0x000fe2000fffe03f */
[----:B------:R-:W-:-:S06]  /*99a0*/  WARPGROUP.ARRIVE ;  /* 0x00000000000079c5 */ /* 0x000fcc0000000000 */
[----:B------:R-:W4:Y:S01]  /*99b0*/  S2R R176, SR_TID.X ;  /* 0x0000000000b07919 */ /* 0x000f220000002100 */
[----:B-12---:R-:W1:Y:S01]  /*99c0*/  LDC R3, c[0x0][0x288] ;  /* 0x0000a200ff037b82 */ /* 0x006e620000000800 */
[----:B------:R-:W-:Y:S01]  /*99d0*/  USHF.R.U32.HI UR6, URZ, 0x4, UR6 ;  /* 0x000000043f067899 */ /* 0x000fe20008011606 */
[----:B---3--:R-:W-:Y:S01]  /*99e0*/  IMAD.U32 R0, RZ, RZ, UR36 ;  /* 0x00000024ff007e24 */ /* 0x008fe2000f8e00ff */
[----:B------:R-:W-:Y:S01]  /*99f0*/  ULDC UR14, c[0x0][0x2e0] ;  /* 0x0000b800000e7ab9 */ /* 0x000fe20000000800 */
[----:B------:R-:W-:Y:S01]  /*9a00*/  IMAD R14, R20, -0x60, RZ ;  /* 0xffffffa0140e7824 */ /* 0x000fe200078e02ff */
[----:B------:R-:W-:-:S03]  /*9a10*/  ULOP3.LUT UR6, UR6, 0x3fff, URZ, 0xc0, !UPT ;  /* 0x00003fff06067892 */ /* 0x000fc6000f8ec03f */
[----:B------:R-:W-:Y:S01]  /*9a20*/  IMAD R2, R17, UR14, R14 ;  /* 0x0000000e11027c24 */ /* 0x000fe2000f8e020e */
[----:B------:R-:W-:-:S04]  /*9a30*/  ULOP3.LUT UR6, UR6, 0x3000000, URZ, 0xfc, !UPT ;  /* 0x0300000006067892 */ /* 0x000fc8000f8efc3f */
[----:B------:R-:W-:-:S03]  /*9a40*/  UIMAD UR11, UR7, 0x600, UR6 ;  /* 0x00000600070b78a4 */ /* 0x000fc6000f8e0206 */
[----:B------:R-:W-:-:S04]  /*9a50*/  UMOV UR7, 0x40000040 ;  /* 0x4000004000077882 */ /* 0x000fc80000000000 */
[----:B------:R-:W-:Y:S02]  /*9a60*/  UMOV UR6, UR11 ;  /* 0x0000000b00067c82 */ /* 0x000fe40008000000 */
[----:B------:R-:W-:Y:S01]  /*9a70*/  HGMMA.64x128x16.F32 R24, R156, gdesc[UR4].tnspB, R24, gsb0 ;  /* 0x41e000049c187df0 */ /* 0x000fe20008000818 */
[----:B------:R-:W-:Y:S01]  /*9a80*/  UIADD3 UR6, UR11, 0x80, URZ ;  /* 0x000000800b067890 */ /* 0x000fe2000fffe03f */
[----:B-1----:R-:W-:Y:S01]  /*9a90*/  IADD3 R3, R2, 0x1, -R3 ;  /* 0x0000000102037810 */ /* 0x002fe20007ffe803 */
[----:B------:R-:W-:-:S04]  /*9aa0*/  UMOV UR7, 0x40000040 ;  /* 0x4000004000077882 */ /* 0x000fc80000000000 */
[----:B------:R-:W-:Y:S01]  /*9ab0*/  IMAD R3, R16, -0x2, R3 ;  /* 0xfffffffe10037824 */ /* 0x000fe200078e0203 */
[----:B----4-:R-:W-:-:S13]  /*9ac0*/  LOP3.LUT P1, RZ, R176, 0x7f, RZ, 0xc0, !PT ;  /* 0x0000007fb0ff7812 */ /* 0x010fda000782c0ff */
[----:B------:R-:W-:-:S05]  /*9ad0*/  @!P1 LEA R0, R0, UR37, 0x3 ;  /* 0x0000002500009c11 */ /* 0x000fca000f8e18ff */
        /* <DEDUP_REMOVED lines=23> */
[----:B------:R-:W-:Y:S01]  /*9c50*/  WARPGROUP.ARRIVE ;  /* 0x00000000000079c5 */ /* 0x000fe20000000000 */
[----:B------:R-:W-:-:S06]  /*9c60*/  IMAD R140, R16, -0x2, R14 ;  /* 0xfffffffe108c7824 */ /* 0x000fcc00078e020e */
[----:B------:R-:W-:Y:S01]  /*9c70*/  HGMMA.64x128x16.F32 R24, R136, gdesc[UR4].tnspB, R24, gsb0 ;  /* 0x41e0000488187df0 */ /* 0x000fe20008000818 */
[----:B------:R-:W-:Y:S02]  /*9c80*/  ULOP3.LUT UR6, URZ, UR41, URZ, 0x33, !UPT ;  /* 0x000000293f067292 */ /* 0x000fe4000f8e333f */
[----:B------:R-:W-:Y:S02]  /*9c90*/  WARPGROUP.DEPBAR.LE gsb0, 0x0 ;  /* 0x00008000000079c5 */ /* 0x000fe40000010000 */
[----:B------:R1:W-:Y:S01]  /*9ca0*/  @!P1 SYNCS.ARRIVE.TRANS64.RED.A1T0 RZ, [R0+URZ], RZ ;  /* 0x000000ff00ff99a7 */ /* 0x0003e2000810043f */
[----:B------:R-:W-:Y:S01]  /*9cb0*/  ISETP.GE.AND P1, PT, R172, 0x1, PT ;  /* 0x00000001ac00780c */ /* 0x000fe20003f26270 */
[C---:B------:R-:W-:Y:S02]  /*9cc0*/  VIADD R136, R3.reuse, UR47 ;  /* 0x0000002f03887c36 */ /* 0x040fe40008000000 */
[----:B------:R-:W-:Y:S02]  /*9cd0*/  VIADD R138, R3, UR6 ;  /* 0x00000006038a7c36 */ /* 0x000fe40008000000 */
[----:B-1----:R-:W-:-:S02]  /*9ce0*/  IMAD.IADD R0, R5, 0x1, R136 ;  /* 0x0000000105007824 */ /* 0x002fc400078e0288 */
[----:B------:R-:W-:-:S06]  /*9cf0*/  IMAD.IADD R2, R5, 0x1, R138 ;  /* 0x0000000105027824 */ /* 0x000fcc00078e028a */
[----:B------:R-:W-:Y:S05]  /*9d00*/  @!P1 BRA `(.L_x_930) ;  /* 0x0000000000589947 */ /* 0x000fea0003800000 */
        /* <DEDUP_REMOVED lines=11> */
.L_x_932:
[----:B------:R-:W-:-:S05]  /*9dc0*/  IMAD.U32 R137, RZ, RZ, UR40 ;  /* 0x00000028ff897e24 */ /* 0x000fca000f8e00ff */
[----:B------:R-:W-:-:S13]  /*9dd0*/  ISETP.NE.AND P1, PT, R137, 0x1, PT ;  /* 0x000000018900780c */ /* 0x000fda0003f25270 */
[----:B------:R-:W1:Y:S01]  /*9de0*/  @P1 LDC.64 R142, c[0x0][0x9e8] ;  /* 0x00027a00ff8e1b82 */ /* 0x000e620000000a00 */
[----:B------:R-:W-:-:S04]  /*9df0*/  @P1 IMAD.IADD R3, R5, 0x1, R13 ;  /* 0x0000000105031824 */ /* 0x000fc800078e020d */
[----:B-1----:R-:W-:-:S04]  /*9e00*/  @P1 IMAD.HI.U32 R142, R3, R142, RZ ;  /* 0x0000008e038e1227 */ /* 0x002fc800078e00ff */
[----:B------:R-:W-:Y:S01]  /*9e10*/  IMAD.MOV.U32 R3, RZ, RZ, R21 ;  /* 0x000000ffff037224 */ /* 0x000fe200078e0015 */
[----:B------:R-:W-:-:S07]  /*9e20*/  @P1 SHF.R.U32.HI R3, RZ, R143, R142 ;  /* 0x0000008fff031219 */ /* 0x000fce000001168e */
.L_x_933:
[----:B------:R-:W-:Y:S05]  /*9e30*/  BSYNC B0 ;  /* 0x0000000000007941 */ /* 0x000fea0003800000 */
.L_x_931:
[----:B------:R-:W-:-:S05]  /*9e40*/  IMAD R3, R3, R137, R140 ;  /* 0x0000008903037224 */ /* 0x000fca00078e028c */
[----:B------:R-:W-:Y:S02]  /*9e50*/  VIADDMNMX R0, R3, R137, R0, PT ;  /* 0x0000008903007246 */ /* 0x000fe40003800100 */
[----:B------:R-:W-:-:S07]  /*9e60*/  VIMNMX R2, R2, R3, !PT ;  /* 0x0000000302027248 */ /* 0x000fce0007fe0100 */
.L_x_930:
        /* <DEDUP_REMOVED lines=117> */
[----:B------:R-:W-:-:S13]  /*a5c0*/  ISETP.GE.AND P6, PT, R172, 0x1, PT ;  /* 0x00000001ac00780c */ /* 0x000fda0003fc6270 */
[----:B------:R-:W-:Y:S05]  /*a5d0*/  @!P6 BRA `(.L_x_934) ;  /* 0x000000000054e947 */ /* 0x000fea0003800000 */
[----:B------:R-:W-:Y:S01]  /*a5e0*/  IMAD.IADD R3, R4, 0x1, R13 ;  /* 0x0000000104037824 */ /* 0x000fe200078e020d */
[----:B------:R-:W-:Y:S04]  /*a5f0*/  BSSY B0, `(.L_x_935) ;  /* 0x0000010000007945 */ /* 0x000fe80003800000 */
[----:B------:R-:W-:-:S13]  /*a600*/  ISETP.GT.AND P6, PT, R3, -0x1, PT ;  /* 0xffffffff0300780c */ /* 0x000fda0003fc4270 */
        /* <DEDUP_REMOVED lines=9> */
.L_x_936:
[----:B------:R-:W-:-:S05]  /*a6a0*/  IMAD.U32 R12, RZ, RZ, UR40 ;  /* 0x00000028ff0c7e24 */ /* 0x000fca000f8e00ff */
[----:B------:R-:W-:-:S13]  /*a6b0*/  ISETP.NE.AND P6, PT, R12, 0x1, PT ;  /* 0x000000010c00780c */ /* 0x000fda0003fc5270 */
[----:B------:R-:W1:Y:S02]  /*a6c0*/  @P6 LDC.64 R148, c[0x0][0x9e8] ;  /* 0x00027a00ff946b82 */ /* 0x000e640000000a00 */
[----:B-1----:R-:W-:-:S05]  /*a6d0*/  @P6 IMAD.HI.U32 R148, R3, R148, RZ ;  /* 0x0000009403946227 */ /* 0x002fca00078e00ff */
[----:B------:R-:W-:-:S07]  /*a6e0*/  @P6 SHF.R.U32.HI R3, RZ, R149, R148 ;  /* 0x00000095ff036219 */ /* 0x000fce0000011694 */
.L_x_937:
[----:B------:R-:W-:Y:S05]  /*a6f0*/  BSYNC B0 ;  /* 0x0000000000007941 */ /* 0x000fea0003800000 */
.L_x_935:
[----:B------:R-:W-:-:S05]  /*a700*/  IMAD R3, R3, R12, R140 ;  /* 0x0000000c03037224 */ /* 0x000fca00078e028c */
[----:B------:R-:W-:Y:S02]  /*a710*/  VIADDMNMX R0, R3, R12, R0, PT ;  /* 0x0000000c03007246 */ /* 0x000fe40003800100 */
[----:B------:R-:W-:-:S07]  /*a720*/  VIMNMX R2, R2, R3, !PT ;  /* 0x0000000302027248 */ /* 0x000fce0007fe0100 */
.L_x_934:
[C---:B------:R-:W-:Y:S01]  /*a730*/  ISETP.GT.AND P1, PT, R2.reuse, 0x1, !P1 ;  /* 0x000000010200780c */ /* 0x040fe20004f24270 */
[----:B------:R-:W1:Y:S01]  /*a740*/  LDC R14, c[0x0][0x988] ;  /* 0x00026200ff0e7b82 */ /* 0x000e620000000800 */
[----:B------:R-:W-:Y:S01]  /*a750*/  ISETP.GT.AND P2, PT, R2, 0x8, !P2 ;  /* 0x000000080200780c */ /* 0x000fe20005744270 */
[----:B------:R-:W-:Y:S01]  /*a760*/  UMOV UR38, UR46 ;  /* 0x0000002e00267c82 */ /* 0x000fe20008000000 */
[C---:B------:R-:W-:Y:S01]  /*a770*/  ISETP.LT.OR P1, PT, R0.reuse, 0x2, P1 ;  /* 0x000000020000780c */ /* 0x040fe20000f21670 */
[----:B------:R-:W-:Y:S01]  /*a780*/  UMOV UR7, UR36 ;  /* 0x0000002400077c82 */ /* 0x000fe20008000000 */
        /* <DEDUP_REMOVED lines=57> */
[----:B------:R-:W-:Y:S02]  /*ab20*/  FMNMX.FTZ R12, R105, R12, !PT ;  /* 0x0000000c690c7209 */ /* 0x000fe40007810000 */
[----:B------:R-:W-:Y:S02]  /*ab30*/  ISETP.LT.OR P1, PT, R0, 0x2a, P1 ;  /* 0x0000002a0000780c */ /* 0x000fe40000f21670 */
[----:B------:R-:W-:Y:S02]  /*ab40*/  FMNMX.FTZ R12, R129, R12, !PT ;  /* 0x0000000c810c7209 */ /* 0x000fe40007810000 */
[----:B------:R-:W-:Y:S02]  /*ab50*/  FSEL R111, R111, -INF , !P1 ;  /* 0xff8000006f6f7808 */ /* 0x000fe40004800000 */
[----:B------:R-:W-:Y:S02]  /*ab60*/  ISETP.NE.AND P1, PT, R154, RZ, PT ;  /* 0x000000ff9a00720c */ /* 0x000fe40003f25270 */
[----:B------:R-:W-:-:S02]  /*ab70*/  ISETP.NE.AND P2, PT, R174, RZ, PT ;  /* 0x000000ffae00720c */ /* 0x000fc40003f45270 */
[----:B------:R-:W-:Y:S02]  /*ab80*/  ISETP.GT.AND P1, PT, R2, 0x30, !P1 ;  /* 0x000000300200780c */ /* 0x000fe40004f24270 */
[----:B------:R-:W-:Y:S02]  /*ab90*/  FMNMX.FTZ R12, R101, R12, !PT ;  /* 0x0000000c650c7209 */ /* 0x000fe40007810000 */
[----:B------:R-:W-:Y:S02]  /*aba0*/  ISETP.LT.OR P1, PT, R0, 0x31, P1 ;  /* 0x000000310000780c */ /* 0x000fe40000f21670 */
[----:B------:R-:W-:Y:S02]  /*abb0*/  FMNMX.FTZ R12, R133, R12, !PT ;  /* 0x0000000c850c7209 */ /* 0x000fe40007810000 */
[----:B------:R-:W-:Y:S02]  /*abc0*/  FSEL R91, R114, -INF , !P1 ;  /* 0xff800000725b7808 */ /* 0x000fe40004800000 */
[----:B------:R-:W-:Y:S01]  /*abd0*/  ISETP.NE.AND P1, PT, R112, RZ, PT ;  /* 0x000000ff7000720c */ /* 0x000fe20003f25270 */
[----:B------:R-:W2:Y:S01]  /*abe0*/  SHFL.BFLY PT, R3, R12, 0x2, 0x1f ;  /* 0x0c401f000c037f89 */ /* 0x000ea200000e0000 */
[----:B------:R-:W-:-:S02]  /*abf0*/  ISETP.NE.AND P6, PT, R124, RZ, PT ;  /* 0x000000ff7c00720c */ /* 0x000fc40003fc5270 */
[C---:B------:R-:W-:Y:S02]  /*ac00*/  ISETP.GT.AND P1, PT, R2.reuse, 0x31, !P1 ;  /* 0x000000310200780c */ /* 0x040fe40004f24270 */
[----:B------:R-:W-:Y:S02]  /*ac10*/  ISETP.GT.AND P3, PT, R2, 0x50, !P3 ;  /* 0x000000500200780c */ /* 0x000fe40005f64270 */
[C---:B------:R-:W-:Y:S02]  /*ac20*/  ISETP.LT.OR P1, PT, R0.reuse, 0x32, P1 ;  /* 0x000000320000780c */ /* 0x040fe40000f21670 */
[----:B------:R-:W-:Y:S02]  /*ac30*/  ISETP.LT.OR P3, PT, R0, 0x51, P3 ;  /* 0x000000510000780c */ /* 0x000fe40001f61670 */
[----:B------:R-:W-:Y:S02]  /*ac40*/  FSEL R115, R115, -INF , !P1 ;  /* 0xff80000073737808 */ /* 0x000fe40004800000 */
[----:B------:R-:W-:-:S02]  /*ac50*/  ISETP.NE.AND P1, PT, R156, RZ, PT ;  /* 0x000000ff9c00720c */ /* 0x000fc40003f25270 */
[C---:B------:R-:W-:Y:S02]  /*ac60*/  ISETP.GT.AND P4, PT, R2.reuse, 0x51, !P4 ;  /* 0x000000510200780c */ /* 0x040fe40006784270 */
[----:B------:R-:W-:Y:S02]  /*ac70*/  ISETP.GT.AND P1, PT, R2, 0x38, !P1 ;  /* 0x000000380200780c */ /* 0x000fe40004f24270 */
[----:B------:R-:W-:Y:S02]  /*ac80*/  FSEL R183, R130, -INF , !P3 ;  /* 0xff80000082b77808 */ /* 0x000fe40005800000 */
[----:B------:R-:W-:Y:S02]  /*ac90*/  ISETP.LT.OR P1, PT, R0, 0x39, P1 ;  /* 0x000000390000780c */ /* 0x000fe40000f21670 */
[----:B------:R-:W-:Y:S02]  /*aca0*/  ISETP.GT.AND P5, PT, R2, 0x58, !P5 ;  /* 0x000000580200780c */ /* 0x000fe40006fa4270 */
[----:B------:R-:W-:-:S02]  /*acb0*/  FSEL R175, R118, -INF , !P1 ;  /* 0xff80000076af7808 */ /* 0x000fc40004800000 */
[----:B------:R-:W-:Y:S02]  /*acc0*/  ISETP.NE.AND P1, PT, R116, RZ, PT ;  /* 0x000000ff7400720c */ /* 0x000fe40003f25270 */
[----:B------:R-:W-:Y:S02]  /*acd0*/  ISETP.LT.OR P4, PT, R0, 0x52, P4 ;  /* 0x000000520000780c */ /* 0x000fe40002781670 */
[----:B------:R-:W-:Y:S02]  /*ace0*/  ISETP.GT.AND P1, PT, R2, 0x39, !P1 ;  /* 0x000000390200780c */ /* 0x000fe40004f24270 */
[C---:B------:R-:W-:Y:S02]  /*acf0*/  ISETP.LT.OR P5, PT, R0.reuse, 0x59, P5 ;  /* 0x000000590000780c */ /* 0x040fe40002fa1670 */
        /* <DEDUP_REMOVED lines=15> */
[----:B------:R-:W-:Y:S02]  /*adf0*/  ISETP.LT.OR P1, PT, R0, 0x4a, P1 ;  /* 0x0000004a0000780c */ /* 0x000fe40000f21670 */
[----:B--2---:R-:W-:Y:S02]  /*ae00*/  FMNMX.FTZ R92, R12, R3, !PT ;  /* 0x000000030c5c7209 */ /* 0x004fe40007810000 */
[----:B------:R-:W-:-:S02]  /*ae10*/  FSEL R127, R127, -INF , !P1 ;  /* 0xff8000007f7f7808 */ /* 0x000fc40004800000 */
[----:B------:R-:W-:Y:S01]  /*ae20*/  ISETP.GT.AND P1, PT, R2, RZ, !P6 ;  /* 0x000000ff0200720c */ /* 0x000fe20007724270 */
[----:B------:R-:W2:Y:S01]  /*ae30*/  SHFL.BFLY PT, R3, R92, 0x1, 0x1f ;  /* 0x0c201f005c037f89 */ /* 0x000ea200000e0000 */
[----:B------:R-:W-:Y:S02]  /*ae40*/  ISETP.NE.AND P6, PT, R128, RZ, PT ;  /* 0x000000ff8000720c */ /* 0x000fe40003fc5270 */
[----:B------:R-:W-:Y:S02]  /*ae50*/  ISETP.LT.OR P1, PT, R0, 0x1, P1 ;  /* 0x000000010000780c */ /* 0x000fe40000f21670 */
[----:B------:R-:W-:Y:S02]  /*ae60*/  ISETP.GT.AND P2, PT, R2, 0x59, !P6 ;  /* 0x000000590200780c */ /* 0x000fe40007744270 */
[----:B------:R-:W-:Y:S02]  /*ae70*/  FSEL R90, R90, -INF , !P1 ;  /* 0xff8000005a5a7808 */ /* 0x000fe40004800000 */
[----:B------:R-:W-:-:S02]  /*ae80*/  ISETP.LT.OR P2, PT, R0, 0x5a, P2 ;  /* 0x0000005a0000780c */ /* 0x000fc40001741670 */
[----:B------:R-:W-:Y:S02]  /*ae90*/  FMNMX.FTZ R12, R90, R15, !PT ;  /* 0x0000000f5a0c7209 */ /* 0x000fe40007810000 */
[----:B------:R-:W-:Y:S02]  /*aea0*/  LOP3.LUT P6, RZ, R176, 0x7f, RZ, 0xc0, !PT ;  /* 0x0000007fb0ff7812 */ /* 0x000fe400078cc0ff */
[----:B------:R-:W-:-:S04]  /*aeb0*/  FMNMX.FTZ R12, R159, R12, !PT ;  /* 0x0000000c9f0c7209 */ /* 0x000fc80007810000 */
[----:B------:R-:W-:-:S04]  /*aec0*/  FMNMX.FTZ R12, R149, R12, !PT ;  /* 0x0000000c950c7209 */ /* 0x000fc80007810000 */
[----:B------:R-:W-:Y:S02]  /*aed0*/  FMNMX.FTZ R12, R157, R12, !PT ;  /* 0x0000000c9d0c7209 */ /* 0x000fe40007810000 */
[----:B--2---:R-:W-:Y:S02]  /*aee0*/  FMNMX.FTZ R3, R92, R3, !PT ;  /* 0x000000035c037209 */ /* 0x004fe40007810000 */
[----:B------:R-:W-:Y:S02]  /*aef0*/  FMNMX.FTZ R12, R151, R12, !PT ;  /* 0x0000000c970c7209 */ /* 0x000fe40007810000 */
[C---:B------:R-:W-:Y:S01]  /*af00*/  FSETP.NEU.FTZ.AND P1, PT, R3.reuse, -INF , PT ;  /* 0xff8000000300780b */ /* 0x040fe20003f3d000 */
[----:B-1----:R-:W-:Y:S01]  /*af10*/  FMUL.FTZ R94, R3, R14 ;  /* 0x0000000e035e7220 */ /* 0x002fe20000410000 */
[----:B------:R-:W-:Y:S02]  /*af20*/  FMNMX.FTZ R12, R155, R12, !PT ;  /* 0x0000000c9b0c7209 */ /* 0x000fe40007810000 */
[----:B------:R-:W-:-:S02]  /*af30*/  FSEL R0, R3, RZ, P1 ;  /* 0x000000ff03007208 */ /* 0x000fc40000800000 */
[----:B------:R-:W-:Y:S02]  /*af40*/  FMNMX.FTZ R12, R95, R12, !PT ;  /* 0x0000000c5f0c7209 */ /* 0x000fe40007810000 */
        /* <DEDUP_REMOVED lines=8> */
[-CC-:B------:R-:W-:Y:S01]  /*afd0*/  FFMA.FTZ R144, R97, R14.reuse, -R94.reuse ;  /* 0x0000000e61907223 */ /* 0x180fe2000001085e */
[----:B------:R-:W-:Y:S01]  /*afe0*/  FSEL R143, R134, -INF , !P5 ;  /* 0xff800000868f7808 */ /* 0x000fe20006800000 */
[--C-:B------:R-:W-:Y:S01]  /*aff0*/  FFMA.FTZ R97, R113, R14, -R94.reuse ;  /* 0x0000000e71617223 */ /* 0x100fe2000001085e */
[----:B------:R-:W-:Y:S01]  /*b000*/  FMNMX.FTZ R12, R103, R12, !PT ;  /* 0x0000000c670c7209 */ /* 0x000fe20007810000 */
[----:B------:R-:W-:Y:S01]  /*b010*/  FADD.FTZ R113, -R0, R173 ;  /* 0x000000ad00717221 */ /* 0x000fe20000010100 */
[----:B------:R-:W-:Y:S01]  /*b020*/  FSEL R139, R135, -INF , !P2 ;  /* 0xff800000878b7808 */ /* 0x000fe20005000000 */
[--C-:B------:R-:W-:Y:S01]  /*b030*/  FFMA.FTZ R135, R137, R14, -R94.reuse ;  /* 0x0000000e89877223 */ /* 0x100fe2000001085e */
[----:B------:R-:W-:Y:S01]  /*b040*/  FMNMX.FTZ R12, R111, R12, !PT ;  /* 0x0000000c6f0c7209 */ /* 0x000fe20007810000 */
[-CC-:B------:R-:W-:Y:S01]  /*b050*/  FFMA.FTZ R193, R88, R14.reuse, -R94.reuse ;  /* 0x0000000e58c17223 */ /* 0x180fe2000001085e */
[----:B------:R-:W-:Y:S01]  /*b060*/  FMUL.FTZ R0, R113, R14 ;  /* 0x0000000e71007220 */ /* 0x000fe20000410000 */
        /* <DEDUP_REMOVED lines=20> */
[--C-:B------:R-:W-:Y:S01]  /*b1b0*/  FFMA.FTZ R138, R101, R14, -R94.reuse ;  /* 0x0000000e658a7223 */ /* 0x100fe2000001085e */
[----:B------:R-:W-:Y:S01]  /*b1c0*/  FMNMX.FTZ R12, R123, R12, !PT ;  /* 0x0000000c7b0c7209 */ /* 0x000fe20007810000 */
[-CC-:B------:R-:W-:Y:S01]  /*b1d0*/  FFMA.FTZ R93, R121, R14.reuse, -R94.reuse ;  /* 0x0000000e795d7223 */ /* 0x180fe2000001085e */
[--C-:B------:R-:W-:Y:S01]  /*b1e0*/  FFMA.FTZ R89, R125, R14, -R94.reuse ;  /* 0x0000000e7d597223 */ /* 0x100fe2000001085e */
[----:B------:R-:W2:Y:S01]  /*b1f0*/  MUFU.EX2 R156, R156 ;  /* 0x0000009c009c7308 */ /* 0x000ea20000000800 */
[----:B------:R-:W-:Y:S01]  /*b200*/  FMNMX.FTZ R12, R181, R12, !PT ;  /* 0x0000000cb50c7209 */ /* 0x000fe20007810000 */
[-CC-:B------:R-:W-:Y:S01]  /*b210*/  FFMA.FTZ R105, R129, R14.reuse, -R94.reuse ;  /* 0x0000000e81697223 */ /* 0x180fe2000001085e */
[----:B------:R-:W-:Y:S01]  /*b220*/  FFMA.FTZ R101, R133, R14, -R94 ;  /* 0x0000000e85657223 */ /* 0x000fe2000001085e */
[----:B------:R-:W-:Y:S01]  /*b230*/  IMAD.MOV.U32 R173, RZ, RZ, R3 ;  /* 0x000000ffffad7224 */ /* 0x000fe200078e0003 */
[----:B------:R-:W-:-:S03]  /*b240*/  FMNMX.FTZ R12, R127, R12, !PT ;  /* 0x0000000c7f0c7209 */ /* 0x000fc60007810000 */
[----:B------:R-:W3:Y:S01]  /*b250*/  MUFU.EX2 R158, R158 ;  /* 0x0000009e009e7308 */ /* 0x000ee20000000800 */
[----:B------:R-:W-:Y:S01]  /*b260*/  FMNMX.FTZ R12, R183, R12, !PT ;  /* 0x0000000cb70c7209 */ /* 0x000fe20007810000 */
[----:B-1----:R-:W-:-:S03]  /*b270*/  FFMA.FTZ R11, R0, R11, R193 ;  /* 0x0000000b000b7223 */ /* 0x002fc600000100c1 */
[----:B------:R-:W-:-:S03]  /*b280*/  FMNMX.FTZ R12, R141, R12, !PT ;  /* 0x0000000c8d0c7209 */ /* 0x000fc60007810000 */
[----:B------:R-:W1:Y:S01]  /*b290*/  MUFU.EX2 R187, R187 ;  /* 0x000000bb00bb7308 */ /* 0x000e620000000800 */
[----:B------:R-:W-:Y:S01]  /*b2a0*/  FMNMX.FTZ R12, R143, R12, !PT ;  /* 0x0000000c8f0c7209 */ /* 0x000fe20007810000 */
[C---:B--2---:R-:W-:Y:S01]  /*b2b0*/  FADD.FTZ R11, R156.reuse, R11 ;  /* 0x0000000b9c0b7221 */ /* 0x044fe20000010000 */
[----:B------:R-:W-:Y:S02]  /*b2c0*/  F2FP.F16.F32.PACK_AB R156, R156, R193 ;  /* 0x000000c19c9c723e */ /* 0x000fe400000000ff */
[----:B------:R-:W-:-:S03]  /*b2d0*/  FMNMX.FTZ R12, R139, R12, !PT ;  /* 0x0000000c8b0c7209 */ /* 0x000fc60007810000 */
[----:B------:R-:W2:Y:S01]  /*b2e0*/  MUFU.EX2 R152, R152 ;  /* 0x0000009800987308 */ /* 0x000ea20000000800 */
[----:B---3--:R-:W-:Y:S01]  /*b2f0*/  FADD.FTZ R102, R158, R11 ;  /* 0x0000000b9e667221 */ /* 0x008fe20000010000 */
[----:B------:R-:W3:Y:S06]  /*b300*/  SHFL.BFLY PT, R137, R12, 0x2, 0x1f ;  /* 0x0c401f000c897f89 */ /* 0x000eec00000e0000 */
[----:B------:R-:W4:Y:S01]  /*b310*/  MUFU.EX2 R177, R177 ;  /* 0x000000b100b17308 */ /* 0x000f220000000800 */
[C---:B-1----:R-:W-:Y:S01]  /*b320*/  FADD.FTZ R11, R187.reuse, R102 ;  /* 0x00000066bb0b7221 */ /* 0x042fe20000010000 */
[----:B------:R-:W-:-:S06]  /*b330*/  F2FP.F16.F32.PACK_AB R158, R187, R158 ;  /* 0x0000009ebb9e723e */ /* 0x000fcc00000000ff */
[----:B------:R-:W1:Y:S01]  /*b340*/  MUFU.EX2 R154, R154 ;  /* 0x0000009a009a7308 */ /* 0x000e620000000800 */
[----:B--2---:R-:W-:-:S07]  /*b350*/  FADD.FTZ R102, R152, R11 ;  /* 0x0000000b98667221 */ /* 0x004fce0000010000 */
[----:B------:R-:W-:Y:S01]  /*b360*/  MUFU.EX2 R145, R145 ;  /* 0x0000009100917308 */ /* 0x000fe20000000800 */
[----:B----4-:R-:W-:Y:S02]  /*b370*/  F2FP.F16.F32.PACK_AB R152, R177, R152 ;  /* 0x00000098b198723e */ /* 0x010fe400000000ff */
[----:B---3--:R-:W-:-:S05]  /*b380*/  FMNMX.FTZ R137, R12, R137, !PT ;  /* 0x000000890c897209 */ /* 0x008fca0007810000 */
[----:B------:R-:W2:Y:S01]  /*b390*/  SHFL.BFLY PT, R12, R137, 0x1, 0x1f ;  /* 0x0c201f00890c7f89 */ /* 0x000ea200000e0000 */
[----:B------:R-:W-:Y:S08]  /*b3a0*/  MUFU.EX2 R148, R148 ;  /* 0x0000009400947308 */ /* 0x000ff00000000800 */
[----:B------:R-:W-:Y:S08]  /*b3b0*/  MUFU.EX2 R150, R150 ;  /* 0x0000009600967308 */ /* 0x000ff00000000800 */
[----:B------:R-:W-:Y:S01]  /*b3c0*/  MUFU.EX2 R135, R135 ;  /* 0x0000008700877308 */ /* 0x000fe20000000800 */
[----:B--2---:R-:W-:-:S07]  /*b3d0*/  FMNMX.FTZ R12, R137, R12, !PT ;  /* 0x0000000c890c7209 */ /* 0x004fce0007810000 */
[----:B------:R-:W-:Y:S01]  /*b3e0*/  MUFU.EX2 R144, R144 ;  /* 0x0000009000907308 */ /* 0x000fe20000000800 */
[C---:B------:R-:W-:Y:S01]  /*b3f0*/  FSETP.NEU.FTZ.AND P1, PT, R12.reuse, -INF , PT ;  /* 0xff8000000c00780b */ /* 0x040fe20003f3d000 */
[----:B------:R-:W-:-:S06]  /*b400*/  FMUL.FTZ R2, R12, R14 ;  /* 0x0000000e0c027220 */ /* 0x000fcc0000410000 */
[----:B------:R-:W-:Y:S01]  /*b410*/  MUFU.EX2 R97, R97 ;  /* 0x0000006100617308 */ /* 0x000fe20000000800 */
[----:B------:R-:W-:Y:S02]  /*b420*/  FSEL R100, R2, RZ, P1 ;  /* 0x000000ff02647208 */ /* 0x000fe40000800000 */
[----:B------:R-:W-:Y:S02]  /*b430*/  FSEL R2, R12, RZ, P1 ;  /* 0x000000ff0c027208 */ /* 0x000fe40000800000 */
[----:B------:R-:W-:Y:S01]  /*b440*/  ISETP.GT.AND P1, PT, R20, R19, PT ;  /* 0x000000131400720c */ /* 0x000fe20003f24270 */
[-CC-:B------:R-:W-:Y:S01]  /*b450*/  FFMA.FTZ R113, R90, R14.reuse, -R100.reuse ;  /* 0x0000000e5a717223 */ /* 0x180fe20000010864 */
[-CC-:B------:R-:W-:Y:S01]  /*b460*/  FFMA.FTZ R88, R159, R14.reuse, -R100.reuse ;  /* 0x0000000e9f587223 */ /* 0x180fe20000010864 */
[----:B------:R-:W-:Y:S01]  /*b470*/  FADD.FTZ R15, -R2, R15 ;  /* 0x0000000f020f7221 */ /* 0x000fe20000010100 */
[-CC-:B------:R-:W-:Y:S01]  /*b480*/  FFMA.FTZ R159, R149, R14.reuse, -R100.reuse ;  /* 0x0000000e959f7223 */ /* 0x180fe20000010864 */
[-CC-:B------:R-:W-:Y:S01]  /*b490*/  FFMA.FTZ R90, R157, R14.reuse, -R100.reuse ;  /* 0x0000000e9d5a7223 */ /* 0x180fe20000010864 */
[-CC-:B------:R-:W-:Y:S01]  /*b4a0*/  FFMA.FTZ R92, R151, R14.reuse, -R100.reuse ;  /* 0x0000000e975c7223 */ /* 0x180fe20000010864 */
[-C--:B------:R-:W-:Y:S01]  /*b4b0*/  FMUL.FTZ R15, R15, R14.reuse ;  /* 0x0000000e0f0f7220 */ /* 0x080fe20000410000 */
        /* <DEDUP_REMOVED lines=8> */
[----:B------:R2:W3:Y:S01]  /*b540*/  MUFU.EX2 R2, R15 ;  /* 0x0000000f00027308 */ /* 0x0004e20000000800 */
[-CC-:B------:R-:W-:Y:S01]  /*b550*/  FFMA.FTZ R91, R91, R14.reuse, -R100.reuse ;  /* 0x0000000e5b5b7223 */ /* 0x180fe20000010864 */
[-CC-:B------:R-:W-:Y:S01]  /*b560*/  FFMA.FTZ R115, R115, R14.reuse, -R100.reuse ;  /* 0x0000000e73737223 */ /* 0x180fe20000010864 */
[-CC-:B------:R-:W-:Y:S01]  /*b570*/  FFMA.FTZ R175, R175, R14.reuse, -R100.reuse ;  /* 0x0000000eafaf7223 */ /* 0x180fe20000010864 */
[-CC-:B------:R-:W-:Y:S01]  /*b580*/  FFMA.FTZ R119, R119, R14.reuse, -R100.reuse ;  /* 0x0000000e77777223 */ /* 0x180fe20000010864 */
[-CC-:B------:R-:W-:Y:S01]  /*b590*/  FFMA.FTZ R179, R179, R14.reuse, -R100.reuse ;  /* 0x0000000eb3b37223 */ /* 0x180fe20000010864 */
[-CC-:B------:R-:W-:Y:S01]  /*b5a0*/  FFMA.FTZ R123, R123, R14.reuse, -R100.reuse ;  /* 0x0000000e7b7b7223 */ /* 0x180fe20000010864 */
[-C--:B------:R-:W-:Y:S01]  /*b5b0*/  FFMA.FTZ R181, R181, R14.reuse, -R100 ;  /* 0x0000000eb5b57223 */ /* 0x080fe20000010864 */
[----:B------:R-:W4:Y:S01]  /*b5c0*/  MUFU.EX2 R88, R88 ;  /* 0x0000005800587308 */ /* 0x000f220000000800 */
[----:B--2---:R-:W-:Y:S01]  /*b5d0*/  FADD.FTZ R15, R177, R102 ;  /* 0x00000066b10f7221 */ /* 0x004fe20000010000 */
[-CC-:B------:R-:W-:Y:S01]  /*b5e0*/  FFMA.FTZ R127, R127, R14.reuse, -R100.reuse ;  /* 0x0000000e7f7f7223 */ /* 0x180fe20000010864 */
[-CC-:B------:R-:W-:Y:S01]  /*b5f0*/  FFMA.FTZ R183, R183, R14.reuse, -R100.reuse ;  /* 0x0000000eb7b77223 */ /* 0x180fe20000010864 */
[-CC-:B------:R-:W-:Y:S01]  /*b600*/  FFMA.FTZ R141, R141, R14.reuse, -R100.reuse ;  /* 0x0000000e8d8d7223 */ /* 0x180fe20000010864 */
[----:B-1----:R-:W-:Y:S01]  /*b610*/  FADD.FTZ R102, R154, R15 ;  /* 0x0000000f9a667221 */ /* 0x002fe20000010000 */
[-CC-:B------:R-:W-:Y:S01]  /*b620*/  FFMA.FTZ R143, R143, R14.reuse, -R100.reuse ;  /* 0x0000000e8f8f7223 */ /* 0x180fe20000010864 */
[----:B------:R-:W-:Y:S01]  /*b630*/  FFMA.FTZ R100, R139, R14, -R100 ;  /* 0x0000000e8b647223 */ /* 0x000fe20000010864 */
[----:B------:R-:W1:Y:S01]  /*b640*/  MUFU.EX2 R159, R159 ;  /* 0x0000009f009f7308 */ /* 0x000e620000000800 */
[----:B---3--:R-:W-:Y:S01]  /*b650*/  FFMA.FTZ R11, R2, R10, R113 ;  /* 0x0000000a020b7223 */ /* 0x008fe20000010071 */
[C---:B------:R-:W-:Y:S01]  /*b660*/  FADD.FTZ R15, R145.reuse, R102 ;  /* 0x00000066910f7221 */ /* 0x040fe20000010000 */
[----:B------:R-:W-:Y:S01]  /*b670*/  F2FP.F16.F32.PACK_AB R154, R145, R154 ;  /* 0x0000009a919a723e */ /* 0x000fe200000000ff */
[----:B------:R-:W-:-:S02]  /*b680*/  VIADD R20, R20, 0xffffffff ;  /* 0xffffffff14147836 */ /* 0x000fc40000000000 */
[----:B------:R-:W-:Y:S01]  /*b690*/  FADD.FTZ R102, R148, R15 ;  /* 0x0000000f94667221 */ /* 0x000fe20000010000 */
[----:B------:R-:W-:Y:S01]  /*b6a0*/  IMAD.U32 R15, RZ, RZ, UR10 ;  /* 0x0000000aff0f7e24 */ /* 0x000fe2000f8e00ff */
[----:B------:R-:W2:Y:S01]  /*b6b0*/  MUFU.EX2 R90, R90 ;  /* 0x0000005a005a7308 */ /* 0x000ea20000000800 */
[C---:B----4-:R-:W-:Y:S01]  /*b6c0*/  FADD.FTZ R10, R88.reuse, R11 ;  /* 0x0000000b580a7221 */ /* 0x050fe20000010000 */
[----:B------:R-:W-:Y:S01]  /*b6d0*/  F2FP.F16.F32.PACK_AB R148, R131, R148 ;  /* 0x000000948394723e */ /* 0x000fe200000000ff */
[----:B------:R-:W-:Y:S01]  /*b6e0*/  @!P6 VIADD R15, R15, 0x2a860 ;  /* 0x0002a8600f0fe836 */ /* 0x000fe20000000000 */
[----:B------:R-:W-:-:S04]  /*b6f0*/  F2FP.F16.F32.PACK_AB R157, R88, R113 ;  /* 0x00000071589d723e */ /* 0x000fc800000000ff */
[----:B------:R-:W3:Y:S01]  /*b700*/  MUFU.EX2 R92, R92 ;  /* 0x0000005c005c7308 */ /* 0x000ee20000000800 */
[----:B-1----:R-:W-:-:S07]  /*b710*/  FADD.FTZ R11, R159, R10 ;  /* 0x0000000a9f0b7221 */ /* 0x002fce0000010000 */
[----:B------:R-:W1:Y:S01]  /*b720*/  MUFU.EX2 R117, R117 ;  /* 0x0000007500757308 */ /* 0x000e620000000800 */
[C---:B--2---:R-:W-:Y:S01]  /*b730*/  FADD.FTZ R11, R90.reuse, R11 ;  /* 0x0000000b5a0b7221 */ /* 0x044fe20000010000 */
[----:B------:R-:W-:-:S06]  /*b740*/  F2FP.F16.F32.PACK_AB R159, R90, R159 ;  /* 0x0000009f5a9f723e */ /* 0x000fcc00000000ff */
[----:B------:R-:W2:Y:S01]  /*b750*/  MUFU.EX2 R155, R155 ;  /* 0x0000009b009b7308 */ /* 0x000ea20000000800 */
[----:B---3--:R-:W-:Y:S01]  /*b760*/  FADD.FTZ R10, R92, R11 ;  /* 0x0000000b5c0a7221 */ /* 0x008fe20000010000 */
[----:B------:R-:W-:-:S04]  /*b770*/  FADD.FTZ R11, R131, R102 ;  /* 0x00000066830b7221 */ /* 0x000fc80000010000 */
[----:B------:R-:W-:Y:S01]  /*b780*/  FADD.FTZ R102, R150, R11 ;  /* 0x0000000b96667221 */ /* 0x000fe20000010000 */
[----:B------:R-:W-:Y:S01]  /*b790*/  F2FP.F16.F32.PACK_AB R150, R135, R150 ;  /* 0x000000968796723e */ /* 0x000fe200000000ff */
        /* <DEDUP_REMOVED lines=10> */
[----:B------:R-:W-:Y:S01]  /*b840*/  MUFU.EX2 R146, R146 ;  /* 0x0000009200927308 */ /* 0x000fe20000000800 */
[C---:B--2---:R-:W-:Y:S01]  /*b850*/  FADD.FTZ R10, R96.reuse, R11 ;  /* 0x0000000b600a7221 */ /* 0x044fe20000010000 */
[----:B------:R-:W-:-:S06]  /*b860*/  F2FP.F16.F32.PACK_AB R149, R96, R149 ;  /* 0x000000956095723e */ /* 0x000fcc00000000ff */
[----:B------:R-:W1:Y:S01]  /*b870*/  MUFU.EX2 R98, R98 ;  /* 0x0000006200627308 */ /* 0x000e620000000800 */
[----:B---3--:R-:W-:-:S07]  /*b880*/  FADD.FTZ R11, R151, R10 ;  /* 0x0000000a970b7221 */ /* 0x008fce0000010000 */
[----:B------:R2:W3:Y:S08]  /*b890*/  MUFU.EX2 R104, R91 ;  /* 0x0000005b00687308 */ /* 0x0004f00000000800 */
[----:B------:R-:W4:Y:S01]  /*b8a0*/  MUFU.EX2 R109, R109 ;  /* 0x0000006d006d7308 */ /* 0x000f220000000800 */
[----:B--2---:R-:W-:Y:S01]  /*b8b0*/  @!P6 PRMT R91, RZ, 0x654, R15 ;  /* 0x00000654ff5be816 */ /* 0x004fe2000000000f */
[----:B------:R-:W-:Y:S01]  /*b8c0*/  FADD.FTZ R15, R135, R102 ;  /* 0x00000066870f7221 */ /* 0x000fe20000010000 */
[C---:B-1----:R-:W-:Y:S01]  /*b8d0*/  FADD.FTZ R11, R98.reuse, R11 ;  /* 0x0000000b620b7221 */ /* 0x042fe20000010000 */
[----:B------:R-:W-:Y:S01]  /*b8e0*/  F2FP.F16.F32.PACK_AB R151, R98, R151 ;  /* 0x000000976297723e */ /* 0x000fe200000000ff */
[----:B------:R1:W-:Y:S01]  /*b8f0*/  @!P6 SYNCS.ARRIVE.TRANS64.RED.A1T0 RZ, [R91+URZ], RZ ;  /* 0x000000ff5bffe9a7 */ /* 0x0003e2000810043f */
[----:B------:R-:W-:Y:S01]  /*b900*/  FADD.FTZ R102, R144, R15 ;  /* 0x0000000f90667221 */ /* 0x000fe20000010000 */
[C---:B------:R-:W-:Y:S01]  /*b910*/  F2FP.F16.F32.PACK_AB R144, R97.reuse, R144 ;  /* 0x000000906190723e */ /* 0x040fe200000000ff */
[----:B------:R-:W2:Y:S01]  /*b920*/  MUFU.EX2 R140, R140 ;  /* 0x0000008c008c7308 */ /* 0x000ea20000000800 */
[----:B---3--:R-:W-:Y:S01]  /*b930*/  FADD.FTZ R11, R104, R11 ;  /* 0x0000000b680b7221 */ /* 0x008fe20000010000 */
[----:B------:R-:W-:-:S04]  /*b940*/  FADD.FTZ R15, R97, R102 ;  /* 0x00000066610f7221 */ /* 0x000fc80000010000 */
[----:B------:R-:W-:Y:S02]  /*b950*/  FADD.FTZ R102, R146, R15 ;  /* 0x0000000f92667221 */ /* 0x000fe40000010000 */
[----:B------:R-:W3:Y:S01]  /*b960*/  MUFU.EX2 R115, R115 ;  /* 0x0000007300737308 */ /* 0x000ee20000000800 */
[C---:B----4-:R-:W-:Y:S01]  /*b970*/  F2FP.F16.F32.PACK_AB R146, R109.reuse, R146 ;  /* 0x000000926d92723e */ /* 0x050fe200000000ff */
[----:B------:R-:W-:-:S06]  /*b980*/  FADD.FTZ R15, R109, R102 ;  /* 0x000000666d0f7221 */ /* 0x000fcc0000010000 */
[----:B------:R-:W4:Y:S01]  /*b990*/  MUFU.EX2 R93, R93 ;  /* 0x0000005d005d7308 */ /* 0x000f220000000800 */
[----:B--2---:R-:W-:-:S07]  /*b9a0*/  FADD.FTZ R10, R140, R15 ;  /* 0x0000000f8c0a7221 */ /* 0x004fce0000010000 */
[----:B------:R-:W2:Y:S01]  /*b9b0*/  MUFU.EX2 R106, R175 ;  /* 0x000000af006a7308 */ /* 0x000ea20000000800 */
[C---:B---3--:R-:W-:Y:S01]  /*b9c0*/  FADD.FTZ R11, R115.reuse, R11 ;  /* 0x0000000b730b7221 */ /* 0x048fe20000010000 */
[----:B------:R-:W-:-:S06]  /*b9d0*/  F2FP.F16.F32.PACK_AB R145, R115, R104 ;  /* 0x000000687391723e */ /* 0x000fcc00000000ff */
[----:B------:R-:W3:Y:S01]  /*b9e0*/  MUFU.EX2 R142, R142 ;  /* 0x0000008e008e7308 */ /* 0x000ee20000000800 */
[C---:B----4-:R-:W-:Y:S01]  /*b9f0*/  FADD.FTZ R15, R93.reuse, R10 ;  /* 0x0000000a5d0f7221 */ /* 0x050fe20000010000 */
[----:B------:R-:W-:-:S06]  /*ba00*/  F2FP.F16.F32.PACK_AB R140, R93, R140 ;  /* 0x0000008c5d8c723e */ /* 0x000fcc00000000ff */
[----:B------:R-:W4:Y:S01]  /*ba10*/  MUFU.EX2 R119, R119 ;  /* 0x0000007700777308 */ /* 0x000f220000000800 */
[----:B--2---:R-:W-:-:S07]  /*ba20*/  FADD.FTZ R11, R106, R11 ;  /* 0x0000000b6a0b7221 */ /* 0x004fce0000010000 */
[----:B------:R-:W2:Y:S01]  /*ba30*/  MUFU.EX2 R89, R89 ;  /* 0x0000005900597308 */ /* 0x000ea20000000800 */
[----:B---3--:R-:W-:-:S07]  /*ba40*/  FADD.FTZ R10, R142, R15 ;  /* 0x0000000f8e0a7221 */ /* 0x008fce0000010000 */
[----:B------:R-:W3:Y:S01]  /*ba50*/  MUFU.EX2 R108, R179 ;  /* 0x000000b3006c7308 */ /* 0x000ee20000000800 */
[C---:B----4-:R-:W-:Y:S01]  /*ba60*/  FADD.FTZ R11, R119.reuse, R11 ;  /* 0x0000000b770b7221 */ /* 0x050fe20000010000 */
[----:B------:R-:W-:-:S06]  /*ba70*/  F2FP.F16.F32.PACK_AB R147, R119, R106 ;  /* 0x0000006a7793723e */ /* 0x000fcc00000000ff */
[----:B------:R-:W4:Y:S01]  /*ba80*/  MUFU.EX2 R136, R136 ;  /* 0x0000008800887308 */ /* 0x000f220000000800 */
[C---:B--2---:R-:W-:Y:S01]  /*ba90*/  FADD.FTZ R15, R89.reuse, R10 ;  /* 0x0000000a590f7221 */ /* 0x044fe20000010000 */
[----:B------:R-:W-:-:S06]  /*baa0*/  F2FP.F16.F32.PACK_AB R142, R89, R142 ;  /* 0x0000008e598e723e */ /* 0x000fcc00000000ff */
[----:B------:R-:W2:Y:S01]  /*bab0*/  MUFU.EX2 R123, R123 ;  /* 0x0000007b007b7308 */ /* 0x000ea20000000800 */
[----:B---3--:R-:W-:-:S07]  /*bac0*/  FADD.FTZ R11, R108, R11 ;  /* 0x0000000b6c0b7221 */ /* 0x008fce0000010000 */
[----:B------:R-:W3:Y:S01]  /*bad0*/  MUFU.EX2 R105, R105 ;  /* 0x0000006900697308 */ /* 0x000ee20000000800 */
[----:B----4-:R-:W-:-:S07]  /*bae0*/  FADD.FTZ R10, R136, R15 ;  /* 0x0000000f880a7221 */ /* 0x010fce0000010000 */
[----:B------:R-:W4:Y:S01]  /*baf0*/  MUFU.EX2 R110, R181 ;  /* 0x000000b5006e7308 */ /* 0x000f220000000800 */
[----:B--2---:R-:W-:-:S07]  /*bb00*/  FADD.FTZ R11, R123, R11 ;  /* 0x0000000b7b0b7221 */ /* 0x004fce0000010000 */
[----:B------:R-:W2:Y:S01]  /*bb10*/  MUFU.EX2 R127, R127 ;  /* 0x0000007f007f7308 */ /* 0x000ea20000000800 */
[C---:B---3--:R-:W-:Y:S01]  /*bb20*/  FADD.FTZ R15, R105.reuse, R10 ;  /* 0x0000000a690f7221 */ /* 0x048fe20000010000 */
[----:B------:R-:W-:-:S06]  /*bb30*/  F2FP.F16.F32.PACK_AB R136, R105, R136 ;  /* 0x000000886988723e */ /* 0x000fcc00000000ff */
[----:B------:R-:W3:Y:S01]  /*bb40*/  MUFU.EX2 R137, R183 ;  /* 0x000000b700897308 */ /* 0x000ee20000000800 */
[----:B----4-:R-:W-:-:S07]  /*bb50*/  FADD.FTZ R10, R110, R11 ;  /* 0x0000000b6e0a7221 */ /* 0x010fce0000010000 */
[----:B-1----:R1:W4:Y:S01]  /*bb60*/  MUFU.EX2 R91, R141 ;  /* 0x0000008d005b7308 */ /* 0x0023220000000800 */
[----:B--2---:R-:W-:-:S07]  /*bb70*/  FADD.FTZ R10, R127, R10 ;  /* 0x0000000a7f0a7221 */ /* 0x004fce0000010000 */
[----:B------:R-:W2:Y:S01]  /*bb80*/  MUFU.EX2 R138, R138 ;  /* 0x0000008a008a7308 */ /* 0x000ea20000000800 */
[----:B---3--:R-:W-:Y:S01]  /*bb90*/  FADD.FTZ R10, R137, R10 ;  /* 0x0000000a890a7221 */ /* 0x008fe20000010000 */
[----:B-1----:R-:W-:-:S06]  /*bba0*/  F2FP.F16.F32.PACK_AB R141, R123, R108 ;  /* 0x0000006c7b8d723e */ /* 0x002fcc00000000ff */
[----:B------:R1:W3:Y:S01]  /*bbb0*/  MUFU.EX2 R139, R143 ;  /* 0x0000008f008b7308 */ /* 0x0002e20000000800 */
[C---:B----4-:R-:W-:Y:S01]  /*bbc0*/  FADD.FTZ R10, R91.reuse, R10 ;  /* 0x0000000a5b0a7221 */ /* 0x050fe20000010000 */
[----:B------:R-:W-:-:S06]  /*bbd0*/  F2FP.F16.F32.PACK_AB R137, R91, R137 ;  /* 0x000000895b89723e */ /* 0x000fcc00000000ff */
[----:B------:R-:W4:Y:S01]  /*bbe0*/  MUFU.EX2 R101, R101 ;  /* 0x0000006500657308 */ /* 0x000f220000000800 */
[----:B--2---:R-:W-:Y:S01]  /*bbf0*/  FADD.FTZ R102, R138, R15 ;  /* 0x0000000f8a667221 */ /* 0x004fe20000010000 */
[----:B-1----:R-:W-:Y:S01]  /*bc00*/  F2FP.F16.F32.PACK_AB R143, R127, R110 ;  /* 0x0000006e7f8f723e */ /* 0x002fe200000000ff */
[----:B------:R-:W-:-:S05]  /*bc10*/  IMAD.MOV.U32 R15, RZ, RZ, R12 ;  /* 0x000000ffff0f7224 */ /* 0x000fca00078e000c */
[----:B------:R-:W1:Y:S01]  /*bc20*/  MUFU.EX2 R100, R100 ;  /* 0x0000006400647308 */ /* 0x000e620000000800 */
[----:B---3--:R-:W-:Y:S01]  /*bc30*/  FADD.FTZ R10, R139, R10 ;  /* 0x0000000a8b0a7221 */ /* 0x008fe20000010000 */
[C---:B----4-:R-:W-:Y:S01]  /*bc40*/  FADD.FTZ R11, R101.reuse, R102 ;  /* 0x00000066650b7221 */ /* 0x050fe20000010000 */
[----:B------:R-:W-:Y:S02]  /*bc50*/  F2FP.F16.F32.PACK_AB R138, R101, R138 ;  /* 0x0000008a658a723e */ /* 0x000fe400000000ff */
[C---:B-1----:R-:W-:Y:S01]  /*bc60*/  FADD.FTZ R10, R100.reuse, R10 ;  /* 0x0000000a640a7221 */ /* 0x042fe20000010000 */
[----:B------:R-:W-:Y:S01]  /*bc70*/  F2FP.F16.F32.PACK_AB R139, R100, R139 ;  /* 0x0000008b648b723e */ /* 0x000fe200000000ff */
[----:B------:R-:W-:Y:S06]  /*bc80*/  @P1 BRA `(.L_x_938) ;  /* 0xffffffd000c81947 */ /* 0x000fec000383ffff */
.L_x_921:
        /* <DEDUP_REMOVED lines=67> */
.L_x_939:
[----:B------:R-:W-:Y:S01]  /*c0c0*/  ULEA UR5, UR36, UR37, 0x3 ;  /* 0x0000002524057291 */ /* 0x000fe2000f8e183f */
[----:B------:R-:W-:-:S05]  /*c0d0*/  IMAD.U32 R0, RZ, RZ, UR46 ;  /* 0x0000002eff007e24 */ /* 0x000fca000f8e00ff */
[----:B------:R-:W-:-:S04]  /*c0e0*/  SHF.L.U32 R0, R0, 0x1f, RZ ;  /* 0x0000001f00007819 */ /* 0x000fc800000006ff */
[----:B------:R1:W2:Y:S01]  /*c0f0*/  SYNCS.PHASECHK.TRANS64.TRYWAIT P1, [UR5+0x2a850], R0 ;  /* 0x02a85000ff0075a7 */ /* 0x0002a20008020145 */
[----:B------:R-:W-:Y:S05]  /*c100*/  @!P0 BRA `(.L_x_940) ;  /* 0x0000000000048947 */ /* 0x000fea0003800000 */
[----:B------:R-:W-:Y:S01]  /*c110*/  BPT.TRAP 0x1 ;  /* 0x000000040000795c */ /* 0x000fe20000300000 */
.L_x_940:
[----:B--2---:R-:W-:Y:S05]  /*c120*/  @P1 BRA `(.L_x_941) ;  /* 0x0000000000081947 */ /* 0x004fea0003800000 */
[----:B------:R-:W2:Y:S02]  /*c130*/  SYNCS.PHASECHK.TRANS64.TRYWAIT P0, [UR5+0x2a850], R0 ;  /* 0x02a85000ff0075a7 */ /* 0x000ea40008000145 */
[----:B--2---:R-:W-:Y:S05]  /*c140*/  @!P0 BRA `(.L_x_942) ;  /* 0x0000005000788947 */ /* 0x004fea0003800000 */
.L_x_941:
[----:B------:R-:W-:Y:S01]  /*c150*/  UIADD3 UR37, UR37, 0x400, URZ ;  /* 0x0000040025257890 */ /* 0x000fe2000fffe03f */
[----:B------:R-:W-:Y:S01]  /*c160*/  WARPGROUP.ARRIVE ;  /* 0x00000000000079c5 */ /* 0x000fe20000000000 */
[----:B------:R-:W-:Y:S01]  /*c170*/  UMOV UR7, 0x40000040 ;  /* 0x4000004000077882 */ /* 0x000fe20000000000 */
[----:B-12---:R-:W1:Y:S01]  /*c180*/  SHFL.BFLY PT, R0, R11, 0x2, 0x1f ;  /* 0x0c401f000b007f89 */ /* 0x006e6200000e0000 */
[----:B------:R-:W-:Y:S01]  /*c190*/  USHF.R.U32.HI UR37, URZ, 0x4, UR37 ;  /* 0x000000043f257899 */ /* 0x000fe20008011625 */
[----:B------:R-:W-:Y:S02]  /*c1a0*/  IMAD.MOV.U32 R4, RZ, RZ, RZ ;  /* 0x000000ffff047224 */ /* 0x000fe400078e00ff */
[----:B------:R-:W2:Y:S01]  /*c1b0*/  SHFL.BFLY PT, R5, R10, 0x2, 0x1f ;  /* 0x0c401f000a057f89 */ /* 0x000ea200000e0000 */
[----:B------:R-:W-:Y:S01]  /*c1c0*/  ULOP3.LUT UR37, UR37, 0x3fff, URZ, 0xc0, !UPT ;  /* 0x00003fff25257892 */ /* 0x000fe2000f8ec03f */
[----:B------:R-:W-:Y:S01]  /*c1d0*/  VIADD R164, R164, 0x1 ;  /* 0x00000001a4a47836 */ /* 0x000fe20000000000 */
[----:B------:R-:W3:Y:S02]  /*c1e0*/  S2R R13, SR_TID.X ;  /* 0x00000000000d7919 */ /* 0x000ee40000002100 */
[----:B------:R-:W-:-:S04]  /*c1f0*/  ULOP3.LUT UR4, UR37, 0x3000000, URZ, 0xfc, !UPT ;  /* 0x0300000025047892 */ /* 0x000fc8000f8efc3f */
[----:B------:R-:W-:Y:S02]  /*c200*/  UIMAD UR4, UR36, 0x600, UR4 ;  /* 0x00000600240478a4 */ /* 0x000fe4000f8e0204 */
[----:B------:R-:W-:-:S04]  /*c210*/  UIADD3 UR36, UR36, 0x1, URZ ;  /* 0x0000000124247890 */ /* 0x000fc8000fffe03f */
[----:B------:R-:W-:Y:S01]  /*c220*/  UISETP.NE.AND UP0, UPT, UR36, 0x2, UPT ;  /* 0x000000022400788c */ /* 0x000fe2000bf05270 */
[----:B------:R-:W-:Y:S02]  /*c230*/  UMOV UR6, UR4 ;  /* 0x0000000400067c82 */ /* 0x000fe40008000000 */
[----:B------:R-:W-:Y:S01]  /*c240*/  HGMMA.64x128x16.F32 R24, R156, gdesc[UR4].tnspB, R24, gsb0 ;  /* 0x41e000049c187df0 */ /* 0x000fe20008000818 */
[----:B------:R-:W-:Y:S01]  /*c250*/  UIADD3 UR6, UR4, 0x80, URZ ;  /* 0x0000008004067890 */ /* 0x000fe2000fffe03f */
[----:B-1----:R-:W-:Y:S01]  /*c260*/  FADD.FTZ R0, R0, R11 ;  /* 0x0000000b00007221 */ /* 0x002fe20000010000 */
[----:B------:R-:W-:Y:S01]  /*c270*/  UMOV UR7, 0x40000040 ;  /* 0x4000004000077882 */ /* 0x000fe20000000000 */
[----:B------:R-:W-:Y:S02]  /*c280*/  IMAD.MOV.U32 R11, RZ, RZ, RZ ;  /* 0x000000ffff0b7224 */ /* 0x000fe400078e00ff */
[----:B--2---:R-:W-:Y:S01]  /*c290*/  FADD.FTZ R2, R5, R10 ;  /* 0x0000000a05027221 */ /* 0x004fe20000010000 */
[----:B------:R-:W-:Y:S01]  /*c2a0*/  IMAD.U32 R10, RZ, RZ, UR5 ;  /* 0x00000005ff0a7e24 */ /* 0x000fe2000f8e00ff */
[----:B------:R-:W1:Y:S01]  /*c2b0*/  SHFL.BFLY PT, R5, R0, 0x1, 0x1f ;  /* 0x0c201f0000057f89 */ /* 0x000e6200000e0000 */
[----:B------:R-:W-:-:S03]  /*c2c0*/  USEL UR36, UR36, URZ, UP0 ;  /* 0x0000003f24247287 */ /* 0x000fc60008000000 */
[----:B------:R-:W2:Y:S01]  /*c2d0*/  SHFL.BFLY PT, R7, R2, 0x1, 0x1f ;  /* 0x0c201f0002077f89 */ /* 0x000ea200000e0000 */
[----:B---3--:R-:W-:Y:S01]  /*c2e0*/  LOP3.LUT P2, RZ, R13, 0x7f, RZ, 0xc0, !PT ;  /* 0x0000007f0dff7812 */ /* 0x008fe2000784c0ff */
[----:B-1----:R-:W-:Y:S01]  /*c2f0*/  FADD.FTZ R8, R0, R5 ;  /* 0x0000000500087221 */ /* 0x002fe20000010000 */
[----:B------:R-:W-:Y:S02]  /*c300*/  IMAD.MOV.U32 R0, RZ, RZ, -0x800000 ;  /* 0xff800000ff007424 */ /* 0x000fe400078e00ff */
[----:B--2---:R-:W-:Y:S02]  /*c310*/  FADD.FTZ R9, R2, R7 ;  /* 0x0000000702097221 */ /* 0x004fe40000010000 */
[----:B------:R-:W-:Y:S01]  /*c320*/  FSETP.NE.FTZ.AND P0, PT, R8, RZ, PT ;  /* 0x000000ff0800720b */ /* 0x000fe20003f15000 */
[----:B------:R-:W-:Y:S02]  /*c330*/  IMAD.MOV.U32 R2, RZ, RZ, -0x800000 ;  /* 0xff800000ff027424 */ /* 0x000fe400078e00ff */
[----:B------:R-:W-:-:S10]  /*c340*/  FSETP.NE.FTZ.AND P1, PT, R9, RZ, PT ;  /* 0x000000ff0900720b */ /* 0x000fd40003f35000 */
[----:B------:R-:W1:Y:S01]  /*c350*/  @P0 MUFU.LG2 R5, R8 ;  /* 0x0000000800050308 */ /* 0x000e620000000c00 */
[C---:B------:R-:W-:Y:S02]  /*c360*/  @P0 FMUL.FTZ R6, R14.reuse, 0.69314718246459960938 ;  /* 0x3f3172180e060820 */ /* 0x040fe40000410000 */
[----:B------:R-:W-:-:S05]  /*c370*/  @P1 FMUL.FTZ R14, R14, 0.69314718246459960938 ;  /* 0x3f3172180e0e1820 */ /* 0x000fca0000410000 */
[----:B------:R-:W2:Y:S08]  /*c380*/  @P1 MUFU.LG2 R7, R9 ;  /* 0x0000000900071308 */ /* 0x000eb00000000c00 */
[----:B------:R3:W4:Y:S01]  /*c390*/  @P0 MUFU.RCP R4, R8 ;  /* 0x0000000800040308 */ /* 0x0007220000001000 */
[----:B-1----:R-:W-:-:S04]  /*c3a0*/  @P0 FMUL.FTZ R5, R5, 0.69314718246459960938 ;  /* 0x3f31721805050820 */ /* 0x002fc80000410000 */
[----:B------:R-:W-:Y:S01]  /*c3b0*/  @P0 FFMA.FTZ R2, R6, R3, R5 ;  /* 0x0000000306020223 */ /* 0x000fe20000010005 */
[----:B------:R-:W-:Y:S02]  /*c3c0*/  PLOP3.LUT P0, PT, PT, PT, PT, 0x8, 0x0 ;  /* 0x000000000000781c */ /* 0x000fe40003f0e170 */
[----:B------:R-:W1:Y:S01]  /*c3d0*/  @P1 MUFU.RCP R11, R9 ;  /* 0x00000009000b1308 */ /* 0x000e620000001000 */
[----:B---3--:R-:W-:Y:S02]  /*c3e0*/  @!P2 VIADD R8, R10, 0x2a860 ;  /* 0x0002a8600a08a836 */ /* 0x008fe40000000000 */
[----:B--2---:R-:W-:-:S03]  /*c3f0*/  @P1 FMUL.FTZ R7, R7, 0.69314718246459960938 ;  /* 0x3f31721807071820 */ /* 0x004fc60000410000 */
[----:B------:R-:W-:Y:S01]  /*c400*/  @!P2 PRMT R8, RZ, 0x654, R8 ;  /* 0x00000654ff08a816 */ /* 0x000fe20000000008 */
        /* <DEDUP_REMOVED lines=22> */
[----:B------:R-:W-:-:S04]  /*c570*/  USEL UR4, URZ, 0x1, UP0 ;  /* 0x000000013f047887 */ /* 0x000fc80008000000 */
[----:B------:R-:W-:Y:S01]  /*c580*/  ULOP3.LUT UR46, UR46, UR4, URZ, 0x3c, !UPT ;  /* 0x000000042e2e7292 */ /* 0x000fe2000f8e3c3f */
[----:B------:R-:W-:Y:S02]  /*c590*/  WARPGROUP.DEPBAR.LE gsb0, 0x0 ;  /* 0x00008000000079c5 */ /* 0x000fe40000010000 */
[----:B------:R-:W-:-:S06]  /*c5a0*/  WARPGROUP.ARRIVE ;  /* 0x00000000000079c5 */ /* 0x000fcc0000000000 */
[----:B------:R-:W-:Y:S03]  /*c5b0*/  HGMMA.64x128x16.F32 R24, R136, gdesc[UR4].tnspB, R24, gsb0 ;  /* 0x41e0000488187df0 */ /* 0x000fe60008000818 */
[----:B------:R-:W-:Y:S02]  /*c5c0*/  WARPGROUP.DEPBAR.LE gsb0, 0x0 ;  /* 0x00008000000079c5 */ /* 0x000fe40000010000 */
[-C--:B----4-:R-:W-:Y:S01]  /*c5d0*/  FMUL.FTZ R3, R28, R4.reuse ;  /* 0x000000041c037220 */ /* 0x090fe20000410000 */
        /* <DEDUP_REMOVED lines=33> */
[-C--:B--2---:R-:W-:Y:S01]  /*c7f0*/  FMUL.FTZ R8, R27, R11.reuse ;  /* 0x0000000b1b087220 */ /* 0x084fe20000410000 */
        /* <DEDUP_REMOVED lines=30> */
.L_x_872:
[----:B------:R-:W1:Y:S08]  /*c9e0*/  S2UR UR4, SR_CgaCtaId ;  /* 0x00000000000479c3 */ /* 0x000e700000008800 */
[----:B------:R-:W-:Y:S06]  /*c9f0*/  BAR.SYNC.DEFER_BLOCKING 0x5, 0x120 ;  /* 0x0144800000007b1d */ /* 0x000fec0000010000 */
[----:B------:R-:W-:-:S02]  /*ca00*/  UMOV UR37, 0x400 ;  /* 0x0000040000257882 */ /* 0x000fc40000000000 */
[----:B-1----:R-:W-:-:S09]  /*ca10*/  ULEA UR37, UR4, UR37, 0x18 ;  /* 0x0000002504257291 */ /* 0x002fd2000f8ec03f */
[----:B------:R-:W1:Y:S02]  /*ca20*/  LDS R4, [UR37+0x2a8d0] ;  /* 0x02a8d025ff047984 */ /* 0x000e640008000800 */
[----:B-1----:R-:W-:Y:S01]  /*ca30*/  R2UR UR4, R4 ;  /* 0x00000000040472ca */ /* 0x002fe200000e0000 */
[----:B------:R-:W-:Y:S06]  /*ca40*/  BAR.ARV 0x4, 0x120 ;  /* 0x0104800000007b1d */ /* 0x000fec0000002000 */
[----:B------:R-:W-:Y:S08]  /*ca50*/  @P0 BRA `(.L_x_943) ;  /* 0x0000000800500947 */ /* 0x000ff00003800000 */
[----:B------:R-:W-:Y:S01]  /*ca60*/  VIADD R31, R167, UR42 ;  /* 0x0000002aa71f7c36 */ /* 0x000fe20008000000 */
[C---:B------:R-:W-:Y:S01]  /*ca70*/  LOP3.LUT R5, R22.reuse, 0x380, RZ, 0xc0, !PT ;  /* 0x0000038016057812 */ /* 0x040fe200078ec0ff */
[----:B------:R-:W-:Y:S01]  /*ca80*/  BAR.SYNC.DEFER_BLOCKING 0x1, 0x100 ;  /* 0x0044000000007b1d */ /* 0x000fe20000010000 */
[C---:B------:R-:W-:Y:S01]  /*ca90*/  IADD3 R27, P2, R22.reuse, 0x20, RZ ;  /* 0x00000020161b7810 */ /* 0x040fe20007f5e0ff */
[----:B------:R-:W-:Y:S01]  /*caa0*/  VIADD R4, R31, 0x8 ;  /* 0x000000081f047836 */ /* 0x000fe20000000000 */
[C---:B------:R-:W-:Y:S01]  /*cab0*/  IADD3 R11, P6, R22.reuse, 0x40, RZ ;  /* 0x00000040160b7810 */ /* 0x040fe20007fde0ff */
[----:B------:R-:W-:Y:S01]  /*cac0*/  USHF.R.S32.HI UR5, URZ, 0x1f, UR43 ;  /* 0x0000001f3f057899 */ /* 0x000fe2000801142b */
[----:B------:R-:W-:Y:S01]  /*cad0*/  IADD3 R15, P4, R22, 0x4000, RZ ;  /* 0x00004000160f7810 */ /* 0x000fe20007f9e0ff */
[----:B------:R-:W-:Y:S01]  /*cae0*/  ULDC UR10, c[0x0][0xa88] ;  /* 0x0002a200000a7ab9 */ /* 0x000fe20000000800 */
[----:B------:R-:W-:Y:S01]  /*caf0*/  LOP3.LUT P0, RZ, R166, 0x3, RZ, 0xc0, !PT ;  /* 0x00000003a6ff7812 */ /* 0x000fe2000780c0ff */
[----:B------:R-:W1:Y:S01]  /*cb00*/  LDC.64 R72, c[0x0][0xb78] ;  /* 0x0002de00ff487b82 */ /* 0x000e620000000a00 */
[----:B------:R-:W-:Y:S01]  /*cb10*/  SHF.R.U64 R5, R5, 0x3, RZ ;  /* 0x0000000305057819 */ /* 0x000fe200000012ff */
[----:B------:R-:W-:Y:S01]  /*cb20*/  ULDC.64 UR8, c[0x0][0xb70] ;  /* 0x0002dc0000087ab9 */ /* 0x000fe20000000a00 */
[----:B------:R-:W-:Y:S01]  /*cb30*/  LOP3.LUT R26, R27, 0x380, RZ, 0xc0, !PT ;  /* 0x000003801b1a7812 */ /* 0x000fe200078ec0ff */
[----:B------:R-:W-:Y:S01]  /*cb40*/  UIMAD UR5, UR5, UR8, URZ ;  /* 0x00000008050572a4 */ /* 0x000fe2000f8e023f */
[----:B------:R-:W-:Y:S01]  /*cb50*/  LOP3.LUT R24, R11, 0x380, RZ, 0xc0, !PT ;  /* 0x000003800b187812 */ /* 0x000fe200078ec0ff */
[----:B------:R-:W-:Y:S01]  /*cb60*/  UIMAD.WIDE.U32 UR6, UR43, UR8, URZ ;  /* 0x000000082b0672a5 */ /* 0x000fe2000f8e003f */
[----:B------:R-:W-:Y:S01]  /*cb70*/  LOP3.LUT R14, R15, 0x380, RZ, 0xc0, !PT ;  /* 0x000003800f0e7812 */ /* 0x000fe200078ec0ff */
[----:B------:R-:W-:Y:S01]  /*cb80*/  UIMAD UR5, UR43, UR9, UR5 ;  /* 0x000000092b0572a4 */ /* 0x000fe2000f8e0205 */
[----:B------:R-:W-:Y:S01]  /*cb90*/  ISETP.GE.OR P1, PT, R4, UR10, P0 ;  /* 0x0000000a04007c0c */ /* 0x000fe20008726670 */
[----:B------:R-:W-:Y:S01]  /*cba0*/  USHF.R.S32.HI UR8, URZ, 0x1f, UR44 ;  /* 0x0000001f3f087899 */ /* 0x000fe2000801142c */
[----:B------:R-:W-:Y:S01]  /*cbb0*/  IADD3 R21, P5, R22, 0x60, RZ ;  /* 0x0000006016157810 */ /* 0x000fe20007fbe0ff */
[----:B------:R-:W-:Y:S01]  /*cbc0*/  UIADD3 UR5, UR7, UR5, URZ ;  /* 0x0000000507057290 */ /* 0x000fe2000fffe03f */
[----:B------:R-:W-:Y:S01]  /*cbd0*/  LOP3.LUT R4, R5, R22, RZ, 0x3c, !PT ;  /* 0x0000001605047212 */ /* 0x000fe200078e3cff */
[----:B------:R-:W-:Y:S01]  /*cbe0*/  IMAD.MOV.U32 R5, RZ, RZ, R23 ;  /* 0x000000ffff057224 */ /* 0x000fe200078e0017 */
[----:B------:R-:W-:-:S02]  /*cbf0*/  SHF.R.U64 R26, R26, 0x3, RZ ;  /* 0x000000031a1a7819 */ /* 0x000fc400000012ff */
[----:B------:R-:W-:Y:S02]  /*cc00*/  SHF.R.U64 R24, R24, 0x3, RZ ;  /* 0x0000000318187819 */ /* 0x000fe400000012ff */
[----:B------:R-:W-:Y:S02]  /*cc10*/  SHF.R.U64 R14, R14, 0x3, RZ ;  /* 0x000000030e0e7819 */ /* 0x000fe400000012ff */
[----:B------:R-:W-:Y:S02]  /*cc20*/  LOP3.LUT R20, R21, 0x380, RZ, 0xc0, !PT ;  /* 0x0000038015147812 */ /* 0x000fe400078ec0ff */
[----:B------:R-:W-:Y:S01]  /*cc30*/  LOP3.LUT R26, R26, R27, RZ, 0x3c, !PT ;  /* 0x0000001b1a1a7212 */ /* 0x000fe200078e3cff */
[----:B------:R-:W-:Y:S01]  /*cc40*/  IMAD.X R27, RZ, RZ, R23, P2 ;  /* 0x000000ffff1b7224 */ /* 0x000fe200010e0617 */
[----:B------:R-:W-:Y:S02]  /*cc50*/  LOP3.LUT R24, R24, R11, RZ, 0x3c, !PT ;  /* 0x0000000b18187212 */ /* 0x000fe400078e3cff */
[----:B------:R-:W-:-:S02]  /*cc60*/  LOP3.LUT R14, R14, R15, RZ, 0x3c, !PT ;  /* 0x0000000f0e0e7212 */ /* 0x000fc400078e3cff */
[----:B------:R-:W-:Y:S02]  /*cc70*/  MOV R11, R4 ;  /* 0x00000004000b7202 */ /* 0x000fe40000000f00 */
[----:B------:R-:W-:Y:S02]  /*cc80*/  IADD3 R15, P2, R22, 0x4040, RZ ;  /* 0x00004040160f7810 */ /* 0x000fe40007f5e0ff */
[----:B------:R-:W-:Y:S02]  /*cc90*/  SHF.R.U64 R20, R20, 0x3, RZ ;  /* 0x0000000314147819 */ /* 0x000fe400000012ff */
[----:B------:R-:W-:Y:S01]  /*cca0*/  F2FP.F16.F32.PACK_AB R4, R25, R10 ;  /* 0x0000000a1904723e */ /* 0x000fe200000000ff */
[----:B------:R-:W-:Y:S01]  /*ccb0*/  IMAD.X R25, RZ, RZ, R23, P6 ;  /* 0x000000ffff197224 */ /* 0x000fe200030e0617 */
[----:B------:R-:W-:Y:S02]  /*ccc0*/  IADD3 R17, P6, R22, 0x4060, RZ ;  /* 0x0000406016117810 */ /* 0x000fe40007fde0ff */
[----:B------:R-:W-:-:S02]  /*ccd0*/  LOP3.LUT R10, R15, 0x380, RZ, 0xc0, !PT ;  /* 0x000003800f0a7812 */ /* 0x000fc400078ec0ff */
[----:B------:R-:W-:Y:S01]  /*cce0*/  LOP3.LUT R20, R20, R21, RZ, 0x3c, !PT ;  /* 0x0000001514147212 */ /* 0x000fe200078e3cff */
[--C-:B------:R-:W-:Y:S01]  /*ccf0*/  IMAD.X R21, RZ, RZ, R23.reuse, P5 ;  /* 0x000000ffff157224 */ /* 0x100fe200028e0617 */
[----:B------:R-:W-:Y:S02]  /*cd00*/  IADD3 R13, P3, R22, 0x4020, RZ ;  /* 0x00004020160d7810 */ /* 0x000fe40007f7e0ff */
[----:B------:R-:W-:Y:S01]  /*cd10*/  F2FP.F16.F32.PACK_AB R5, R8, R9 ;  /* 0x000000090805723e */ /* 0x000fe200000000ff */
[----:B------:R-:W-:Y:S01]  /*cd20*/  IMAD.X R9, RZ, RZ, R23, P6 ;  /* 0x000000ffff097224 */ /* 0x000fe200030e0617 */
[----:B------:R-:W-:Y:S02]  /*cd30*/  F2FP.F16.F32.PACK_AB R6, R6, R3 ;  /* 0x000000030606723e */ /* 0x000fe400000000ff */
[----:B------:R-:W-:Y:S02]  /*cd40*/  F2FP.F16.F32.PACK_AB R7, R7, R30 ;  /* 0x0000001e0707723e */ /* 0x000fe400000000ff */
[----:B------:R-:W-:-:S02]  /*cd50*/  LOP3.LUT R8, R17, 0x380, RZ, 0xc0, !PT ;  /* 0x0000038011087812 */ /* 0x000fc400078ec0ff */
[----:B------:R-:W-:Y:S01]  /*cd60*/  SHF.R.U64 R10, R10, 0x3, RZ ;  /* 0x000000030a0a7819 */ /* 0x000fe200000012ff */
[----:B------:R2:W-:Y:S01]  /*cd70*/  STSM.16.M88.4 [R11], R4 ;  /* 0x000000040b007844 */ /* 0x0005e20000000200 */
[----:B------:R-:W-:Y:S02]  /*cd80*/  LOP3.LUT R12, R13, 0x380, RZ, 0xc0, !PT ;  /* 0x000003800d0c7812 */ /* 0x000fe400078ec0ff */
[----:B------:R-:W-:Y:S02]  /*cd90*/  MOV R27, R26 ;  /* 0x0000001a001b7202 */ /* 0x000fe40000000f00 */
[----:B------:R-:W-:Y:S02]  /*cda0*/  MOV R26, R24 ;  /* 0x00000018001a7202 */ /* 0x000fe40000000f00 */
[----:B------:R-:W-:Y:S02]  /*cdb0*/  SHF.R.U64 R8, R8, 0x3, RZ ;  /* 0x0000000308087819 */ /* 0x000fe400000012ff */
[----:B------:R-:W-:Y:S01]  /*cdc0*/  MOV R25, R20 ;  /* 0x0000001400197202 */ /* 0x000fe20000000f00 */
[----:B------:R-:W-:Y:S01]  /*cdd0*/  IMAD.U32 R21, RZ, RZ, UR7 ;  /* 0x00000007ff157e24 */ /* 0x000fe2000f8e00ff */
[----:B------:R-:W-:Y:S01]  /*cde0*/  LOP3.LUT R10, R10, R15, RZ, 0x3c, !PT ;  /* 0x0000000f0a0a7212 */ /* 0x000fe200078e3cff */
[----:B------:R-:W-:Y:S01]  /*cdf0*/  IMAD.U32 R20, RZ, RZ, UR6 ;  /* 0x00000006ff147e24 */ /* 0x000fe2000f8e00ff */
[----:B------:R-:W-:Y:S01]  /*ce00*/  SHF.R.U64 R12, R12, 0x3, RZ ;  /* 0x000000030c0c7819 */ /* 0x000fe200000012ff */
[----:B------:R-:W-:Y:S01]  /*ce10*/  IMAD.U32 R21, RZ, RZ, UR5 ;  /* 0x00000005ff157e24 */ /* 0x000fe2000f8e00ff */
[----:B------:R-:W-:Y:S01]  /*ce20*/  LOP3.LUT R8, R8, R17, RZ, 0x3c, !PT ;  /* 0x0000001108087212 */ /* 0x000fe200078e3cff */
[----:B--2---:R-:W-:Y:S01]  /*ce30*/  IMAD.X R11, RZ, RZ, R23, P2 ;  /* 0x000000ffff0b7224 */ /* 0x004fe200010e0617 */
[----:B------:R-:W-:Y:S01]  /*ce40*/  F2FP.F16.F32.PACK_AB R4, R33, R32 ;  /* 0x000000202104723e */ /* 0x000fe200000000ff */
[C---:B-1----:R-:W-:Y:S01]  /*ce50*/  IMAD.WIDE.U32 R20, R72.reuse, UR44, R20 ;  /* 0x0000002c48147c25 */ /* 0x042fe2000f8e0014 */
[----:B------:R-:W-:Y:S01]  /*ce60*/  F2FP.F16.F32.PACK_AB R5, R35, R34 ;  /* 0x000000222305723e */ /* 0x000fe200000000ff */
[----:B------:R-:W-:Y:S01]  /*ce70*/  ULDC.64 UR6, c[0x0][0xb40] ;  /* 0x0002d00000067ab9 */ /* 0x000fe20000000a00 */
[----:B------:R-:W-:Y:S01]  /*ce80*/  MOV R17, R10 ;  /* 0x0000000a00117202 */ /* 0x000fe20000000f00 */
[----:B------:R-:W-:Y:S01]  /*ce90*/  IMAD R10, R72, UR8, RZ ;  /* 0x00000008480a7c24 */ /* 0x000fe2000f8e02ff */
[----:B------:R-:W-:Y:S01]  /*cea0*/  F2FP.F16.F32.PACK_AB R6, R37, R36 ;  /* 0x000000242506723e */ /* 0x000fe200000000ff */
[--C-:B------:R-:W-:Y:S01]  /*ceb0*/  IMAD.X R15, RZ, RZ, R23.reuse, P4 ;  /* 0x000000ffff0f7224 */ /* 0x100fe200020e0617 */
[----:B------:R-:W-:Y:S01]  /*cec0*/  F2FP.F16.F32.PACK_AB R7, R39, R38 ;  /* 0x000000262707723e */ /* 0x000fe200000000ff */
[----:B------:R-:W-:Y:S01]  /*ced0*/  IMAD R30, R73, UR44, R10 ;  /* 0x0000002c491e7c24 */ /* 0x000fe2000f8e020a */
[----:B------:R-:W-:Y:S01]  /*cee0*/  LOP3.LUT R12, R12, R13, RZ, 0x3c, !PT ;  /* 0x0000000d0c0c7212 */ /* 0x000fe200078e3cff */
[----:B------:R-:W-:Y:S01]  /*cef0*/  IMAD.X R13, RZ, RZ, R23, P3 ;  /* 0x000000ffff0d7224 */ /* 0x000fe200018e0617 */
[----:B------:R-:W-:Y:S01]  /*cf00*/  MOV R3, R8 ;  /* 0x0000000800037202 */ /* 0x000fe20000000f00 */
[----:B------:R1:W-:Y:S01]  /*cf10*/  STSM.16.M88.4 [R27], R4 ;  /* 0x000000041b007844 */ /* 0x0003e20000000200 */
[----:B------:R-:W-:-:S02]  /*cf20*/  IADD3 R20, P2, R31, R20, RZ ;  /* 0x000000141f147210 */ /* 0x000fc40007f5e0ff */
[----:B------:R-:W-:Y:S02]  /*cf30*/  MOV R24, R14 ;  /* 0x0000000e00187202 */ /* 0x000fe40000000f00 */
[----:B------:R-:W-:Y:S02]  /*cf40*/  MOV R19, R12 ;  /* 0x0000000c00137202 */ /* 0x000fe40000000f00 */
[----:B------:R-:W-:Y:S02]  /*cf50*/  F2FP.F16.F32.PACK_AB R8, R41, R40 ;  /* 0x000000282908723e */ /* 0x000fe400000000ff */
[----:B------:R-:W-:Y:S02]  /*cf60*/  F2FP.F16.F32.PACK_AB R9, R43, R42 ;  /* 0x0000002a2b09723e */ /* 0x000fe400000000ff */
[----:B------:R-:W-:Y:S02]  /*cf70*/  F2FP.F16.F32.PACK_AB R10, R45, R44 ;  /* 0x0000002c2d0a723e */ /* 0x000fe400000000ff */
[----:B------:R-:W-:-:S02]  /*cf80*/  F2FP.F16.F32.PACK_AB R11, R47, R46 ;  /* 0x0000002e2f0b723e */ /* 0x000fc400000000ff */
[----:B------:R-:W-:Y:S02]  /*cf90*/  F2FP.F16.F32.PACK_AB R12, R49, R48 ;  /* 0x00000030310c723e */ /* 0x000fe400000000ff */
[----:B-1----:R-:W-:Y:S01]  /*cfa0*/  SHF.R.S32.HI R27, RZ, 0x1f, R31 ;  /* 0x0000001fff1b7819 */ /* 0x002fe2000001141f */
[----:B------:R-:W-:Y:S01]  /*cfb0*/  STSM.16.M88.4 [R26], R8 ;  /* 0x000000081a007844 */ /* 0x000fe20000000200 */
[----:B------:R-:W-:Y:S02]  /*cfc0*/  F2FP.F16.F32.PACK_AB R13, R51, R50 ;  /* 0x00000032330d723e */ /* 0x000fe400000000ff */
[----:B------:R-:W-:Y:S02]  /*cfd0*/  F2FP.F16.F32.PACK_AB R14, R53, R52 ;  /* 0x00000034350e723e */ /* 0x000fe400000000ff */
[----:B------:R-:W-:Y:S02]  /*cfe0*/  F2FP.F16.F32.PACK_AB R15, R55, R54 ;  /* 0x00000036370f723e */ /* 0x000fe400000000ff */
[----:B------:R-:W-:-:S02]  /*cff0*/  F2FP.F16.F32.PACK_AB R64, R65, R64 ;  /* 0x000000404140723e */ /* 0x000fc400000000ff */
[----:B------:R-:W-:Y:S01]  /*d000*/  F2FP.F16.F32.PACK_AB R4, R57, R56 ;  /* 0x000000383904723e */ /* 0x000fe200000000ff */
[----:B------:R-:W-:Y:S01]  /*d010*/  STSM.16.M88.4 [R25], R12 ;  /* 0x0000000c19007844 */ /* 0x000fe20000000200 */
[----:B------:R-:W-:Y:S02]  /*d020*/  F2FP.F16.F32.PACK_AB R5, R59, R58 ;  /* 0x0000003a3b05723e */ /* 0x000fe400000000ff */
[----:B------:R-:W-:Y:S02]  /*d030*/  F2FP.F16.F32.PACK_AB R6, R61, R60 ;  /* 0x0000003c3d06723e */ /* 0x000fe400000000ff */
[----:B------:R-:W-:Y:S02]  /*d040*/  F2FP.F16.F32.PACK_AB R7, R63, R62 ;  /* 0x0000003e3f07723e */ /* 0x000fe400000000ff */
[----:B------:R-:W-:Y:S02]  /*d050*/  F2FP.F16.F32.PACK_AB R65, R67, R66 ;  /* 0x000000424341723e */ /* 0x000fe400000000ff */
[----:B------:R-:W-:Y:S01]  /*d060*/  ISETP.GE.OR P0, PT, R31, UR10, P0 ;  /* 0x0000000a1f007c0c */ /* 0x000fe20008706670 */
[----:B------:R1:W-:Y:S01]  /*d070*/  STSM.16.M88.4 [R24], R4 ;  /* 0x0000000418007844 */ /* 0x0003e20000000200 */
[----:B------:R-:W-:-:S02]  /*d080*/  IADD3.X R27, R27, R21, R30, P2, !PT ;  /* 0x000000151b1b7210 */ /* 0x000fc400017fe41e */
[----:B------:R-:W-:Y:S01]  /*d090*/  F2FP.F16.F32.PACK_AB R66, R69, R68 ;  /* 0x000000444542723e */ /* 0x000fe200000000ff */
[----:B------:R-:W2:Y:S01]  /*d0a0*/  SHFL.IDX PT, R6, R169, RZ, 0x1f ;  /* 0x00001fffa9067589 */ /* 0x000ea200000e0000 */
[----:B------:R-:W-:Y:S02]  /*d0b0*/  F2FP.F16.F32.PACK_AB R67, R71, R70 ;  /* 0x000000464743723e */ /* 0x000fe400000000ff */
[----:B------:R-:W-:Y:S02]  /*d0c0*/  F2FP.F16.F32.PACK_AB R28, R28, R29 ;  /* 0x0000001d1c1c723e */ /* 0x000fe400000000ff */
[----:B------:R-:W-:Y:S01]  /*d0d0*/  F2FP.F16.F32.PACK_AB R80, R81, R80 ;  /* 0x000000505150723e */ /* 0x000fe200000000ff */
[----:B------:R3:W-:Y:S01]  /*d0e0*/  STSM.16.M88.4 [R19], R64 ;  /* 0x0000004013007844 */ /* 0x0007e20000000200 */
[----:B------:R-:W-:Y:S02]  /*d0f0*/  F2FP.F16.F32.PACK_AB R29, R75, R74 ;  /* 0x0000004a4b1d723e */ /* 0x000fe400000000ff */
[----:B------:R-:W-:-:S02]  /*d100*/  F2FP.F16.F32.PACK_AB R30, R77, R76 ;  /* 0x0000004c4d1e723e */ /* 0x000fc400000000ff */
[----:B------:R-:W-:Y:S02]  /*d110*/  F2FP.F16.F32.PACK_AB R31, R79, R78 ;  /* 0x0000004e4f1f723e */ /* 0x000fe400000000ff */
[----:B------:R-:W-:Y:S02]  /*d120*/  F2FP.F16.F32.PACK_AB R81, R83, R82 ;  /* 0x000000525351723e */ /* 0x000fe400000000ff */
[----:B------:R-:W-:Y:S01]  /*d130*/  F2FP.F16.F32.PACK_AB R82, R85, R84 ;  /* 0x000000545552723e */ /* 0x000fe200000000ff */
[----:B------:R3:W-:Y:S01]  /*d140*/  STSM.16.M88.4 [R17], R28 ;  /* 0x0000001c11007844 */ /* 0x0007e20000000200 */
[----:B------:R-:W-:Y:S02]  /*d150*/  F2FP.F16.F32.PACK_AB R83, R87, R86 ;  /* 0x000000565753723e */ /* 0x000fe400000000ff */
[----:B-1----:R-:W-:-:S03]  /*d160*/  LEA R4, P2, R20, UR6, 0x2 ;  /* 0x0000000614047c11 */ /* 0x002fc6000f8410ff */
[----:B------:R3:W-:Y:S01]  /*d170*/  STSM.16.M88.4 [R3], R80 ;  /* 0x0000005003007844 */ /* 0x0007e20000000200 */
[----:B------:R-:W-:Y:S01]  /*d180*/  LEA.HI.X R5, R20, UR7, R27, 0x2, P2 ;  /* 0x0000000714057c11 */ /* 0x000fe200090f141b */
[----:B------:R-:W-:Y:S01]  /*d190*/  @!PT LDS RZ, [RZ] ;  /* 0x00000000fffff984 */ /* 0x000fe20000000800 */
[----:B------:R-:W-:Y:S01]  /*d1a0*/  @!PT LDS RZ, [RZ] ;  /* 0x00000000fffff984 */ /* 0x000fe20000000800 */
[----:B------:R-:W-:Y:S01]  /*d1b0*/  @!PT LDS RZ, [RZ] ;  /* 0x00000000fffff984 */ /* 0x000fe20000000800 */
[----:B------:R1:W-:Y:S06]  /*d1c0*/  MEMBAR.ALL.CTA ;  /* 0x0000000000007992 */ /* 0x0003ec0000008000 */
[----:B-1----:R-:W1:Y:S02]  /*d1d0*/  FENCE.VIEW.ASYNC.S ;  /* 0x00000000000073c6 */ /* 0x002e640000000000 */
[----:B-1----:R-:W-:Y:S06]  /*d1e0*/  BAR.ARV 0x1, 0x120 ;  /* 0x0044800000007b1d */ /* 0x002fec0000002000 */
[----:B------:R3:W-:Y:S04]  /*d1f0*/  @!P1 STG.E desc[UR60][R4.64+0x20], R0 ;  /* 0x0000200004009986 */ /* 0x0007e8000c10193c */
[----:B------:R3:W-:Y:S01]  /*d200*/  @!P0 STG.E desc[UR60][R4.64], R2 ;  /* 0x0000000204008986 */ /* 0x0007e2000c10193c */
[----:B--2---:R-:W-:-:S13]  /*d210*/  ISETP.NE.AND P0, PT, R6, 0x7, PT ;  /* 0x000000070600780c */ /* 0x004fda0003f05270 */
[----:B---3--:R-:W-:Y:S05]  /*d220*/  @P0 BRA `(.L_x_944) ;  /* 0x0000000800740947 */ /* 0x008fea0003800000 */
[----:B------:R-:W-:Y:S01]  /*d230*/  BAR.SYNC.DEFER_BLOCKING 0x1, 0x120 ;  /* 0x0044800000007b1d */ /* 0x000fe20000010000 */
[----:B------:R-:W-:-:S05]  /*d240*/  ELECT P0, URZ, PT ;  /* 0x00000000003f782f */ /* 0x000fca0003800000 */
[----:B------:R-:W-:Y:S08]  /*d250*/  BSSY B0, `(.L_x_945) ;  /* 0x0000013000007945 */ /* 0x000ff00003800000 */
[----:B------:R-:W-:Y:S05]  /*d260*/  @!P0 BRA `(.L_x_946) ;  /* 0x0000000000448947 */ /* 0x000fea0003800000 */
[----:B------:R-:W-:Y:S01]  /*d270*/  ULDC.64 UR8, c[0x0][0x198] ;  /* 0x0000660000087ab9 */ /* 0x000fe20000000a00 */
[----:B------:R-:W-:Y:S02]  /*d280*/  UIADD3 UR5, UR37, 0x4000, URZ ;  /* 0x0000400025057890 */ /* 0x000fe4000fffe03f */
[----:B------:R-:W-:Y:S01]  /*d290*/  UIADD3 UR6, UP0, UR8, 0x9f0, URZ ;  /* 0x000009f008067890 */ /* 0x000fe2000ff1e03f */
[----:B------:R-:W-:Y:S01]  /*d2a0*/  UMOV UR41, URZ ;  /* 0x0000003f00297c82 */ /* 0x000fe20008000000 */
[----:B------:R-:W-:Y:S02]  /*d2b0*/  UMOV UR45, URZ ;  /* 0x0000003f002d7c82 */ /* 0x000fe40008000000 */
[----:B------:R-:W-:Y:S01]  /*d2c0*/  UIADD3.X UR7, URZ, UR9, URZ, UP0, !UPT ;  /* 0x000000093f077290 */ /* 0x000fe200087fe43f */
[----:B------:R-:W-:Y:S01]  /*d2d0*/  UMOV UR40, UR37 ;  /* 0x0000002500287c82 */ /* 0x000fe20008000000 */
[----:B------:R-:W-:-:S07]  /*d2e0*/  UMOV UR8, 0x40 ;  /* 0x0000004000087882 */ /* 0x000fce0000000000 */
[----:B------:R1:W-:Y:S02]  /*d2f0*/  UTMASTG.5D [UR40], [UR6] ;  /* 0x00000028060073b5 */ /* 0x0003e40008020000 */
[----:B-1----:R-:W-:Y:S01]  /*d300*/  UMOV UR40, UR5 ;  /* 0x0000000500287c82 */ /* 0x002fe20008000000 */
[----:B------:R-:W-:Y:S01]  /*d310*/  UMOV UR41, UR8 ;  /* 0x0000000800297c82 */ /* 0x000fe20008000000 */
[----:B------:R-:W-:Y:S01]  /*d320*/  UIADD3 UR5, UR37, 0x2a820, URZ ;  /* 0x0002a82025057890 */ /* 0x000fe2000fffe03f */
[----:B------:R1:W-:Y:S03]  /*d330*/  UTMASTG.5D [UR40], [UR6] ;  /* 0x00000028060073b5 */ /* 0x0003e60008020000 */
[----:B------:R-:W-:Y:S01]  /*d340*/  UPRMT UR5, URZ, 0x654, UR5 ;  /* 0x000006543f057896 */ /* 0x000fe20008000005 */
[----:B------:R0:W-:Y:S01]  /*d350*/  UTMACMDFLUSH ;  /* 0x00000000000079b7 */ /* 0x0001e20000000000 */
[----:B------:R-:W-:-:S07]  /*d360*/  DEPBAR.LE SB0, 0x0 ;  /* 0x000080000000791a */ /* 0x000fce0000000000 */
[----:B-1----:R-:W-:Y:S03]  /*d370*/  SYNCS.ARRIVE.TRANS64.RED.A1T0 RZ, [UR5], RZ ;  /* 0x000000ffffff79a7 */ /* 0x002fe60008100405 */
.L_x_946:
[----:B------:R-:W-:Y:S05]  /*d380*/  BSYNC B0 ;  /* 0x0000000000007941 */ /* 0x000fea0003800000 */
.L_x_945:
[----:B------:R-:W-:Y:S05]  /*d390*/  BRA `(.L_x_944) ;  /* 0x0000000800187947 */ /* 0x000fea0003800000 */
.L_x_943:
[----:B------:R-:W1:Y:S01]  /*d3a0*/  LDC R12, c[0x0][0xdac] ;  /* 0x00036b00ff0c7b82 */ /* 0x000e620000000800 */
[----:B------:R-:W-:Y:S01]  /*d3b0*/  ISETP.GT.AND P0, PT, R171, 0x7f, PT ;  /* 0x0000007fab00780c */ /* 0x000fe20003f04270 */
[----:B------:R-:W-:Y:S01]  /*d3c0*/  USHF.R.S32.HI UR6, URZ, 0x1f, UR43 ;  /* 0x0000001f3f067899 */ /* 0x000fe2000801142b */
[----:B------:R-:W-:Y:S01]  /*d3d0*/  BSSY B0, `(.L_x_947) ;  /* 0x000001b000007945 */ /* 0x000fe20003800000 */
[----:B------:R-:W-:Y:S01]  /*d3e0*/  USHF.R.S32.HI UR7, URZ, 0x1f, UR44 ;  /* 0x0000001f3f077899 */ /* 0x000fe2000801142c */
[----:B------:R-:W-:-:S03]  /*d3f0*/  SHF.R.S32.HI R161, RZ, 0x1f, R160 ;  /* 0x0000001fffa17819 */ /* 0x000fc600000114a0 */
[----:B------:R-:W2:Y:S08]  /*d400*/  LDC.64 R6, c[0x0][0xae0] ;  /* 0x0002b800ff067b82 */ /* 0x000eb00000000a00 */
[----:B------:R-:W3:Y:S01]  /*d410*/  LDC.64 R8, c[0x0][0xae8] ;  /* 0x0002ba00ff087b82 */ /* 0x000ee20000000a00 */
[----:B------:R-:W-:Y:S05]  /*d420*/  @P0 BRA `(.L_x_948) ;  /* 0x0000000000540947 */ /* 0x000fea0003800000 */
[----:B------:R-:W4:Y:S01]  /*d430*/  S2R R0, SR_TID.X ;  /* 0x0000000000007919 */ /* 0x000f220000002100 */
[----:B------:R-:W-:Y:S01]  /*d440*/  ULDC UR5, c[0x0][0xa88] ;  /* 0x0002a20000057ab9 */ /* 0x000fe20000000800 */
[----:B----4-:R-:W-:-:S04]  /*d450*/  IADD3 R2, R165, -0x80, R0 ;  /* 0xffffff80a5027810 */ /* 0x010fc80007ffe000 */
[----:B------:R-:W-:-:S13]  /*d460*/  ISETP.GE.AND P0, PT, R2, UR5, PT ;  /* 0x0000000502007c0c */ /* 0x000fda000bf06270 */
[----:B------:R-:W-:Y:S05]  /*d470*/  @P0 BRA `(.L_x_948) ;  /* 0x0000000000400947 */ /* 0x000fea0003800000 */
[----:B------:R-:W4:Y:S01]  /*d480*/  LDC.64 R4, c[0x0][0xb70] ;  /* 0x0002dc00ff047b82 */ /* 0x000f220000000a00 */
[----:B------:R-:W-:Y:S01]  /*d490*/  SHF.R.S32.HI R3, RZ, 0x1f, R2 ;  /* 0x0000001fff037819 */ /* 0x000fe20000011402 */
[----:B------:R-:W-:-:S06]  /*d4a0*/  ULDC.64 UR8, c[0x0][0xb40] ;  /* 0x0002d00000087ab9 */ /* 0x000fcc0000000a00 */
[----:B------:R-:W5:Y:S01]  /*d4b0*/  LDC.64 R10, c[0x0][0xb78] ;  /* 0x0002de00ff0a7b82 */ /* 0x000f620000000a00 */
[C---:B----4-:R-:W-:Y:S02]  /*d4c0*/  IMAD R0, R4.reuse, UR6, RZ ;  /* 0x0000000604007c24 */ /* 0x050fe4000f8e02ff */
[----:B------:R-:W-:-:S04]  /*d4d0*/  IMAD.WIDE.U32 R2, R4, UR43, R2 ;  /* 0x0000002b04027c25 */ /* 0x000fc8000f8e0002 */
[----:B------:R-:W-:Y:S02]  /*d4e0*/  IMAD R5, R5, UR43, R0 ;  /* 0x0000002b05057c24 */ /* 0x000fe4000f8e0200 */
[C---:B-----5:R-:W-:Y:S02]  /*d4f0*/  IMAD R0, R10.reuse, UR7, RZ ;  /* 0x000000070a007c24 */ /* 0x060fe4000f8e02ff */
[----:B------:R-:W-:Y:S02]  /*d500*/  IMAD.IADD R3, R3, 0x1, R5 ;  /* 0x0000000103037824 */ /* 0x000fe400078e0205 */
[----:B------:R-:W-:Y:S02]  /*d510*/  IMAD R5, R11, UR44, R0 ;  /* 0x0000002c0b057c24 */ /* 0x000fe4000f8e0200 */
[----:B------:R-:W-:-:S04]  /*d520*/  IMAD.WIDE.U32 R2, R10, UR44, R2 ;  /* 0x0000002c0a027c25 */ /* 0x000fc8000f8e0002 */
[----:B------:R-:W-:Y:S01]  /*d530*/  IMAD.IADD R3, R3, 0x1, R5 ;  /* 0x0000000103037824 */ /* 0x000fe200078e0205 */
[----:B------:R-:W-:-:S04]  /*d540*/  LEA R4, P0, R2, UR8, 0x2 ;  /* 0x0000000802047c11 */ /* 0x000fc8000f8010ff */
[----:B------:R-:W-:Y:S01]  /*d550*/  LEA.HI.X R5, R2, UR9, R3, 0x2, P0 ;  /* 0x0000000902057c11 */ /* 0x000fe200080f1403 */
[----:B------:R-:W-:-:S05]  /*d560*/  IMAD.MOV.U32 R3, RZ, RZ, -0x800000 ;  /* 0xff800000ff037424 */ /* 0x000fca00078e00ff */
[----:B------:R4:W-:Y:S03]  /*d570*/  STG.E desc[UR60][R4.64], R3 ;  /* 0x0000000304007986 */ /* 0x0009e6000c10193c */
.L_x_948:
[----:B------:R-:W-:Y:S05]  /*d580*/  BSYNC B0 ;  /* 0x0000000000007941 */ /* 0x000fea0003800000 */
.L_x_947:
[----:B------:R-:W-:Y:S01]  /*d590*/  ULDC UR5, c[0x0][0xa88] ;  /* 0x0002a20000057ab9 */ /* 0x000fe20000000800 */
[C---:B--2---:R-:W-:Y:S01]  /*d5a0*/  IMAD R0, R6.reuse, UR6, RZ ;  /* 0x0000000606007c24 */ /* 0x044fe2000f8e02ff */
[----:B------:R-:W-:Y:S01]  /*d5b0*/  UIADD3 UR42, -UR42, UR5, URZ ;  /* 0x000000052a2a7290 */ /* 0x000fe2000fffe13f */
[----:B----4-:R-:W-:Y:S01]  /*d5c0*/  IMAD.WIDE.U32 R2, R6, UR43, R160 ;  /* 0x0000002b06027c25 */ /* 0x010fe2000f8e00a0 */
[----:B------:R-:W-:Y:S01]  /*d5d0*/  ULOP3.LUT UR45, URZ, UR45, URZ, 0x33, !UPT ;  /* 0x0000002d3f2d7292 */ /* 0x000fe2000f8e333f */
[----:B------:R-:W-:Y:S01]  /*d5e0*/  SHF.R.S32.HI R163, RZ, 0x1f, R162 ;  /* 0x0000001fffa37819 */ /* 0x000fe200000114a2 */
[----:B------:R-:W-:Y:S01]  /*d5f0*/  BSSY B0, `(.L_x_949) ;  /* 0x0000021000007945 */ /* 0x000fe20003800000 */
[----:B------:R-:W-:Y:S01]  /*d600*/  IMAD R5, R7, UR43, R0 ;  /* 0x0000002b07057c24 */ /* 0x000fe2000f8e0200 */
[C---:B------:R-:W-:Y:S01]  /*d610*/  ISETP.GE.AND P2, PT, R162.reuse, UR42, PT ;  /* 0x0000002aa2007c0c */ /* 0x040fe2000bf46270 */
[C---:B------:R-:W-:Y:S02]  /*d620*/  VIADD R0, R162.reuse, 0x40 ;  /* 0x00000040a2007836 */ /* 0x040fe40000000000 */
[----:B------:R-:W-:-:S02]  /*d630*/  VIADD R4, R162, 0x20 ;  /* 0x00000020a2047836 */ /* 0x000fc40000000000 */
[----:B------:R-:W-:Y:S01]  /*d640*/  IMAD.IADD R3, R3, 0x1, R5 ;  /* 0x0000000103037824 */ /* 0x000fe200078e0205 */
[----:B------:R-:W-:Y:S01]  /*d650*/  ISETP.GE.AND P0, PT, R0, UR42, PT ;  /* 0x0000002a00007c0c */ /* 0x000fe2000bf06270 */
[----:B---3--:R-:W-:Y:S01]  /*d660*/  IMAD R0, R8, UR7, RZ ;  /* 0x0000000708007c24 */ /* 0x008fe2000f8e02ff */
[----:B------:R-:W-:Y:S01]  /*d670*/  ISETP.GE.AND P4, PT, R4, UR42, PT ;  /* 0x0000002a04007c0c */ /* 0x000fe2000bf86270 */
[----:B------:R-:W-:Y:S02]  /*d680*/  VIADD R4, R162, 0x60 ;  /* 0x00000060a2047836 */ /* 0x000fe40000000000 */
[----:B------:R-:W-:Y:S02]  /*d690*/  IMAD R9, R9, UR44, R0 ;  /* 0x0000002c09097c24 */ /* 0x000fe4000f8e0200 */
[----:B-1----:R-:W-:Y:S01]  /*d6a0*/  VIADD R5, R12, UR45 ;  /* 0x0000002d0c057c36 */ /* 0x002fe20008000000 */
[----:B------:R-:W-:Y:S01]  /*d6b0*/  ISETP.GE.AND P1, PT, R4, UR42, PT ;  /* 0x0000002a04007c0c */ /* 0x000fe2000bf26270 */
[----:B------:R-:W-:-:S04]  /*d6c0*/  IMAD.WIDE.U32 R6, R8, UR44, R2 ;  /* 0x0000002c08067c25 */ /* 0x000fc8000f8e0002 */
[----:B------:R-:W-:-:S04]  /*d6d0*/  IMAD.WIDE R4, R5, 0x80, R162 ;  /* 0x0000008005047825 */ /* 0x000fc800078e02a2 */
[----:B------:R-:W-:Y:S01]  /*d6e0*/  IMAD.IADD R11, R7, 0x1, R9 ;  /* 0x00000001070b7824 */ /* 0x000fe200078e0209 */
[----:B------:R-:W-:Y:S06]  /*d6f0*/  @P2 BRA `(.L_x_950) ;  /* 0x0000000000402947 */ /* 0x000fec0003800000 */
[----:B------:R-:W-:Y:S01]  /*d700*/  ULDC.64 UR6, c[0x0][0xad8] ;  /* 0x0002b60000067ab9 */ /* 0x000fe20000000a00 */
[C---:B------:R-:W-:Y:S01]  /*d710*/  VIADD R0, R160.reuse, 0x40 ;  /* 0x00000040a0007836 */ /* 0x040fe20000000000 */
[----:B------:R-:W-:Y:S01]  /*d720*/  ULDC UR5, c[0x0][0xa8c] ;  /* 0x0002a30000057ab9 */ /* 0x000fe20000000800 */
[----:B------:R-:W-:Y:S01]  /*d730*/  IMAD R9, R5, UR6, RZ ;  /* 0x0000000605097c24 */ /* 0x000fe2000f8e02ff */
[----:B------:R-:W-:Y:S01]  /*d740*/  ISETP.GE.AND P2, PT, R160, UR5, PT ;  /* 0x00000005a0007c0c */ /* 0x000fe2000bf46270 */
[----:B------:R-:W-:Y:S01]  /*d750*/  IMAD.MOV.U32 R2, RZ, RZ, R6 ;  /* 0x000000ffff027224 */ /* 0x000fe200078e0006 */
[----:B------:R-:W-:Y:S01]  /*d760*/  ISETP.GE.AND P3, PT, R0, UR5, PT ;  /* 0x0000000500007c0c */ /* 0x000fe2000bf66270 */
[----:B------:R-:W-:Y:S02]  /*d770*/  IMAD.MOV.U32 R3, RZ, RZ, R11 ;  /* 0x000000ffff037224 */ /* 0x000fe400078e000b */
        /* <DEDUP_REMOVED lines=8> */
.L_x_950:
[----:B------:R-:W-:Y:S05]  /*d800*/  BSYNC B0 ;  /* 0x0000000000007941 */ /* 0x000fea0003800000 */
.L_x_949:
[----:B------:R-:W-:Y:S04]  /*d810*/  BSSY B0, `(.L_x_951) ;  /* 0x0000014000007945 */ /* 0x000fe80003800000 */
[----:B------:R-:W-:Y:S05]  /*d820*/  @P4 BRA `(.L_x_952) ;  /* 0x0000000000484947 */ /* 0x000fea0003800000 */
[----:B-1----:R-:W-:Y:S01]  /*d830*/  IADD3 R9, P2, R4, 0x20, RZ ;  /* 0x0000002004097810 */ /* 0x002fe20007f5e0ff */
[----:B------:R-:W-:Y:S01]  /*d840*/  ULDC.64 UR6, c[0x0][0xad8] ;  /* 0x0002b60000067ab9 */ /* 0x000fe20000000a00 */
[----:B------:R-:W-:Y:S01]  /*d850*/  IMAD.MOV.U32 R2, RZ, RZ, R6 ;  /* 0x000000ffff027224 */ /* 0x000fe200078e0006 */
[----:B------:R-:W-:Y:S01]  /*d860*/  ULDC UR5, c[0x0][0xa8c] ;  /* 0x0002a30000057ab9 */ /* 0x000fe20000000800 */
[----:B------:R-:W-:Y:S01]  /*d870*/  IMAD.MOV.U32 R3, RZ, RZ, R11 ;  /* 0x000000ffff037224 */ /* 0x000fe200078e000b */
[C---:B------:R-:W-:Y:S01]  /*d880*/  ISETP.GE.AND P3, PT, R160.reuse, UR5, PT ;  /* 0x00000005a0007c0c */ /* 0x040fe2000bf66270 */
[----:B------:R-:W-:Y:S02]  /*d890*/  IMAD.X R0, RZ, RZ, R5, P2 ;  /* 0x000000ffff007224 */ /* 0x000fe400010e0605 */
        /* <DEDUP_REMOVED lines=11> */
.L_x_952:
[----:B------:R-:W-:Y:S05]  /*d950*/  BSYNC B0 ;  /* 0x0000000000007941 */ /* 0x000fea0003800000 */
.L_x_951:
[----:B------:R-:W-:Y:S04]  /*d960*/  BSSY B0, `(.L_x_953) ;  /* 0x0000014000007945 */ /* 0x000fe80003800000 */
[----:B------:R-:W-:Y:S05]  /*d970*/  @P0 BRA `(.L_x_954) ;  /* 0x0000000000480947 */ /* 0x000fea0003800000 */
[----:B-12---:R-:W-:Y:S01]  /*d980*/  IADD3 R9, P0, R4, 0x40, RZ ;  /* 0x0000004004097810 */ /* 0x006fe20007f1e0ff */
        /* <DEDUP_REMOVED lines=17> */
.L_x_954:
[----:B------:R-:W-:Y:S05]  /*daa0*/  BSYNC B0 ;  /* 0x0000000000007941 */ /* 0x000fea0003800000 */
.L_x_953:
        /* <DEDUP_REMOVED lines=20> */
.L_x_955:
[----:B------:R-:W-:Y:S05]  /*dbf0*/  BSYNC B0 ;  /* 0x0000000000007941 */ /* 0x000fea0003800000 */
.L_x_944:
[----:B------:R-:W5:Y:S02]  /*dc00*/  LDC R0, c[0x0][0xda8] ;  /* 0x00036a00ff007b82 */ /* 0x000f640000000800 */
[----:B-----5:R-:W-:-:S13]  /*dc10*/  ISETP.LE.AND P0, PT, R0, UR4, PT ;  /* 0x0000000400007c0c */ /* 0x020fda000bf03270 */
[----:B------:R-:W-:Y:S05]  /*dc20*/  @!P0 BRA `(.L_x_956) ;  /* 0xffffff30006c8947 */ /* 0x000fea000383ffff */
[----:B------:R-:W-:Y:S05]  /*dc30*/  EXIT ;  /* 0x000000000000794d */ /* 0x000fea0003800000 */
.L_x_862:
[----:B------:R-:W-:-:S08]  /*dc40*/  NOP ;  /* 0x0000000000007918 */ /* 0x000fd00000000000 */
[----:B-1----:R-:W1:-:S00]  /*dc50*/  USETMAXREG.DEALLOC.CTAPOOL 0x18 ;  /* 0x00000018000079c8 */ /* 0x002e4000080e0500 */
[----:B-1----:R-:W-:-:S06]  /*dc60*/  LOP3.LUT R0, R0, 0x3, RZ, 0xc0, !PT ;  /* 0x0000000300007812 */ /* 0x002fcc00078ec0ff */
[----:B------:R-:W1:Y:S02]  /*dc70*/  SHFL.IDX PT, R0, R0, RZ, 0x1f ;  /* 0x00001fff00007589 */ /* 0x000e6400000e0000 */
[----:B-1----:R-:W-:-:S13]  /*dc80*/  ISETP.NE.AND P0, PT, R0, RZ, PT ;  /* 0x000000ff0000720c */ /* 0x002fda0003f05270 */
[----:B------:R-:W-:Y:S05]  /*dc90*/  @P0 EXIT ;  /* 0x000000000000094d */ /* 0x000fea0003800000 */
[----:B------:R-:W1:Y:S01]  /*dca0*/  S2UR UR4, SR_CTAID.X ;  /* 0x00000000000479c3 */ /* 0x000e620000002500 */
[----:B------:R-:W-:Y:S01]  /*dcb0*/  UMOV UR47, URZ ;  /* 0x0000003f002f7c82 */ /* 0x000fe20008000000 */
[----:B------:R-:W-:Y:S02]  /*dcc0*/  IMAD.MOV.U32 R16, RZ, RZ, RZ ;  /* 0x000000ffff107224 */ /* 0x000fe400078e00ff */
[----:B------:R-:W-:-:S04]  /*dcd0*/  IMAD.MOV.U32 R17, RZ, RZ, 0x1 ;  /* 0x00000001ff117424 */ /* 0x000fc800078e00ff */
[----:B------:R-:W1:Y:S02]  /*dce0*/  LDC R0, c[0x0][0xda8] ;  /* 0x00036a00ff007b82 */ /* 0x000e640000000800 */
[----:B-1----:R-:W-:-:S13]  /*dcf0*/  ISETP.LE.AND P0, PT, R0, UR4, PT ;  /* 0x0000000400007c0c */ /* 0x002fda000bf03270 */
[----:B------:R-:W-:Y:S05]  /*dd00*/  @P0 BRA `(.L_x_957) ;  /* 0x0000002c00f40947 */ /* 0x000fea0003800000 */
[----:B------:R-:W-:Y:S01]  /*dd10*/  IMAD.U32 R19, RZ, RZ, UR4 ;  /* 0x00000004ff137e24 */ /* 0x000fe2000f8e00ff */
[----:B------:R-:W-:Y:S01]  /*dd20*/  ULDC UR48, c[0x0][0xc] ;  /* 0x0000030000307ab9 */ /* 0x000fe20000000800 */
[----:B------:R-:W-:Y:S01]  /*dd30*/  IMAD.MOV.U32 R17, RZ, RZ, 0x1 ;  /* 0x00000001ff117424 */ /* 0x000fe200078e00ff */
[----:B------:R-:W-:Y:S01]  /*dd40*/  ULDC.64 UR44, c[0x0][0x198] ;  /* 0x00006600002c7ab9 */ /* 0x000fe20000000a00 */
[----:B------:R-:W-:Y:S01]  /*dd50*/  IMAD.MOV.U32 R16, RZ, RZ, RZ ;  /* 0x000000ffff107224 */ /* 0x000fe200078e00ff */
[----:B------:R-:W-:-:S06]  /*dd60*/  UMOV UR47, URZ ;  /* 0x0000003f002f7c82 */ /* 0x000fcc0008000000 */
.L_x_1011:
[----:B------:R-:W-:Y:S01]  /*dd70*/  ULDC UR7, c[0x0][0xdd0] ;  /* 0x0003740000077ab9 */ /* 0x000fe20000000800 */
[----:B-1----:R-:W1:Y:S01]  /*dd80*/  LDC R0, c[0x0][0xde8] ;  /* 0x00037a00ff007b82 */ /* 0x002e620000000800 */
[C---:B------:R-:W-:Y:S01]  /*dd90*/  R2UR UR8, R19.reuse ;  /* 0x00000000130872ca */ /* 0x040fe200000e0000 */
[----:B------:R-:W-:Y:S01]  /*dda0*/  UISETP.NE.AND UP0, UPT, UR7, 0x1, UPT ;  /* 0x000000010700788c */ /* 0x000fe2000bf05270 */
[----:B------:R-:W-:-:S10]  /*ddb0*/  R2UR UR6, R19 ;  /* 0x00000000130672ca */ /* 0x000fd400000e0000 */
[----:B------:R-:W-:Y:S01]  /*ddc0*/  @UP0 ULDC UR4, c[0x0][0xdd4] ;  /* 0x0003750000040ab9 */ /* 0x000fe20000000800 */
[----:B------:R-:W-:Y:S01]  /*ddd0*/  @UP0 ULDC UR9, c[0x0][0xdd8] ;  /* 0x0003760000090ab9 */ /* 0x000fe20000000800 */
[----:B------:R-:W-:-:S04]  /*dde0*/  UIMAD.WIDE.U32 UR4, UR8, UR4, URZ ;  /* 0x00000004080472a5 */ /* 0x000fc8000f8e003f */
[----:B------:R-:W-:-:S04]  /*ddf0*/  @UP0 USHF.R.U32.HI UR8, URZ, UR9, UR5 ;  /* 0x000000093f080299 */ /* 0x000fc80008011605 */
[----:B------:R-:W-:Y:S02]  /*de00*/  UIADD3 UR4, -UR8, URZ, URZ ;  /* 0x0000003f08047290 */ /* 0x000fe4000fffe13f */
[----:B-1----:R-:W-:Y:S02]  /*de10*/  ISETP.LE.AND P0, PT, R0, UR8, PT ;  /* 0x0000000800007c0c */ /* 0x002fe4000bf03270 */
[----:B------:R-:W-:-:S11]  /*de20*/  UIMAD UR7, UR7, UR4, UR6 ;  /* 0x00000004070772a4 */ /* 0x000fd6000f8e0206 */
[----:B------:R-:W-:Y:S05]  /*de30*/  @!P0 BRA `(.L_x_958) ;  /* 0x0000000000208947 */ /* 0x000fea0003800000 */
        /* <DEDUP_REMOVED lines=8> */
.L_x_958:
[----:B------:R-:W-:Y:S01]  /*dec0*/  ULDC UR9, c[0x0][0xdc4] ;  /* 0x0003710000097ab9 */ /* 0x000fe20000000800 */
[----:B------:R-:W-:Y:S01]  /*ded0*/  UMOV UR6, UR7 ;  /* 0x0000000700067c82 */ /* 0x000fe20008000000 */
[----:B------:R-:W-:-:S11]  /*dee0*/  UISETP.NE.AND UP0, UPT, UR9, 0x1, UPT ;  /* 0x000000010900788c */ /* 0x000fd6000bf05270 */
[----:B------:R-:W-:Y:S02]  /*def0*/  @UP0 ULDC.64 UR10, c[0x0][0xdc8] ;  /* 0x00037200000a0ab9 */ /* 0x000fe40000000a00 */
[----:B------:R-:W-:-:S04]  /*df00*/  UIMAD.WIDE.U32 UR4, UR7, UR10, URZ ;  /* 0x0000000a070472a5 */ /* 0x000fc8000f8e003f */
[----:B------:R-:W-:-:S04]  /*df10*/  @UP0 USHF.R.U32.HI UR6, URZ, UR11, UR5 ;  /* 0x0000000b3f060299 */ /* 0x000fc80008011605 */
[----:B------:R-:W-:-:S12]  /*df20*/  UIMAD UR4, UR6, UR9, URZ ;  /* 0x00000009060472a4 */ /* 0x000fd8000f8e023f */
.L_x_959:
[----:B------:R-:W-:Y:S01]  /*df30*/  ULDC.64 UR12, c[0x0][0x3f8] ;  /* 0x0000fe00000c7ab9 */ /* 0x000fe20000000a00 */
[----:B------:R-:W-:Y:S02]  /*df40*/  UIADD3 UR9, UR7, -UR4, URZ ;  /* 0x8000000407097290 */ /* 0x000fe4000fffe03f */
[----:B------:R-:W-:Y:S02]  /*df50*/  UISETP.NE.U32.AND UP0, UPT, UR12, URZ, UPT ;  /* 0x0000003f0c00728c */ /* 0x000fe4000bf05070 */
[----:B------:R-:W-:Y:S01]  /*df60*/  ULOP3.LUT UR10, URZ, UR6, URZ, 0x33, !UPT ;  /* 0x000000063f0a7292 */ /* 0x000fe2000f8e333f */
[----:B------:R-:W-:Y:S01]  /*df70*/  ULDC UR12, c[0x0][0xdb8] ;  /* 0x00036e00000c7ab9 */ /* 0x000fe20000000800 */
[----:B------:R-:W-:Y:S01]  /*df80*/  ULDC.64 UR4, c[0x0][0x9e0] ;  /* 0x0002780000047ab9 */ /* 0x000fe20000000a00 */
[----:B------:R-:W-:Y:S02]  /*df90*/  UISETP.NE.AND UP1, UPT, UR12, 0x1, UPT ;  /* 0x000000010c00788c */ /* 0x000fe4000bf25270 */
[----:B------:R-:W-:Y:S01]  /*dfa0*/  UISETP.NE.AND.EX UP0, UPT, UR13, URZ, UPT, UP0 ;  /* 0x0000003f0d00728c */ /* 0x000fe2000bf05300 */
[----:B------:R-:W-:-:S02]  /*dfb0*/  ULDC UR11, c[0x0][0xdc4] ;  /* 0x00037100000b7ab9 */ /* 0x000fc40000000800 */
[----:B------:R-:W-:Y:S01]  /*dfc0*/  ULDC UR13, c[0x0][0xdac] ;  /* 0x00036b00000d7ab9 */ /* 0x000fe20000000800 */
[----:B------:R-:W-:Y:S02]  /*dfd0*/  UISETP.GE.AND UP2, UPT, UR5, 0x1, UPT ;  /* 0x000000010500788c */ /* 0x000fe4000bf46270 */
[----:B------:R-:W-:Y:S02]  /*dfe0*/  UIMAD UR11, UR8, UR11, UR9 ;  /* 0x0000000b080b72a4 */ /* 0x000fe4000f8e0209 */
[----:B------:R-:W-:Y:S01]  /*dff0*/  UIADD3 UR10, UR10, UR13, URZ ;  /* 0x0000000d0a0a7290 */ /* 0x000fe2000fffe03f */
[----:B------:R-:W-:Y:S01]  /*e000*/  @UP1 ULDC UR8, c[0x0][0xdbc] ;  /* 0x00036f0000081ab9 */ /* 0x000fe20000000800 */
[----:B------:R-:W-:Y:S01]  /*e010*/  PLOP3.LUT P1, PT, PT, PT, UP2, 0x80, 0x0 ;  /* 0x000000000000781c */ /* 0x000fe20003f2f028 */
[----:B------:R-:W-:Y:S02]  /*e020*/  UIMAD.WIDE.U32 UR8, UR11, UR8, URZ ;  /* 0x000000080b0872a5 */ /* 0x000fe4000f8e003f */
[----:B------:R-:W-:Y:S01]  /*e030*/  USHF.L.U32 UR41, UR10, 0x7, URZ ;  /* 0x000000070a297899 */ /* 0x000fe2000800063f */
[----:B------:R-:W-:Y:S01]  /*e040*/  ULDC UR14, c[0x0][0x404] ;  /* 0x00010100000e7ab9 */ /* 0x000fe20000000800 */
[----:B------:R-:W-:Y:S01]  /*e050*/  ULDC UR7, c[0x0][0x288] ;  /* 0x0000a20000077ab9 */ /* 0x000fe20000000800 */
[----:B------:R-:W-:Y:S01]  /*e060*/  @UP1 ULDC UR13, c[0x0][0xdc0] ;  /* 0x00037000000d1ab9 */ /* 0x000fe20000000800 */
[----:B------:R-:W-:Y:S01]  /*e070*/  UMOV UR43, UR11 ;  /* 0x0000000b002b7c82 */ /* 0x000fe20008000000 */
[----:B------:R-:W-:-:S02]  /*e080*/  USEL UR14, UR14, 0x1, UP0 ;  /* 0x000000010e0e7887 */ /* 0x000fc40008000000 */
[----:B------:R-:W-:Y:S02]  /*e090*/  UIADD3 UR10, UR41, 0x80, -UR7 ;  /* 0x00000080290a7890 */ /* 0x000fe4000fffe807 */
[----:B------:R-:W-:Y:S01]  /*e0a0*/  @UP1 USHF.R.U32.HI UR43, URZ, UR13, UR9 ;  /* 0x0000000d3f2b1299 */ /* 0x000fe20008011609 */
[----:B------:R-:W-:Y:S02]  /*e0b0*/  ULDC UR6, c[0x0][0x2e0] ;  /* 0x0000b80000067ab9 */ /* 0x000fe40000000800 */
[----:B------:R-:W-:Y:S02]  /*e0c0*/  UIMAD UR8, UR14, UR6, UR10 ;  /* 0x000000060e0872a4 */ /* 0x000fe4000f8e020a */
[----:B------:R-:W-:Y:S02]  /*e0d0*/  UIADD3 UR42, -UR43, URZ, URZ ;  /* 0x0000003f2b2a7290 */ /* 0x000fe4000fffe13f */
[----:B------:R-:W-:Y:S02]  /*e0e0*/  UIADD3 UR4, UR8, UR4, URZ ;  /* 0x0000000408047290 */ /* 0x000fe4000fffe03f */
[----:B------:R-:W-:Y:S01]  /*e0f0*/  UIMAD UR42, UR12, UR42, UR11 ;  /* 0x0000002a0c2a72a4 */ /* 0x000fe2000f8e020b */
[----:B------:R-:W-:Y:S11]  /*e100*/  @!P1 BRA `(.L_x_960) ;  /* 0x0000000000449947 */ /* 0x000ff60003800000 */
[----:B------:R-:W-:Y:S01]  /*e110*/  ISETP.LT.AND P0, PT, RZ, UR8, PT ;  /* 0x00000008ff007c0c */ /* 0x000fe2000bf01270 */
[----:B------:R-:W-:-:S12]  /*e120*/  UIADD3 UR10, UR8, -0x1, URZ ;  /* 0xffffffff080a7890 */ /* 0x000fd8000fffe03f */
[----:B------:R-:W-:Y:S05]  /*e130*/  @P0 BRA `(.L_x_961) ;  /* 0x00000000001c0947 */ /* 0x000fea0003800000 */
[----:B------:R-:W-:Y:S02]  /*e140*/  UISETP.NE.AND UP0, UPT, UR5, 0x1, UPT ;  /* 0x000000010500788c */ /* 0x000fe4000bf05270 */
[----:B------:R-:W-:-:S09]  /*e150*/  UIADD3 UR10, -UR8, URZ, URZ ;  /* 0x0000003f080a7290 */ /* 0x000fd2000fffe13f */
[----:B------:R-:W-:Y:S02]  /*e160*/  @UP0 ULDC.64 UR12, c[0x0][0x9e8] ;  /* 0x00027a00000c0ab9 */ /* 0x000fe40000000a00 */
[----:B------:R-:W-:-:S04]  /*e170*/  UIMAD.WIDE.U32 UR8, UR10, UR12, URZ ;  /* 0x0000000c0a0872a5 */ /* 0x000fc8000f8e003f */
[----:B------:R-:W-:-:S04]  /*e180*/  @UP0 USHF.R.U32.HI UR10, URZ, UR13, UR9 ;  /* 0x0000000d3f0a0299 */ /* 0x000fc80008011609 */
[----:B------:R-:W-:Y:S01]  /*e190*/  ULOP3.LUT UR10, URZ, UR10, URZ, 0x33, !UPT ;  /* 0x0000000a3f0a7292 */ /* 0x000fe2000f8e333f */
[----:B------:R-:W-:Y:S11]  /*e1a0*/  BRA `(.L_x_962) ;  /* 0x0000000000107947 */ /* 0x000ff60003800000 */
.L_x_961:
[----:B------:R-:W-:-:S11]  /*e1b0*/  UISETP.NE.AND UP0, UPT, UR5, 0x1, UPT ;  /* 0x000000010500788c */ /* 0x000fd6000bf05270 */
[----:B------:R-:W-:Y:S02]  /*e1c0*/  @UP0 ULDC.64 UR12, c[0x0][0x9e8] ;  /* 0x00027a00000c0ab9 */ /* 0x000fe40000000a00 */
[----:B------:R-:W-:-:S04]  /*e1d0*/  UIMAD.WIDE.U32 UR8, UR10, UR12, URZ ;  /* 0x0000000c0a0872a5 */ /* 0x000fc8000f8e003f */
[----:B------:R-:W-:-:S12]  /*e1e0*/  @UP0 USHF.R.U32.HI UR10, URZ, UR13, UR9 ;  /* 0x0000000d3f0a0299 */ /* 0x000fd80008011609 */
.L_x_962:
[----:B------:R-:W-:-:S04]  /*e1f0*/  UIMAD UR10, UR10, UR5, UR5 ;  /* 0x000000050a0a72a4 */ /* 0x000fc8000f8e0205 */
[----:B------:R-:W-:-:S04]  /*e200*/  UISETP.LT.AND UP0, UPT, UR4, UR10, UPT ;  /* 0x0000000a0400728c */ /* 0x000fc8000bf01270 */
[----:B------:R-:W-:-:S12]  /*e210*/  USEL UR4, UR4, UR10, UP0 ;  /* 0x0000000a04047287 */ /* 0x000fd80008000000 */
.L_x_960:
[----:B------:R-:W-:Y:S02]  /*e220*/  UIMAD UR8, UR14, UR6, 0x5f ;  /* 0x0000005f0e0874a4 */ /* 0x000fe4000f8e0206 */
[----:B------:R-:W-:Y:S02]  /*e230*/  UIADD3 UR10, UR4, 0x5f, URZ ;  /* 0x0000005f040a7890 */ /* 0x000fe4000fffe03f */
[----:B------:R-:W-:Y:S02]  /*e240*/  UIMAD.WIDE UR8, UR8, 0x2aaaaaab, URZ ;  /* 0x2aaaaaab080878a5 */ /* 0x000fe4000f8e023f */
[----:B------:R-:W-:Y:S02]  /*e250*/  UIMAD.WIDE UR10, UR10, 0x2aaaaaab, URZ ;  /* 0x2aaaaaab0a0a78a5 */ /* 0x000fe4000f8e023f */
[----:B------:R-:W-:Y:S02]  /*e260*/  USHF.R.U32.HI UR8, URZ, 0x1f, UR9 ;  /* 0x0000001f3f087899 */ /* 0x000fe40008011609 */
[----:B------:R-:W-:-:S02]  /*e270*/  USHF.R.U32.HI UR4, URZ, 0x1f, UR11 ;  /* 0x0000001f3f047899 */ /* 0x000fc4000801160b */
[----:B------:R-:W-:Y:S02]  /*e280*/  UIADD3 UR7, UR41, -UR7, URZ ;  /* 0x8000000729077290 */ /* 0x000fe4000fffe03f */
[----:B------:R-:W-:Y:S02]  /*e290*/  ULEA.HI.SX32 UR9, UR9, UR8, 0x1c ;  /* 0x0000000809097291 */ /* 0x000fe4000f8fe23f */
[----:B------:R-:W-:Y:S02]  /*e2a0*/  ULEA.HI.SX32 UR4, UR11, UR4, 0x1c ;  /* 0x000000040b047291 */ /* 0x000fe4000f8fe23f */
[----:B------:R-:W-:Y:S02]  /*e2b0*/  UIMAD UR7, UR14, UR6, UR7 ;  /* 0x000000060e0772a4 */ /* 0x000fe4000f8e0207 */
[----:B------:R-:W-:Y:S01]  /*e2c0*/  UISETP.LT.AND UP0, UPT, UR9, UR4, UPT ;  /* 0x000000040900728c */ /* 0x000fe2000bf01270 */
[----:B------:R-:W-:Y:S02]  /*e2d0*/  ULDC UR8, c[0x0][0x9dc] ;  /* 0x0002770000087ab9 */ /* 0x000fe40000000800 */
[----:B------:R-:W-:-:S02]  /*e2e0*/  UIADD3 UR8, UR7, -UR8, URZ ;  /* 0x8000000807087290 */ /* 0x000fc4000fffe03f */
[----:B------:R-:W-:Y:S01]  /*e2f0*/  USEL UR46, UR9, UR4, UP0 ;  /* 0x00000004092e7287 */ /* 0x000fe20008000000 */
[----:B------:R-:W-:Y:S11]  /*e300*/  @!P1 BRA `(.L_x_963) ;  /* 0x0000000000489947 */ /* 0x000ff60003800000 */
[----:B------:R-:W-:Y:S02]  /*e310*/  UMOV UR4, UR7 ;  /* 0x0000000700047c82 */ /* 0x000fe40008000000 */
[----:B------:R-:W-:-:S06]  /*e320*/  UISETP.GT.AND UP0, UPT, UR4, -0x1, UPT ;  /* 0xffffffff0400788c */ /* 0x000fcc000bf04270 */
[----:B------:R-:W-:-:S13]  /*e330*/  PLOP3.LUT P0, PT, PT, PT, UP0, 0x80, 0x0 ;  /* 0x000000000000781c */ /* 0x000fda0003f0f008 */
[----:B------:R-:W-:Y:S05]  /*e340*/  @P0 BRA `(.L_x_964) ;  /* 0x00000000001c0947 */ /* 0x000fea0003800000 */
[----:B------:R-:W-:Y:S02]  /*e350*/  UISETP.NE.AND UP0, UPT, UR5, 0x1, UPT ;  /* 0x000000010500788c */ /* 0x000fe4000bf05270 */
[----:B------:R-:W-:-:S09]  /*e360*/  ULOP3.LUT UR4, URZ, UR4, URZ, 0x33, !UPT ;  /* 0x000000043f047292 */ /* 0x000fd2000f8e333f */
[----:B------:R-:W-:Y:S02]  /*e370*/  @UP0 ULDC.64 UR10, c[0x0][0x9e8] ;  /* 0x00027a00000a0ab9 */ /* 0x000fe40000000a00 */
[----:B------:R-:W-:-:S04]  /*e380*/  UIMAD.WIDE.U32 UR6, UR4, UR10, URZ ;  /* 0x0000000a040672a5 */ /* 0x000fc8000f8e003f */
[----:B------:R-:W-:-:S04]  /*e390*/  @UP0 USHF.R.U32.HI UR4, URZ, UR11, UR7 ;  /* 0x0000000b3f040299 */ /* 0x000fc80008011607 */
[----:B------:R-:W-:Y:S01]  /*e3a0*/  ULOP3.LUT UR4, URZ, UR4, URZ, 0x33, !UPT ;  /* 0x000000043f047292 */ /* 0x000fe2000f8e333f */
[----:B------:R-:W-:Y:S11]  /*e3b0*/  BRA `(.L_x_965) ;  /* 0x0000000000107947 */ /* 0x000ff60003800000 */
.L_x_964:
[----:B------:R-:W-:-:S11]  /*e3c0*/  UISETP.NE.AND UP0, UPT, UR5, 0x1, UPT ;  /* 0x000000010500788c */ /* 0x000fd6000bf05270 */
[----:B------:R-:W-:Y:S02]  /*e3d0*/  @UP0 ULDC.64 UR10, c[0x0][0x9e8] ;  /* 0x00027a00000a0ab9 */ /* 0x000fe40000000a00 */
[----:B------:R-:W-:-:S04]  /*e3e0*/  UIMAD.WIDE.U32 UR6, UR4, UR10, URZ ;  /* 0x0000000a040672a5 */ /* 0x000fc8000f8e003f */
[----:B------:R-:W-:-:S12]  /*e3f0*/  @UP0 USHF.R.U32.HI UR4, URZ, UR11, UR7 ;  /* 0x0000000b3f040299 */ /* 0x000fd80008011607 */
.L_x_965:
[----:B------:R-:W-:-:S04]  /*e400*/  UIMAD UR4, UR4, UR5, URZ ;  /* 0x00000005040472a4 */ /* 0x000fc8000f8e023f */
[----:B------:R-:W-:-:S04]  /*e410*/  UISETP.LT.AND UP0, UPT, UR8, UR4, UPT ;  /* 0x000000040800728c */ /* 0x000fc8000bf01270 */
[----:B------:R-:W-:-:S12]  /*e420*/  USEL UR8, UR8, UR4, !UP0 ;  /* 0x0000000408087287 */ /* 0x000fd8000c000000 */
.L_x_963:
[----:B------:R-:W-:Y:S01]  /*e430*/  UIMAD.WIDE UR4, UR8, 0x2aaaaaab, URZ ;  /* 0x2aaaaaab080478a5 */ /* 0x000fe2000f8e023f */
[----:B------:R-:W-:Y:S03]  /*e440*/  BSSY B6, `(.L_x_966) ;  /* 0x0000278000067945 */ /* 0x000fe60003800000 */
[----:B------:R-:W-:-:S04]  /*e450*/  USHF.R.U32.HI UR4, URZ, 0x1f, UR5 ;  /* 0x0000001f3f047899 */ /* 0x000fc80008011605 */
[----:B------:R-:W-:-:S04]  /*e460*/  ULEA.HI.SX32 UR4, UR5, UR4, 0x1c ;  /* 0x0000000405047291 */ /* 0x000fc8000f8fe23f */
[----:B------:R-:W-:-:S04]  /*e470*/  UISETP.LT.AND UP0, UPT, URZ, UR4, UPT ;  /* 0x000000043f00728c */ /* 0x000fc8000bf01270 */
[----:B------:R-:W-:-:S04]  /*e480*/  USEL UR39, URZ, UR4, !UP0 ;  /* 0x000000043f277287 */ /* 0x000fc8000c000000 */
[----:B------:R-:W-:-:S06]  /*e490*/  UISETP.GT.AND UP0, UPT, UR46, UR39, UPT ;  /* 0x000000272e00728c */ /* 0x000fcc000bf04270 */
[----:B------:R-:W-:-:S13]  /*e4a0*/  PLOP3.LUT P0, PT, PT, PT, UP0, 0x80, 0x0 ;  /* 0x000000000000781c */ /* 0x000fda0003f0f008 */
[----:B------:R-:W-:Y:S05]  /*e4b0*/  @P0 BRA `(.L_x_967) ;  /* 0x0000000000480947 */ /* 0x000fea0003800000 */
[----:B------:R-:W1:Y:S01]  /*e4c0*/  S2R R0, SR_TID.X ;  /* 0x0000000000007919 */ /* 0x000e620000002100 */
[----:B------:R-:W-:Y:S01]  /*e4d0*/  IMAD.MOV.U32 R13, RZ, RZ, R19 ;  /* 0x000000ffff0d7224 */ /* 0x000fe200078e0013 */
[----:B-1----:R-:W-:-:S04]  /*e4e0*/  LOP3.LUT R0, R0, 0x1f, RZ, 0xc0, !PT ;  /* 0x0000001f00007812 */ /* 0x002fc800078ec0ff */
[----:B------:R-:W-:-:S13]  /*e4f0*/  ISETP.NE.AND P0, PT, R0, RZ, PT ;  /* 0x000000ff0000720c */ /* 0x000fda0003f05270 */
[----:B------:R-:W-:Y:S05]  /*e500*/  @P0 BRA `(.L_x_968) ;  /* 0x0000002400ac0947 */ /* 0x000fea0003800000 */
[----:B------:R-:W1:Y:S01]  /*e510*/  S2R R5, SR_LANEID ;  /* 0x0000000000057919 */ /* 0x000e620000000000 */
[----:B------:R-:W-:Y:S01]  /*e520*/  VOTEU.ANY UR4, UPT, PT ;  /* 0x0000000000047886 */ /* 0x000fe200038e0100 */
[----:B------:R-:W2:Y:S01]  /*e530*/  LDC.64 R2, c[0x0][0xdf0] ;  /* 0x00037c00ff027b82 */ /* 0x000ea20000000a00 */
[----:B------:R-:W1:Y:S02]  /*e540*/  FLO.U32 R0, UR4 ;  /* 0x0000000400007d00 */ /* 0x000e6400080e0000 */
[----:B-1----:R-:W-:-:S06]  /*e550*/  ISETP.EQ.U32.AND P0, PT, R0, R5, PT ;  /* 0x000000050000720c */ /* 0x002fcc0003f02070 */
[----:B------:R-:W2:Y:S07]  /*e560*/  POPC R5, UR4 ;  /* 0x0000000400057d09 */ /* 0x000eae0008000000 */
[----:B--2---:R-:W2:Y:S01]  /*e570*/  @P0 ATOMG.E.ADD.STRONG.GPU PT, R3, desc[UR60][R2.64], R5 ;  /* 0x00000005020309a8 */ /* 0x004ea200081ee1fc */
[----:B------:R-:W1:Y:S02]  /*e580*/  S2R R4, SR_LTMASK ;  /* 0x0000000000047919 */ /* 0x000e640000003900 */
[----:B-1----:R-:W-:-:S04]  /*e590*/  LOP3.LUT R4, R4, UR4, RZ, 0xc0, !PT ;  /* 0x0000000404047c12 */ /* 0x002fc8000f8ec0ff */
[----:B------:R-:W1:Y:S01]  /*e5a0*/  POPC R13, R4 ;  /* 0x00000004000d7309 */ /* 0x000e620000000000 */
[----:B--2---:R-:W1:Y:S02]  /*e5b0*/  SHFL.IDX PT, R0, R3, R0, 0x1f ;  /* 0x00001f0003007589 */ /* 0x004e6400000e0000 */
[----:B-1----:R-:W-:Y:S01]  /*e5c0*/  IADD3 R13, R0, UR48, R13 ;  /* 0x00000030000d7c10 */ /* 0x002fe2000fffe00d */
[----:B------:R-:W-:Y:S06]  /*e5d0*/  BRA `(.L_x_968) ;  /* 0x0000002400787947 */ /* 0x000fec0003800000 */
.L_x_967:
[----:B------:R-:W1:Y:S01]  /*e5e0*/  S2UR UR4, SR_CgaCtaId ;  /* 0x00000000000479c3 */ /* 0x000e620000008800 */
[----:B------:R-:W-:Y:S02]  /*e5f0*/  UMOV UR38, 0x400 ;  /* 0x0000040000267882 */ /* 0x000fe40000000000 */
[----:B-1----:R-:W-:-:S04]  /*e600*/  ULEA UR38, UR4, UR38, 0x18 ;  /* 0x0000002604267291 */ /* 0x002fc8000f8ec03f */
[----:B------:R-:W-:-:S04]  /*e610*/  UIADD3 UR4, UR38, 0x18400, URZ ;  /* 0x0001840026047890 */ /* 0x000fc8000fffe03f */
[----:B------:R-:W-:-:S06]  /*e620*/  ULOP3.LUT UP0, URZ, UR4, 0x3ff, URZ, 0xc0, !UPT ;  /* 0x000003ff043f7892 */ /* 0x000fcc000f80c03f */
[----:B------:R-:W-:-:S13]  /*e630*/  PLOP3.LUT P0, PT, PT, PT, UP0, 0x80, 0x0 ;  /* 0x000000000000781c */ /* 0x000fda0003f0f008 */
[----:B------:R-:W-:Y:S05]  /*e640*/  @!P0 BRA `(.L_x_969) ;  /* 0x0000000000408947 */ /* 0x000fea0003800000 */
        /* <DEDUP_REMOVED lines=16> */
.L_x_969:
        /* <DEDUP_REMOVED lines=20> */
.L_x_971:
[----:B------:R1:W2:Y:S01]  /*e890*/  LDC.64 R2, c[0x4][R18] ;  /* 0x0100000012027b82 */ /* 0x0002a20000000a00 */
[----:B------:R-:W-:Y:S01]  /*e8a0*/  ULDC.64 UR6, c[0x4][0xb8] ;  /* 0x01002e0000067ab9 */ /* 0x000fe20000000a00 */
[----:B------:R-:W-:Y:S01]  /*e8b0*/  ULDC.64 UR8, c[0x4][0xc0] ;  /* 0x0100300000087ab9 */ /* 0x000fe20000000a00 */
[----:B------:R-:W-:Y:S01]  /*e8c0*/  ULDC.64 UR4, c[0x4][0x48] ;  /* 0x0100120000047ab9 */ /* 0x000fe20000000a00 */
        /* <DEDUP_REMOVED lines=11> */
.L_x_970:
[----:B------:R-:W-:Y:S01]  /*e980*/  ULDC.64 UR4, c[0x0][0x9f8] ;  /* 0x00027e0000047ab9 */ /* 0x000fe20000000a00 */
[----:B------:R-:W-:Y:S01]  /*e990*/  IMAD.U32 R5, RZ, RZ, UR43 ;  /* 0x0000002bff057e24 */ /* 0x000fe2000f8e00ff */
[----:B------:R-:W-:Y:S01]  /*e9a0*/  ISETP.NE.U32.AND P0, PT, RZ, UR4, PT ;  /* 0x00000004ff007c0c */ /* 0x000fe2000bf05070 */
[----:B------:R-:W-:Y:S01]  /*e9b0*/  IMAD.U32 R0, RZ, RZ, UR43 ;  /* 0x0000002bff007e24 */ /* 0x000fe2000f8e00ff */
[----:B------:R-:W1:Y:S01]  /*e9c0*/  LDC R4, c[0x0][0x428] ;  /* 0x00010a00ff047b82 */ /* 0x000e620000000800 */
[----:B------:R-:W2:Y:S01]  /*e9d0*/  S2R R18, SR_TID.X ;  /* 0x0000000000127919 */ /* 0x000ea20000002100 */
[----:B------:R-:W-:-:S13]  /*e9e0*/  ISETP.NE.AND.EX P0, PT, RZ, UR5, PT, P0 ;  /* 0x00000005ff007c0c */ /* 0x000fda000bf05300 */
[----:B------:R-:W3:Y:S02]  /*e9f0*/  @P0 LDC.64 R2, c[0x0][0x9f8] ;  /* 0x00027e00ff020b82 */ /* 0x000ee40000000a00 */
[----:B---3--:R-:W-:-:S05]  /*ea00*/  @P0 IMAD.WIDE R2, R5, 0x4, R2 ;  /* 0x0000000405020825 */ /* 0x008fca00078e0202 */
[----:B------:R3:W4:Y:S01]  /*ea10*/  @P0 LDG.E R0, desc[UR60][R2.64] ;  /* 0x0000003c02000981 */ /* 0x000722000c1e1900 */
[----:B-1----:R-:W-:Y:S01]  /*ea20*/  ISETP.NE.AND P0, PT, R4, 0x1, PT ;  /* 0x000000010400780c */ /* 0x002fe20003f05270 */
[----:B------:R-:W-:Y:S01]  /*ea30*/  IMAD.U32 R4, RZ, RZ, UR42 ;  /* 0x0000002aff047e24 */ /* 0x000fe2000f8e00ff */
[----:B--2---:R-:W-:Y:S01]  /*ea40*/  LOP3.LUT R18, R18, 0x1f, RZ, 0xc0, !PT ;  /* 0x0000001f12127812 */ /* 0x004fe200078ec0ff */
[----:B------:R-:W-:Y:S01]  /*ea50*/  UMOV UR40, URZ ;  /* 0x0000003f00287c82 */ /* 0x000fe20008000000 */
[----:B------:R-:W-:Y:S01]  /*ea60*/  UMOV UR8, 0x40 ;  /* 0x0000004000087882 */ /* 0x000fe20000000000 */
[----:B------:R-:W-:Y:S01]  /*ea70*/  UMOV UR9, UR41 ;  /* 0x0000002900097c82 */ /* 0x000fe20008000000 */
[----:B------:R-:W-:Y:S01]  /*ea80*/  ISETP.NE.AND P1, PT, R18, RZ, PT ;  /* 0x000000ff1200720c */ /* 0x000fe20003f25270 */
[----:B------:R-:W-:Y:S01]  /*ea90*/  UMOV UR10, UR42 ;  /* 0x0000002a000a7c82 */ /* 0x000fe20008000000 */
[----:B------:R-:W-:Y:S01]  /*eaa0*/  UMOV UR11, UR43 ;  /* 0x0000002b000b7c82 */ /* 0x000fe20008000000 */
[----:B---3--:R-:W1:Y:S01]  /*eab0*/  LDC.64 R2, c[0x0][0x3f8] ;  /* 0x0000fe00ff027b82 */ /* 0x008e620000000a00 */
[----:B------:R-:W-:Y:S01]  /*eac0*/  UMOV UR12, 0x80 ;  /* 0x00000080000c7882 */ /* 0x000fe20000000000 */
[----:B------:R-:W-:Y:S01]  /*ead0*/  UMOV UR13, UR41 ;  /* 0x00000029000d7c82 */ /* 0x000fe20008000000 */
[----:B------:R-:W-:Y:S01]  /*eae0*/  UMOV UR14, UR42 ;  /* 0x0000002a000e7c82 */ /* 0x000fe20008000000 */
[----:B------:R-:W-:Y:S01]  /*eaf0*/  UMOV UR15, UR43 ;  /* 0x0000002b000f7c82 */ /* 0x000fe20008000000 */
[----:B------:R-:W-:-:S03]  /*eb00*/  UMOV UR6, 0xffffffff ;  /* 0xffffffff00067882 */ /* 0x000fc60000000000 */
[----:B------:R-:W2:Y:S02]  /*eb10*/  @P0 LDC R5, c[0x0][0x42c] ;  /* 0x00010b00ff050b82 */ /* 0x000ea40000000800 */
[----:B------:R-:W-:-:S05]  /*eb20*/  VOTEU.ALL UP1, P1 ;  /* 0x00000000003f7886 */ /* 0x000fca0000820000 */
[----:B------:R-:W-:Y:S01]  /*eb30*/  @!UP1 UIADD3 UR4, UP0, UR44, 0x270, URZ ;  /* 0x000002702c049890 */ /* 0x000fe2000ff1e03f */
[----:B------:R-:W3:Y:S03]  /*eb40*/  @P0 LDC R6, c[0x0][0x430] ;  /* 0x00010c00ff060b82 */ /* 0x000ee60000000800 */
[----:B------:R-:W-:-:S09]  /*eb50*/  @!UP1 UIADD3.X UR5, URZ, UR45, URZ, UP0, !UPT ;  /* 0x0000002d3f059290 */ /* 0x000fd200087fe43f */
[----:B------:R1:W-:Y:S01]  /*eb60*/  @!UP1 UTMAPF.L2.4D [UR40], [UR4] ;  /* 0x00000028040095b8 */ /* 0x0003e20008018000 */
[----:B--2---:R-:W-:Y:S01]  /*eb70*/  @P0 IMAD.HI.U32 R5, R5, UR42, RZ ;  /* 0x0000002a05050c27 */ /* 0x004fe2000f8e00ff */
[----:B------:R2:W-:Y:S04]  /*eb80*/  @!UP1 UTMAPF.L2.4D [UR8], [UR4] ;  /* 0x00000008040095b8 */ /* 0x0005e80008018000 */
[----:B---3--:R-:W-:Y:S01]  /*eb90*/  @P0 SHF.R.U32.HI R4, RZ, R6, R5 ;  /* 0x00000006ff040219 */ /* 0x008fe20000011605 */
[----:B------:R-:W-:Y:S01]  /*eba0*/  IMAD.U32 R5, RZ, RZ, UR46 ;  /* 0x0000002eff057e24 */ /* 0x000fe2000f8e00ff */
[----:B-1----:R-:W-:Y:S01]  /*ebb0*/  ISETP.NE.U32.AND P0, PT, R2, RZ, PT ;  /* 0x000000ff0200720c */ /* 0x002fe20003f05070 */
[----:B------:R2:W-:Y:S02]  /*ebc0*/  @!UP1 UTMAPF.L2.4D [UR12], [UR4] ;  /* 0x0000000c040095b8 */ /* 0x0005e40008018000 */
[----:B------:R-:W-:Y:S01]  /*ebd0*/  VIADD R5, R5, 0xffffffff ;  /* 0xffffffff05057836 */ /* 0x000fe20000000000 */
[----:B------:R-:W-:-:S04]  /*ebe0*/  ISETP.NE.AND.EX P0, PT, R3, RZ, PT, P0 ;  /* 0x000000ff0300720c */ /* 0x000fc80003f05300 */
[----:B----4-:R-:W-:Y:S01]  /*ebf0*/  SEL R6, R0, RZ, !P0 ;  /* 0x000000ff00067207 */ /* 0x010fe20004000000 */
[----:B--2---:R-:W-:Y:S08]  /*ec00*/  BRA.DIV UR6, `(.L_x_972) ;  /* 0x0000002606e07947 */ /* 0x004ff0000b800000 */
.L_x_1023:
[----:B------:R-:W-:Y:S01]  /*ec10*/  UMOV UR4, 0xffffffff ;  /* 0xffffffff00047882 */ /* 0x000fe20000000000 */
[----:B------:R-:W-:Y:S02]  /*ec20*/  SHF.R.S32.HI R18, RZ, 0x1f, R0 ;  /* 0x0000001fff127819 */ /* 0x000fe40000011400 */
[----:B------:R-:W-:Y:S05]  /*ec30*/  BRA.DIV UR4, `(.L_x_973) ;  /* 0x0000002a04007947 */ /* 0x000fea000b800000 */
[----:B------:R-:W-:-:S13]  /*ec40*/  ELECT P6, URZ, PT ;  /* 0x00000000003f782f */ /* 0x000fda00038c0000 */
.L_x_1026:
[----:B------:R-:W-:Y:S05]  /*ec50*/  @!P6 BRA `(.L_x_974) ;  /* 0x0000000000f8e947 */ /* 0x000fea0003800000 */
[----:B------:R-:W-:Y:S01]  /*ec60*/  IMAD.MOV.U32 R6, RZ, RZ, R0 ;  /* 0x000000ffff067224 */ /* 0x000fe200078e0000 */
[----:B------:R-:W-:Y:S06]  /*ec70*/  @!P0 BRA `(.L_x_975) ;  /* 0x0000000000488947 */ /* 0x000fec0003800000 */
[----:B------:R-:W1:Y:S01]  /*ec80*/  LDC R11, c[0x0][0x41c] ;  /* 0x00010700ff0b7b82 */ /* 0x000e620000000800 */
[----:B------:R-:W-:Y:S01]  /*ec90*/  IMAD.MOV.U32 R10, RZ, RZ, R5 ;  /* 0x000000ffff0a7224 */ /* 0x000fe200078e0005 */
[----:B------:R-:W-:Y:S02]  /*eca0*/  ULDC.64 UR4, c[0x0][0x408] ;  /* 0x0001020000047ab9 */ /* 0x000fe40000000a00 */
[----:B------:R-:W-:-:S04]  /*ecb0*/  IMAD R9, R18, UR4, RZ ;  /* 0x0000000412097c24 */ /* 0x000fc8000f8e02ff */
[----:B------:R-:W-:Y:S01]  /*ecc0*/  IMAD R9, R0, UR5, R9 ;  /* 0x0000000500097c24 */ /* 0x000fe2000f8e0209 */
[----:B-1----:R-:W-:-:S13]  /*ecd0*/  ISETP.NE.AND P2, PT, R11, 0x1, PT ;  /* 0x000000010b00780c */ /* 0x002fda0003f45270 */
[----:B------:R-:W1:Y:S02]  /*ece0*/  @P2 LDC.64 R6, c[0x0][0x420] ;  /* 0x00010800ff062b82 */ /* 0x000e640000000a00 */
[----:B-1----:R-:W-:-:S05]  /*ecf0*/  @P2 IMAD.HI.U32 R6, R5, R6, RZ ;  /* 0x0000000605062227 */ /* 0x002fca00078e00ff */
[----:B------:R-:W-:-:S04]  /*ed00*/  @P2 SHF.R.U32.HI R10, RZ, R7, R6 ;  /* 0x00000007ff0a2219 */ /* 0x000fc80000011606 */
[--C-:B------:R-:W-:Y:S01]  /*ed10*/  SHF.R.S32.HI R7, RZ, 0x1f, R10.reuse ;  /* 0x0000001fff077819 */ /* 0x100fe2000001140a */
[----:B------:R-:W-:-:S04]  /*ed20*/  IMAD.MOV.U32 R6, RZ, RZ, R10 ;  /* 0x000000ffff067224 */ /* 0x000fc800078e000a */
[----:B------:R-:W-:-:S04]  /*ed30*/  IMAD.WIDE.U32 R6, R0, UR4, R6 ;  /* 0x0000000400067c25 */ /* 0x000fc8000f8e0006 */
[----:B------:R-:W-:Y:S01]  /*ed40*/  IMAD.IADD R7, R7, 0x1, R9 ;  /* 0x0000000107077824 */ /* 0x000fe200078e0209 */
[----:B------:R-:W-:-:S04]  /*ed50*/  LEA R8, P2, R6, R2, 0x2 ;  /* 0x0000000206087211 */ /* 0x000fc800078410ff */
[----:B------:R-:W-:-:S05]  /*ed60*/  LEA.HI.X R9, R6, R3, R7, 0x2, P2 ;  /* 0x0000000306097211 */ /* 0x000fca00010f1407 */
[----:B------:R1:W5:Y:S01]  /*ed70*/  LDG.E R6, desc[UR60][R8.64] ;  /* 0x0000003c08067981 */ /* 0x000362000c1e1900 */
[----:B------:R-:W-:-:S04]  /*ed80*/  IMAD.MOV R10, RZ, RZ, -R10 ;  /* 0x000000ffff0a7224 */ /* 0x000fc800078e0a0a */
[----:B------:R-:W-:-:S07]  /*ed90*/  IMAD R5, R11, R10, R5 ;  /* 0x0000000a0b057224 */ /* 0x000fce00078e0205 */
.L_x_975:
[----:B------:R-:W2:Y:S01]  /*eda0*/  S2R R7, SR_TID.X ;  /* 0x0000000000077919 */ /* 0x000ea20000002100 */
[----:B-1----:R-:W-:Y:S02]  /*edb0*/  LEA R8, R16, UR38, 0x3 ;  /* 0x0000002610087c11 */ /* 0x002fe4000f8e18ff */
[----:B--2---:R-:W-:Y:S02]  /*edc0*/  LOP3.LUT R9, R7, 0x7f, RZ, 0xc0, !PT ;  /* 0x0000007f07097812 */ /* 0x004fe400078ec0ff */
[----:B------:R-:W-:Y:S02]  /*edd0*/  SHF.L.U32 R7, R17, 0x1f, RZ ;  /* 0x0000001f11077819 */ /* 0x000fe400000006ff */
[----:B------:R-:W-:Y:S02]  /*ede0*/  ISETP.NE.AND P3, PT, R9, RZ, PT ;  /* 0x000000ff0900720c */ /* 0x000fe40003f65270 */
[----:B------:R-:W1:Y:S02]  /*edf0*/  SYNCS.PHASECHK.TRANS64.TRYWAIT P2, [R8+URZ+0x2a840], R7 ;  /* 0x02a84007080075a7 */ /* 0x000e64000804017f */
[----:B-1----:R-:W-:Y:S09]  /*ee00*/  @!P2 BRA `(.L_x_976) ;  /* 0x0000002400aca947 */ /* 0x002ff20003800000 */
.L_x_1027:
        /* <DEDUP_REMOVED lines=8> */
.L_x_977:
        /* <DEDUP_REMOVED lines=10> */
[----:B------:R-:W-:-:S03]  /*ef30*/  UMOV UR16, 0x40 ;  /* 0x0000004000107882 */ /* 0x000fc60000000000 */
[----:B------:R-:W-:Y:S02]  /*ef40*/  UIMAD UR8, UR8, 0x9000, UR38 ;  /* 0x00009000080878a4 */ /* 0x000fe4000f8e0226 */
[----:B------:R-:W-:Y:S02]  /*ef50*/  UIADD3 UR9, UR9, 0x2a830, URZ ;  /* 0x0002a83009097890 */ /* 0x000fe4000fffe03f */
[----:B------:R-:W-:Y:S02]  /*ef60*/  UIMAD UR11, UR11, 0x60, URZ ;  /* 0x000000600b0b78a4 */ /* 0x000fe4000f8e023f */
        /* <DEDUP_REMOVED lines=13> */
.L_x_974:
[----:B------:R-:W-:Y:S05]  /*f040*/  WARPSYNC.ALL ;  /* 0x0000000000007948 */ /* 0x000fea0003800000 */
[----:B------:R-:W-:Y:S01]  /*f050*/  BAR.SYNC.DEFER_BLOCKING 0x8, 0x120 ;  /* 0x0204800000007b1d */ /* 0x000fe20000010000 */
[----:B------:R-:W-:Y:S01]  /*f060*/  ELECT P2, URZ, PT ;  /* 0x00000000003f782f */ /* 0x000fe20003840000 */
[----:B------:R-:W-:Y:S02]  /*f070*/  UIADD3 UR47, UR47, 0x1, URZ ;  /* 0x000000012f2f7890 */ /* 0x000fe4000fffe03f */
[----:B------:R-:W-:Y:S02]  /*f080*/  UIADD3 UR4, UP0, UR44, 0x270, URZ ;  /* 0x000002702c047890 */ /* 0x000fe4000ff1e03f */
[----:B------:R-:W-:-:S02]  /*f090*/  ULEA.HI UR5, UR47, UR47, URZ, 0x1 ;  /* 0x0000002f2f057291 */ /* 0x000fc4000f8f083f */
[----:B------:R-:W-:Y:S02]  /*f0a0*/  UIADD3 UR8, UR38, 0xc400, URZ ;  /* 0x0000c40026087890 */ /* 0x000fe4000fffe03f */
[----:B------:R-:W-:Y:S02]  /*f0b0*/  ULOP3.LUT UR5, UR5, 0xfffffffe, URZ, 0xc0, !UPT ;  /* 0xfffffffe05057892 */ /* 0x000fe4000f8ec03f */
[----:B------:R-:W-:Y:S02]  /*f0c0*/  UIADD3 UR9, UR38, 0x2a800, URZ ;  /* 0x0002a80026097890 */ /* 0x000fe4000fffe03f */
[----:B-1----:R-:W-:Y:S01]  /*f0d0*/  @P2 IMAD.MOV.U32 R7, RZ, RZ, 0xc000 ;  /* 0x0000c000ff072424 */ /* 0x002fe200078e00ff */
[----:B------:R-:W-:Y:S02]  /*f0e0*/  UIADD3 UR14, UR47, -UR5, URZ ;  /* 0x800000052f0e7290 */ /* 0x000fe4000fffe03f */
[----:B------:R-:W-:Y:S02]  /*f0f0*/  UIADD3.X UR5, URZ, UR45, URZ, UP0, !UPT ;  /* 0x0000002d3f057290 */ /* 0x000fe400087fe43f */
[----:B------:R-:W-:-:S02]  /*f100*/  UIADD3 UR24, UR38, 0x10400, URZ ;  /* 0x0001040026187890 */ /* 0x000fc4000fffe03f */
[----:B------:R-:W-:Y:S01]  /*f110*/  UIADD3 UR16, UR38, 0x14400, URZ ;  /* 0x0001440026107890 */ /* 0x000fe2000fffe03f */
[----:B------:R-:W-:Y:S01]  /*f120*/  UMOV UR11, UR41 ;  /* 0x00000029000b7c82 */ /* 0x000fe20008000000 */
[----:B------:R1:W-:Y:S01]  /*f130*/  @P2 SYNCS.ARRIVE.TRANS64 RZ, [UR38+0x2a800], R7 ;  /* 0x02a80007ffff29a7 */ /* 0x0003e20008000026 */
[----:B------:R-:W-:Y:S01]  /*f140*/  UMOV UR12, UR42 ;  /* 0x0000002a000c7c82 */ /* 0x000fe20008000000 */
[----:B------:R-:W-:Y:S01]  /*f150*/  UMOV UR13, UR43 ;  /* 0x0000002b000d7c82 */ /* 0x000fe20008000000 */
[----:B------:R-:W-:Y:S01]  /*f160*/  UMOV UR6, 0x0 ;  /* 0x0000000000067882 */ /* 0x000fe20000000000 */
[----:B------:R-:W-:Y:S01]  /*f170*/  UMOV UR7, 0x12f00000 ;  /* 0x12f0000000077882 */ /* 0x000fe20000000000 */
[----:B------:R-:W-:Y:S01]  /*f180*/  UMOV UR10, URZ ;  /* 0x0000003f000a7c82 */ /* 0x000fe20008000000 */
[----:B------:R-:W-:Y:S01]  /*f190*/  UMOV UR27, UR41 ;  /* 0x00000029001b7c82 */ /* 0x000fe20008000000 */
[----:B------:R-:W-:Y:S01]  /*f1a0*/  UMOV UR28, UR42 ;  /* 0x0000002a001c7c82 */ /* 0x000fe20008000000 */
[----:B-1----:R-:W-:Y:S01]  /*f1b0*/  IMAD.U32 R7, RZ, RZ, UR14 ;  /* 0x0000000eff077e24 */ /* 0x002fe2000f8e00ff */
[----:B------:R-:W-:Y:S01]  /*f1c0*/  UMOV UR29, UR43 ;  /* 0x0000002b001d7c82 */ /* 0x000fe20008000000 */
[----:B------:R-:W-:Y:S01]  /*f1d0*/  UMOV UR26, 0x40 ;  /* 0x00000040001a7882 */ /* 0x000fe20000000000 */
[----:B------:R-:W-:Y:S01]  /*f1e0*/  UMOV UR25, UR9 ;  /* 0x0000000900197c82 */ /* 0x000fe20008000000 */
[----:B------:R-:W-:Y:S01]  /*f1f0*/  UMOV UR19, UR41 ;  /* 0x0000002900137c82 */ /* 0x000fe20008000000 */
[----:B------:R-:W-:Y:S01]  /*f200*/  SHF.L.U32 R7, R7, 0x1f, RZ ;  /* 0x0000001f07077819 */ /* 0x000fe200000006ff */
[----:B------:R-:W-:Y:S01]  /*f210*/  UMOV UR20, UR42 ;  /* 0x0000002a00147c82 */ /* 0x000fe20008000000 */
[----:B------:R-:W-:Y:S01]  /*f220*/  UMOV UR21, UR43 ;  /* 0x0000002b00157c82 */ /* 0x000fe20008000000 */
[----:B------:R-:W-:Y:S01]  /*f230*/  UMOV UR18, 0x80 ;  /* 0x0000008000127882 */ /* 0x000fe20000000000 */
[----:B------:R1:W-:Y:S01]  /*f240*/  UTMALDG.4D [UR8], [UR4], desc[UR6] ;  /* 0x00000608040075b4 */ /* 0x0003e20008019000 */
[----:B------:R-:W-:Y:S01]  /*f250*/  UMOV UR17, UR9 ;  /* 0x0000000900117c82 */ /* 0x000fe20008000000 */
[----:B------:R1:W-:Y:S01]  /*f260*/  UTMALDG.4D [UR24], [UR4], desc[UR6] ;  /* 0x00000618040075b4 */ /* 0x0003e20008019000 */
[----:B------:R1:W-:Y:S01]  /*f270*/  UTMALDG.4D [UR16], [UR4], desc[UR6] ;  /* 0x00000610040075b4 */ /* 0x0003e20008019000 */
[----:B------:R-:W2:Y:S02]  /*f280*/  SYNCS.PHASECHK.TRANS64.TRYWAIT P2, [UR38+0x2a820], R7 ;  /* 0x02a82007ff0075a7 */ /* 0x000ea40008040166 */
[----:B-12---:R-:W-:Y:S05]  /*f290*/  @!P2 BRA `(.L_x_978) ;  /* 0x00000020009ca947 */ /* 0x006fea0003800000 */
.L_x_1028:
[----:B------:R-:W-:-:S04]  /*f2a0*/  UIADD3 UR4, UR46, -0x2, URZ ;  /* 0xfffffffe2e047890 */ /* 0x000fc8000fffe03f */
[----:B------:R-:W-:-:S06]  /*f2b0*/  UISETP.GE.AND UP0, UPT, UR4, UR39, UPT ;  /* 0x000000270400728c */ /* 0x000fcc000bf06270 */
[----:B------:R-:W-:-:S13]  /*f2c0*/  PLOP3.LUT P2, PT, PT, PT, UP0, 0x80, 0x0 ;  /* 0x000000000000781c */ /* 0x000fda0003f4f008 */
[----:B------:R-:W-:Y:S05]  /*f2d0*/  @!P2 BRA `(.L_x_979) ;  /* 0x000000140048a947 */ /* 0x000fea0003800000 */
[----:B-1----:R-:W-:Y:S01]  /*f2e0*/  IMAD R8, RZ, RZ, -UR46 ;  /* 0x8000002eff087e24 */ /* 0x002fe2000f8e02ff */
[----:B------:R-:W-:Y:S01]  /*f2f0*/  LOP3.LUT R11, RZ, UR39, RZ, 0x33, !PT ;  /* 0x00000027ff0b7c12 */ /* 0x000fe2000f8e33ff */
[----:B------:R-:W-:-:S03]  /*f300*/  ULDC.64 UR36, c[0x0][0x408] ;  /* 0x0001020000247ab9 */ /* 0x000fc60000000a00 */
[----:B------:R-:W-:-:S05]  /*f310*/  VIADDMNMX R11, R8, 0x1, R11, !PT ;  /* 0x00000001080b7846 */ /* 0x000fca000780010b */
[----:B------:R-:W-:-:S05]  /*f320*/  VIADD R7, R11, UR46 ;  /* 0x0000002e0b077c36 */ /* 0x000fca0008000000 */
[----:B------:R-:W-:-:S04]  /*f330*/  LOP3.LUT R7, R7, 0x1, RZ, 0xc0, !PT ;  /* 0x0000000107077812 */ /* 0x000fc800078ec0ff */
[----:B------:R-:W-:Y:S01]  /*f340*/  ISETP.NE.U32.AND P2, PT, R7, 0x1, PT ;  /* 0x000000010700780c */ /* 0x000fe20003f45070 */
[----:B------:R-:W-:-:S12]  /*f350*/  IMAD.U32 R7, RZ, RZ, UR4 ;  /* 0x00000004ff077e24 */ /* 0x000fd8000f8e00ff */
        /* <DEDUP_REMOVED lines=27> */
.L_x_983:
[----:B-1----:R-:W1:Y:S01]  /*f510*/  S2R R2, SR_TID.X ;  /* 0x0000000000027919 */ /* 0x002e620000002100 */
[----:B------:R-:W-:Y:S02]  /*f520*/  LEA R3, R10, UR38, 0x3 ;  /* 0x000000260a037c11 */ /* 0x000fe4000f8e18ff */
[----:B-1----:R-:W-:Y:S02]  /*f530*/  LOP3.LUT R9, R2, 0x7f, RZ, 0xc0, !PT ;  /* 0x0000007f02097812 */ /* 0x002fe400078ec0ff */
[----:B------:R-:W-:Y:S02]  /*f540*/  SHF.L.U32 R2, R12, 0x1f, RZ ;  /* 0x0000001f0c027819 */ /* 0x000fe400000006ff */
[----:B------:R-:W-:Y:S02]  /*f550*/  ISETP.NE.AND P2, PT, R9, RZ, PT ;  /* 0x000000ff0900720c */ /* 0x000fe40003f45270 */
[----:B------:R-:W1:Y:S02]  /*f560*/  SYNCS.PHASECHK.TRANS64.TRYWAIT P3, [R3+URZ+0x2a840], R2 ;  /* 0x02a84002030075a7 */ /* 0x000e64000806017f */
[----:B-1----:R-:W-:Y:S09]  /*f570*/  @!P3 BRA `(.L_x_984) ;  /* 0x0000001c00fcb947 */ /* 0x002ff20003800000 */
.L_x_1029:
        /* <DEDUP_REMOVED lines=8> */
.L_x_985:
[----:B------:R-:W-:Y:S01]  /*f600*/  R2UR UR8, R10 ;  /* 0x000000000a0872ca */ /* 0x000fe200000e0000 */
[----:B------:R-:W-:Y:S01]  /*f610*/  UIADD3 UR4, UP0, UR44, 0x370, URZ ;  /* 0x000003702c047890 */ /* 0x000fe2000ff1e03f */
[----:B------:R-:W-:Y:S01]  /*f620*/  R2UR UR9, R3 ;  /* 0x00000000030972ca */ /* 0x000fe200000e0000 */
[----:B------:R-:W-:Y:S01]  /*f630*/  UIADD3 UR19, UR38, 0x2a800, URZ ;  /* 0x0002a80026137890 */ /* 0x000fe2000fffe03f */
[----:B------:R-:W-:Y:S01]  /*f640*/  R2UR UR11, R7 ;  /* 0x00000000070b72ca */ /* 0x000fe200000e0000 */
[----:B------:R-:W-:Y:S01]  /*f650*/  UIADD3.X UR5, URZ, UR45, URZ, UP0, !UPT ;  /* 0x0000002d3f057290 */ /* 0x000fe200087fe43f */
[----:B------:R-:W-:Y:S01]  /*f660*/  R2UR UR12, R4 ;  /* 0x00000000040c72ca */ /* 0x000fe200000e0000 */
[----:B------:R-:W-:Y:S01]  /*f670*/  UMOV UR10, URZ ;  /* 0x0000003f000a7c82 */ /* 0x000fe20008000000 */
[----:B-----5:R-:W-:Y:S01]  /*f680*/  R2UR UR13, R8 ;  /* 0x00000000080d72ca */ /* 0x020fe200000e0000 */
[----:B------:R-:W-:Y:S01]  /*f690*/  UMOV UR6, 0x0 ;  /* 0x0000000000067882 */ /* 0x000fe20000000000 */
[----:B------:R-:W-:Y:S01]  /*f6a0*/  UMOV UR7, 0x14f00000 ;  /* 0x14f0000000077882 */ /* 0x000fe20000000000 */
[----:B------:R-:W-:Y:S01]  /*f6b0*/  UMOV UR18, 0x40 ;  /* 0x0000004000127882 */ /* 0x000fe20000000000 */
[----:B------:R-:W-:Y:S01]  /*f6c0*/  UMOV UR17, 0x80 ;  /* 0x0000008000117882 */ /* 0x000fe20000000000 */
[----:B------:R-:W-:Y:S01]  /*f6d0*/  UIMAD UR8, UR8, 0x9000, UR38 ;  /* 0x00009000080878a4 */ /* 0x000fe2000f8e0226 */
[----:B-1----:R-:W-:Y:S01]  /*f6e0*/  SHF.L.U32 R3, R17, 0x1f, RZ ;  /* 0x0000001f11037819 */ /* 0x002fe200000006ff */
[----:B------:R-:W-:Y:S01]  /*f6f0*/  UIADD3 UR9, UR9, 0x2a830, URZ ;  /* 0x0002a83009097890 */ /* 0x000fe2000fffe03f */
[----:B------:R-:W-:Y:S01]  /*f700*/  LEA R2, R16, UR19, 0x3 ;  /* 0x0000001310027c11 */ /* 0x000fe2000f8e18ff */
[----:B------:R-:W-:-:S02]  /*f710*/  UIMAD UR11, UR11, 0x60, URZ ;  /* 0x000000600b0b78a4 */ /* 0x000fc4000f8e023f */
        /* <DEDUP_REMOVED lines=13> */
.L_x_1030:
[----:B------:R-:W-:Y:S05]  /*f7f0*/  @P2 BRA `(.L_x_987) ;  /* 0x0000000000202947 */ /* 0x000fea0003800000 */
[----:B------:R-:W2:Y:S01]  /*f800*/  S2R R9, SR_TID.X ;  /* 0x0000000000097919 */ /* 0x000ea20000002100 */
[----:B-1----:R-:W-:Y:S01]  /*f810*/  LEA R2, R16, UR38, 0x3 ;  /* 0x0000002610027c11 */ /* 0x002fe2000f8e18ff */
[----:B------:R-:W-:-:S04]  /*f820*/  IMAD.MOV.U32 R3, RZ, RZ, 0x6000 ;  /* 0x00006000ff037424 */ /* 0x000fc800078e00ff */
[----:B------:R3:W-:Y:S01]  /*f830*/  SYNCS.ARRIVE.TRANS64 RZ, [R2+URZ+0x2a850], R3 ;  /* 0x02a8500302ff79a7 */ /* 0x0007e2000800003f */
[----:B--2---:R-:W-:-:S04]  /*f840*/  LOP3.LUT R9, R9, 0x1f, RZ, 0xc0, !PT ;  /* 0x0000001f09097812 */ /* 0x004fc800078ec0ff */
[----:B------:R-:W-:-:S13]  /*f850*/  ISETP.NE.AND P2, PT, R9, RZ, PT ;  /* 0x000000ff0900720c */ /* 0x000fda0003f45270 */
[----:B---3--:R-:W-:Y:S05]  /*f860*/  @!P2 BRA `(.L_x_987) ;  /* 0x000000000004a947 */ /* 0x008fea0003800000 */
[----:B------:R-:W-:Y:S01]  /*f870*/  BPT.TRAP 0x1 ;  /* 0x000000040000795c */ /* 0x000fe20000300000 */
.L_x_987:
        /* <DEDUP_REMOVED lines=9> */
[----:B------:R-:W-:Y:S02]  /*f910*/  IMAD.MOV.U32 R6, RZ, RZ, R8 ;  /* 0x000000ffff067224 */ /* 0x000fe400078e0008 */
[----:B------:R-:W-:-:S02]  /*f920*/  IMAD.MOV.U32 R5, RZ, RZ, R7 ;  /* 0x000000ffff057224 */ /* 0x000fc400078e0007 */
[----:B------:R-:W-:Y:S02]  /*f930*/  UIMAD UR6, UR9, 0x6000, UR38 ;  /* 0x00006000090678a4 */ /* 0x000fe4000f8e0226 */
[----:B------:R-:W-:Y:S02]  /*f940*/  ULEA UR9, UR9, UR38, 0x3 ;  /* 0x0000002609097291 */ /* 0x000fe4000f8e183f */
[----:B------:R-:W-:Y:S02]  /*f950*/  UIMAD UR11, UR11, 0x60, URZ ;  /* 0x000000600b0b78a4 */ /* 0x000fe4000f8e023f */
[----:B------:R-:W-:Y:S02]  /*f960*/  UIADD3 UR8, UR6, 0x400, URZ ;  /* 0x0000040006087890 */ /* 0x000fe4000fffe03f */
        /* <DEDUP_REMOVED lines=8> */
.L_x_982:
[----:B------:R-:W-:Y:S05]  /*f9f0*/  BSYNC B0 ;  /* 0x0000000000007941 */ /* 0x000fea0003800000 */
.L_x_981:
[----:B------:R-:W-:Y:S01]  /*fa00*/  UIADD3 UR4, UR46, -0x3, URZ ;  /* 0xfffffffd2e047890 */ /* 0x000fe2000fffe03f */
[----:B------:R-:W-:Y:S02]  /*fa10*/  IMAD.MOV.U32 R16, RZ, RZ, R10 ;  /* 0x000000ffff107224 */ /* 0x000fe400078e000a */
[----:B------:R-:W-:-:S03]  /*fa20*/  IMAD.MOV.U32 R17, RZ, RZ, R12 ;  /* 0x000000ffff117224 */ /* 0x000fc600078e000c */
[----:B------:R-:W-:-:S07]  /*fa30*/  IMAD.U32 R7, RZ, RZ, UR4 ;  /* 0x00000004ff077e24 */ /* 0x000fce000f8e00ff */
.L_x_980:
[----:B------:R-:W-:Y:S01]  /*fa40*/  ULOP3.LUT UR4, URZ, UR46, URZ, 0x33, !UPT ;  /* 0x0000002e3f047292 */ /* 0x000fe2000f8e333f */
[----:B------:R-:W-:Y:S01]  /*fa50*/  VIADD R11, R11, 0xfffffffe ;  /* 0xfffffffe0b0b7836 */ /* 0x000fe20000000000 */
[----:B------:R-:W-:Y:S04]  /*fa60*/  BSSY B0, `(.L_x_979) ;  /* 0x00000d9000007945 */ /* 0x000fe80003800000 */
[----:B------:R-:W-:-:S13]  /*fa70*/  ISETP.NE.AND P2, PT, R11, UR4, PT ;  /* 0x000000040b007c0c */ /* 0x000fda000bf45270 */
[----:B------:R-:W-:Y:S05]  /*fa80*/  @!P2 BRA `(.L_x_988) ;  /* 0x0000000c0058a947 */ /* 0x000fea0003800000 */
[----:B------:R-:W-:-:S07]  /*fa90*/  IMAD.MOV.U32 R8, RZ, RZ, R6 ;  /* 0x000000ffff087224 */ /* 0x000fce00078e0006 */
.L_x_1003:
[----:B------:R-:W-:Y:S01]  /*faa0*/  VIADD R10, R16, 0x1 ;  /* 0x00000001100a7836 */ /* 0x000fe20000000000 */
[----:B------:R-:W-:Y:S05]  /*fab0*/  YIELD ;  /* 0x0000000000007946 */ /* 0x000fea0003800000 */
[----:B------:R-:W-:Y:S01]  /*fac0*/  ISETP.NE.AND P2, PT, R10, 0x2, PT ;  /* 0x000000020a00780c */ /* 0x000fe20003f45270 */
[----:B------:R-:W-:Y:S03]  /*fad0*/  BSSY B1, `(.L_x_989) ;  /* 0x0000065000017945 */ /* 0x000fe60003800000 */
[----:B-1----:R-:W-:-:S02]  /*fae0*/  SEL R2, RZ, 0x1, P2 ;  /* 0x00000001ff027807 */ /* 0x002fc40001000000 */
[----:B------:R-:W-:Y:S02]  /*faf0*/  SEL R10, R10, RZ, P2 ;  /* 0x000000ff0a0a7207 */ /* 0x000fe40001000000 */
[----:B------:R-:W-:Y:S01]  /*fb00*/  LOP3.LUT R11, R17, R2, RZ, 0x3c, !PT ;  /* 0x00000002110b7212 */ /* 0x000fe200078e3cff */
[----:B------:R-:W-:Y:S06]  /*fb10*/  @!P6 BRA `(.L_x_990) ;  /* 0x000000040080e947 */ /* 0x000fec0003800000 */
[----:B------:R-:W-:Y:S01]  /*fb20*/  IMAD.MOV.U32 R12, RZ, RZ, R7 ;  /* 0x000000ffff0c7224 */ /* 0x000fe200078e0007 */
[----:B------:R-:W-:Y:S06]  /*fb30*/  @!P0 BRA `(.L_x_991) ;  /* 0x0000000000448947 */ /* 0x000fec0003800000 */
[----:B------:R-:W1:Y:S01]  /*fb40*/  LDC R9, c[0x0][0x41c] ;  /* 0x00010700ff097b82 */ /* 0x000e620000000800 */
        /* <DEDUP_REMOVED lines=16> */
.L_x_991:
[----:B------:R-:W1:Y:S01]  /*fc50*/  S2R R2, SR_TID.X ;  /* 0x0000000000027919 */ /* 0x000e620000002100 */
[----:B------:R-:W-:Y:S02]  /*fc60*/  LEA R3, R10, UR38, 0x3 ;  /* 0x000000260a037c11 */ /* 0x000fe4000f8e18ff */
[----:B-1----:R-:W-:Y:S02]  /*fc70*/  LOP3.LUT R9, R2, 0x7f, RZ, 0xc0, !PT ;  /* 0x0000007f02097812 */ /* 0x002fe400078ec0ff */
[----:B------:R-:W-:Y:S02]  /*fc80*/  SHF.L.U32 R2, R11, 0x1f, RZ ;  /* 0x0000001f0b027819 */ /* 0x000fe400000006ff */
[----:B------:R-:W-:Y:S02]  /*fc90*/  ISETP.NE.AND P2, PT, R9, RZ, PT ;  /* 0x000000ff0900720c */ /* 0x000fe40003f45270 */
[----:B------:R-:W1:Y:S02]  /*fca0*/  SYNCS.PHASECHK.TRANS64.TRYWAIT P3, [R3+URZ+0x2a840], R2 ;  /* 0x02a84002030075a7 */ /* 0x000e64000806017f */
[----:B-1----:R-:W-:Y:S09]  /*fcb0*/  @!P3 BRA `(.L_x_992) ;  /* 0x000000180054b947 */ /* 0x002ff20003800000 */
.L_x_1031:
        /* <DEDUP_REMOVED lines=8> */
.L_x_993:
        /* <DEDUP_REMOVED lines=14> */
[----:B------:R-:W-:Y:S01]  /*fe20*/  SHF.L.U32 R17, R17, 0x1f, RZ ;  /* 0x0000001f11117819 */ /* 0x000fe200000006ff */
[----:B------:R-:W-:Y:S01]  /*fe30*/  UIADD3 UR9, UR9, 0x2a830, URZ ;  /* 0x0002a83009097890 */ /* 0x000fe2000fffe03f */
[----:B-1----:R-:W-:Y:S01]  /*fe40*/  LEA R2, R16, UR19, 0x3 ;  /* 0x0000001310027c11 */ /* 0x002fe2000f8e18ff */
        /* <DEDUP_REMOVED lines=14> */
.L_x_1032:
[----:B------:R-:W-:Y:S05]  /*ff30*/  @P2 BRA `(.L_x_995) ;  /* 0x00000000001c2947 */ /* 0x000fea0003800000 */
[----:B------:R-:W2:Y:S02]  /*ff40*/  S2R R3, SR_TID.X ;  /* 0x0000000000037919 */ /* 0x000ea40000002100 */
[----:B--2---:R-:W-:Y:S01]  /*ff50*/  LOP3.LUT R9, R3, 0x1f, RZ, 0xc0, !PT ;  /* 0x0000001f03097812 */ /* 0x004fe200078ec0ff */
[----:B------:R-:W-:-:S03]  /*ff60*/  IMAD.MOV.U32 R3, RZ, RZ, 0x6000 ;  /* 0x00006000ff037424 */ /* 0x000fc600078e00ff */
[----:B------:R-:W-:Y:S01]  /*ff70*/  ISETP.NE.AND P2, PT, R9, RZ, PT ;  /* 0x000000ff0900720c */ /* 0x000fe20003f45270 */
[----:B------:R2:W-:-:S12]  /*ff80*/  SYNCS.ARRIVE.TRANS64 RZ, [R2+URZ+0x50], R3 ;  /* 0x0000500302ff79a7 */ /* 0x0005d8000800003f */
[----:B--2---:R-:W-:Y:S05]  /*ff90*/  @!P2 BRA `(.L_x_995) ;  /* 0x000000000004a947 */ /* 0x004fea0003800000 */
[----:B------:R-:W-:Y:S01]  /*ffa0*/  BPT.TRAP 0x1 ;  /* 0x000000040000795c */ /* 0x000fe20000300000 */
.L_x_995:
        /* <DEDUP_REMOVED lines=11> */
[----:B------:R-:W-:Y:S01]  /*10060*/  IMAD.MOV.U32 R6, RZ, RZ, R8 ;  /* 0x000000ffff067224 */ /* 0x000fe200078e0008 */
[----:B------:R-:W-:Y:S02]  /*10070*/  UIMAD UR6, UR6, 0x6000, UR38 ;  /* 0x00006000060678a4 */ /* 0x000fe4000f8e0226 */
        /* <DEDUP_REMOVED lines=10> */
.L_x_990:
[----:B------:R-:W-:Y:S05]  /*10120*/  BSYNC B1 ;  /* 0x0000000000017941 */ /* 0x000fea0003800000 */
.L_x_989:
[----:B------:R-:W-:Y:S01]  /*10130*/  VIADD R16, R10, 0x1 ;  /* 0x000000010a107836 */ /* 0x000fe20000000000 */
[----:B------:R-:W-:Y:S01]  /*10140*/  BSSY B1, `(.L_x_996) ;  /* 0x0000067000017945 */ /* 0x000fe20003800000 */
[----:B------:R-:W-:-:S03]  /*10150*/  VIADD R12, R7, 0xffffffff ;  /* 0xffffffff070c7836 */ /* 0x000fc60000000000 */
[----:B------:R-:W-:-:S04]  /*10160*/  ISETP.NE.AND P2, PT, R16, 0x2, PT ;  /* 0x000000021000780c */ /* 0x000fc80003f45270 */
[----:B-1----:R-:W-:Y:S02]  /*10170*/  SEL R2, RZ, 0x1, P2 ;  /* 0x00000001ff027807 */ /* 0x002fe40001000000 */
[----:B------:R-:W-:Y:S02]  /*10180*/  SEL R16, R16, RZ, P2 ;  /* 0x000000ff10107207 */ /* 0x000fe40001000000 */
[----:B------:R-:W-:Y:S01]  /*10190*/  LOP3.LUT R17, R11, R2, RZ, 0x3c, !PT ;  /* 0x000000020b117212 */ /* 0x000fe200078e3cff */
[----:B------:R-:W-:Y:S06]  /*101a0*/  @!P6 BRA `(.L_x_997) ;  /* 0x000000040080e947 */ /* 0x000fec0003800000 */
[----:B------:R-:W-:Y:S01]  /*101b0*/  IMAD.MOV.U32 R13, RZ, RZ, R12 ;  /* 0x000000ffff0d7224 */ /* 0x000fe200078e000c */
[----:B------:R-:W-:Y:S06]  /*101c0*/  @!P0 BRA `(.L_x_998) ;  /* 0x0000000000448947 */ /* 0x000fec0003800000 */
[----:B------:R-:W1:Y:S02]  /*101d0*/  LDC R8, c[0x0][0x41c] ;  /* 0x00010700ff087b82 */ /* 0x000e640000000800 */
        /* <DEDUP_REMOVED lines=16> */
.L_x_998:
[----:B------:R-:W-:Y:S02]  /*102e0*/  LEA R2, R16, UR38, 0x3 ;  /* 0x0000002610027c11 */ /* 0x000fe4000f8e18ff */
[----:B------:R-:W-:-:S04]  /*102f0*/  SHF.L.U32 R3, R17, 0x1f, RZ ;  /* 0x0000001f11037819 */ /* 0x000fc800000006ff */
[----:B------:R-:W2:Y:S02]  /*10300*/  SYNCS.PHASECHK.TRANS64.TRYWAIT P2, [R2+URZ+0x2a840], R3 ;  /* 0x02a84003020075a7 */ /* 0x000ea4000804017f */
[----:B--2---:R-:W-:Y:S05]  /*10310*/  @!P2 BRA `(.L_x_999) ;  /* 0x0000001000e4a947 */ /* 0x004fea0003800000 */
.L_x_1033:
        /* <DEDUP_REMOVED lines=11> */
.L_x_1000:
[----:B------:R-:W-:Y:S01]  /*103d0*/  R2UR UR9, R16 ;  /* 0x00000000100972ca */ /* 0x000fe200000e0000 */
[----:B------:R-:W-:Y:S01]  /*103e0*/  UIADD3 UR19, UR38, 0x2a800, URZ ;  /* 0x0002a80026137890 */ /* 0x000fe2000fffe03f */
[----:B------:R-:W-:Y:S01]  /*103f0*/  R2UR UR11, R13 ;  /* 0x000000000d0b72ca */ /* 0x000fe200000e0000 */
[----:B------:R-:W-:Y:S01]  /*10400*/  UIADD3 UR4, UP0, UR44, 0x370, URZ ;  /* 0x000003702c047890 */ /* 0x000fe2000ff1e03f */
[----:B------:R-:W-:Y:S01]  /*10410*/  R2UR UR12, R4 ;  /* 0x00000000040c72ca */ /* 0x000fe200000e0000 */
[----:B------:R-:W-:Y:S01]  /*10420*/  UMOV UR10, URZ ;  /* 0x0000003f000a7c82 */ /* 0x000fe20008000000 */
[----:B-----5:R-:W-:Y:S01]  /*10430*/  R2UR UR13, R8 ;  /* 0x00000000080d72ca */ /* 0x020fe200000e0000 */
[----:B------:R-:W-:Y:S01]  /*10440*/  UIADD3.X UR5, URZ, UR45, URZ, UP0, !UPT ;  /* 0x0000002d3f057290 */ /* 0x000fe200087fe43f */
[----:B------:R-:W-:Y:S01]  /*10450*/  SHF.L.U32 R11, R11, 0x1f, RZ ;  /* 0x0000001f0b0b7819 */ /* 0x000fe200000006ff */
[----:B------:R-:W-:Y:S01]  /*10460*/  UMOV UR6, 0x0 ;  /* 0x0000000000067882 */ /* 0x000fe20000000000 */
[----:B------:R-:W-:Y:S01]  /*10470*/  UMOV UR7, 0x14f00000 ;  /* 0x14f0000000077882 */ /* 0x000fe20000000000 */
[----:B------:R-:W-:Y:S01]  /*10480*/  UMOV UR18, 0x40 ;  /* 0x0000004000127882 */ /* 0x000fe20000000000 */
[----:B------:R-:W-:Y:S01]  /*10490*/  UMOV UR17, 0x80 ;  /* 0x0000008000117882 */ /* 0x000fe20000000000 */
[----:B------:R-:W-:Y:S01]  /*104a0*/  UIMAD UR8, UR9, 0x9000, UR38 ;  /* 0x00009000090878a4 */ /* 0x000fe2000f8e0226 */
[----:B--2---:R-:W-:Y:S01]  /*104b0*/  LEA R2, R10, UR19, 0x3 ;  /* 0x000000130a027c11 */ /* 0x004fe2000f8e18ff */
[----:B------:R-:W-:-:S02]  /*104c0*/  ULEA UR9, UR9, UR19, 0x3 ;  /* 0x0000001309097291 */ /* 0x000fc4000f8e183f */
[----:B------:R-:W-:Y:S02]  /*104d0*/  UIMAD UR11, UR11, 0x60, URZ ;  /* 0x000000600b0b78a4 */ /* 0x000fe4000f8e023f */
[----:B------:R-:W-:Y:S02]  /*104e0*/  UIADD3 UR14, UR8, 0x18400, URZ ;  /* 0x00018400080e7890 */ /* 0x000fe4000fffe03f */
        /* <DEDUP_REMOVED lines=13> */
.L_x_1034:
        /* <DEDUP_REMOVED lines=8> */
.L_x_1002:
        /* <DEDUP_REMOVED lines=23> */
.L_x_997:
[----:B------:R-:W-:Y:S05]  /*107b0*/  BSYNC B1 ;  /* 0x0000000000017941 */ /* 0x000fea0003800000 */
.L_x_996:
[----:B------:R-:W-:Y:S01]  /*107c0*/  ISETP.GT.AND P2, PT, R12, UR39, PT ;  /* 0x000000270c007c0c */ /* 0x000fe2000bf44270 */
[----:B------:R-:W-:-:S12]  /*107d0*/  VIADD R7, R7, 0xfffffffe ;  /* 0xfffffffe07077836 */ /* 0x000fd80000000000 */
[----:B------:R-:W-:Y:S05]  /*107e0*/  @P2 BRA `(.L_x_1003) ;  /* 0xfffffff000ac2947 */ /* 0x000fea000383ffff */
.L_x_988:
[----:B------:R-:W-:Y:S05]  /*107f0*/  BSYNC B0 ;  /* 0x0000000000007941 */ /* 0x000fea0003800000 */
.L_x_979:
[----:B------:R-:W-:Y:S04]  /*10800*/  BSSY B0, `(.L_x_1004) ;  /* 0x000000e000007945 */ /* 0x000fe80003800000 */
[----:B------:R-:W-:Y:S05]  /*10810*/  @P1 BRA `(.L_x_1005) ;  /* 0x0000000000301947 */ /* 0x000fea0003800000 */
[----:B-1----:R-:W1:Y:S01]  /*10820*/  S2R R7, SR_LANEID ;  /* 0x0000000000077919 */ /* 0x002e620000000000 */
        /* <DEDUP_REMOVED lines=10> */
[----:B-1----:R-:W-:-:S07]  /*108d0*/  IADD3 R19, R0, UR48, R19 ;  /* 0x0000003000137c10 */ /* 0x002fce000fffe013 */
.L_x_1005:
[----:B------:R-:W-:Y:S05]  /*108e0*/  BSYNC B0 ;  /* 0x0000000000007941 */ /* 0x000fea0003800000 */
.L_x_1004:
[----:B------:R-:W-:Y:S04]  /*108f0*/  BSSY B0, `(.L_x_1006) ;  /* 0x0000026000007945 */ /* 0x000fe80003800000 */
[----:B------:R-:W-:Y:S05]  /*10900*/  @!P6 BRA `(.L_x_1007) ;  /* 0x000000000090e947 */ /* 0x000fea0003800000 */
[----:B------:R-:W2:Y:S01]  /*10910*/  S2R R0, SR_TID.X ;  /* 0x0000000000007919 */ /* 0x000ea20000002100 */
[----:B-1----:R-:W-:Y:S02]  /*10920*/  LEA R3, R16, UR38, 0x3 ;  /* 0x0000002610037c11 */ /* 0x002fe4000f8e18ff */
[----:B--2---:R-:W-:Y:S02]  /*10930*/  LOP3.LUT R2, R0, 0x7f, RZ, 0xc0, !PT ;  /* 0x0000007f00027812 */ /* 0x004fe400078ec0ff */
[----:B------:R-:W-:Y:S02]  /*10940*/  SHF.L.U32 R0, R17, 0x1f, RZ ;  /* 0x0000001f11007819 */ /* 0x000fe400000006ff */
[----:B------:R-:W-:Y:S02]  /*10950*/  ISETP.NE.AND P1, PT, R2, RZ, PT ;  /* 0x000000ff0200720c */ /* 0x000fe40003f25270 */
[----:B------:R-:W1:Y:S02]  /*10960*/  SYNCS.PHASECHK.TRANS64.TRYWAIT P0, [R3+URZ+0x2a860], R0 ;  /* 0x02a86000030075a7 */ /* 0x000e64000800017f */
[----:B-1----:R-:W-:Y:S09]  /*10970*/  @!P0 BRA `(.L_x_1008) ;  /* 0x0000000c00748947 */ /* 0x002ff20003800000 */
.L_x_1035:
        /* <DEDUP_REMOVED lines=8> */
.L_x_1009:
        /* <DEDUP_REMOVED lines=9> */
[----:B------:R-:W-:-:S04]  /*10a90*/  UMOV UR15, 0x40 ;  /* 0x00000040000f7882 */ /* 0x000fc80000000000 */
        /* <DEDUP_REMOVED lines=11> */
.L_x_1007:
[----:B------:R-:W-:Y:S05]  /*10b50*/  BSYNC B0 ;  /* 0x0000000000007941 */ /* 0x000fea0003800000 */
.L_x_1006:
[----:B------:R-:W-:Y:S02]  /*10b60*/  VIADD R16, R16, 0x1 ;  /* 0x0000000110107836 */ /* 0x000fe40000000000 */
[----:B------:R-:W-:-:S03]  /*10b70*/  IMAD.MOV.U32 R13, RZ, RZ, R19 ;  /* 0x000000ffff0d7224 */ /* 0x000fc600078e0013 */
[----:B------:R-:W-:-:S04]  /*10b80*/  ISETP.NE.AND P0, PT, R16, 0x2, PT ;  /* 0x000000021000780c */ /* 0x000fc80003f05270 */
[----:B-1----:R-:W-:Y:S02]  /*10b90*/  SEL R0, RZ, 0x1, P0 ;  /* 0x00000001ff007807 */ /* 0x002fe40000000000 */
[----:B------:R-:W-:Y:S02]  /*10ba0*/  SEL R16, R16, RZ, P0 ;  /* 0x000000ff10107207 */ /* 0x000fe40000000000 */
[----:B------:R-:W-:-:S07]  /*10bb0*/  LOP3.LUT R17, R17, R0, RZ, 0x3c, !PT ;  /* 0x0000000011117212 */ /* 0x000fce00078e3cff */
.L_x_968:
[----:B------:R-:W-:Y:S05]  /*10bc0*/  BSYNC B6 ;  /* 0x0000000000067941 */ /* 0x000fea0003800000 */
.L_x_966:
[----:B------:R-:W-:-:S03]  /*10bd0*/  UMOV UR4, 0xffffffff ;  /* 0xffffffff00047882 */ /* 0x000fc60000000000 */
[----:B------:R-:W-:Y:S05]  /*10be0*/  BRA.DIV UR4, `(.L_x_1010) ;  /* 0x0000000a04ec7947 */ /* 0x000fea000b800000 */
[----:B------:R1:W2:Y:S02]  /*10bf0*/  SHFL.IDX PT, R14, R13, RZ, 0x1f ;  /* 0x00001fff0d0e7589 */ /* 0x0002a400000e0000 */
.L_x_1038:
[----:B------:R-:W3:Y:S01]  /*10c00*/  S2R R0, SR_TID.X ;  /* 0x0000000000007919 */ /* 0x000ee20000002100 */
[----:B------:R-:W-:Y:S05]  /*10c10*/  WARPSYNC.ALL ;  /* 0x0000000000007948 */ /* 0x000fea0003800000 */
[----:B------:R-:W-:Y:S01]  /*10c20*/  BAR.SYNC.DEFER_BLOCKING 0x4, 0x120 ;  /* 0x0104800000007b1d */ /* 0x000fe20000010000 */
[----:B--2---:R-:W-:-:S05]  /*10c30*/  IMAD.MOV.U32 R19, RZ, RZ, R14 ;  /* 0x000000ffff137224 */ /* 0x004fca00078e000e */
[----:B------:R-:W-:Y:S01]  /*10c40*/  ULDC UR4, c[0x0][0xda8] ;  /* 0x00036a0000047ab9 */ /* 0x000fe20000000800 */
[----:B---3--:R-:W-:-:S04]  /*10c50*/  LOP3.LUT R0, R0, 0x1f, RZ, 0xc0, !PT ;  /* 0x0000001f00007812 */ /* 0x008fc800078ec0ff */
[----:B------:R-:W-:-:S13]  /*10c60*/  ISETP.NE.AND P0, PT, R0, RZ, PT ;  /* 0x000000ff0000720c */ /* 0x000fda0003f05270 */
[----:B------:R-:W2:Y:S01]  /*10c70*/  @!P0 S2R R3, SR_CgaCtaId ;  /* 0x0000000000038919 */ /* 0x000ea20000008800 */
[----:B------:R-:W-:-:S04]  /*10c80*/  @!P0 MOV R0, 0x400 ;  /* 0x0000040000008802 */ /* 0x000fc80000000f00 */
[----:B--2---:R-:W-:-:S05]  /*10c90*/  @!P0 LEA R0, R3, R0, 0x18 ;  /* 0x0000000003008211 */ /* 0x004fca00078ec0ff */
[----:B------:R2:W-:Y:S01]  /*10ca0*/  @!P0 STS [R0+0x2a8d0], R13 ;  /* 0x02a8d00d00008388 */ /* 0x0005e20000000800 */
[----:B------:R-:W-:Y:S06]  /*10cb0*/  BAR.ARV 0x5, 0x120 ;  /* 0x0144800000007b1d */ /* 0x000fec0000002000 */
[----:B------:R-:W-:-:S13]  /*10cc0*/  ISETP.GE.AND P0, PT, R19, UR4, PT ;  /* 0x0000000413007c0c */ /* 0x000fda000bf06270 */
[----:B--2---:R-:W-:Y:S05]  /*10cd0*/  @!P0 BRA `(.L_x_1011) ;  /* 0xffffffd000248947 */ /* 0x004fea000383ffff */
.L_x_957:
[----:B------:R-:W2:Y:S01]  /*10ce0*/  S2R R3, SR_CgaCtaId ;  /* 0x0000000000037919 */ /* 0x000ea20000008800 */
[----:B------:R-:W-:Y:S01]  /*10cf0*/  UIADD3 UR47, UR47, 0x1, URZ ;  /* 0x000000012f2f7890 */ /* 0x000fe2000fffe03f */
[----:B------:R-:W-:-:S03]  /*10d00*/  MOV R0, 0x400 ;  /* 0x0000040000007802 */ /* 0x000fc60000000f00 */
[----:B------:R-:W-:-:S04]  /*10d10*/  ULEA.HI UR4, UR47, UR47, URZ, 0x1 ;  /* 0x0000002f2f047291 */ /* 0x000fc8000f8f083f */
[----:B------:R-:W-:-:S04]  /*10d20*/  ULOP3.LUT UR4, UR4, 0xfffffffe, URZ, 0xc0, !UPT ;  /* 0xfffffffe04047892 */ /* 0x000fc8000f8ec03f */
[----:B------:R-:W-:Y:S01]  /*10d30*/  UIADD3 UR4, UR47, -UR4, URZ ;  /* 0x800000042f047290 */ /* 0x000fe2000fffe03f */
[----:B--2---:R-:W-:-:S05]  /*10d40*/  LEA R7, R3, R0, 0x18 ;  /* 0x0000000003077211 */ /* 0x004fca00078ec0ff */
[----:B------:R-:W-:-:S05]  /*10d50*/  IMAD.U32 R0, RZ, RZ, UR4 ;  /* 0x00000004ff007e24 */ /* 0x000fca000f8e00ff */
[----:B------:R-:W-:-:S04]  /*10d60*/  SHF.L.U32 R0, R0, 0x1f, RZ ;  /* 0x0000001f00007819 */ /* 0x000fc800000006ff */
[----:B------:R-:W2:Y:S02]  /*10d70*/  SYNCS.PHASECHK.TRANS64.TRYWAIT P0, [R7+URZ+0x2a820], R0 ;  /* 0x02a82000070075a7 */ /* 0x000ea4000800017f */
[----:B--2---:R-:W-:Y:S05]  /*10d80*/  @!P0 BRA `(.L_x_1012) ;  /* 0x0000000800a88947 */ /* 0x004fea0003800000 */
.L_x_1039:
[----:B------:R-:W3:Y:S02]  /*10d90*/  S2R R2, SR_TID.X ;  /* 0x0000000000027919 */ /* 0x000ee40000002100 */
[----:B---3--:R-:W-:-:S04]  /*10da0*/  SHF.R.U32.HI R2, RZ, 0x5, R2 ;  /* 0x00000005ff027819 */ /* 0x008fc80000011602 */
[----:B------:R-:W-:-:S05]  /*10db0*/  LOP3.LUT R2, R2, 0x3, RZ, 0xc0, !PT ;  /* 0x0000000302027812 */ /* 0x000fca00078ec0ff */
[----:B--2---:R-:W2:Y:S02]  /*10dc0*/  SHFL.IDX PT, R0, R2, RZ, 0x1f ;  /* 0x00001fff02007589 */ /* 0x004ea400000e0000 */
[----:B--2---:R-:W-:-:S13]  /*10dd0*/  ISETP.NE.AND P0, PT, R0, RZ, PT ;  /* 0x000000ff0000720c */ /* 0x004fda0003f05270 */
[----:B------:R-:W-:Y:S05]  /*10de0*/  @P0 EXIT ;  /* 0x000000000000094d */ /* 0x000fea0003800000 */
[----:B------:R-:W-:Y:S01]  /*10df0*/  ELECT P0, URZ, PT ;  /* 0x00000000003f782f */ /* 0x000fe20003800000 */
[----:B------:R-:W-:-:S12]  /*10e00*/  BSSY B0, `(.L_x_1013) ;  /* 0x0000022000007945 */ /* 0x000fd80003800000 */
[----:B------:R-:W-:Y:S05]  /*10e10*/  @!P0 BRA `(.L_x_1014) ;  /* 0x0000000000808947 */ /* 0x000fea0003800000 */
[----:B------:R-:W2:Y:S02]  /*10e20*/  LDL R2, [R1] ;  /* 0x0000000001027983 */ /* 0x000ea40000100800 */
[----:B--2---:R-:W-:-:S13]  /*10e30*/  R2UR UR4, R2 ;  /* 0x00000000020472ca */ /* 0x004fda00000e0000 */
[----:B------:R-:W-:-:S06]  /*10e40*/  ULOP3.LUT UR4, UR4, 0x2, URZ, 0xfc, !UPT ;  /* 0x0000000204047892 */ /* 0x000fcc000f8efc3f */
[----:B------:R-:W-:-:S05]  /*10e50*/  IMAD.U32 R0, RZ, RZ, UR4 ;  /* 0x00000004ff007e24 */ /* 0x000fca000f8e00ff */
[----:B------:R-:W-:-:S13]  /*10e60*/  ISETP.NE.AND P2, PT, R0, 0x3, PT ;  /* 0x000000030000780c */ /* 0x000fda0003f45270 */
[----:B------:R-:W-:Y:S05]  /*10e70*/  @!P2 BRA `(.L_x_1015) ;  /* 0x000000000004a947 */ /* 0x000fea0003800000 */
[----:B------:R-:W-:Y:S01]  /*10e80*/  BPT.TRAP 0x1 ;  /* 0x000000040000795c */ /* 0x000fe20000300000 */
.L_x_1015:
[----:B------:R-:W-:Y:S01]  /*10e90*/  VIADD R3, R7, 0x2a840 ;  /* 0x0002a84007037836 */ /* 0x000fe20000000000 */
[----:B------:R-:W-:Y:S01]  /*10ea0*/  SHF.L.U32 R4, R17, 0x1f, RZ ;  /* 0x0000001f11047819 */ /* 0x000fe200000006ff */
[C---:B------:R-:W-:Y:S02]  /*10eb0*/  VIADD R0, R16.reuse, 0x1 ;  /* 0x0000000110007836 */ /* 0x040fe40000000000 */
[----:B------:R-:W-:-:S03]  /*10ec0*/  IMAD R5, R16, 0x8, R3 ;  /* 0x0000000810057824 */ /* 0x000fc600078e0203 */
[----:B------:R-:W-:Y:S01]  /*10ed0*/  ISETP.NE.AND P1, PT, R0, 0x2, PT ;  /* 0x000000020000780c */ /* 0x000fe20003f25270 */
[----:B------:R-:W2:Y:S03]  /*10ee0*/  SYNCS.PHASECHK.TRANS64.TRYWAIT P0, [R5+URZ], R4 ;  /* 0x00000004050075a7 */ /* 0x000ea6000800017f */
[----:B------:R-:W-:-:S04]  /*10ef0*/  SEL R2, RZ, 0x1, P1 ;  /* 0x00000001ff027807 */ /* 0x000fc80000800000 */
[----:B------:R-:W-:Y:S02]  /*10f00*/  LOP3.LUT R17, R17, R2, RZ, 0x3c, !PT ;  /* 0x0000000211117212 */ /* 0x000fe400078e3cff */
[----:B------:R-:W-:Y:S02]  /*10f10*/  SEL R2, R0, RZ, P1 ;  /* 0x000000ff00027207 */ /* 0x000fe40000800000 */
[----:B------:R-:W-:-:S03]  /*10f20*/  SHF.L.U32 R0, R17, 0x1f, RZ ;  /* 0x0000001f11007819 */ /* 0x000fc600000006ff */
[----:B------:R-:W-:Y:S01]  /*10f30*/  IMAD R3, R2, 0x8, R3 ;  /* 0x0000000802037824 */ /* 0x000fe200078e0203 */
[----:B--2---:R-:W-:Y:S06]  /*10f40*/  @!P0 BRA `(.L_x_1016) ;  /* 0x00000008004c8947 */ /* 0x004fec0003800000 */
.L_x_1040:
[----:B------:R-:W3:Y:S02]  /*10f50*/  SYNCS.PHASECHK.TRANS64.TRYWAIT P0, [R3+URZ], R0 ;  /* 0x00000000030075a7 */ /* 0x000ee4000800017f */
[----:B---3--:R-:W-:Y:S05]  /*10f60*/  @!P0 BRA `(.L_x_1017) ;  /* 0x0000000800588947 */ /* 0x008fea0003800000 */
.L_x_1041:
[----:B------:R-:W-:Y:S05]  /*10f70*/  @!P2 BRA `(.L_x_1018) ;  /* 0x000000000004a947 */ /* 0x000fea0003800000 */
[----:B------:R-:W-:Y:S01]  /*10f80*/  BPT.TRAP 0x1 ;  /* 0x000000040000795c */ /* 0x000fe20000300000 */
.L_x_1018:
[----:B---3--:R-:W-:-:S04]  /*10f90*/  VIADD R3, R7, 0x2a860 ;  /* 0x0002a86007037836 */ /* 0x008fc80000000000 */
[----:B--2---:R-:W-:-:S04]  /*10fa0*/  IMAD R5, R16, 0x8, R3 ;  /* 0x0000000810057824 */ /* 0x004fc800078e0203 */
[----:B------:R-:W2:Y:S02]  /*10fb0*/  SYNCS.PHASECHK.TRANS64.TRYWAIT P0, [R5+URZ], R4 ;  /* 0x00000004050075a7 */ /* 0x000ea4000800017f */
[----:B--2---:R-:W-:Y:S05]  /*10fc0*/  @!P0 BRA `(.L_x_1019) ;  /* 0x0000000800548947 */ /* 0x004fea0003800000 */
.L_x_1042:
[----:B------:R-:W-:-:S07]  /*10fd0*/  IMAD R3, R2, 0x8, R3 ;  /* 0x0000000802037824 */ /* 0x000fce00078e0203 */
.L_x_1020:
[----:B---3--:R3:W4:Y:S02]  /*10fe0*/  SYNCS.PHASECHK.TRANS64.TRYWAIT P0, [R3+URZ], R0 ;  /* 0x00000000030075a7 */ /* 0x008724000800017f */
[----:B----4-:R-:W-:Y:S05]  /*10ff0*/  @!P0 NANOSLEEP.SYNCS 0x989680 ;  /* 0x009896800000895d */ /* 0x010fea0003900000 */
[----:B------:R-:W4:Y:S02]  /*11000*/  @!P0 SYNCS.PHASECHK.TRANS64 P0, [R3+URZ], R0 ;  /* 0x00000000030085a7 */ /* 0x000f24000800007f */
[----:B----4-:R-:W-:Y:S05]  /*11010*/  @!P0 BRA `(.L_x_1020) ;  /* 0xfffffffc00f08947 */ /* 0x010fea000383ffff */
.L_x_1014:
[----:B------:R-:W-:Y:S05]  /*11020*/  BSYNC B0 ;  /* 0x0000000000007941 */ /* 0x000fea0003800000 */
.L_x_1013:
[----:B------:R-:W-:Y:S05]  /*11030*/  EXIT ;  /* 0x000000000000794d */ /* 0x000fea0003800000 */
.L_x_874:
[----:B-1----:R-:W-:-:S04]  /*11040*/  IMAD.U32 R3, RZ, RZ, UR37 ;  /* 0x00000025ff037e24 */ /* 0x002fc8000f8e00ff */
[----:B------:R1:W2:Y:S03]  /*11050*/  SYNCS.PHASECHK.TRANS64.TRYWAIT P1, [R3+URZ+0x2a800], R0 ;  /* 0x02a80000030075a7 */ /* 0x0002a6000802017f */
[----:B--2---:R-:W-:Y:S05]  /*11060*/  @!P1 NANOSLEEP.SYNCS 0x989680 ;  /* 0x009896800000995d */ /* 0x004fea0003900000 */
[----:B------:R-:W2:Y:S02]  /*11070*/  @!P1 SYNCS.PHASECHK.TRANS64 P1, [R3+URZ+0x2a800], R0 ;  /* 0x02a80000030095a7 */ /* 0x000ea4000802007f */
[----:B--2---:R-:W-:Y:S05]  /*11080*/  @!P1 BRA `(.L_x_874) ;  /* 0xfffffffc00ec9947 */ /* 0x004fea000383ffff */
[----:B------:R-:W-:Y:S05]  /*11090*/  BRA `(.L_x_1021) ;  /* 0xffffff0800287947 */ /* 0x000fea000383ffff */
.L_x_878:
[----:B--2---:R2:W3:Y:S02]  /*110a0*/  SYNCS.PHASECHK.TRANS64.TRYWAIT P1, [R3+URZ+0x2a830], R0 ;  /* 0x02a83000030075a7 */ /* 0x0044e4000802017f */
[----:B---3--:R-:W-:Y:S05]  /*110b0*/  @!P1 NANOSLEEP.SYNCS 0x989680 ;  /* 0x009896800000995d */ /* 0x008fea0003900000 */
[----:B------:R-:W3:Y:S02]  /*110c0*/  @!P1 SYNCS.PHASECHK.TRANS64 P1, [R3+URZ+0x2a830], R0 ;  /* 0x02a83000030095a7 */ /* 0x000ee4000802007f */
[----:B---3--:R-:W-:Y:S05]  /*110d0*/  @!P1 BRA `(.L_x_878) ;  /* 0xfffffffc00f09947 */ /* 0x008fea000383ffff */
[----:B------:R-:W-:Y:S05]  /*110e0*/  BRA `(.L_x_877) ;  /* 0xffffff0800547947 */ /* 0x000fea000383ffff */
.L_x_894:
[----:B--2---:R-:W-:-:S04]  /*110f0*/  IMAD.U32 R89, RZ, RZ, UR38 ;  /* 0x00000026ff597e24 */ /* 0x004fc8000f8e00ff */
[----:B------:R2:W3:Y:S03]  /*11100*/  SYNCS.PHASECHK.TRANS64.TRYWAIT P1, [R89+URZ+0x2a830], R14 ;  /* 0x02a8300e590075a7 */ /* 0x0004e6000802017f */
[----:B---3--:R-:W-:Y:S05]  /*11110*/  @!P1 NANOSLEEP.SYNCS 0x989680 ;  /* 0x009896800000995d */ /* 0x008fea0003900000 */
[----:B------:R-:W3:Y:S02]  /*11120*/  @!P1 SYNCS.PHASECHK.TRANS64 P1, [R89+URZ+0x2a830], R14 ;  /* 0x02a8300e590095a7 */ /* 0x000ee4000802007f */
[----:B---3--:R-:W-:Y:S05]  /*11130*/  @!P1 BRA `(.L_x_894) ;  /* 0xfffffffc00ec9947 */ /* 0x008fea000383ffff */
[----:B------:R-:W-:Y:S05]  /*11140*/  BRA `(.L_x_893) ;  /* 0xffffff3000f47947 */ /* 0x000fea000383ffff */
.L_x_898:
[----:B---3--:R-:W-:-:S04]  /*11150*/  IMAD.U32 R175, RZ, RZ, UR6 ;  /* 0x00000006ffaf7e24 */ /* 0x008fc8000f8e00ff */
[----:B------:R3:W4:Y:S03]  /*11160*/  SYNCS.PHASECHK.TRANS64.TRYWAIT P1, [R175+URZ+0x2a850], R0 ;  /* 0x02a85000af0075a7 */ /* 0x000726000802017f */
[----:B----4-:R-:W-:Y:S05]  /*11170*/  @!P1 NANOSLEEP.SYNCS 0x989680 ;  /* 0x009896800000995d */ /* 0x010fea0003900000 */
[----:B------:R-:W4:Y:S02]  /*11180*/  @!P1 SYNCS.PHASECHK.TRANS64 P1, [R175+URZ+0x2a850], R0 ;  /* 0x02a85000af0095a7 */ /* 0x000f24000802007f */
[----:B----4-:R-:W-:Y:S05]  /*11190*/  @!P1 BRA `(.L_x_898) ;  /* 0xfffffffc00ec9947 */ /* 0x010fea000383ffff */
[----:B------:R-:W-:Y:S05]  /*111a0*/  BRA `(.L_x_897) ;  /* 0xffffff3c00147947 */ /* 0x000fea000383ffff */
.L_x_915:
[----:B--2---:R-:W-:-:S04]  /*111b0*/  IMAD.U32 R12, RZ, RZ, UR6 ;  /* 0x00000006ff0c7e24 */ /* 0x004fc8000f8e00ff */
[----:B------:R2:W3:Y:S03]  /*111c0*/  SYNCS.PHASECHK.TRANS64.TRYWAIT P1, [R12+URZ+0x2a830], R3 ;  /* 0x02a830030c0075a7 */ /* 0x0004e6000802017f */
[----:B---3--:R-:W-:Y:S05]  /*111d0*/  @!P1 NANOSLEEP.SYNCS 0x989680 ;  /* 0x009896800000995d */ /* 0x008fea0003900000 */
[----:B------:R-:W3:Y:S02]  /*111e0*/  @!P1 SYNCS.PHASECHK.TRANS64 P1, [R12+URZ+0x2a830], R3 ;  /* 0x02a830030c0095a7 */ /* 0x000ee4000802007f */
[----:B---3--:R-:W-:Y:S05]  /*111f0*/  @!P1 BRA `(.L_x_915) ;  /* 0xfffffffc00ec9947 */ /* 0x008fea000383ffff */
[----:B------:R-:W-:Y:S05]  /*11200*/  BRA `(.L_x_914) ;  /* 0xffffff6000847947 */ /* 0x000fea000383ffff */
.L_x_919:
[----:B-12---:R-:W-:-:S04]  /*11210*/  IMAD.U32 R3, RZ, RZ, UR11 ;  /* 0x0000000bff037e24 */ /* 0x006fc8000f8e00ff */
[----:B------:R1:W2:Y:S03]  /*11220*/  SYNCS.PHASECHK.TRANS64.TRYWAIT P1, [R3+URZ+0x2a850], R0 ;  /* 0x02a85000030075a7 */ /* 0x0002a6000802017f */
[----:B--2---:R-:W-:Y:S05]  /*11230*/  @!P1 NANOSLEEP.SYNCS 0x989680 ;  /* 0x009896800000995d */ /* 0x004fea0003900000 */
[----:B------:R-:W2:Y:S02]  /*11240*/  @!P1 SYNCS.PHASECHK.TRANS64 P1, [R3+URZ+0x2a850], R0 ;  /* 0x02a85000030095a7 */ /* 0x000ea4000802007f */
[----:B--2---:R-:W-:Y:S05]  /*11250*/  @!P1 BRA `(.L_x_919) ;  /* 0xfffffffc00ec9947 */ /* 0x004fea000383ffff */
[----:B------:R-:W-:Y:S05]  /*11260*/  BRA `(.L_x_918) ;  /* 0xffffff6800a47947 */ /* 0x000fea000383ffff */
.L_x_925:
[----:B--2---:R-:W-:-:S04]  /*11270*/  IMAD.U32 R12, RZ, RZ, UR6 ;  /* 0x00000006ff0c7e24 */ /* 0x004fc8000f8e00ff */
[----:B------:R2:W3:Y:S03]  /*11280*/  SYNCS.PHASECHK.TRANS64.TRYWAIT P1, [R12+URZ+0x2a830], R3 ;  /* 0x02a830030c0075a7 */ /* 0x0004e6000802017f */
[----:B---3--:R-:W-:Y:S05]  /*11290*/  @!P1 NANOSLEEP.SYNCS 0x989680 ;  /* 0x009896800000995d */ /* 0x008fea0003900000 */
[----:B------:R-:W3:Y:S02]  /*112a0*/  @!P1 SYNCS.PHASECHK.TRANS64 P1, [R12+URZ+0x2a830], R3 ;  /* 0x02a830030c0095a7 */ /* 0x000ee4000802007f */
[----:B---3--:R-:W-:Y:S05]  /*112b0*/  @!P1 BRA `(.L_x_925) ;  /* 0xfffffffc00ec9947 */ /* 0x008fea000383ffff */
[----:B------:R-:W-:Y:S05]  /*112c0*/  BRA `(.L_x_924) ;  /* 0xffffff7c00787947 */ /* 0x000fea000383ffff */
.L_x_929:
[----:B-12---:R-:W-:-:S04]  /*112d0*/  IMAD.U32 R3, RZ, RZ, UR10 ;  /* 0x0000000aff037e24 */ /* 0x006fc8000f8e00ff */
[----:B------:R1:W2:Y:S03]  /*112e0*/  SYNCS.PHASECHK.TRANS64.TRYWAIT P1, [R3+URZ+0x2a850], R0 ;  /* 0x02a85000030075a7 */ /* 0x0002a6000802017f */
[----:B--2---:R-:W-:Y:S05]  /*112f0*/  @!P1 NANOSLEEP.SYNCS 0x989680 ;  /* 0x009896800000995d */ /* 0x004fea0003900000 */
[----:B------:R-:W2:Y:S02]  /*11300*/  @!P1 SYNCS.PHASECHK.TRANS64 P1, [R3+URZ+0x2a850], R0 ;  /* 0x02a85000030095a7 */ /* 0x000ea4000802007f */
[----:B--2---:R-:W-:Y:S05]  /*11310*/  @!P1 BRA `(.L_x_929) ;  /* 0xfffffffc00ec9947 */ /* 0x004fea000383ffff */
[----:B------:R-:W-:Y:S05]  /*11320*/  BRA `(.L_x_928) ;  /* 0xffffff8400987947 */ /* 0x000fea000383ffff */
.L_x_942:
[----:B--2---:R-:W-:-:S04]  /*11330*/  IMAD.U32 R5, RZ, RZ, UR5 ;  /* 0x00000005ff057e24 */ /* 0x004fc8000f8e00ff */
[----:B------:R2:W3:Y:S03]  /*11340*/  SYNCS.PHASECHK.TRANS64.TRYWAIT P0, [R5+URZ+0x2a850], R0 ;  /* 0x02a85000050075a7 */ /* 0x0004e6000800017f */
[----:B---3--:R-:W-:Y:S05]  /*11350*/  @!P0 NANOSLEEP.SYNCS 0x989680 ;  /* 0x009896800000895d */ /* 0x008fea0003900000 */
[----:B------:R-:W3:Y:S02]  /*11360*/  @!P0 SYNCS.PHASECHK.TRANS64 P0, [R5+URZ+0x2a850], R0 ;  /* 0x02a85000050085a7 */ /* 0x000ee4000800007f */
[----:B---3--:R-:W-:Y:S05]  /*11370*/  @!P0 BRA `(.L_x_942) ;  /* 0xfffffffc00ec8947 */ /* 0x008fea000383ffff */
[----:B------:R-:W-:Y:S05]  /*11380*/  BRA `(.L_x_941) ;  /* 0xffffffac00707947 */ /* 0x000fea000383ffff */
.L_x_972:
[----:B------:R-:W1:Y:S01]  /*11390*/  S2R R18, SR_TID.X ;  /* 0x0000000000127919 */ /* 0x000e620000002100 */
        /* <DEDUP_REMOVED lines=9> */
.L_x_1022:
[----:B------:R-:W-:Y:S05]  /*11430*/  BRA `(.L_x_1023) ;  /* 0xffffffd400f47947 */ /* 0x000fea000383ffff */
.L_x_973:
[----:B------:R-:W-:Y:S01]  /*11440*/  BSSY B0, `(.L_x_1024) ;  /* 0x0000006000007945 */ /* 0x000fe20003800000 */
[----:B------:R-:W-:-:S07]  /*11450*/  IMAD.MOV.U32 R15, RZ, RZ, -0x1 ;  /* 0xffffffffff0f7424 */ /* 0x000fce00078e00ff */
[----:B------:R-:W-:Y:S05]  /*11460*/  WARPSYNC.COLLECTIVE R15, `(.L_x_1025) ;  /* 0x000000000f0c7348 */ /* 0x000fea0003c00000 */
[----:B------:R-:W-:Y:S02]  /*11470*/  ELECT P6, UR62, PT ;  /* 0x00000000003e782f */ /* 0x000fe400038c0000 */
[----:B------:R-:W-:Y:S01]  /*11480*/  MOV R14, UR62 ;  /* 0x0000003e000e7c02 */ /* 0x000fe20008000f00 */
[----:B------:R-:W-:Y:S10]  /*11490*/  ENDCOLLECTIVE ;  /* 0x000000000000791b */ /* 0x000ff40003800000 */
.L_x_1025:
[----:B------:R-:W-:Y:S05]  /*114a0*/  BSYNC B0 ;  /* 0x0000000000007941 */ /* 0x000fea0003800000 */
.L_x_1024:
[----:B------:R-:W-:Y:S05]  /*114b0*/  BRA `(.L_x_1026) ;  /* 0xffffffd400e47947 */ /* 0x000fea000383ffff */
.L_x_976:
[----:B-1----:R1:W2:Y:S02]  /*114c0*/  SYNCS.PHASECHK.TRANS64.TRYWAIT P2, [R8+URZ+0x2a840], R7 ;  /* 0x02a84007080075a7 */ /* 0x0022a4000804017f */
[----:B--2---:R-:W-:Y:S05]  /*114d0*/  @!P2 NANOSLEEP.SYNCS 0x989680 ;  /* 0x009896800000a95d */ /* 0x004fea0003900000 */
[----:B------:R-:W2:Y:S02]  /*114e0*/  @!P2 SYNCS.PHASECHK.TRANS64 P2, [R8+URZ+0x2a840], R7 ;  /* 0x02a840070800a5a7 */ /* 0x000ea4000804007f */
[----:B--2---:R-:W-:Y:S05]  /*114f0*/  @!P2 BRA `(.L_x_976) ;  /* 0xfffffffc00f0a947 */ /* 0x004fea000383ffff */
[----:B------:R-:W-:Y:S05]  /*11500*/  BRA `(.L_x_1027) ;  /* 0xffffffd800407947 */ /* 0x000fea000383ffff */
.L_x_978:
[----:B-1----:R-:W-:-:S04]  /*11510*/  IMAD.U32 R8, RZ, RZ, UR38 ;  /* 0x00000026ff087e24 */ /* 0x002fc8000f8e00ff */
[----:B------:R1:W2:Y:S03]  /*11520*/  SYNCS.PHASECHK.TRANS64.TRYWAIT P2, [R8+URZ+0x2a820], R7 ;  /* 0x02a82007080075a7 */ /* 0x0002a6000804017f */
[----:B--2---:R-:W-:Y:S05]  /*11530*/  @!P2 NANOSLEEP.SYNCS 0x989680 ;  /* 0x009896800000a95d */ /* 0x004fea0003900000 */
[----:B------:R-:W2:Y:S02]  /*11540*/  @!P2 SYNCS.PHASECHK.TRANS64 P2, [R8+URZ+0x2a820], R7 ;  /* 0x02a820070800a5a7 */ /* 0x000ea4000804007f */
[----:B--2---:R-:W-:Y:S05]  /*11550*/  @!P2 BRA `(.L_x_978) ;  /* 0xfffffffc00eca947 */ /* 0x004fea000383ffff */
[----:B------:R-:W-:Y:S05]  /*11560*/  BRA `(.L_x_1028) ;  /* 0xffffffdc004c7947 */ /* 0x000fea000383ffff */
.L_x_984:
[----:B-1----:R1:W2:Y:S02]  /*11570*/  SYNCS.PHASECHK.TRANS64.TRYWAIT P3, [R3+URZ+0x2a840], R2 ;  /* 0x02a84002030075a7 */ /* 0x0022a4000806017f */
[----:B--2---:R-:W-:Y:S05]  /*11580*/  @!P3 NANOSLEEP.SYNCS 0x989680 ;  /* 0x009896800000b95d */ /* 0x004fea0003900000 */
[----:B------:R-:W2:Y:S02]  /*11590*/  @!P3 SYNCS.PHASECHK.TRANS64 P3, [R3+URZ+0x2a840], R2 ;  /* 0x02a840020300b5a7 */ /* 0x000ea4000806007f */
[----:B--2---:R-:W-:Y:S05]  /*115a0*/  @!P3 BRA `(.L_x_984) ;  /* 0xfffffffc00f0b947 */ /* 0x004fea000383ffff */
[----:B------:R-:W-:Y:S05]  /*115b0*/  BRA `(.L_x_1029) ;  /* 0xffffffdc00f07947 */ /* 0x000fea000383ffff */
.L_x_986:
[----:B-1----:R1:W2:Y:S02]  /*115c0*/  SYNCS.PHASECHK.TRANS64.TRYWAIT P3, [R2+URZ+0x60], R3 ;  /* 0x00006003020075a7 */ /* 0x0022a4000806017f */
[----:B--2---:R-:W-:Y:S05]  /*115d0*/  @!P3 NANOSLEEP.SYNCS 0x989680 ;  /* 0x009896800000b95d */ /* 0x004fea0003900000 */
[----:B------:R-:W2:Y:S02]  /*115e0*/  @!P3 SYNCS.PHASECHK.TRANS64 P3, [R2+URZ+0x60], R3 ;  /* 0x000060030200b5a7 */ /* 0x000ea4000806007f */
[----:B--2---:R-:W-:Y:S05]  /*115f0*/  @!P3 BRA `(.L_x_986) ;  /* 0xfffffffc00f0b947 */ /* 0x004fea000383ffff */
[----:B------:R-:W-:Y:S05]  /*11600*/  BRA `(.L_x_1030) ;  /* 0xffffffe000787947 */ /* 0x000fea000383ffff */
.L_x_992:
[----:B-1----:R1:W2:Y:S02]  /*11610*/  SYNCS.PHASECHK.TRANS64.TRYWAIT P3, [R3+URZ+0x2a840], R2 ;  /* 0x02a84002030075a7 */ /* 0x0022a4000806017f */
[----:B--2---:R-:W-:Y:S05]  /*11620*/  @!P3 NANOSLEEP.SYNCS 0x989680 ;  /* 0x009896800000b95d */ /* 0x004fea0003900000 */
[----:B------:R-:W2:Y:S02]  /*11630*/  @!P3 SYNCS.PHASECHK.TRANS64 P3, [R3+URZ+0x2a840], R2 ;  /* 0x02a840020300b5a7 */ /* 0x000ea4000806007f */
[----:B--2---:R-:W-:Y:S05]  /*11640*/  @!P3 BRA `(.L_x_992) ;  /* 0xfffffffc00f0b947 */ /* 0x004fea000383ffff */
[----:B------:R-:W-:Y:S05]  /*11650*/  BRA `(.L_x_1031) ;  /* 0xffffffe400987947 */ /* 0x000fea000383ffff */
.L_x_994:
[----:B-1----:R1:W2:Y:S02]  /*11660*/  SYNCS.PHASECHK.TRANS64.TRYWAIT P3, [R2+URZ+0x60], R17 ;  /* 0x00006011020075a7 */ /* 0x0022a4000806017f */
[----:B--2---:R-:W-:Y:S05]  /*11670*/  @!P3 NANOSLEEP.SYNCS 0x989680 ;  /* 0x009896800000b95d */ /* 0x004fea0003900000 */
[----:B------:R-:W2:Y:S02]  /*11680*/  @!P3 SYNCS.PHASECHK.TRANS64 P3, [R2+URZ+0x60], R17 ;  /* 0x000060110200b5a7 */ /* 0x000ea4000806007f */
[----:B--2---:R-:W-:Y:S05]  /*11690*/  @!P3 BRA `(.L_x_994) ;  /* 0xfffffffc00f0b947 */ /* 0x004fea000383ffff */
[----:B------:R-:W-:Y:S05]  /*116a0*/  BRA `(.L_x_1032) ;  /* 0xffffffe800207947 */ /* 0x000fea000383ffff */
.L_x_999:
[----:B--2---:R2:W3:Y:S02]  /*116b0*/  SYNCS.PHASECHK.TRANS64.TRYWAIT P2, [R2+URZ+0x2a840], R3 ;  /* 0x02a84003020075a7 */ /* 0x0044e4000804017f */
[----:B---3--:R-:W-:Y:S05]  /*116c0*/  @!P2 NANOSLEEP.SYNCS 0x989680 ;  /* 0x009896800000a95d */ /* 0x008fea0003900000 */
[----:B------:R-:W3:Y:S02]  /*116d0*/  @!P2 SYNCS.PHASECHK.TRANS64 P2, [R2+URZ+0x2a840], R3 ;  /* 0x02a840030200a5a7 */ /* 0x000ee4000804007f */
[----:B---3--:R-:W-:Y:S05]  /*116e0*/  @!P2 BRA `(.L_x_999) ;  /* 0xfffffffc00f0a947 */ /* 0x008fea000383ffff */
[----:B------:R-:W-:Y:S05]  /*116f0*/  BRA `(.L_x_1033) ;  /* 0xffffffec00087947 */ /* 0x000fea000383ffff */
.L_x_1001:
[----:B-1----:R1:W2:Y:S02]  /*11700*/  SYNCS.PHASECHK.TRANS64.TRYWAIT P2, [R2+URZ+0x60], R11 ;  /* 0x0000600b020075a7 */ /* 0x0022a4000804017f */
[----:B--2---:R-:W-:Y:S05]  /*11710*/  @!P2 NANOSLEEP.SYNCS 0x989680 ;  /* 0x009896800000a95d */ /* 0x004fea0003900000 */
[----:B------:R-:W2:Y:S02]  /*11720*/  @!P2 SYNCS.PHASECHK.TRANS64 P2, [R2+URZ+0x60], R11 ;  /* 0x0000600b0200a5a7 */ /* 0x000ea4000804007f */
[----:B--2---:R-:W-:Y:S05]  /*11730*/  @!P2 BRA `(.L_x_1001) ;  /* 0xfffffffc00f0a947 */ /* 0x004fea000383ffff */
[----:B------:R-:W-:Y:S05]  /*11740*/  BRA `(.L_x_1034) ;  /* 0xffffffec009c7947 */ /* 0x000fea000383ffff */
.L_x_1008:
[----:B-1----:R1:W2:Y:S02]  /*11750*/  SYNCS.PHASECHK.TRANS64.TRYWAIT P0, [R3+URZ+0x2a860], R0 ;  /* 0x02a86000030075a7 */ /* 0x0022a4000800017f */
[----:B--2---:R-:W-:Y:S05]  /*11760*/  @!P0 NANOSLEEP.SYNCS 0x989680 ;  /* 0x009896800000895d */ /* 0x004fea0003900000 */
[----:B------:R-:W2:Y:S02]  /*11770*/  @!P0 SYNCS.PHASECHK.TRANS64 P0, [R3+URZ+0x2a860], R0 ;  /* 0x02a86000030085a7 */ /* 0x000ea4000800007f */
[----:B--2---:R-:W-:Y:S05]  /*11780*/  @!P0 BRA `(.L_x_1008) ;  /* 0xfffffffc00f08947 */ /* 0x004fea000383ffff */
[----:B------:R-:W-:Y:S05]  /*11790*/  BRA `(.L_x_1035) ;  /* 0xfffffff000787947 */ /* 0x000fea000383ffff */
.L_x_1010:
[----:B------:R-:W-:Y:S01]  /*117a0*/  BSSY B0, `(.L_x_1036) ;  /* 0x0000007000007945 */ /* 0x000fe20003800000 */
[----:B------:R-:W-:Y:S02]  /*117b0*/  IMAD.MOV.U32 R12, RZ, RZ, RZ ;  /* 0x000000ffff0c7224 */ /* 0x000fe400078e00ff */
[----:B------:R-:W-:Y:S02]  /*117c0*/  IMAD.MOV.U32 R11, RZ, RZ, 0x1f ;  /* 0x0000001fff0b7424 */ /* 0x000fe400078e00ff */
[----:B------:R-:W-:-:S07]  /*117d0*/  IMAD.MOV.U32 R15, RZ, RZ, -0x1 ;  /* 0xffffffffff0f7424 */ /* 0x000fce00078e00ff */
[----:B------:R-:W-:Y:S05]  /*117e0*/  WARPSYNC.COLLECTIVE R15, `(.L_x_1037) ;  /* 0x000000000f087348 */ /* 0x000fea0003c00000 */
[----:B------:R1:W2:Y:S02]  /*117f0*/  SHFL.IDX P6, R14, R13, R12, R11 ;  /* 0x0000000c0d0e7389 */ /* 0x0002a400000c000b */
[----:B-12---:R-:W-:Y:S01]  /*11800*/  ENDCOLLECTIVE ;  /* 0x000000000000791b */ /* 0x006fe20003800000 */
.L_x_1037:
[----:B------:R-:W-:Y:S05]  /*11810*/  BSYNC B0 ;  /* 0x0000000000007941 */ /* 0x000fea0003800000 */
.L_x_1036:
[----:B------:R-:W-:Y:S05]  /*11820*/  BRA `(.L_x_1038) ;  /* 0xfffffff000f47947 */ /* 0x000fea000383ffff */
.L_x_1012:
[----:B--2---:R2:W3:Y:S02]  /*11830*/  SYNCS.PHASECHK.TRANS64.TRYWAIT P0, [R7+URZ+0x2a820], R0 ;  /* 0x02a82000070075a7 */ /* 0x0044e4000800017f */
[----:B---3--:R-:W-:Y:S05]  /*11840*/  @!P0 NANOSLEEP.SYNCS 0x989680 ;  /* 0x009896800000895d */ /* 0x008fea0003900000 */
[----:B------:R-:W3:Y:S02]  /*11850*/  @!P0 SYNCS.PHASECHK.TRANS64 P0, [R7+URZ+0x2a820], R0 ;  /* 0x02a82000070085a7 */ /* 0x000ee4000800007f */
[----:B---3--:R-:W-:Y:S05]  /*11860*/  @!P0 BRA `(.L_x_1012) ;  /* 0xfffffffc00f08947 */ /* 0x008fea000383ffff */
[----:B------:R-:W-:Y:S05]  /*11870*/  BRA `(.L_x_1039) ;  /* 0xfffffff400447947 */ /* 0x000fea000383ffff */
.L_x_1016:
[----:B--2---:R2:W3:Y:S02]  /*11880*/  SYNCS.PHASECHK.TRANS64.TRYWAIT P0, [R5+URZ], R4 ;  /* 0x00000004050075a7 */ /* 0x0044e4000800017f */
[----:B---3--:R-:W-:Y:S05]  /*11890*/  @!P0 NANOSLEEP.SYNCS 0x989680 ;  /* 0x009896800000895d */ /* 0x008fea0003900000 */
[----:B------:R-:W3:Y:S02]  /*118a0*/  @!P0 SYNCS.PHASECHK.TRANS64 P0, [R5+URZ], R4 ;  /* 0x00000004050085a7 */ /* 0x000ee4000800007f */
[----:B---3--:R-:W-:Y:S05]  /*118b0*/  @!P0 BRA `(.L_x_1016) ;  /* 0xfffffffc00f08947 */ /* 0x008fea000383ffff */
[----:B------:R-:W-:Y:S05]  /*118c0*/  BRA `(.L_x_1040) ;  /* 0xfffffff400a07947 */ /* 0x000fea000383ffff */
.L_x_1017:
[----:B---3--:R3:W4:Y:S02]  /*118d0*/  SYNCS.PHASECHK.TRANS64.TRYWAIT P0, [R3+URZ], R0 ;  /* 0x00000000030075a7 */ /* 0x008724000800017f */
[----:B----4-:R-:W-:Y:S05]  /*118e0*/  @!P0 NANOSLEEP.SYNCS 0x989680 ;  /* 0x009896800000895d */ /* 0x010fea0003900000 */
[----:B------:R-:W4:Y:S02]  /*118f0*/  @!P0 SYNCS.PHASECHK.TRANS64 P0, [R3+URZ], R0 ;  /* 0x00000000030085a7 */ /* 0x000f24000800007f */
[----:B----4-:R-:W-:Y:S05]  /*11900*/  @!P0 BRA `(.L_x_1017) ;  /* 0xfffffffc00f08947 */ /* 0x010fea000383ffff */
[----:B------:R-:W-:Y:S05]  /*11910*/  BRA `(.L_x_1041) ;  /* 0xfffffff400947947 */ /* 0x000fea000383ffff */
.L_x_1019:
[----:B--2---:R2:W3:Y:S02]  /*11920*/  SYNCS.PHASECHK.TRANS64.TRYWAIT P0, [R5+URZ], R4 ;  /* 0x00000004050075a7 */ /* 0x0044e4000800017f */
[----:B---3--:R-:W-:Y:S05]  /*11930*/  @!P0 NANOSLEEP.SYNCS 0x989680 ;  /* 0x009896800000895d */ /* 0x008fea0003900000 */
[----:B------:R-:W3:Y:S02]  /*11940*/  @!P0 SYNCS.PHASECHK.TRANS64 P0, [R5+URZ], R4 ;  /* 0x00000004050085a7 */ /* 0x000ee4000800007f */
[----:B---3--:R-:W-:Y:S05]  /*11950*/  @!P0 BRA `(.L_x_1019) ;  /* 0xfffffffc00f08947 */ /* 0x008fea000383ffff */
[----:B------:R-:W-:Y:S05]  /*11960*/  BRA `(.L_x_1042) ;  /* 0xfffffff400987947 */ /* 0x000fea000383ffff */
.L_x_1043:
        /* <DEDUP_REMOVED lines=9> */
.L_x_2659:


//--------------------- .text._ZN7cutlass13device_kernelIN5flash11enable_sm90INS1_16FlashAttnFwdSm90INS1_25CollectiveMainloopFwdSm90ILi2EN4cute5tupleIJNS5_1CILi1EEES8_S8_EEENS6_IJNS7_ILi128EEENS7_ILi96EEENS7_ILi192EEEEEELi128ENS_6half_tEfNS_4arch4Sm90ELb0ELb1ELb0ELb1ELb0ELb0ELb0ELb1ELb1ELb0ELb0ELb0EEENS1_21CollectiveEpilogueFwdINS6_IJSA_SA_SB_EEES9_SE_SG_Li256ELb1ELb0ELb0ELb0EEENS1_36VarlenDynamicPersistentTileSchedulerILi128ELi96ELi256ELi32ELb0ELb0ELb1ELb1ELb0ELb1EEEEEEEEEvNT_6ParamsE --------------------------
	.section	.text._ZN7cutlass13device_kernelIN5flash11enable_sm90INS1_16FlashAttnFwdSm90INS1_25CollectiveMainloopFwdSm90ILi2EN4cute5tupleIJNS5_1CILi1EEES8_S8_EEENS6_IJNS7_ILi128EEENS7_ILi96EEENS7_ILi192EEEEEELi128ENS_6half_tEfNS_4arch4Sm90ELb0ELb1ELb0ELb1ELb0ELb0ELb0ELb1ELb1ELb0ELb0ELb0EEENS1_21CollectiveEpilogueFwdINS6_IJSA_SA_SB_EEES9_SE_SG_Li256ELb1ELb0ELb0ELb0EEENS1_36VarlenDynamicPersistentTileSchedulerILi128ELi96ELi256ELi32ELb0ELb0ELb1ELb1ELb0ELb1EEEEEEEEEvNT_6ParamsE,"ax",@progbits
	.align	128
.text._ZN7cutlass13device_kernelIN5flash11enable_sm90INS1_16FlashAttnFwdSm90INS1_25CollectiveMainloopFwdSm90ILi2EN4cute5tupleIJNS5_1CILi1EEES8_S8_EEENS6_IJNS7_ILi128EEENS7_ILi96EEENS7_ILi192EEEEEELi128ENS_6half_tEfNS_4arch4Sm90ELb0ELb1ELb0ELb1ELb0ELb0ELb0ELb1ELb1ELb0ELb0ELb0EEENS1_21CollectiveEpilogueFwdINS6_IJSA_SA_SB_EEES9_SE_SG_Li256ELb1ELb0ELb0ELb0EEENS1_36VarlenDynamicPersistentTileSchedulerILi128ELi96ELi256ELi32ELb0ELb0ELb1ELb1ELb0ELb1EEEEEEEEEvNT_6ParamsE:
        .type           _ZN7cutlass13device_kernelIN5flash11enable_sm90INS1_16FlashAttnFwdSm90INS1_25CollectiveMainloopFwdSm90ILi2EN4cute5tupleIJNS5_1CILi1EEES8_S8_EEENS6_IJNS7_ILi128EEENS7_ILi96EEENS7_ILi192EEEEEELi128ENS_6half_tEfNS_4arch4Sm90ELb0ELb1ELb0ELb1ELb0ELb0ELb0ELb1ELb1ELb0ELb0ELb0EEENS1_21CollectiveEpilogueFwdINS6_IJSA_SA_SB_EEES9_SE_SG_Li256ELb1ELb0ELb0ELb0EEENS1_36VarlenDynamicPersistentTileSchedulerILi128ELi96ELi256ELi32ELb0ELb0ELb1ELb1ELb0ELb1EEEEEEEEEvNT_6ParamsE,@function
        .size           _ZN7cutlass13device_kernelIN5flash11enable_sm90INS1_16FlashAttnFwdSm90INS1_25CollectiveMainloopFwdSm90ILi2EN4cute5tupleIJNS5_1CILi1EEES8_S8_EEENS6_IJNS7_ILi128EEENS7_ILi96EEENS7_ILi192EEEEEELi128ENS_6half_tEfNS_4arch4Sm90ELb0ELb1ELb0ELb1ELb0ELb0ELb0ELb1ELb1ELb0ELb0ELb0EEENS1_21CollectiveEpilogueFwdINS6_IJSA_SA_SB_EEES9_SE_SG_Li256ELb1ELb0ELb0ELb0EEENS1_36VarlenDynamicPersistentTileSchedulerILi128ELi96ELi256ELi32ELb0ELb0ELb1ELb1ELb0ELb1EEEEEEEEEvNT_6ParamsE,(.L_x_2660 - _ZN7cutlass13device_kernelIN5flash11enable_sm90INS1_16FlashAttnFwdSm90INS1_25CollectiveMainloopFwdSm90ILi2EN4cute5tupleIJNS5_1CILi1EEES8_S8_EEENS6_IJNS7_ILi128EEENS7_ILi96EEENS7_ILi192EEEEEELi128ENS_6half_tEfNS_4arch4Sm90ELb0ELb1ELb0ELb1ELb0ELb0ELb0ELb1ELb1ELb0ELb0ELb0EEENS1_21CollectiveEpilogueFwdINS6_IJSA_SA_SB_EEES9_SE_SG_Li256ELb1ELb0ELb0ELb0EEENS1_36VarlenDynamicPersistentTileSchedulerILi128ELi96ELi256ELi32ELb0ELb0ELb1ELb1ELb0ELb1EEEEEEEEEvNT_6ParamsE)
        .other          _ZN7cutlass13device_kernelIN5flash11enable_sm90INS1_16FlashAttnFwdSm90INS1_25CollectiveMainloopFwdSm90ILi2EN4cute5tupleIJNS5_1CILi1EEES8_S8_EEENS6_IJNS7_ILi128EEENS7_ILi96EEENS7_ILi192EEEEEELi128ENS_6half_tEfNS_4arch4Sm90ELb0ELb1ELb0ELb1ELb0ELb0ELb0ELb1ELb1ELb0ELb0ELb0EEENS1_21CollectiveEpilogueFwdINS6_IJSA_SA_SB_EEES9_SE_SG_Li256ELb1ELb0ELb0ELb0EEENS1_36VarlenDynamicPersistentTileSchedulerILi128ELi96ELi256ELi32ELb0ELb0ELb1ELb1ELb0ELb1EEEEEEEEEvNT_6ParamsE,@"STO_CUDA_ENTRY STV_DEFAULT"
_ZN7cutlass13device_kernelIN5flash11enable_sm90INS1_16FlashAttnFwdSm90INS1_25CollectiveMainloopFwdSm90ILi2EN4cute5tupleIJNS5_1CILi1EEES8_S8_EEENS6_IJNS7_ILi128EEENS7_ILi96EEENS7_ILi192EEEEEELi128ENS_6half_tEfNS_4arch4Sm90ELb0ELb1ELb0ELb1ELb0ELb0ELb0ELb1ELb1ELb0ELb0ELb0EEENS1_21CollectiveEpilogueFwdINS6_IJSA_SA_SB_EEES9_SE_SG_Li256ELb1ELb0ELb0ELb0EEENS1_36VarlenDynamicPersistentTileSchedulerILi128ELi96ELi256ELi32ELb0ELb0ELb1ELb1ELb0ELb1EEEEEEEEEvNT_6ParamsE:
        /* <DEDUP_REMOVED lines=20> */
.L_x_1045:
[----:B------:R-:W-:Y:S05]  /*0140*/  BSYNC B0 ;  /* 0x0000000000007941 */ /* 0x000fea0003800000 */
.L_x_1044:
        /* <DEDUP_REMOVED lines=40> */
.L_x_1046:
        /* <DEDUP_REMOVED lines=22> */
.L_x_1047:
        /* <DEDUP_REMOVED lines=18> */
.L_x_1048:
        /* <DEDUP_REMOVED lines=22> */
.L_x_1049:
        /* <DEDUP_REMOVED lines=22> */
.L_x_1050:
[----:B0-----:R-:W-:Y:S01]  /*0910*/  ISETP.NE.AND P0, PT, R2, RZ, PT ;  /* 0x000000ff0200720c */ /* 0x001fe20003f05270 */
[----:B------:R-:W-:Y:S01]  /*0920*/  IMAD.MOV.U32 R2, RZ, RZ, 0x1 ;  /* 0x00000001ff027424 */ /* 0x000fe200078e00ff */
[----:B------:R-:W-:Y:S01]  /*0930*/  NOP ;  /* 0x0000000000007918 */ /* 0x000fe20000000000 */
[----:B------:R-:W-:-:S03]  /*0940*/  ULDC.64 UR60, c[0x0][0x208] ;  /* 0x00008200003c7ab9 */ /* 0x000fc60000000a00 */
[----:B------:R-:W-:-:S05]  /*0950*/  SEL R2, R2, 0x2, !P0 ;  /* 0x0000000202027807 */ /* 0x000fca0004000000 */
[----:B------:R0:W-:Y:S01]  /*0960*/  STL [R1+0x20], R2 ;  /* 0x0000200201007387 */ /* 0x0001e20000100800 */
[----:B-123--:R-:W-:Y:S06]  /*0970*/  BAR.SYNC.DEFER_BLOCKING 0x0 ;  /* 0x0000000000007b1d */ /* 0x00efec0000010000 */
[----:B------:R-:W-:Y:S05]  /*0980*/  @!P0 BRA `(.L_x_1051) ;  /* 0x000000dc003c8947 */ /* 0x000fea0003800000 */
.L_x_1052:
        /* <DEDUP_REMOVED lines=14> */
[----:B------:R-:W2:Y:S01]  /*0a70*/  LDL.LU R8, [R1+0x20] ;  /* 0x0000200001087983 */ /* 0x000ea20000300800 */
[----:B------:R-:W1:Y:S02]  /*0a80*/  S2R R0, SR_TID.X ;  /* 0x0000000000007919 */ /* 0x000e640000002100 */
[----:B-1----:R-:W-:-:S05]  /*0a90*/  VIADD R174, R0, 0xffffff80 ;  /* 0xffffff8000ae7836 */ /* 0x002fca0000000000 */
[----:B------:R-:W-:-:S04]  /*0aa0*/  SHF.R.S32.HI R3, RZ, 0x1f, R174 ;  /* 0x0000001fff037819 */ /* 0x000fc800000114ae */
[----:B------:R-:W-:-:S04]  /*0ab0*/  LEA.HI R5, R3, R174, RZ, 0x7 ;  /* 0x000000ae03057211 */ /* 0x000fc800078f38ff */
[----:B------:R-:W-:-:S05]  /*0ac0*/  LOP3.LUT R7, R5, 0xffffff80, RZ, 0xc0, !PT ;  /* 0xffffff8005077812 */ /* 0x000fca00078ec0ff */
[----:B------:R-:W-:-:S05]  /*0ad0*/  IMAD.IADD R170, R174, 0x1, -R7 ;  /* 0x00000001aeaa7824 */ /* 0x000fca00078e0a07 */
[----:B------:R-:W-:-:S04]  /*0ae0*/  SHF.R.S32.HI R11, RZ, 0x1f, R170 ;  /* 0x0000001fff0b7819 */ /* 0x000fc800000114aa */
[----:B------:R-:W-:-:S04]  /*0af0*/  LEA.HI R4, R11, R170, RZ, 0x2 ;  /* 0x000000aa0b047211 */ /* 0x000fc800078f10ff */
[--C-:B------:R-:W-:Y:S02]  /*0b00*/  SHF.R.S32.HI R6, RZ, 0x2, R4.reuse ;  /* 0x00000002ff067819 */ /* 0x100fe40000011404 */
[----:B------:R-:W-:-:S04]  /*0b10*/  SHF.R.S32.HI R7, RZ, 0x1f, R4 ;  /* 0x0000001fff077819 */ /* 0x000fc80000011404 */
[----:B------:R-:W-:Y:S02]  /*0b20*/  LEA.HI R7, R7, R6, RZ, 0x3 ;  /* 0x0000000607077211 */ /* 0x000fe400078f18ff */
[-C--:B------:R-:W-:Y:S02]  /*0b30*/  LEA.HI R0, R3, R174.reuse, RZ, 0x4 ;  /* 0x000000ae03007211 */ /* 0x080fe400078f20ff */
[----:B------:R-:W-:Y:S02]  /*0b40*/  SHF.R.S32.HI R172, RZ, 0x7, R5 ;  /* 0x00000007ffac7819 */ /* 0x000fe40000011405 */
[----:B------:R-:W-:Y:S02]  /*0b50*/  LOP3.LUT R7, R7, 0xfffffff8, RZ, 0xc0, !PT ;  /* 0xfffffff807077812 */ /* 0x000fe400078ec0ff */
[----:B0-----:R-:W-:Y:S02]  /*0b60*/  LEA.HI R2, R3, R174, RZ, 0x5 ;  /* 0x000000ae03027211 */ /* 0x001fe400078f28ff */
[----:B------:R-:W-:-:S02]  /*0b70*/  SHF.R.S32.HI R9, RZ, 0x4, R0 ;  /* 0x00000004ff097819 */ /* 0x000fc40000011400 */
[----:B------:R-:W-:Y:S02]  /*0b80*/  LEA.HI R11, R11, R170, RZ, 0x5 ;  /* 0x000000aa0b0b7211 */ /* 0x000fe400078f28ff */
[----:B------:R-:W-:Y:S01]  /*0b90*/  LEA.HI R5, R5, R172, RZ, 0x1 ;  /* 0x000000ac05057211 */ /* 0x000fe200078f08ff */
[----:B------:R-:W-:Y:S01]  /*0ba0*/  IMAD.IADD R6, R6, 0x1, -R7 ;  /* 0x0000000106067824 */ /* 0x000fe200078e0a07 */
[----:B------:R-:W-:Y:S01]  /*0bb0*/  LOP3.LUT R7, R0, 0x3fffff0, RZ, 0xc0, !PT ;  /* 0x03fffff000077812 */ /* 0x000fe200078ec0ff */
[----:B------:R-:W-:Y:S01]  /*0bc0*/  IMAD.SHL.U32 R2, R2, 0x20, RZ ;  /* 0x0000002002027824 */ /* 0x000fe200078e00ff */
[----:B------:R-:W-:Y:S02]  /*0bd0*/  LEA.HI R0, R0, R9, RZ, 0x1 ;  /* 0x0000000900007211 */ /* 0x000fe400078f08ff */
[----:B------:R-:W-:Y:S02]  /*0be0*/  SHF.R.S32.HI R11, RZ, 0x5, R11 ;  /* 0x00000005ff0b7819 */ /* 0x000fe4000001140b */
[----:B------:R-:W-:Y:S01]  /*0bf0*/  LOP3.LUT R5, R5, 0x3fffffe, RZ, 0xc0, !PT ;  /* 0x03fffffe05057812 */ /* 0x000fe200078ec0ff */
[----:B------:R-:W-:Y:S01]  /*0c00*/  IMAD.IADD R7, R174, 0x1, -R7 ;  /* 0x00000001ae077824 */ /* 0x000fe200078e0a07 */
[----:B------:R-:W-:Y:S01]  /*0c10*/  LOP3.LUT R2, R2, 0xfffffc00, RZ, 0xc0, !PT ;  /* 0xfffffc0002027812 */ /* 0x000fe200078ec0ff */
[----:B------:R-:W-:Y:S01]  /*0c20*/  IMAD R6, R11, 0x10, R6 ;  /* 0x000000100b067824 */ /* 0x000fe200078e0206 */
[----:B------:R-:W-:Y:S01]  /*0c30*/  LOP3.LUT R0, R0, 0x1ffffffe, RZ, 0xc0, !PT ;  /* 0x1ffffffe00007812 */ /* 0x000fe200078ec0ff */
[----:B------:R-:W-:Y:S01]  /*0c40*/  IMAD.IADD R5, R172, 0x1, -R5 ;  /* 0x00000001ac057824 */ /* 0x000fe200078e0a05 */
[----:B------:R-:W-:Y:S01]  /*0c50*/  LEA.HI R3, R3, R174, RZ, 0x3 ;  /* 0x000000ae03037211 */ /* 0x000fe200078f18ff */
[----:B------:R-:W-:-:S02]  /*0c60*/  IMAD R7, R7, 0x40, R2 ;  /* 0x0000004007077824 */ /* 0x000fc400078e0202 */
[----:B------:R-:W-:Y:S02]  /*0c70*/  IMAD.IADD R0, R9, 0x1, -R0 ;  /* 0x0000000109007824 */ /* 0x000fe400078e0a00 */
[----:B------:R-:W-:Y:S01]  /*0c80*/  IMAD R171, R5, 0x40, R6 ;  /* 0x0000004005ab7824 */ /* 0x000fe200078e0206 */
[----:B------:R-:W-:Y:S01]  /*0c90*/  LOP3.LUT R5, R3, 0x1ffffff8, RZ, 0xc0, !PT ;  /* 0x1ffffff803057812 */ /* 0x000fe200078ec0ff */
[----:B------:R-:W-:Y:S01]  /*0ca0*/  IMAD R173, R0, 0x8, R7 ;  /* 0x0000000800ad7824 */ /* 0x000fe200078e0207 */
[----:B------:R-:W-:-:S03]  /*0cb0*/  LOP3.LUT R7, R4, 0x7ffffffc, RZ, 0xc0, !PT ;  /* 0x7ffffffc04077812 */ /* 0x000fc600078ec0ff */
[----:B------:R-:W-:Y:S01]  /*0cc0*/  IMAD.IADD R5, R174, 0x1, -R5 ;  /* 0x00000001ae057824 */ /* 0x000fe200078e0a05 */
[----:B------:R-:W-:Y:S01]  /*0cd0*/  SHF.R.S32.HI R164, RZ, 0x3, R3 ;  /* 0x00000003ffa47819 */ /* 0x000fe20000011403 */
[----:B------:R-:W-:Y:S02]  /*0ce0*/  IMAD.MOV.U32 R169, RZ, RZ, RZ ;  /* 0x000000ffffa97224 */ /* 0x000fe400078e00ff */
[----:B------:R-:W-:Y:S02]  /*0cf0*/  IMAD.SHL.U32 R22, R5, 0x8, RZ ;  /* 0x0000000805167824 */ /* 0x000fe400078e00ff */
[----:B------:R-:W-:Y:S01]  /*0d00*/  IMAD.IADD R18, R170, 0x1, -R7 ;  /* 0x00000001aa127824 */ /* 0x000fe200078e0a07 */
[----:B------:R-:W-:Y:S01]  /*0d10*/  UMOV UR37, URZ ;  /* 0x0000003f00257c82 */ /* 0x000fe20008000000 */
[----:B------:R-:W-:Y:S01]  /*0d20*/  UMOV UR36, URZ ;  /* 0x0000003f00247c82 */ /* 0x000fe20008000000 */
[----:B--2---:R-:W-:-:S07]  /*0d30*/  LOP3.LUT R19, R8, 0x1, RZ, 0xfc, !PT ;  /* 0x0000000108137812 */ /* 0x004fce00078efcff */
.L_x_1152:
[----:B0---45:R-:W0:Y:S01]  /*0d40*/  LDC.64 R4, c[0x0][0xa18] ;  /* 0x00028600ff047b82 */ /* 0x031e220000000a00 */
[----:B------:R-:W-:Y:S01]  /*0d50*/  IMAD.MOV.U32 R7, RZ, RZ, RZ ;  /* 0x000000ffff077224 */ /* 0x000fe200078e00ff */
[----:B------:R-:W-:-:S06]  /*0d60*/  ULDC.64 UR4, c[0x0][0xa20] ;  /* 0x0002880000047ab9 */ /* 0x000fcc0000000a00 */
[----:B------:R-:W1:Y:S08]  /*0d70*/  LDC R17, c[0x0][0x288] ;  /* 0x0000a200ff117b82 */ /* 0x000e700000000800 */
[----:B--2---:R-:W2:Y:S01]  /*0d80*/  LDC.64 R2, c[0x0][0xa28] ;  /* 0x00028a00ff027b82 */ /* 0x004ea20000000a00 */
[----:B0-----:R-:W-:-:S07]  /*0d90*/  ISETP.NE.U32.AND P1, PT, R4, RZ, PT ;  /* 0x000000ff0400720c */ /* 0x001fce0003f25070 */
[----:B---3--:R-:W0:Y:S01]  /*0da0*/  LDC.64 R8, c[0x0][0x3f8] ;  /* 0x0000fe00ff087b82 */ /* 0x008e220000000a00 */
[----:B------:R-:W-:-:S07]  /*0db0*/  ISETP.NE.AND.EX P1, PT, R5, RZ, PT, P1 ;  /* 0x000000ff0500720c */ /* 0x000fce0003f25310 */
[----:B------:R-:W3:Y:S01]  /*0dc0*/  LDC R0, c[0x0][0x404] ;  /* 0x00010100ff007b82 */ /* 0x000ee20000000800 */
[----:B--2---:R-:W-:-:S07]  /*0dd0*/  ISETP.NE.U32.AND P0, PT, R2, RZ, PT ;  /* 0x000000ff0200720c */ /* 0x004fce0003f05070 */
[----:B------:R-:W2:Y:S01]  /*0de0*/  @P1 LDC.64 R4, c[0x0][0xa18] ;  /* 0x00028600ff041b82 */ /* 0x000ea20000000a00 */
[----:B------:R-:W-:-:S07]  /*0df0*/  ISETP.NE.AND.EX P0, PT, R3, RZ, PT, P0 ;  /* 0x000000ff0300720c */ /* 0x000fce0003f05300 */
[----:B------:R-:W4:Y:S08]  /*0e00*/  LDC R11, c[0x0][0x2e0] ;  /* 0x0000b800ff0b7b82 */ /* 0x000f300000000800 */
[----:B------:R-:W0:Y:S01]  /*0e10*/  @P0 LDC.64 R2, c[0x0][0xa28] ;  /* 0x00028a00ff020b82 */ /* 0x000e220000000a00 */
[----:B--2---:R-:W-:-:S05]  /*0e20*/  @P1 IMAD.WIDE R4, R163, 0x4, R4 ;  /* 0x00000004a3041825 */ /* 0x004fca00078e0204 */
[----:B-1----:R1:W5:Y:S01]  /*0e30*/  @P1 LDG.E R17, desc[UR60][R4.64] ;  /* 0x0000003c04111981 */ /* 0x002362000c1e1900 */
[----:B0-----:R-:W-:-:S05]  /*0e40*/  @P0 IMAD.WIDE R2, R163, 0x4, R2 ;  /* 0x00000004a3020825 */ /* 0x001fca00078e0202 */
[----:B------:R1:W5:Y:S01]  /*0e50*/  @P0 LDG.E R7, desc[UR60][R2.64] ;  /* 0x0000003c02070981 */ /* 0x000362000c1e1900 */
[----:B------:R-:W-:Y:S02]  /*0e60*/  ISETP.NE.U32.AND P0, PT, R8, RZ, PT ;  /* 0x000000ff0800720c */ /* 0x000fe40003f05070 */
[----:B------:R-:W-:Y:S02]  /*0e70*/  ISETP.NE.U32.AND P2, PT, RZ, UR4, PT ;  /* 0x00000004ff007c0c */ /* 0x000fe4000bf45070 */
[----:B------:R-:W-:Y:S02]  /*0e80*/  ISETP.NE.AND.EX P0, PT, R9, RZ, PT, P0 ;  /* 0x000000ff0900720c */ /* 0x000fe40003f05300 */
[----:B------:R-:W-:Y:S02]  /*0e90*/  ISETP.NE.AND.EX P2, PT, RZ, UR5, PT, P2 ;  /* 0x00000005ff007c0c */ /* 0x000fe4000bf45320 */
[----:B---3--:R-:W-:Y:S01]  /*0ea0*/  SEL R0, R0, 0x1, P0 ;  /* 0x0000000100007807 */ /* 0x008fe20000000000 */
[----:B------:R-:W-:-:S04]  /*0eb0*/  IMAD.MOV.U32 R166, RZ, RZ, R162 ;  /* 0x000000ffffa67224 */ /* 0x000fc800078e00a2 */
[----:B----4-:R-:W-:Y:S01]  /*0ec0*/  IMAD R16, R0, R11, RZ ;  /* 0x0000000b00107224 */ /* 0x010fe200078e02ff */
[----:B-1----:R-:W-:Y:S06]  /*0ed0*/  @P1 BRA `(.L_x_1053) ;  /* 0x0000000000241947 */ /* 0x002fec0003800000 */
        /* <DEDUP_REMOVED lines=9> */
.L_x_1053:
[----:B------:R-:W-:Y:S02]  /*0f70*/  IMAD.MOV.U32 R168, RZ, RZ, R161 ;  /* 0x000000ffffa87224 */ /* 0x000fe400078e00a1 */
[----:B------:R-:W-:Y:S01]  /*0f80*/  IMAD.MOV.U32 R167, RZ, RZ, R163 ;  /* 0x000000ffffa77224 */ /* 0x000fe200078e00a3 */
[----:B------:R-:W-:Y:S06]  /*0f90*/  @!P2 BRA `(.L_x_1054) ;  /* 0x000000000010a947 */ /* 0x000fec0003800000 */
[----:B------:R-:W0:Y:S02]  /*0fa0*/  LDC.64 R2, c[0x0][0xa20] ;  /* 0x00028800ff027b82 */ /* 0x000e240000000a00 */
[----:B0-----:R-:W-:-:S05]  /*0fb0*/  IMAD.WIDE R2, R163, 0x4, R2 ;  /* 0x00000004a3027825 */ /* 0x001fca00078e0202 */
[----:B------:R0:W5:Y:S01]  /*0fc0*/  LDG.E R16, desc[UR60][R2.64] ;  /* 0x0000003c02107981 */ /* 0x000162000c1e1900 */
[----:B------:R-:W-:Y:S05]  /*0fd0*/  BRA `(.L_x_1055) ;  /* 0x0000000000247947 */ /* 0x000fea0003800000 */
.L_x_1054:
[----:B------:R-:W-:Y:S02]  /*0fe0*/  ULDC.64 UR4, c[0x0][0xa08] ;  /* 0x0002820000047ab9 */ /* 0x000fe40000000a00 */
[----:B------:R-:W-:-:S04]  /*0ff0*/  ISETP.NE.U32.AND P0, PT, RZ, UR4, PT ;  /* 0x00000004ff007c0c */ /* 0x000fc8000bf05070 */
[----:B------:R-:W-:-:S13]  /*1000*/  ISETP.NE.AND.EX P0, PT, RZ, UR5, PT, P0 ;  /* 0x00000005ff007c0c */ /* 0x000fda000bf05300 */
[----:B------:R-:W-:Y:S05]  /*1010*/  @!P0 BRA `(.L_x_1055) ;  /* 0x0000000000148947 */ /* 0x000fea0003800000 */
[----:B------:R-:W0:Y:S02]  /*1020*/  LDC.64 R2, c[0x0][0xa08] ;  /* 0x00028200ff027b82 */ /* 0x000e240000000a00 */
[----:B0-----:R-:W-:-:S05]  /*1030*/  IMAD.WIDE R2, R163, 0x4, R2 ;  /* 0x00000004a3027825 */ /* 0x001fca00078e0202 */
[----:B------:R-:W2:Y:S04]  /*1040*/  LDG.E R16, desc[UR60][R2.64] ;  /* 0x0000003c02107981 */ /* 0x000ea8000c1e1900 */
[----:B------:R-:W2:Y:S02]  /*1050*/  LDG.E R5, desc[UR60][R2.64+0x4] ;  /* 0x0000043c02057981 */ /* 0x000ea4000c1e1900 */
[----:B--2---:R-:W-:-:S07]  /*1060*/  IMAD.IADD R16, R5, 0x1, -R16 ;  /* 0x0000000105107824 */ /* 0x004fce00078e0a10 */
.L_x_1055:
[----:B------:R-:W1:Y:S01]  /*1070*/  LDC.64 R8, c[0x0][0x9e0] ;  /* 0x00027800ff087b82 */ /* 0x000e620000000a00 */
[----:B-----5:R-:W-:Y:S01]  /*1080*/  IMAD.IADD R16, R16, 0x1, -R7 ;  /* 0x0000000110107824 */ /* 0x020fe200078e0a07 */
[----:B------:R-:W-:-:S04]  /*1090*/  LEA R0, R161, 0x80, 0x7 ;  /* 0x00000080a1007811 */ /* 0x000fc800078e38ff */
[----:B0-----:R-:W-:Y:S02]  /*10a0*/  IADD3 R3, R16, R0, -R17 ;  /* 0x0000000010037210 */ /* 0x001fe40007ffe811 */
[----:B-1----:R-:W-:-:S03]  /*10b0*/  ISETP.GE.AND P1, PT, R9, 0x1, PT ;  /* 0x000000010900780c */ /* 0x002fc60003f26270 */
[----:B------:R-:W-:-:S10]  /*10c0*/  IMAD.IADD R0, R3, 0x1, R8 ;  /* 0x0000000103007824 */ /* 0x000fd400078e0208 */
[----:B------:R-:W-:Y:S05]  /*10d0*/  @!P1 BRA `(.L_x_1056) ;  /* 0x0000000000409947 */ /* 0x000fea0003800000 */
[C---:B------:R-:W-:Y:S01]  /*10e0*/  ISETP.GT.AND P0, PT, R3.reuse, RZ, PT ;  /* 0x000000ff0300720c */ /* 0x040fe20003f04270 */
[----:B------:R-:W-:-:S12]  /*10f0*/  VIADD R2, R3, 0xffffffff ;  /* 0xffffffff03027836 */ /* 0x000fd80000000000 */
[----:B------:R-:W-:Y:S05]  /*1100*/  @P0 BRA `(.L_x_1057) ;  /* 0x00000000001c0947 */ /* 0x000fea0003800000 */
[----:B------:R-:W-:Y:S01]  /*1110*/  ISETP.NE.AND P0, PT, R9, 0x1, PT ;  /* 0x000000010900780c */ /* 0x000fe20003f05270 */
[----:B------:R-:W-:-:S12]  /*1120*/  IMAD.MOV R3, RZ, RZ, -R3 ;  /* 0x000000ffff037224 */ /* 0x000fd800078e0a03 */
[----:B------:R-:W0:Y:S02]  /*1130*/  @P0 LDC.64 R4, c[0x0][0x9e8] ;  /* 0x00027a00ff040b82 */ /* 0x000e240000000a00 */
[----:B0-----:R-:W-:-:S05]  /*1140*/  @P0 IMAD.HI.U32 R2, R3, R4, RZ ;  /* 0x0000000403020227 */ /* 0x001fca00078e00ff */
[----:B------:R-:W-:-:S04]  /*1150*/  @P0 SHF.R.U32.HI R3, RZ, R5, R2 ;  /* 0x00000005ff030219 */ /* 0x000fc80000011602 */
[----:B------:R-:W-:Y:S01]  /*1160*/  LOP3.LUT R2, RZ, R3, RZ, 0x33, !PT ;  /* 0x00000003ff027212 */ /* 0x000fe200078e33ff */
[----:B------:R-:W-:Y:S06]  /*1170*/  BRA `(.L_x_1058) ;  /* 0x0000000000107947 */ /* 0x000fec0003800000 */
.L_x_1057:
[----:B------:R-:W-:-:S13]  /*1180*/  ISETP.NE.AND P0, PT, R9, 0x1, PT ;  /* 0x000000010900780c */ /* 0x000fda0003f05270 */
[----:B------:R-:W0:Y:S02]  /*1190*/  @P0 LDC.64 R4, c[0x0][0x9e8] ;  /* 0x00027a00ff040b82 */ /* 0x000e240000000a00 */
[----:B0-----:R-:W-:-:S05]  /*11a0*/  @P0 IMAD.HI.U32 R4, R2, R4, RZ ;  /* 0x0000000402040227 */ /* 0x001fca00078e00ff */
[----:B------:R-:W-:-:S07]  /*11b0*/  @P0 SHF.R.U32.HI R2, RZ, R5, R4 ;  /* 0x00000005ff020219 */ /* 0x000fce0000011604 */
.L_x_1058:
[----:B------:R-:W-:-:S05]  /*11c0*/  IMAD R3, R2, R9, R9 ;  /* 0x0000000902037224 */ /* 0x000fca00078e0209 */
[----:B------:R-:W-:-:S07]  /*11d0*/  VIMNMX R0, R0, R3, PT ;  /* 0x0000000300007248 */ /* 0x000fce0003fe0100 */
.L_x_1056:
[----:B------:R-:W-:Y:S01]  /*11e0*/  VIADD R2, R0, 0x5f ;  /* 0x0000005f00027836 */ /* 0x000fe20000000000 */
[----:B------:R-:W-:Y:S01]  /*11f0*/  ULDC UR4, c[0x0][0x9dc] ;  /* 0x0002770000047ab9 */ /* 0x000fe20000000800 */
[----:B------:R-:W-:Y:S02]  /*1200*/  VIADD R0, R16, 0x5f ;  /* 0x0000005f10007836 */ /* 0x000fe40000000000 */
[----:B------:R-:W-:-:S04]  /*1210*/  IMAD.HI R2, R2, 0x2aaaaaab, RZ ;  /* 0x2aaaaaab02027827 */ /* 0x000fc800078e02ff */
[----:B------:R-:W-:Y:S01]  /*1220*/  IMAD.HI R0, R0, 0x2aaaaaab, RZ ;  /* 0x2aaaaaab00007827 */ /* 0x000fe200078e02ff */
[----:B------:R-:W-:-:S03]  /*1230*/  SHF.R.U32.HI R5, RZ, 0x1f, R2 ;  /* 0x0000001fff057819 */ /* 0x000fc60000011602 */
[----:B------:R-:W-:Y:S01]  /*1240*/  IMAD R7, R161, 0x80, -R17 ;  /* 0x00000080a1077824 */ /* 0x000fe200078e0a11 */
[----:B------:R-:W-:Y:S02]  /*1250*/  SHF.R.U32.HI R3, RZ, 0x1f, R0 ;  /* 0x0000001fff037819 */ /* 0x000fe40000011600 */
[----:B------:R-:W-:Y:S01]  /*1260*/  LEA.HI.SX32 R72, R2, R5, 0x1c ;  /* 0x0000000502487211 */ /* 0x000fe200078fe2ff */
[----:B------:R-:W-:Y:S01]  /*1270*/  IMAD.IADD R7, R16, 0x1, R7 ;  /* 0x0000000110077824 */ /* 0x000fe200078e0207 */
[----:B------:R-:W-:-:S03]  /*1280*/  LEA.HI.SX32 R3, R0, R3, 0x1c ;  /* 0x0000000300037211 */ /* 0x000fc600078fe2ff */
[----:B------:R-:W-:Y:S01]  /*1290*/  VIADD R0, R7, -UR4 ;  /* 0x8000000407007c36 */ /* 0x000fe20008000000 */
[----:B------:R-:W-:Y:S01]  /*12a0*/  VIMNMX R72, R3, R72, PT ;  /* 0x0000004803487248 */ /* 0x000fe20003fe0100 */
[----:B------:R-:W-:Y:S06]  /*12b0*/  @!P1 BRA `(.L_x_1059) ;  /* 0x00000000003c9947 */ /* 0x000fec0003800000 */
[----:B------:R-:W-:-:S13]  /*12c0*/  ISETP.GT.AND P0, PT, R7, -0x1, PT ;  /* 0xffffffff0700780c */ /* 0x000fda0003f04270 */
[----:B------:R-:W-:Y:S05]  /*12d0*/  @P0 BRA `(.L_x_1060) ;  /* 0x00000000001c0947 */ /* 0x000fea0003800000 */
[----:B------:R-:W-:Y:S02]  /*12e0*/  ISETP.NE.AND P0, PT, R9, 0x1, PT ;  /* 0x000000010900780c */ /* 0x000fe40003f05270 */
[----:B------:R-:W-:-:S11]  /*12f0*/  LOP3.LUT R7, RZ, R7, RZ, 0x33, !PT ;  /* 0x00000007ff077212 */ /* 0x000fd600078e33ff */
[----:B------:R-:W0:Y:S02]  /*1300*/  @P0 LDC.64 R2, c[0x0][0x9e8] ;  /* 0x00027a00ff020b82 */ /* 0x000e240000000a00 */
[----:B0-----:R-:W-:-:S05]  /*1310*/  @P0 IMAD.HI.U32 R2, R7, R2, RZ ;  /* 0x0000000207020227 */ /* 0x001fca00078e00ff */
[----:B------:R-:W-:-:S04]  /*1320*/  @P0 SHF.R.U32.HI R7, RZ, R3, R2 ;  /* 0x00000003ff070219 */ /* 0x000fc80000011602 */
[----:B------:R-:W-:Y:S01]  /*1330*/  LOP3.LUT R7, RZ, R7, RZ, 0x33, !PT ;  /* 0x00000007ff077212 */ /* 0x000fe200078e33ff */
[----:B------:R-:W-:Y:S06]  /*1340*/  BRA `(.L_x_1061) ;  /* 0x0000000000107947 */ /* 0x000fec0003800000 */
.L_x_1060:
[----:B------:R-:W-:-:S13]  /*1350*/  ISETP.NE.AND P0, PT, R9, 0x1, PT ;  /* 0x000000010900780c */ /* 0x000fda0003f05270 */
[----:B------:R-:W0:Y:S02]  /*1360*/  @P0 LDC.64 R2, c[0x0][0x9e8] ;  /* 0x00027a00ff020b82 */ /* 0x000e240000000a00 */
[----:B0-----:R-:W-:-:S05]  /*1370*/  @P0 IMAD.HI.U32 R2, R7, R2, RZ ;  /* 0x0000000207020227 */ /* 0x001fca00078e00ff */
[----:B------:R-:W-:-:S07]  /*1380*/  @P0 SHF.R.U32.HI R7, RZ, R3, R2 ;  /* 0x00000003ff070219 */ /* 0x000fce0000011602 */
.L_x_1061:
[----:B------:R-:W-:-:S05]  /*1390*/  IMAD R7, R7, R9, RZ ;  /* 0x0000000907077224 */ /* 0x000fca00078e02ff */
[----:B------:R-:W-:-:S07]  /*13a0*/  VIMNMX R0, R0, R7, !PT ;  /* 0x0000000700007248 */ /* 0x000fce0007fe0100 */
.L_x_1059:
        /* <DEDUP_REMOVED lines=9> */
[----:B------:R-:W-:Y:S01]  /*1440*/  LEA.HI.SX32 R3, R2, R3, 0x1c ;  /* 0x0000000302037211 */ /* 0x000fe200078fe2ff */
[----:B------:R-:W-:Y:S01]  /*1450*/  IMAD.MOV.U32 R2, RZ, RZ, RZ ;  /* 0x000000ffff027224 */ /* 0x000fe200078e00ff */
[----:B------:R-:W-:Y:S02]  /*1460*/  CS2R R76, SRZ ;  /* 0x00000000004c7805 */ /* 0x000fe4000001ff00 */
[----:B------:R-:W-:Y:S02]  /*1470*/  CS2R R74, SRZ ;  /* 0x00000000004a7805 */ /* 0x000fe4000001ff00 */
[----:B------:R-:W-:Y:S01]  /*1480*/  VIMNMX R23, RZ, R3, !PT ;  /* 0x00000003ff177248 */ /* 0x000fe20007fe0100 */
[----:B------:R-:W-:Y:S01]  /*1490*/  IMAD.MOV.U32 R73, RZ, RZ, RZ ;  /* 0x000000ffff497224 */ /* 0x000fe200078e00ff */
[----:B------:R-:W-:-:S02]  /*14a0*/  CS2R R28, SRZ ;  /* 0x00000000001c7805 */ /* 0x000fc4000001ff00 */
[----:B------:R-:W-:Y:S02]  /*14b0*/  CS2R R70, SRZ ;  /* 0x0000000000467805 */ /* 0x000fe4000001ff00 */
[----:B------:R-:W-:Y:S02]  /*14c0*/  ISETP.GT.AND P1, PT, R72, R23, PT ;  /* 0x000000174800720c */ /* 0x000fe40003f24270 */
        /* <DEDUP_REMOVED lines=20> */
[----:B------:R-:W-:Y:S02]  /*1610*/  IMAD.MOV.U32 R30, RZ, RZ, RZ ;  /* 0x000000ffff1e7224 */ /* 0x000fe400078e00ff */
[----:B------:R-:W-:Y:S02]  /*1620*/  IMAD.MOV.U32 R89, RZ, RZ, RZ ;  /* 0x000000ffff597224 */ /* 0x000fe400078e00ff */
[----:B------:R-:W-:-:S02]  /*1630*/  IMAD.MOV.U32 R8, RZ, RZ, RZ ;  /* 0x000000ffff087224 */ /* 0x000fc400078e00ff */
[----:B------:R-:W-:Y:S02]  /*1640*/  IMAD.MOV.U32 R10, RZ, RZ, RZ ;  /* 0x000000ffff0a7224 */ /* 0x000fe400078e00ff */
[----:B------:R-:W-:Y:S01]  /*1650*/  IMAD.MOV.U32 R91, RZ, RZ, RZ ;  /* 0x000000ffff5b7224 */ /* 0x000fe200078e00ff */
[----:B------:R-:W-:Y:S06]  /*1660*/  @!P1 BRA `(.L_x_1062) ;  /* 0x000000b0009c9947 */ /* 0x000fec0003800000 */
[----:B------:R-:W0:Y:S01]  /*1670*/  SHFL.IDX PT, R0, R172, RZ, 0x1f ;  /* 0x00001fffac007589 */ /* 0x000e2200000e0000 */
[----:B------:R-:W1:Y:S01]  /*1680*/  S2UR UR6, SR_CgaCtaId ;  /* 0x00000000000679c3 */ /* 0x000e620000008800 */
[----:B------:R-:W-:Y:S01]  /*1690*/  UMOV UR38, 0x400 ;  /* 0x0000040000267882 */ /* 0x000fe20000000000 */
        /* <DEDUP_REMOVED lines=28> */
.L_x_1063:
[----:B------:R-:W-:Y:S02]  /*1860*/  LEA.HI R0, R169, R169, RZ, 0x1 ;  /* 0x000000a9a9007211 */ /* 0x000fe400078f08ff */
[----:B------:R-:W-:Y:S02]  /*1870*/  ISETP.NE.AND P0, PT, R19, 0x3, PT ;  /* 0x000000031300780c */ /* 0x000fe40003f05270 */
[----:B------:R-:W-:-:S05]  /*1880*/  LOP3.LUT R0, R0, 0xfffffffe, RZ, 0xc0, !PT ;  /* 0xfffffffe00007812 */ /* 0x000fca00078ec0ff */
[----:B------:R-:W-:-:S05]  /*1890*/  IMAD.IADD R0, R169, 0x1, -R0 ;  /* 0x00000001a9007824 */ /* 0x000fca00078e0a00 */
[----:B------:R-:W-:-:S04]  /*18a0*/  SHF.L.U32 R0, R0, 0x1f, RZ ;  /* 0x0000001f00007819 */ /* 0x000fc800000006ff */
[----:B------:R-:W0:Y:S02]  /*18b0*/  SYNCS.PHASECHK.TRANS64.TRYWAIT P1, [UR38+0x2a800], R0 ;  /* 0x02a80000ff0075a7 */ /* 0x000e240008020166 */
[----:B0-----:R-:W-:Y:S05]  /*18c0*/  @!P1 BRA `(.L_x_1064) ;  /* 0x00000120007c9947 */ /* 0x001fea0003800000 */
.L_x_1248:
[----:B------:R-:W-:Y:S05]  /*18d0*/  @!P0 BRA `(.L_x_1065) ;  /* 0x0000000000048947 */ /* 0x000fea0003800000 */
[----:B------:R-:W-:Y:S01]  /*18e0*/  BPT.TRAP 0x1 ;  /* 0x000000040000795c */ /* 0x000fe20000300000 */
.L_x_1065:
[----:B0-----:R-:W-:Y:S02]  /*18f0*/  IMAD.U32 R3, RZ, RZ, UR36 ;  /* 0x00000024ff037e24 */ /* 0x001fe4000f8e00ff */
[----:B------:R-:W-:-:S03]  /*1900*/  IMAD.U32 R0, RZ, RZ, UR37 ;  /* 0x00000025ff007e24 */ /* 0x000fc6000f8e00ff */
[----:B------:R-:W-:Y:S02]  /*1910*/  LEA R3, R3, UR38, 0x3 ;  /* 0x0000002603037c11 */ /* 0x000fe4000f8e18ff */
[----:B------:R-:W-:-:S04]  /*1920*/  SHF.L.U32 R0, R0, 0x1f, RZ ;  /* 0x0000001f00007819 */ /* 0x000fc800000006ff */
[----:B------:R0:W1:Y:S01]  /*1930*/  SYNCS.PHASECHK.TRANS64.TRYWAIT P1, [R3+URZ+0x2a830], R0 ;  /* 0x02a83000030075a7 */ /* 0x000062000802017f */
[----:B------:R-:W-:Y:S05]  /*1940*/  @!P0 BRA `(.L_x_1066) ;  /* 0x0000000000048947 */ /* 0x000fea0003800000 */
[----:B------:R-:W-:Y:S01]  /*1950*/  BPT.TRAP 0x1 ;  /* 0x000000040000795c */ /* 0x000fe20000300000 */
.L_x_1066:
[----:B------:R-:W2:Y:S01]  /*1960*/  LDL.LU R2, [R1] ;  /* 0x0000000001027983 */ /* 0x000ea20000300800 */
[----:B------:R-:W3:Y:S02]  /*1970*/  S2R R4, SR_TID.X ;  /* 0x0000000000047919 */ /* 0x000ee40000002100 */
[----:B---3--:R-:W-:Y:S02]  /*1980*/  LOP3.LUT P2, RZ, R4, 0x7f, RZ, 0xc0, !PT ;  /* 0x0000007f04ff7812 */ /* 0x008fe4000784c0ff */
[----:B--2---:R-:W-:-:S11]  /*1990*/  LOP3.LUT R2, R2, 0xffefffff, RZ, 0xc0, !PT ;  /* 0xffefffff02027812 */ /* 0x004fd600078ec0ff */
[----:B------:R-:W-:-:S05]  /*19a0*/  @P2 LOP3.LUT R2, R2, 0x100000, RZ, 0xfc, !PT ;  /* 0x0010000002022812 */ /* 0x000fca00078efcff */
[----:B------:R2:W-:Y:S01]  /*19b0*/  STL [R1], R2 ;  /* 0x0000000201007387 */ /* 0x0005e20000100800 */
[----:B-1----:R-:W-:Y:S05]  /*19c0*/  @P1 BRA `(.L_x_1067) ;  /* 0x0000000000081947 */ /* 0x002fea0003800000 */
[----:B------:R-:W1:Y:S02]  /*19d0*/  SYNCS.PHASECHK.TRANS64.TRYWAIT P1, [R3+URZ+0x2a830], R0 ;  /* 0x02a83000030075a7 */ /* 0x000e64000802017f */
[----:B-1----:R-:W-:Y:S05]  /*19e0*/  @!P1 BRA `(.L_x_1068) ;  /* 0x00000120004c9947 */ /* 0x002fea0003800000 */
.L_x_1067:
[----:B------:R-:W-:Y:S05]  /*19f0*/  WARPSYNC.ALL ;  /* 0x0000000000007948 */ /* 0x000fea0003800000 */
[----:B------:R-:W-:Y:S01]  /*1a00*/  UIADD3 UR4, UR38, 0x18400, URZ ;  /* 0x0001840026047890 */ /* 0x000fe2000fffe03f */
[----:B------:R-:W-:Y:S01]  /*1a10*/  WARPGROUP.ARRIVE ;  /* 0x00000000000079c5 */ /* 0x000fe20000000000 */
[----:B------:R-:W-:-:S05]  /*1a20*/  ULOP3.LUT UR5, UR40, 0x10000, URZ, 0xfc, !UPT ;  /* 0x0001000028057892 */ /* 0x000fca000f8efc3f */
[----:B--2---:R-:W2:Y:S01]  /*1a30*/  S2R R2, SR_TID.X ;  /* 0x0000000000027919 */ /* 0x004ea20000002100 */
[----:B------:R-:W-:Y:S01]  /*1a40*/  USHF.R.U32.HI UR4, URZ, 0x4, UR4 ;  /* 0x000000043f047899 */ /* 0x000fe20008011604 */
[----:B------:R-:W3:Y:S01]  /*1a50*/  LDC.64 R14, c[0x0][0x9e0] ;  /* 0x00027800ff0e7b82 */ /* 0x000ee20000000a00 */
[----:B------:R-:W-:Y:S01]  /*1a60*/  UMOV UR9, 0x40000040 ;  /* 0x4000004000097882 */ /* 0x000fe20000000000 */
[----:B------:R-:W-:Y:S01]  /*1a70*/  UMOV UR11, 0x40000040 ;  /* 0x40000040000b7882 */ /* 0x000fe20000000000 */
[----:B------:R-:W-:Y:S01]  /*1a80*/  ULOP3.LUT UR4, UR4, 0x3fff, URZ, 0xc0, !UPT ;  /* 0x00003fff04047892 */ /* 0x000fe2000f8ec03f */
[----:B------:R-:W-:Y:S01]  /*1a90*/  IMAD.U32 R7, RZ, RZ, UR9 ;  /* 0x00000009ff077e24 */ /* 0x000fe2000f8e00ff */
[----:B------:R-:W-:Y:S01]  /*1aa0*/  UMOV UR8, UR5 ;  /* 0x0000000500087c82 */ /* 0x000fe20008000000 */
[----:B------:R-:W-:Y:S01]  /*1ab0*/  UIADD3 UR12, UR5, 0x4, URZ ;  /* 0x00000004050c7890 */ /* 0x000fe2000fffe03f */
[----:B------:R-:W-:Y:S01]  /*1ac0*/  IMAD.U32 R6, RZ, RZ, UR8 ;  /* 0x00000008ff067e24 */ /* 0x000fe2000f8e00ff */
[----:B------:R-:W-:Y:S01]  /*1ad0*/  ULOP3.LUT UR39, UR4, 0x10000, URZ, 0xfc, !UPT ;  /* 0x0001000004277892 */ /* 0x000fe2000f8efc3f */
[----:B------:R-:W-:Y:S01]  /*1ae0*/  IMAD.MOV.U32 R5, RZ, RZ, -0x60 ;  /* 0xffffffa0ff057424 */ /* 0x000fe200078e00ff */
[----:B------:R-:W-:Y:S01]  /*1af0*/  UMOV UR13, 0x40000040 ;  /* 0x40000040000d7882 */ /* 0x000fe20000000000 */
[----:B------:R-:W-:Y:S01]  /*1b00*/  UMOV UR15, 0x40000040 ;  /* 0x40000040000f7882 */ /* 0x000fe20000000000 */
[----:B------:R-:W-:Y:S01]  /*1b10*/  UIMAD UR4, UR36, 0x900, UR39 ;  /* 0x00000900240478a4 */ /* 0x000fe2000f8e0227 */
[----:B------:R-:W-:Y:S01]  /*1b20*/  IMAD R5, R72, R5, 0x60 ;  /* 0x0000006048057424 */ /* 0x000fe200078e0205 */
[----:B------:R-:W-:Y:S01]  /*1b30*/  UIADD3 UR16, UR5, 0x6, URZ ;  /* 0x0000000605107890 */ /* 0x000fe2000fffe03f */
[----:B------:R-:W-:Y:S01]  /*1b40*/  IMAD R4, R161, 0x80, R171 ;  /* 0x00000080a1047824 */ /* 0x000fe200078e02ab */
[----:B------:R-:W-:Y:S01]  /*1b50*/  UIADD3 UR14, UR4, 0x4, URZ ;  /* 0x00000004040e7890 */ /* 0x000fe2000fffe03f */
[----:B------:R-:W-:Y:S01]  /*1b60*/  IMAD R12, R18, -0x2, R5 ;  /* 0xfffffffe120c7824 */ /* 0x000fe200078e0205 */
[----:B------:R-:W-:-:S02]  /*1b70*/  UIADD3 UR18, UR4, 0x6, URZ ;  /* 0x0000000604127890 */ /* 0x000fc4000fffe03f */
[----:B------:R-:W-:Y:S01]  /*1b80*/  UMOV UR10, UR4 ;  /* 0x00000004000a7c82 */ /* 0x000fe20008000000 */
[----:B------:R-:W-:Y:S01]  /*1b90*/  UMOV UR17, 0x40000040 ;  /* 0x4000004000117882 */ /* 0x000fe20000000000 */
[----:B------:R-:W-:Y:S01]  /*1ba0*/  HGMMA.64x96x16.F32 R24, gdesc[UR8], RZ, !UPT, gsb0 ;  /* 0x01600000081879f0 */ /* 0x000fe2000c0008ff */
[----:B------:R-:W-:Y:S02]  /*1bb0*/  UIADD3 UR8, UR5, 0x2, URZ ;  /* 0x0000000205087890 */ /* 0x000fe4000fffe03f */
[----:B------:R-:W-:Y:S01]  /*1bc0*/  UIADD3 UR10, UR4, 0x2, URZ ;  /* 0x00000002040a7890 */ /* 0x000fe2000fffe03f */
[----:B------:R-:W-:Y:S01]  /*1bd0*/  UMOV UR9, 0x40000040 ;  /* 0x4000004000097882 */ /* 0x000fe20000000000 */
[----:B------:R-:W-:Y:S01]  /*1be0*/  UMOV UR11, 0x40000040 ;  /* 0x40000040000b7882 */ /* 0x000fe20000000000 */
[----:B------:R-:W-:Y:S01]  /*1bf0*/  UMOV UR19, 0x40000040 ;  /* 0x4000004000137882 */ /* 0x000fe20000000000 */
[----:B------:R-:W-:Y:S01]  /*1c00*/  UIADD3 UR20, UR5, 0x400, URZ ;  /* 0x0000040005147890 */ /* 0x000fe2000fffe03f */
[----:B--2---:R-:W-:Y:S01]  /*1c10*/  LOP3.LUT P1, RZ, R2, 0x7f, RZ, 0xc0, !PT ;  /* 0x0000007f02ff7812 */ /* 0x004fe2000782c0ff */
[----:B------:R-:W-:Y:S01]  /*1c20*/  UIADD3 UR22, UR4, 0x300, URZ ;  /* 0x0000030004167890 */ /* 0x000fe2000fffe03f */
[----:B------:R-:W-:Y:S01]  /*1c30*/  IMAD.IADD R2, R16, 0x1, R5 ;  /* 0x0000000110027824 */ /* 0x000fe200078e0205 */
[----:B------:R-:W-:Y:S01]  /*1c40*/  UMOV UR21, 0x40000040 ;  /* 0x4000004000157882 */ /* 0x000fe20000000000 */
[----:B------:R-:W-:Y:S01]  /*1c50*/  UMOV UR23, 0x40000040 ;  /* 0x4000004000177882 */ /* 0x000fe20000000000 */
[----:B------:R-:W-:Y:S01]  /*1c60*/  UIADD3 UR24, UR5, 0x402, URZ ;  /* 0x0000040205187890 */ /* 0x000fe2000fffe03f */
[----:B------:R-:W-:Y:S01]  /*1c70*/  IMAD R13, R18, -0x2, R2 ;  /* 0xfffffffe120d7824 */ /* 0x000fe200078e0202 */
[----:B------:R-:W-:Y:S01]  /*1c80*/  UIADD3 UR26, UR4, 0x302, URZ ;  /* 0x00000302041a7890 */ /* 0x000fe2000fffe03f */
[----:B------:R-:W-:Y:S01]  /*1c90*/  UMOV UR25, 0x40000040 ;  /* 0x4000004000197882 */ /* 0x000fe20000000000 */
[----:B------:R-:W-:Y:S01]  /*1ca0*/  UMOV UR27, 0x40000040 ;  /* 0x40000040001b7882 */ /* 0x000fe20000000000 */
[----:B------:R-:W-:-:S02]  /*1cb0*/  UIADD3 UR28, UR5, 0x404, URZ ;  /* 0x00000404051c7890 */ /* 0x000fc4000fffe03f */
[----:B------:R-:W-:Y:S01]  /*1cc0*/  UIADD3 UR30, UR4, 0x304, URZ ;  /* 0x00000304041e7890 */ /* 0x000fe2000fffe03f */
[----:B01----:R-:W-:Y:S01]  /*1cd0*/  @!P1 VIADD R0, R3, 0x2a840 ;  /* 0x0002a84003009836 */ /* 0x003fe20000000000 */
[----:B------:R-:W-:Y:S01]  /*1ce0*/  UMOV UR29, 0x40000040 ;  /* 0x40000040001d7882 */ /* 0x000fe20000000000 */
[----:B------:R-:W-:Y:S01]  /*1cf0*/  UMOV UR31, 0x40000040 ;  /* 0x40000040001f7882 */ /* 0x000fe20000000000 */
[----:B------:R-:W-:Y:S01]  /*1d00*/  UIADD3 UR32, UR5, 0x406, URZ ;  /* 0x0000040605207890 */ /* 0x000fe2000fffe03f */
[----:B------:R-:W-:Y:S01]  /*1d10*/  IADD3 R3, -R17, 0x1, R2 ;  /* 0x0000000111037810 */ /* 0x000fe20007ffe102 */
[----:B------:R-:W-:Y:S01]  /*1d20*/  UIADD3 UR34, UR4, 0x306, URZ ;  /* 0x0000030604227890 */ /* 0x000fe2000fffe03f */
[----:B------:R-:W-:Y:S01]  /*1d30*/  @!P1 PRMT R0, RZ, 0x654, R0 ;  /* 0x00000654ff009816 */ /* 0x000fe20000000000 */
[----:B------:R-:W-:Y:S01]  /*1d40*/  UMOV UR33, 0x40000040 ;  /* 0x4000004000217882 */ /* 0x000fe20000000000 */
[----:B------:R-:W-:Y:S01]  /*1d50*/  UMOV UR35, 0x40000040 ;  /* 0x4000004000237882 */ /* 0x000fe20000000000 */
[----:B------:R-:W-:Y:S01]  /*1d60*/  UIADD3 UR40, UR5, 0x800, URZ ;  /* 0x0000080005287890 */ /* 0x000fe2000fffe03f */
[----:B------:R-:W-:Y:S01]  /*1d70*/  IMAD R3, R18, -0x2, R3 ;  /* 0xfffffffe12037824 */ /* 0x000fe200078e0203 */
[----:B------:R-:W-:Y:S01]  /*1d80*/  UIADD3 UR42, UR4, 0x600, URZ ;  /* 0x00000600042a7890 */ /* 0x000fe2000fffe03f */
[----:B------:R-:W-:Y:S01]  /*1d90*/  UMOV UR41, 0x40000040 ;  /* 0x4000004000297882 */ /* 0x000fe20000000000 */
[----:B------:R-:W-:Y:S01]  /*1da0*/  UMOV UR43, 0x40000040 ;  /* 0x40000040002b7882 */ /* 0x000fe20000000000 */
[----:B------:R-:W-:Y:S01]  /*1db0*/  UIADD3 UR44, UR5, 0x802, URZ ;  /* 0x00000802052c7890 */ /* 0x000fe2000fffe03f */
[----:B---3--:R-:W-:Y:S01]  /*1dc0*/  IMAD.IADD R10, R3, 0x1, R14 ;  /* 0x00000001030a7824 */ /* 0x008fe200078e020e */
        /* <DEDUP_REMOVED lines=43> */
[----:B------:R-:W-:Y:S01]  /*2080*/  HGMMA.64x96x16.F32 R24, gdesc[UR56], R24, gsb0 ;  /* 0x01600000381879f0 */ /* 0x000fe20008000818 */
[----:B------:R-:W-:Y:S02]  /*2090*/  ULDC UR59, c[0x0][0x9dc] ;  /* 0x00027700003b7ab9 */ /* 0x000fe40000000800 */
[----:B------:R-:W-:-:S06]  /*20a0*/  ULOP3.LUT UR4, URZ, UR59, URZ, 0x33, !UPT ;  /* 0x0000003b3f047292 */ /* 0x000fcc000f8e333f */
[----:B------:R-:W-:-:S04]  /*20b0*/  VIADD R21, R3, UR4 ;  /* 0x0000000403157c36 */ /* 0x000fc80008000000 */
[----:B------:R-:W-:Y:S01]  /*20c0*/  IMAD.IADD R2, R21, 0x1, R4 ;  /* 0x0000000115027824 */ /* 0x000fe200078e0204 */
[----:B------:R-:W-:Y:S02]  /*20d0*/  WARPGROUP.DEPBAR.LE gsb0, 0x0 ;  /* 0x00008000000079c5 */ /* 0x000fe40000010000 */
[----:B------:R0:W-:Y:S01]  /*20e0*/  @!P1 SYNCS.ARRIVE.TRANS64.RED.A1T0 RZ, [R0+URZ], RZ ;  /* 0x000000ff00ff99a7 */ /* 0x0001e2000810043f */
[----:B------:R-:W-:-:S04]  /*20f0*/  ISETP.GE.AND P1, PT, R15, 0x1, PT ;  /* 0x000000010f00780c */ /* 0x000fc80003f26270 */
[----:B------:R-:W-:Y:S02]  /*2100*/  P2R R20, PR, RZ, 0x2 ;  /* 0x00000002ff147803 */ /* 0x000fe40000000000 */
[----:B0-----:R-:W-:-:S07]  /*2110*/  VIADDMNMX R0, R4, R10, R13, PT ;  /* 0x0000000a04007246 */ /* 0x001fce000380010d */
[----:B------:R-:W-:Y:S05]  /*2120*/  @!P1 BRA `(.L_x_1069) ;  /* 0x00000000004c9947 */ /* 0x000fea0003800000 */
[----:B------:R-:W-:Y:S01]  /*2130*/  IADD3 R3, -R17, R16, R4 ;  /* 0x0000001011037210 */ /* 0x000fe20007ffe104 */
[----:B------:R-:W-:Y:S03]  /*2140*/  BSSY B0, `(.L_x_1070) ;  /* 0x000000e000007945 */ /* 0x000fe60003800000 */
        /* <DEDUP_REMOVED lines=9> */
.L_x_1071:
[----:B------:R-:W-:-:S13]  /*21e0*/  ISETP.NE.AND P1, PT, R15, 0x1, PT ;  /* 0x000000010f00780c */ /* 0x000fda0003f25270 */
[----:B------:R-:W0:Y:S02]  /*21f0*/  @P1 LDC.64 R8, c[0x0][0x9e8] ;  /* 0x00027a00ff081b82 */ /* 0x000e240000000a00 */
[----:B0-----:R-:W-:-:S05]  /*2200*/  @P1 IMAD.HI.U32 R8, R3, R8, RZ ;  /* 0x0000000803081227 */ /* 0x001fca00078e00ff */
[----:B------:R-:W-:-:S07]  /*2210*/  @P1 SHF.R.U32.HI R3, RZ, R9, R8 ;  /* 0x00000009ff031219 */ /* 0x000fce0000011608 */
.L_x_1072:
[----:B------:R-:W-:Y:S05]  /*2220*/  BSYNC B0 ;  /* 0x0000000000007941 */ /* 0x000fea0003800000 */
.L_x_1070:
[----:B------:R-:W-:-:S05]  /*2230*/  IMAD R3, R3, R15, R12 ;  /* 0x0000000f03037224 */ /* 0x000fca00078e020c */
[----:B------:R-:W-:Y:S02]  /*2240*/  VIMNMX R2, R2, R3, !PT ;  /* 0x0000000302027248 */ /* 0x000fe40007fe0100 */
[----:B------:R-:W-:-:S07]  /*2250*/  VIADDMNMX R0, R3, R15, R0, PT ;  /* 0x0000000f03007246 */ /* 0x000fce0003800100 */
.L_x_1069:
[C---:B------:R-:W-:Y:S02]  /*2260*/  ISETP.GE.AND P6, PT, R5.reuse, 0x9, PT ;  /* 0x000000090500780c */ /* 0x040fe40003fc6270 */
[C---:B------:R-:W-:Y:S02]  /*2270*/  ISETP.GE.AND P1, PT, R5.reuse, 0x2, PT ;  /* 0x000000020500780c */ /* 0x040fe40003f26270 */
        /* <DEDUP_REMOVED lines=34> */
[C---:B------:R-:W-:Y:S02]  /*24a0*/  ISETP.GE.AND P3, PT, R5.reuse, 0x22, PT ;  /* 0x000000220500780c */ /* 0x040fe40003f66270 */
        /* <DEDUP_REMOVED lines=73> */
[----:B------:R-:W-:-:S04]  /*2940*/  ISETP.GE.AND P5, PT, R5, 0x5a, PT ;  /* 0x0000005a0500780c */ /* 0x000fc80003fa6270 */
[----:B------:R-:W-:Y:S02]  /*2950*/  P2R R64, PR, RZ, 0x20 ;  /* 0x00000020ff407803 */ /* 0x000fe40000000000 */
[----:B------:R-:W-:Y:S02]  /*2960*/  ISETP.GT.AND P5, PT, R2, 0x59, !P5 ;  /* 0x000000590200780c */ /* 0x000fe40006fa4270 */
[----:B------:R-:W-:Y:S02]  /*2970*/  IADD3 R2, R21, 0x8, R4 ;  /* 0x0000000815027810 */ /* 0x000fe40007ffe004 */
[----:B------:R-:W-:Y:S01]  /*2980*/  ISETP.LT.OR P5, PT, R0, 0x5a, P5 ;  /* 0x0000005a0000780c */ /* 0x000fe20002fa1670 */
[----:B------:R-:W-:-:S03]  /*2990*/  VIADD R0, R4, 0x8 ;  /* 0x0000000804007836 */ /* 0x000fc60000000000 */
[----:B------:R-:W-:Y:S02]  /*29a0*/  FSEL R69, R69, -INF , !P5 ;  /* 0xff80000045457808 */ /* 0x000fe40006800000 */
[----:B------:R-:W-:Y:S02]  /*29b0*/  ISETP.GE.AND P5, PT, R15, 0x1, PT ;  /* 0x000000010f00780c */ /* 0x000fe40003fa6270 */
[----:B------:R-:W-:-:S11]  /*29c0*/  VIADDMNMX R0, R0, R10, R13, PT ;  /* 0x0000000a00007246 */ /* 0x000fd6000380010d */
[----:B------:R-:W-:Y:S05]  /*29d0*/  @!P5 BRA `(.L_x_1073) ;  /* 0x000000000050d947 */ /* 0x000fea0003800000 */
[----:B------:R-:W-:Y:S01]  /*29e0*/  IADD3 R8, R16, 0x8, R4 ;  /* 0x0000000810087810 */ /* 0x000fe20007ffe004 */
[----:B------:R-:W-:Y:S04]  /*29f0*/  BSSY B0, `(.L_x_1074) ;  /* 0x000000f000007945 */ /* 0x000fe80003800000 */
[----:B------:R-:W-:-:S05]  /*2a00*/  IMAD.IADD R8, R8, 0x1, -R17 ;  /* 0x0000000108087824 */ /* 0x000fca00078e0a11 */
        /* <DEDUP_REMOVED lines=9> */
.L_x_1075:
[----:B------:R-:W-:-:S13]  /*2aa0*/  ISETP.NE.AND P5, PT, R15, 0x1, PT ;  /* 0x000000010f00780c */ /* 0x000fda0003fa5270 */
[----:B------:R-:W0:Y:S02]  /*2ab0*/  @P5 LDC.64 R24, c[0x0][0x9e8] ;  /* 0x00027a00ff185b82 */ /* 0x000e240000000a00 */
[----:B0-----:R-:W-:-:S05]  /*2ac0*/  @P5 IMAD.HI.U32 R10, R8, R24, RZ ;  /* 0x00000018080a5227 */ /* 0x001fca00078e00ff */
[----:B------:R-:W-:-:S07]  /*2ad0*/  @P5 SHF.R.U32.HI R8, RZ, R25, R10 ;  /* 0x00000019ff085219 */ /* 0x000fce000001160a */
.L_x_1076:
[----:B------:R-:W-:Y:S05]  /*2ae0*/  BSYNC B0 ;  /* 0x0000000000007941 */ /* 0x000fea0003800000 */
.L_x_1074:
[----:B------:R-:W-:-:S05]  /*2af0*/  IMAD R3, R8, R15, R12 ;  /* 0x0000000f08037224 */ /* 0x000fca00078e020c */
[----:B------:R-:W-:Y:S02]  /*2b00*/  VIMNMX R2, R2, R3, !PT ;  /* 0x0000000302027248 */ /* 0x000fe40007fe0100 */
[----:B------:R-:W-:-:S07]  /*2b10*/  VIADDMNMX R0, R3, R15, R0, PT ;  /* 0x0000000f03007246 */ /* 0x000fce0003800100 */
.L_x_1073:
[----:B------:R-:W-:Y:S01]  /*2b20*/  ISETP.GT.AND P1, PT, R2, 0x1, !P1 ;  /* 0x000000010200780c */ /* 0x000fe20004f24270 */
[----:B------:R-:W-:Y:S01]  /*2b30*/  ULDC UR4, c[0x0][0x988] ;  /* 0x0002620000047ab9 */ /* 0x000fe20000000800 */
[----:B------:R-:W-:Y:S01]  /*2b40*/  FMNMX.FTZ R3, R28, R74, !PT ;  /* 0x0000004a1c037209 */ /* 0x000fe20007810000 */
[----:B------:R-:W-:Y:S01]  /*2b50*/  IMAD.U32 R10, RZ, RZ, UR4 ;  /* 0x00000004ff0a7e24 */ /* 0x000fe2000f8e00ff */
[----:B------:R-:W-:Y:S02]  /*2b60*/  ISETP.LT.OR P1, PT, R0, 0x2, P1 ;  /* 0x000000020000780c */ /* 0x000fe40000f21670 */
[----:B------:R-:W-:Y:S02]  /*2b70*/  ISETP.GT.AND P6, PT, R2, 0x8, !P6 ;  /* 0x000000080200780c */ /* 0x000fe400077c4270 */
[----:B------:R-:W-:Y:S02]  /*2b80*/  FSEL R27, R27, -INF , !P1 ;  /* 0xff8000001b1b7808 */ /* 0x000fe40004800000 */
[----:B------:R-:W-:-:S02]  /*2b90*/  ISETP.NE.AND P1, PT, R73, RZ, PT ;  /* 0x000000ff4900720c */ /* 0x000fc40003f25270 */
[----:B------:R-:W-:Y:S02]  /*2ba0*/  FMNMX.FTZ R3, R76, R3, !PT ;  /* 0x000000034c037209 */ /* 0x000fe40007810000 */
[----:B------:R-:W-:Y:S02]  /*2bb0*/  ISETP.GT.AND P1, PT, R2, 0x9, !P1 ;  /* 0x000000090200780c */ /* 0x000fe40004f24270 */
[C---:B------:R-:W-:Y:S02]  /*2bc0*/  ISETP.LT.OR P6, PT, R0.reuse, 0x9, P6 ;  /* 0x000000090000780c */ /* 0x040fe400037c1670 */
[----:B------:R-:W-:Y:S02]  /*2bd0*/  ISETP.LT.OR P1, PT, R0, 0xa, P1 ;  /* 0x0000000a0000780c */ /* 0x000fe40000f21670 */
[----:B------:R-:W-:Y:S02]  /*2be0*/  FMNMX.FTZ R3, R78, R3, !PT ;  /* 0x000000034e037209 */ /* 0x000fe40007810000 */
[----:B------:R-:W-:-:S02]  /*2bf0*/  FSEL R31, R31, -INF , !P1 ;  /* 0xff8000001f1f7808 */ /* 0x000fc40004800000 */
[----:B------:R-:W-:Y:S02]  /*2c00*/  ISETP.NE.AND P1, PT, R29, RZ, PT ;  /* 0x000000ff1d00720c */ /* 0x000fe40003f25270 */
[----:B------:R-:W-:Y:S02]  /*2c10*/  FSEL R25, R30, -INF , !P6 ;  /* 0xff8000001e197808 */ /* 0x000fe40007000000 */
        /* <DEDUP_REMOVED lines=8> */
[----:B------:R-:W-:Y:S02]  /*2ca0*/  ISETP.NE.AND P5, PT, R77, RZ, PT ;  /* 0x000000ff4d00720c */ /* 0x000fe40003fa5270 */
        /* <DEDUP_REMOVED lines=42> */
[----:B------:R-:W-:-:S02]  /*2f50*/  FMNMX.FTZ R8, R69, R8, !PT ;  /* 0x0000000845087209 */ /* 0x000fc40007810000 */
[C---:B------:R-:W-:Y:S02]  /*2f60*/  ISETP.GT.AND P1, PT, R2.reuse, 0x30, !P1 ;  /* 0x000000300200780c */ /* 0x040fe40004f24270 */
[----:B------:R-:W-:Y:S01]  /*2f70*/  ISETP.GT.AND P4, PT, R2, RZ, !P4 ;  /* 0x000000ff0200720c */ /* 0x000fe20006784270 */
[----:B------:R-:W0:Y:S01]  /*2f80*/  SHFL.BFLY PT, R3, R8, 0x2, 0x1f ;  /* 0x0c401f0008037f89 */ /* 0x000e2200000e0000 */
        /* <DEDUP_REMOVED lines=11> */
[C---:B------:R-:W-:Y:S02]  /*3040*/  ISETP.GT.AND P2, PT, R2.reuse, 0x51, !P2 ;  /* 0x000000510200780c */ /* 0x040fe40005744270 */
[----:B------:R-:W-:Y:S02]  /*3050*/  ISETP.GT.AND P1, PT, R2, 0x38, !P1 ;  /* 0x000000380200780c */ /* 0x000fe40004f24270 */
[----:B0-----:R-:W-:Y:S02]  /*3060*/  FMNMX.FTZ R12, R8, R3, !PT ;  /* 0x00000003080c7209 */ /* 0x001fe40007810000 */
[----:B------:R-:W-:Y:S02]  /*3070*/  FMNMX.FTZ R8, R21, R27, !PT ;  /* 0x0000001b15087209 */ /* 0x000fe40007810000 */
[----:B------:R-:W-:Y:S01]  /*3080*/  ISETP.LT.OR P1, PT, R0, 0x39, P1 ;  /* 0x000000390000780c */ /* 0x000fe20000f21670 */
[----:B------:R-:W0:Y:S01]  /*3090*/  SHFL.BFLY PT, R3, R12, 0x1, 0x1f ;  /* 0x0c201f000c037f89 */ /* 0x000e2200000e0000 */
        /* <DEDUP_REMOVED lines=21> */
[----:B------:R-:W-:Y:S02]  /*31f0*/  FMNMX.FTZ R8, R47, R8, !PT ;  /* 0x000000082f087209 */ /* 0x000fe40007810000 */
[----:B------:R-:W-:Y:S02]  /*3200*/  ISETP.GT.AND P1, PT, R2, 0x48, !P5 ;  /* 0x000000480200780c */ /* 0x000fe40006f24270 */
[----:B0-----:R-:W-:Y:S02]  /*3210*/  FMNMX.FTZ R3, R12, R3, !PT ;  /* 0x000000030c037209 */ /* 0x001fe40007810000 */
[----:B------:R-:W-:-:S02]  /*3220*/  FMNMX.FTZ R8, R45, R8, !PT ;  /* 0x000000082d087209 */ /* 0x000fc40007810000 */
[----:B------:R-:W-:Y:S01]  /*3230*/  ISETP.LT.OR P1, PT, R0, 0x49, P1 ;  /* 0x000000490000780c */ /* 0x000fe20000f21670 */
[----:B------:R-:W-:Y:S01]  /*3240*/  FMUL.FTZ R24, R3, R10 ;  /* 0x0000000a03187220 */ /* 0x000fe20000410000 */
[----:B------:R-:W-:Y:S02]  /*3250*/  FMNMX.FTZ R8, R51, R8, !PT ;  /* 0x0000000833087209 */ /* 0x000fe40007810000 */
[----:B------:R-:W-:Y:S02]  /*3260*/  FSEL R5, R62, -INF , !P1 ;  /* 0xff8000003e057808 */ /* 0x000fe40004800000 */
[----:B------:R-:W-:Y:S02]  /*3270*/  FSETP.NEU.FTZ.AND P1, PT, R3, -INF , PT ;  /* 0xff8000000300780b */ /* 0x000fe40003f3d000 */
[----:B------:R-:W-:Y:S02]  /*3280*/  ISETP.NE.AND P5, PT, R89, RZ, PT ;  /* 0x000000ff5900720c */ /* 0x000fe40003fa5270 */
[----:B------:R-:W-:-:S02]  /*3290*/  FMNMX.FTZ R8, R49, R8, !PT ;  /* 0x0000000831087209 */ /* 0x000fc40007810000 */
        /* <DEDUP_REMOVED lines=15> */
[----:B------:R1:W-:Y:S01]  /*3390*/  MUFU.EX2 R77, R28 ;  /* 0x0000001c004d7308 */ /* 0x0003e20000000800 */
[----:B------:R-:W-:Y:S01]  /*33a0*/  ISETP.LT.OR P1, PT, R0, 0x51, P1 ;  /* 0x000000510000780c */ /* 0x000fe20000f21670 */
[--C-:B0-----:R-:W-:Y:S01]  /*33b0*/  FFMA.FTZ R38, R9, R10, -R73.reuse ;  /* 0x0000000a09267223 */ /* 0x101fe20000010849 */
[----:B------:R-:W-:Y:S01]  /*33c0*/  FMNMX.FTZ R8, R5, R8, !PT ;  /* 0x0000000805087209 */ /* 0x000fe20007810000 */
[-CC-:B------:R-:W-:Y:S01]  /*33d0*/  FFMA.FTZ R30, R32, R10.reuse, -R73.reuse ;  /* 0x0000000a201e7223 */ /* 0x180fe20000010849 */
[----:B------:R-:W-:Y:S01]  /*33e0*/  ISETP.NE.AND P5, PT, R64, RZ, PT ;  /* 0x000000ff4000720c */ /* 0x000fe20003fa5270 */
[-CC-:B------:R-:W-:Y:S01]  /*33f0*/  FFMA.FTZ R32, R36, R10.reuse, -R73.reuse ;  /* 0x0000000a24207223 */ /* 0x180fe20000010849 */
[----:B------:R-:W-:Y:S01]  /*3400*/  ISETP.GT.AND P3, PT, R2, 0x58, !P3 ;  /* 0x000000580200780c */ /* 0x000fe20005f64270 */
[----:B------:R-:W-:Y:S01]  /*3410*/  MUFU.EX2 R12, R12 ;  /* 0x0000000c000c7308 */ /* 0x000fe20000000800 */
[----:B------:R-:W-:Y:S01]  /*3420*/  ISETP.LT.OR P2, PT, R0, 0x52, P2 ;  /* 0x000000520000780c */ /* 0x000fe20001741670 */
[-CC-:B-1----:R-:W-:Y:S01]  /*3430*/  FFMA.FTZ R28, R82, R10.reuse, -R73.reuse ;  /* 0x0000000a521c7223 */ /* 0x182fe20000010849 */
[----:B------:R-:W-:Y:S01]  /*3440*/  FSEL R53, R66, -INF , !P1 ;  /* 0xff80000042357808 */ /* 0x000fe20004800000 */
[--C-:B------:R-:W-:Y:S01]  /*3450*/  FFMA.FTZ R34, R48, R10, -R73.reuse ;  /* 0x0000000a30227223 */ /* 0x100fe20000010849 */
[----:B------:R-:W-:Y:S01]  /*3460*/  FMNMX.FTZ R8, R63, R8, !PT ;  /* 0x000000083f087209 */ /* 0x000fe20007810000 */
[-CC-:B------:R-:W-:Y:S01]  /*3470*/  FFMA.FTZ R36, R52, R10.reuse, -R73.reuse ;  /* 0x0000000a34247223 */ /* 0x180fe20000010849 */
[----:B------:R-:W-:Y:S01]  /*3480*/  ISETP.GT.AND P4, PT, R2, 0x59, !P5 ;  /* 0x000000590200780c */ /* 0x000fe20006f84270 */
[----:B------:R0:W1:Y:S01]  /*3490*/  MUFU.EX2 R75, R24 ;  /* 0x00000018004b7308 */ /* 0x0000620000000800 */
[----:B------:R-:W-:Y:S01]  /*34a0*/  ISETP.LT.OR P3, PT, R0, 0x59, P3 ;  /* 0x000000590000780c */ /* 0x000fe20001f61670 */
[-CC-:B------:R-:W-:Y:S01]  /*34b0*/  FFMA.FTZ R2, R40, R10.reuse, -R73.reuse ;  /* 0x0000000a28027223 */ /* 0x180fe20000010849 */
[----:B------:R-:W-:Y:S01]  /*34c0*/  FSEL R67, R67, -INF , !P2 ;  /* 0xff80000043437808 */ /* 0x000fe20005000000 */
[--C-:B------:R-:W-:Y:S01]  /*34d0*/  FFMA.FTZ R40, R56, R10, -R73.reuse ;  /* 0x0000000a38287223 */ /* 0x100fe20000010849 */
[----:B------:R-:W-:Y:S01]  /*34e0*/  FMNMX.FTZ R8, R53, R8, !PT ;  /* 0x0000000835087209 */ /* 0x000fe20007810000 */
[-CC-:B------:R-:W-:Y:S01]  /*34f0*/  FFMA.FTZ R65, R65, R10.reuse, -R73.reuse ;  /* 0x0000000a41417223 */ /* 0x180fe20000010849 */
[----:B------:R-:W-:Y:S01]  /*3500*/  ISETP.LT.OR P4, PT, R0, 0x5a, P4 ;  /* 0x0000005a0000780c */ /* 0x000fe20002781670 */
[--C-:B------:R-:W-:Y:S01]  /*3510*/  FFMA.FTZ R0, R44, R10, -R73.reuse ;  /* 0x0000000a2c007223 */ /* 0x100fe20000010849 */
[----:B------:R-:W-:Y:S01]  /*3520*/  FSEL R57, R70, -INF , !P3 ;  /* 0xff80000046397808 */ /* 0x000fe20005800000 */
[----:B------:R-:W2:Y:S01]  /*3530*/  MUFU.EX2 R26, R26 ;  /* 0x0000001a001a7308 */ /* 0x000ea20000000800 */
[----:B------:R-:W-:Y:S01]  /*3540*/  FMNMX.FTZ R8, R67, R8, !PT ;  /* 0x0000000843087209 */ /* 0x000fe20007810000 */
[-CC-:B0-----:R-:W-:Y:S01]  /*3550*/  FFMA.FTZ R24, R80, R10.reuse, -R73.reuse ;  /* 0x0000000a50187223 */ /* 0x181fe20000010849 */
[----:B------:R-:W-:Y:S01]  /*3560*/  FSEL R71, R71, -INF , !P4 ;  /* 0xff80000047477808 */ /* 0x000fe20006000000 */
[--C-:B------:R-:W-:Y:S01]  /*3570*/  FFMA.FTZ R11, R11, R10, -R73.reuse ;  /* 0x0000000a0b0b7223 */ /* 0x100fe20000010849 */
[----:B------:R-:W-:Y:S01]  /*3580*/  FMNMX.FTZ R8, R57, R8, !PT ;  /* 0x0000000839087209 */ /* 0x000fe20007810000 */
[----:B------:R-:W-:Y:S01]  /*3590*/  FFMA.FTZ R69, R69, R10, -R73 ;  /* 0x0000000a45457223 */ /* 0x000fe20000010849 */
[----:B-1----:R-:W-:Y:S01]  /*35a0*/  F2FP.F16.F32.PACK_AB R156, R75, R12 ;  /* 0x0000000c4b9c723e */ /* 0x002fe200000000ff */
[----:B------:R-:W-:Y:S01]  /*35b0*/  MUFU.EX2 R150, R0 ;  /* 0x0000000000967308 */ /* 0x000fe20000000800 */
[----:B------:R-:W-:-:S02]  /*35c0*/  FMNMX.FTZ R8, R71, R8, !PT ;  /* 0x0000000847087209 */ /* 0x000fc40007810000 */
[----:B------:R-:W-:-:S03]  /*35d0*/  ISETP.GE.AND P5, PT, R15, 0x1, PT ;  /* 0x000000010f00780c */ /* 0x000fc60003fa6270 */
[----:B------:R-:W0:Y:S02]  /*35e0*/  SHFL.BFLY PT, R61, R8, 0x2, 0x1f ;  /* 0x0c401f00083d7f89 */ /* 0x000e2400000e0000 */
[----:B------:R1:W-:Y:S01]  /*35f0*/  MUFU.EX2 R81, R28 ;  /* 0x0000001c00517308 */ /* 0x0003e20000000800 */
[----:B--2---:R-:W-:-:S07]  /*3600*/  F2FP.F16.F32.PACK_AB R158, R77, R26 ;  /* 0x0000001a4d9e723e */ /* 0x004fce00000000ff */
[----:B------:R-:W-:Y:S01]  /*3610*/  MUFU.EX2 R30, R30 ;  /* 0x0000001e001e7308 */ /* 0x000fe20000000800 */
[----:B-1----:R-:W-:-:S07]  /*3620*/  FFMA.FTZ R28, R86, R10, -R73 ;  /* 0x0000000a561c7223 */ /* 0x002fce0000010849 */
[----:B------:R1:W-:Y:S01]  /*3630*/  MUFU.EX2 R85, R28 ;  /* 0x0000001c00557308 */ /* 0x0003e20000000800 */
[----:B0-----:R-:W-:Y:S01]  /*3640*/  FMNMX.FTZ R61, R8, R61, !PT ;  /* 0x0000003d083d7209 */ /* 0x001fe20007810000 */
[----:B------:R-:W-:-:S06]  /*3650*/  FFMA.FTZ R8, R92, R10, -R73 ;  /* 0x0000000a5c087223 */ /* 0x000fcc0000010849 */
[----:B------:R0:W2:Y:S01]  /*3660*/  MUFU.EX2 R79, R24 ;  /* 0x00000018004f7308 */ /* 0x0000a20000000800 */
[-CC-:B-1----:R-:W-:Y:S01]  /*3670*/  FFMA.FTZ R28, R94, R10.reuse, -R73.reuse ;  /* 0x0000000a5e1c7223 */ /* 0x182fe20000010849 */
[----:B------:R-:W1:Y:S06]  /*3680*/  SHFL.BFLY PT, R0, R61, 0x1, 0x1f ;  /* 0x0c201f003d007f89 */ /* 0x000e6c00000e0000 */
[----:B------:R-:W-:Y:S01]  /*3690*/  MUFU.EX2 R93, R28 ;  /* 0x0000001c005d7308 */ /* 0x000fe20000000800 */
[----:B0-----:R-:W-:-:S07]  /*36a0*/  FFMA.FTZ R24, R84, R10, -R73 ;  /* 0x0000000a54187223 */ /* 0x001fce0000010849 */
[----:B------:R-:W0:Y:S01]  /*36b0*/  MUFU.EX2 R32, R32 ;  /* 0x0000002000207308 */ /* 0x000e220000000800 */
[----:B--2---:R-:W-:-:S07]  /*36c0*/  F2FP.F16.F32.PACK_AB R152, R79, R30 ;  /* 0x0000001e4f98723e */ /* 0x004fce00000000ff */
[----:B------:R-:W-:Y:S01]  /*36d0*/  MUFU.EX2 R91, R8 ;  /* 0x00000008005b7308 */ /* 0x000fe20000000800 */
[----:B-1----:R-:W-:-:S04]  /*36e0*/  FMNMX.FTZ R9, R61, R0, !PT ;  /* 0x000000003d097209 */ /* 0x002fc80007810000 */
[C---:B------:R-:W-:Y:S01]  /*36f0*/  FSETP.NEU.FTZ.AND P1, PT, R9.reuse, -INF , PT ;  /* 0xff8000000900780b */ /* 0x040fe20003f3d000 */
[----:B------:R-:W-:Y:S02]  /*3700*/  FMUL.FTZ R0, R9, R10 ;  /* 0x0000000a09007220 */ /* 0x000fe40000410000 */
[----:B------:R-:W-:Y:S01]  /*3710*/  MUFU.EX2 R2, R2 ;  /* 0x0000000200027308 */ /* 0x000fe20000000800 */
[----:B0-----:R-:W-:Y:S02]  /*3720*/  F2FP.F16.F32.PACK_AB R154, R81, R32 ;  /* 0x00000020519a723e */ /* 0x001fe400000000ff */
[----:B------:R-:W-:-:S05]  /*3730*/  FSEL R0, R0, RZ, P1 ;  /* 0x000000ff00007208 */ /* 0x000fca0000800000 */
        /* <DEDUP_REMOVED lines=12> */
[-C--:B0-----:R-:W-:Y:S01]  /*3800*/  FFMA.FTZ R24, R88, R10.reuse, -R73 ;  /* 0x0000000a58187223 */ /* 0x081fe20000010849 */
[-CC-:B------:R-:W-:Y:S01]  /*3810*/  FFMA.FTZ R41, R41, R10.reuse, -R0.reuse ;  /* 0x0000000a29297223 */ /* 0x180fe20000010800 */
[-CC-:B------:R-:W-:Y:S01]  /*3820*/  FFMA.FTZ R47, R47, R10.reuse, -R0.reuse ;  /* 0x0000000a2f2f7223 */ /* 0x180fe20000010800 */
[-CC-:B------:R-:W-:Y:S01]  /*3830*/  FFMA.FTZ R45, R45, R10.reuse, -R0.reuse ;  /* 0x0000000a2d2d7223 */ /* 0x180fe20000010800 */
[----:B------:R-:W0:Y:S01]  /*3840*/  MUFU.EX2 R21, R21 ;  /* 0x0000001500157308 */ /* 0x000e220000000800 */
        /* <DEDUP_REMOVED lines=8> */
[----:B------:R-:W-:Y:S01]  /*38d0*/  FADD.FTZ R27, R77, R8 ;  /* 0x000000084d1b7221 */ /* 0x000fe20000010000 */
[-CC-:B------:R-:W-:Y:S01]  /*38e0*/  FFMA.FTZ R5, R5, R10.reuse, -R0.reuse ;  /* 0x0000000a05057223 */ /* 0x180fe20000010800 */
[-CC-:B------:R-:W-:Y:S01]  /*38f0*/  FFMA.FTZ R63, R63, R10.reuse, -R0.reuse ;  /* 0x0000000a3f3f7223 */ /* 0x180fe20000010800 */
[-CC-:B------:R-:W-:Y:S01]  /*3900*/  FFMA.FTZ R53, R53, R10.reuse, -R0.reuse ;  /* 0x0000000a35357223 */ /* 0x180fe20000010800 */
[----:B------:R-:W-:Y:S01]  /*3910*/  FADD.FTZ R8, R30, R27 ;  /* 0x0000001b1e087221 */ /* 0x000fe20000010000 */
[-CC-:B------:R-:W-:Y:S01]  /*3920*/  FFMA.FTZ R67, R67, R10.reuse, -R0.reuse ;  /* 0x0000000a43437223 */ /* 0x180fe20000010800 */
[-C--:B------:R-:W-:Y:S01]  /*3930*/  FFMA.FTZ R57, R57, R10.reuse, -R0 ;  /* 0x0000000a39397223 */ /* 0x080fe20000010800 */
[----:B------:R2:W3:Y:S01]  /*3940*/  MUFU.EX2 R42, R31 ;  /* 0x0000001f002a7308 */ /* 0x0004e20000000800 */
[----:B------:R-:W-:Y:S01]  /*3950*/  FADD.FTZ R27, R79, R8 ;  /* 0x000000084f1b7221 */ /* 0x000fe20000010000 */
[----:B0-----:R-:W-:Y:S01]  /*3960*/  FADD.FTZ R8, R21, R28 ;  /* 0x0000001c15087221 */ /* 0x001fe20000010000 */
[----:B------:R-:W-:Y:S01]  /*3970*/  FFMA.FTZ R71, R71, R10, -R0 ;  /* 0x0000000a47477223 */ /* 0x000fe20000010800 */
[----:B------:R-:W-:Y:S01]  /*3980*/  F2FP.F16.F32.PACK_AB R148, R83, R2 ;  /* 0x000000025394723e */ /* 0x000fe200000000ff */
[----:B------:R-:W-:Y:S01]  /*3990*/  FADD.FTZ R54, R32, R27 ;  /* 0x0000001b20367221 */ /* 0x000fe20000010000 */
[----:B------:R-:W-:-:S02]  /*39a0*/  F2FP.F16.F32.PACK_AB R157, R28, R21 ;  /* 0x000000151c9d723e */ /* 0x000fc400000000ff */
[----:B------:R-:W0:Y:S01]  /*39b0*/  MUFU.EX2 R29, R29 ;  /* 0x0000001d001d7308 */ /* 0x000e220000000800 */
[----:B-1----:R-:W-:Y:S01]  /*39c0*/  FADD.FTZ R27, R25, R8 ;  /* 0x00000008191b7221 */ /* 0x002fe20000010000 */
[----:B--2---:R-:W-:-:S04]  /*39d0*/  FADD.FTZ R31, R81, R54 ;  /* 0x00000036511f7221 */ /* 0x004fc80000010000 */
[----:B------:R-:W-:Y:S02]  /*39e0*/  FADD.FTZ R56, R2, R31 ;  /* 0x0000001f02387221 */ /* 0x000fe40000010000 */
[----:B------:R-:W1:Y:S01]  /*39f0*/  MUFU.EX2 R44, R35 ;  /* 0x00000023002c7308 */ /* 0x000e620000000800 */
[C---:B---3--:R-:W-:Y:S01]  /*3a00*/  FADD.FTZ R8, R42.reuse, R27 ;  /* 0x0000001b2a087221 */ /* 0x048fe20000010000 */
[----:B------:R-:W-:Y:S01]  /*3a10*/  FADD.FTZ R31, R83, R56 ;  /* 0x00000038531f7221 */ /* 0x000fe20000010000 */
[----:B------:R-:W-:-:S03]  /*3a20*/  F2FP.F16.F32.PACK_AB R159, R42, R25 ;  /* 0x000000192a9f723e */ /* 0x000fc600000000ff */
[----:B------:R-:W-:Y:S01]  /*3a30*/  FADD.FTZ R56, R150, R31 ;  /* 0x0000001f96387221 */ /* 0x000fe20000010000 */
[----:B------:R-:W-:Y:S01]  /*3a40*/  F2FP.F16.F32.PACK_AB R150, R85, R150 ;  /* 0x000000965596723e */ /* 0x000fe200000000ff */
[----:B------:R-:W2:Y:S01]  /*3a50*/  MUFU.EX2 R33, R33 ;  /* 0x0000002100217308 */ /* 0x000ea20000000800 */
[----:B0-----:R-:W-:Y:S01]  /*3a60*/  FADD.FTZ R27, R29, R8 ;  /* 0x000000081d1b7221 */ /* 0x001fe20000010000 */
[----:B------:R-:W-:-:S06]  /*3a70*/  FADD.FTZ R31, R85, R56 ;  /* 0x00000038551f7221 */ /* 0x000fcc0000010000 */
        /* <DEDUP_REMOVED lines=10> */
[----:B------:R1:W3:Y:S01]  /*3b20*/  MUFU.EX2 R87, R24 ;  /* 0x0000001800577308 */ /* 0x0002e20000000800 */
[----:B--2---:R-:W-:-:S07]  /*3b30*/  FADD.FTZ R58, R34, R31 ;  /* 0x0000001f223a7221 */ /* 0x004fce0000010000 */
[----:B------:R-:W2:Y:S01]  /*3b40*/  MUFU.EX2 R41, R41 ;  /* 0x0000002900297308 */ /* 0x000ea20000000800 */
[----:B-1----:R-:W-:Y:S01]  /*3b50*/  FFMA.FTZ R24, R60, R10, -R73 ;  /* 0x0000000a3c187223 */ /* 0x002fe20000010849 */
[C---:B0-----:R-:W-:Y:S01]  /*3b60*/  FADD.FTZ R8, R48.reuse, R27 ;  /* 0x0000001b30087221 */ /* 0x041fe20000010000 */
[----:B------:R-:W-:-:S05]  /*3b70*/  F2FP.F16.F32.PACK_AB R149, R48, R37 ;  /* 0x000000253095723e */ /* 0x000fca00000000ff */
[----:B------:R-:W0:Y:S01]  /*3b80*/  MUFU.EX2 R36, R36 ;  /* 0x0000002400247308 */ /* 0x000e220000000800 */
[C---:B---3--:R-:W-:Y:S01]  /*3b90*/  FADD.FTZ R31, R87.reuse, R58 ;  /* 0x0000003a571f7221 */ /* 0x048fe20000010000 */
[----:B------:R-:W-:-:S06]  /*3ba0*/  F2FP.F16.F32.PACK_AB R144, R87, R34 ;  /* 0x000000225790723e */ /* 0x000fcc00000000ff */
[----:B------:R-:W1:Y:S01]  /*3bb0*/  MUFU.EX2 R50, R47 ;  /* 0x0000002f00327308 */ /* 0x000e620000000800 */
[----:B--2---:R-:W-:-:S07]  /*3bc0*/  FADD.FTZ R27, R41, R8 ;  /* 0x00000008291b7221 */ /* 0x004fce0000010000 */
[----:B------:R-:W2:Y:S01]  /*3bd0*/  MUFU.EX2 R45, R45 ;  /* 0x0000002d002d7308 */ /* 0x000ea20000000800 */
[----:B0-----:R-:W-:Y:S01]  /*3be0*/  FADD.FTZ R58, R36, R31 ;  /* 0x0000001f243a7221 */ /* 0x001fe20000010000 */
[----:B------:R-:W-:-:S03]  /*3bf0*/  F2FP.F16.F32.PACK_AB R146, R89, R36 ;  /* 0x000000245992723e */ /* 0x000fc600000000ff */
[----:B------:R-:W-:-:S03]  /*3c00*/  FADD.FTZ R31, R89, R58 ;  /* 0x0000003a591f7221 */ /* 0x000fc60000010000 */
[----:B------:R-:W0:Y:S01]  /*3c10*/  MUFU.EX2 R40, R40 ;  /* 0x0000002800287308 */ /* 0x000e220000000800 */
[C---:B-1----:R-:W-:Y:S01]  /*3c20*/  FADD.FTZ R8, R50.reuse, R27 ;  /* 0x0000001b32087221 */ /* 0x042fe20000010000 */
        /* <DEDUP_REMOVED lines=42> */
[----:B--2---:R-:W-:Y:S01]  /*3ed0*/  FADD.FTZ R24, R2, R11 ;  /* 0x0000000b02187221 */ /* 0x004fe20000010000 */
[----:B------:R-:W-:Y:S01]  /*3ee0*/  IMAD.IADD R11, R16, 0x1, -R17 ;  /* 0x00000001100b7824 */ /* 0x000fe200078e0a11 */
[----:B------:R-:W-:-:S03]  /*3ef0*/  F2FP.F16.F32.PACK_AB R137, R2, R53 ;  /* 0x000000350289723e */ /* 0x000fc600000000ff */
[----:B------:R-:W-:Y:S02]  /*3f00*/  IMAD R21, R161, 0x80, R11 ;  /* 0x00000080a1157824 */ /* 0x000fe400078e020b */
[----:B0-----:R-:W-:Y:S02]  /*3f10*/  FADD.FTZ R13, R57, R24 ;  /* 0x00000018390d7221 */ /* 0x001fe40000010000 */
[----:B------:R-:W-:Y:S02]  /*3f20*/  IMAD.IADD R14, R21, 0x1, R14 ;  /* 0x00000001150e7824 */ /* 0x000fe400078e020e */
[C---:B-1----:R-:W-:Y:S01]  /*3f30*/  FADD.FTZ R5, R12.reuse, R13 ;  /* 0x0000000d0c057221 */ /* 0x042fe20000010000 */
[----:B------:R-:W-:Y:S01]  /*3f40*/  F2FP.F16.F32.PACK_AB R139, R12, R57 ;  /* 0x000000390c8b723e */ /* 0x000fe200000000ff */
[----:B------:R-:W-:Y:S01]  /*3f50*/  VIADD R12, R72, 0xfffffffe ;  /* 0xfffffffe480c7836 */ /* 0x000fe20000000000 */
[----:B------:R-:W-:Y:S06]  /*3f60*/  @!P5 BRA `(.L_x_1077) ;  /* 0x000000000040d947 */ /* 0x000fec0003800000 */
        /* <DEDUP_REMOVED lines=10> */
.L_x_1078:
[----:B------:R-:W-:-:S13]  /*4010*/  ISETP.NE.AND P1, PT, R15, 0x1, PT ;  /* 0x000000010f00780c */ /* 0x000fda0003f25270 */
[----:B------:R-:W0:Y:S02]  /*4020*/  @P1 LDC.64 R24, c[0x0][0x9e8] ;  /* 0x00027a00ff181b82 */ /* 0x000e240000000a00 */
[----:B0-----:R-:W-:-:S05]  /*4030*/  @P1 IMAD.HI.U32 R2, R0, R24, RZ ;  /* 0x0000001800021227 */ /* 0x001fca00078e00ff */
[----:B------:R-:W-:-:S07]  /*4040*/  @P1 SHF.R.U32.HI R0, RZ, R25, R2 ;  /* 0x00000019ff001219 */ /* 0x000fce0000011602 */
.L_x_1079:
[----:B------:R-:W-:-:S05]  /*4050*/  IMAD R15, R0, R15, R15 ;  /* 0x0000000f000f7224 */ /* 0x000fca00078e020f */
[----:B------:R-:W-:-:S07]  /*4060*/  VIMNMX R14, R14, R15, PT ;  /* 0x0000000f0e0e7248 */ /* 0x000fce0003fe0100 */
.L_x_1077:
        /* <DEDUP_REMOVED lines=44> */
[----:B------:R-:W-:Y:S02]  /*4330*/  VIADD R21, R15, 0x8 ;  /* 0x000000080f157836 */ /* 0x000fe40000000000 */
[----:B------:R-:W-:-:S03]  /*4340*/  IMAD.MOV.U32 R87, RZ, RZ, RZ ;  /* 0x000000ffff577224 */ /* 0x000fc600078e00ff */
[----:B------:R-:W-:-:S07]  /*4350*/  LOP3.LUT R163, RZ, R21, RZ, 0x33, !PT ;  /* 0x00000015ffa37212 */ /* 0x000fce00078e33ff */
.L_x_1097:
[----:B------:R-:W-:-:S04]  /*4360*/  UIADD3 UR4, UR36, 0x1, URZ ;  /* 0x0000000124047890 */ /* 0x000fc8000fffe03f */
[----:B------:R-:W-:-:S04]  /*4370*/  UISETP.NE.AND UP0, UPT, UR4, 0x2, UPT ;  /* 0x000000020400788c */ /* 0x000fc8000bf05270 */
[----:B------:R-:W-:Y:S02]  /*4380*/  USEL UR7, URZ, 0x1, UP0 ;  /* 0x000000013f077887 */ /* 0x000fe40008000000 */
[----:B------:R-:W-:Y:S02]  /*4390*/  USEL UR4, UR4, URZ, UP0 ;  /* 0x0000003f04047287 */ /* 0x000fe40008000000 */
[----:B------:R-:W-:Y:S01]  /*43a0*/  ULOP3.LUT UR7, UR37, UR7, URZ, 0x3c, !UPT ;  /* 0x0000000725077292 */ /* 0x000fe2000f8e3c3f */
[----:B------:R-:W-:Y:S11]  /*43b0*/  @!P0 BRA `(.L_x_1081) ;  /* 0x0000000000048947 */ /* 0x000ff60003800000 */
[----:B------:R-:W-:Y:S01]  /*43c0*/  BPT.TRAP 0x1 ;  /* 0x000000040000795c */ /* 0x000fe20000300000 */
.L_x_1081:
[----:B------:R-:W-:Y:S01]  /*43d0*/  ULEA UR5, UR4, UR38, 0x3 ;  /* 0x0000002604057291 */ /* 0x000fe2000f8e183f */
[----:B------:R-:W-:-:S05]  /*43e0*/  IMAD.U32 R10, RZ, RZ, UR7 ;  /* 0x00000007ff0a7e24 */ /* 0x000fca000f8e00ff */
[----:B------:R-:W-:-:S04]  /*43f0*/  SHF.L.U32 R10, R10, 0x1f, RZ ;  /* 0x0000001f0a0a7819 */ /* 0x000fc800000006ff */
[----:B------:R0:W1:Y:S01]  /*4400*/  SYNCS.PHASECHK.TRANS64.TRYWAIT P1, [UR5+0x2a830], R10 ;  /* 0x02a8300aff0075a7 */ /* 0x0000620008020145 */
[----:B------:R-:W-:Y:S05]  /*4410*/  @!P0 BRA `(.L_x_1082) ;  /* 0x0000000000048947 */ /* 0x000fea0003800000 */
[----:B------:R-:W-:Y:S01]  /*4420*/  BPT.TRAP 0x1 ;  /* 0x000000040000795c */ /* 0x000fe20000300000 */
.L_x_1082:
[----:B-1----:R-:W-:Y:S05]  /*4430*/  @P1 BRA `(.L_x_1083) ;  /* 0x0000000000081947 */ /* 0x002fea0003800000 */
[----:B------:R-:W1:Y:S02]  /*4440*/  SYNCS.PHASECHK.TRANS64.TRYWAIT P1, [UR5+0x2a830], R10 ;  /* 0x02a8300aff0075a7 */ /* 0x000e640008020145 */
[----:B-1----:R-:W-:Y:S05]  /*4450*/  @!P1 BRA `(.L_x_1084) ;  /* 0x000000f400c49947 */ /* 0x002fea0003800000 */
.L_x_1083:
[----:B------:R-:W-:Y:S01]  /*4460*/  R2UR UR52, R6 ;  /* 0x00000000063472ca */ /* 0x000fe200000e0000 */
[----:B------:R-:W-:Y:S01]  /*4470*/  UIMAD UR6, UR4, 0x900, UR39 ;  /* 0x00000900040678a4 */ /* 0x000fe2000f8e0227 */
[----:B------:R-:W-:Y:S01]  /*4480*/  R2UR UR53, R7 ;  /* 0x00000000073572ca */ /* 0x000fe200000e0000 */
[----:B-1----:R-:W-:Y:S01]  /*4490*/  WARPGROUP.ARRIVE ;  /* 0x00000000000079c5 */ /* 0x002fe20000000000 */
        /* <DEDUP_REMOVED lines=127> */
.L_x_1085:
[----:B------:R-:W-:Y:S01]  /*4c90*/  ULEA UR11, UR36, UR38, 0x3 ;  /* 0x00000026240b7291 */ /* 0x000fe2000f8e183f */
[----:B------:R-:W-:-:S05]  /*4ca0*/  IMAD.U32 R0, RZ, RZ, UR37 ;  /* 0x00000025ff007e24 */ /* 0x000fca000f8e00ff */
[----:B------:R-:W-:-:S04]  /*4cb0*/  SHF.L.U32 R0, R0, 0x1f, RZ ;  /* 0x0000001f00007819 */ /* 0x000fc800000006ff */
[----:B------:R1:W2:Y:S01]  /*4cc0*/  SYNCS.PHASECHK.TRANS64.TRYWAIT P1, [UR11+0x2a850], R0 ;  /* 0x02a85000ff0075a7 */ /* 0x0002a2000802014b */
[----:B------:R-:W-:Y:S05]  /*4cd0*/  @!P0 BRA `(.L_x_1086) ;  /* 0x0000000000048947 */ /* 0x000fea0003800000 */
[----:B------:R-:W-:Y:S01]  /*4ce0*/  BPT.TRAP 0x1 ;  /* 0x000000040000795c */ /* 0x000fe20000300000 */
.L_x_1086:
[----:B--2---:R-:W-:Y:S05]  /*4cf0*/  @P1 BRA `(.L_x_1087) ;  /* 0x0000000000081947 */ /* 0x004fea0003800000 */
[----:B------:R-:W2:Y:S02]  /*4d00*/  SYNCS.PHASECHK.TRANS64.TRYWAIT P1, [UR11+0x2a850], R0 ;  /* 0x02a85000ff0075a7 */ /* 0x000ea4000802014b */
[----:B--2---:R-:W-:Y:S05]  /*4d10*/  @!P1 BRA `(.L_x_1088) ;  /* 0x000000ec00ac9947 */ /* 0x004fea0003800000 */
.L_x_1087:
[----:B------:R-:W-:Y:S01]  /*4d20*/  UIADD3 UR6, UR38, 0x400, URZ ;  /* 0x0000040026067890 */ /* 0x000fe2000fffe03f */
[----:B------:R-:W-:Y:S01]  /*4d30*/  WARPGROUP.ARRIVE ;  /* 0x00000000000079c5 */ /* 0x000fe20000000000 */
[----:B------:R-:W-:-:S05]  /*4d40*/  UMOV UR15, 0x40000040 ;  /* 0x40000040000f7882 */ /* 0x000fca0000000000 */
[----:B------:R-:W3:Y:S01]  /*4d50*/  S2R R160, SR_TID.X ;  /* 0x0000000000a07919 */ /* 0x000ee20000002100 */
[----:B------:R-:W-:Y:S01]  /*4d60*/  USHF.R.U32.HI UR6, URZ, 0x4, UR6 ;  /* 0x000000043f067899 */ /* 0x000fe20008011606 */
[----:B-12---:R-:W-:Y:S01]  /*4d70*/  IMAD.U32 R0, RZ, RZ, UR5 ;  /* 0x00000005ff007e24 */ /* 0x006fe2000f8e00ff */
[----:B------:R-:W-:Y:S01]  /*4d80*/  ISETP.NE.AND P1, PT, R20, RZ, PT ;  /* 0x000000ff1400720c */ /* 0x000fe20003f25270 */
[----:B------:R-:W-:Y:S02]  /*4d90*/  ULOP3.LUT UR5, URZ, UR59, URZ, 0x33, !UPT ;  /* 0x0000003b3f057292 */ /* 0x000fe4000f8e333f */
[----:B------:R-:W-:Y:S01]  /*4da0*/  ULOP3.LUT UR6, UR6, 0x3fff, URZ, 0xc0, !UPT ;  /* 0x00003fff06067892 */ /* 0x000fe2000f8ec03f */
[----:B------:R-:W-:-:S03]  /*4db0*/  ULDC UR18, c[0x0][0x9e0] ;  /* 0x0002780000127ab9 */ /* 0x000fc60000000800 */
[----:B------:R-:W-:-:S04]  /*4dc0*/  ULOP3.LUT UR6, UR6, 0x3000000, URZ, 0xfc, !UPT ;  /* 0x0300000006067892 */ /* 0x000fc8000f8efc3f */
[----:B------:R-:W-:-:S04]  /*4dd0*/  UIMAD UR6, UR36, 0x600, UR6 ;  /* 0x00000600240678a4 */ /* 0x000fc8000f8e0206 */
[----:B------:R-:W-:-:S03]  /*4de0*/  UIADD3 UR10, UR6, 0x80, URZ ;  /* 0x00000080060a7890 */ /* 0x000fc6000fffe03f */
[----:B------:R-:W-:Y:S02]  /*4df0*/  UMOV UR14, UR6 ;  /* 0x00000006000e7c82 */ /* 0x000fe40008000000 */
[----:B------:R-:W-:Y:S01]  /*4e00*/  HGMMA.64x128x16.F32 R24, R156, gdesc[UR12].tnspB, R24, gsb0 ;  /* 0x41e0000c9c187df0 */ /* 0x000fe20008000818 */
[----:B------:R-:W-:Y:S01]  /*4e10*/  UMOV UR15, 0x40000040 ;  /* 0x40000040000f7882 */ /* 0x000fe20000000000 */
[----:B------:R-:W-:Y:S01]  /*4e20*/  UMOV UR14, UR10 ;  /* 0x0000000a000e7c82 */ /* 0x000fe20008000000 */
[----:B------:R-:W-:Y:S01]  /*4e30*/  UIADD3 UR10, UR6, 0x100, URZ ;  /* 0x00000100060a7890 */ /* 0x000fe2000fffe03f */
[----:B---3--:R-:W-:-:S13]  /*4e40*/  LOP3.LUT P2, RZ, R160, 0x7f, RZ, 0xc0, !PT ;  /* 0x0000007fa0ff7812 */ /* 0x008fda000784c0ff */
[----:B------:R-:W-:-:S05]  /*4e50*/  @!P2 VIADD R0, R0, 0x2a840 ;  /* 0x0002a8400000a836 */ /* 0x000fca0000000000 */
[----:B------:R-:W-:Y:S01]  /*4e60*/  @!P2 PRMT R0, RZ, 0x654, R0 ;  /* 0x00000654ff00a816 */ /* 0x000fe20000000000 */
        /* <DEDUP_REMOVED lines=19> */
[----:B------:R-:W-:Y:S01]  /*4fa0*/  WARPGROUP.ARRIVE ;  /* 0x00000000000079c5 */ /* 0x000fe20000000000 */
[----:B------:R-:W-:-:S04]  /*4fb0*/  IMAD R147, R12, -0x60, RZ ;  /* 0xffffffa00c937824 */ /* 0x000fc800078e02ff */
[----:B------:R-:W-:Y:S02]  /*4fc0*/  IMAD R153, R18, -0x2, R147 ;  /* 0xfffffffe12997824 */ /* 0x000fe400078e0293 */
[----:B------:R-:W-:Y:S01]  /*4fd0*/  HGMMA.64x128x16.F32 R24, R140, gdesc[UR12].tnspB, R24, gsb0 ;  /* 0x41e0000c8c187df0 */ /* 0x000fe20008000818 */
[----:B------:R-:W-:Y:S01]  /*4fe0*/  UMOV UR14, UR6 ;  /* 0x00000006000e7c82 */ /* 0x000fe20008000000 */
[----:B------:R-:W-:Y:S01]  /*4ff0*/  UMOV UR15, 0x40000040 ;  /* 0x40000040000f7882 */ /* 0x000fe20000000000 */
[----:B------:R-:W-:Y:S01]  /*5000*/  IADD3 R2, R147, 0x1, R16 ;  /* 0x0000000193027810 */ /* 0x000fe20007ffe010 */
[----:B------:R-:W-:Y:S02]  /*5010*/  WARPGROUP.DEPBAR.LE gsb0, 0x0 ;  /* 0x00008000000079c5 */ /* 0x000fe40000010000 */
[----:B------:R-:W-:-:S06]  /*5020*/  WARPGROUP.ARRIVE ;  /* 0x00000000000079c5 */ /* 0x000fcc0000000000 */
[----:B------:R-:W-:Y:S03]  /*5030*/  HGMMA.64x128x16.F32 R24, R136, gdesc[UR12].tnspB, R24, gsb0 ;  /* 0x41e0000c88187df0 */ /* 0x000fe60008000818 */
[----:B------:R-:W-:Y:S02]  /*5040*/  WARPGROUP.DEPBAR.LE gsb0, 0x0 ;  /* 0x00008000000079c5 */ /* 0x000fe40000010000 */
[----:B------:R-:W-:Y:S01]  /*5050*/  IMAD.IADD R137, R2, 0x1, -R17 ;  /* 0x0000000102897824 */ /* 0x000fe200078e0a11 */
[----:B------:R1:W-:Y:S03]  /*5060*/  @!P2 SYNCS.ARRIVE.TRANS64.RED.A1T0 RZ, [R0+URZ], RZ ;  /* 0x000000ff00ffa9a7 */ /* 0x0003e6000810043f */
[----:B------:R-:W-:-:S04]  /*5070*/  IMAD R137, R18, -0x2, R137 ;  /* 0xfffffffe12897824 */ /* 0x000fc800078e0289 */
[C---:B------:R-:W-:Y:S02]  /*5080*/  VIADD R149, R137.reuse, UR18 ;  /* 0x0000001289957c36 */ /* 0x040fe40008000000 */
[----:B------:R-:W-:Y:S02]  /*5090*/  VIADD R151, R137, UR5 ;  /* 0x0000000589977c36 */ /* 0x000fe40008000000 */
[C---:B-1----:R-:W-:Y:S02]  /*50a0*/  IMAD.IADD R0, R4.reuse, 0x1, R149 ;  /* 0x0000000104007824 */ /* 0x042fe400078e0295 */
[----:B------:R-:W-:Y:S01]  /*50b0*/  IMAD.IADD R2, R4, 0x1, R151 ;  /* 0x0000000104027824 */ /* 0x000fe200078e0297 */
[----:B------:R-:W-:Y:S06]  /*50c0*/  @!P1 BRA `(.L_x_1089) ;  /* 0x0000000000589947 */ /* 0x000fec0003800000 */
[----:B------:R-:W-:Y:S01]  /*50d0*/  ISETP.GT.AND P1, PT, R15, -0x1, PT ;  /* 0xffffffff0f00780c */ /* 0x000fe20003f24270 */
[----:B------:R-:W-:-:S12]  /*50e0*/  BSSY B0, `(.L_x_1090) ;  /* 0x0000011000007945 */ /* 0x000fd80003800000 */
[----:B------:R-:W-:Y:S05]  /*50f0*/  @P1 BRA `(.L_x_1091) ;  /* 0x0000000000241947 */ /* 0x000fea0003800000 */
[----:B------:R-:W-:Y:S02]  /*5100*/  IMAD.U32 R136, RZ, RZ, UR58 ;  /* 0x0000003aff887e24 */ /* 0x000fe4000f8e00ff */
[----:B------:R-:W-:-:S03]  /*5110*/  IMAD.IADD R137, R4, 0x1, R11 ;  /* 0x0000000104897824 */ /* 0x000fc600078e020b */
[----:B------:R-:W-:Y:S02]  /*5120*/  ISETP.NE.AND P1, PT, R136, 0x1, PT ;  /* 0x000000018800780c */ /* 0x000fe40003f25270 */
[----:B------:R-:W-:-:S11]  /*5130*/  LOP3.LUT R137, RZ, R137, RZ, 0x33, !PT ;  /* 0x00000089ff897212 */ /* 0x000fd600078e33ff */
[----:B------:R-:W0:Y:S02]  /*5140*/  @P1 LDC.64 R138, c[0x0][0x9e8] ;  /* 0x00027a00ff8a1b82 */ /* 0x000e240000000a00 */
[----:B0-----:R-:W-:-:S05]  /*5150*/  @P1 IMAD.HI.U32 R10, R137, R138, RZ ;  /* 0x0000008a890a1227 */ /* 0x001fca00078e00ff */
[----:B------:R-:W-:-:S04]  /*5160*/  @P1 SHF.R.U32.HI R137, RZ, R139, R10 ;  /* 0x0000008bff891219 */ /* 0x000fc8000001160a */
[----:B------:R-:W-:Y:S01]  /*5170*/  LOP3.LUT R10, RZ, R137, RZ, 0x33, !PT ;  /* 0x00000089ff0a7212 */ /* 0x000fe200078e33ff */
[----:B------:R-:W-:Y:S06]  /*5180*/  BRA `(.L_x_1092) ;  /* 0x0000000000187947 */ /* 0x000fec0003800000 */
.L_x_1091:
[----:B------:R-:W-:Y:S02]  /*5190*/  IMAD.U32 R136, RZ, RZ, UR58 ;  /* 0x0000003aff887e24 */ /* 0x000fe4000f8e00ff */
[----:B0-----:R-:W-:-:S03]  /*51a0*/  IMAD.MOV.U32 R10, RZ, RZ, R15 ;  /* 0x000000ffff0a7224 */ /* 0x001fc600078e000f */
[----:B------:R-:W-:-:S13]  /*51b0*/  ISETP.NE.AND P1, PT, R136, 0x1, PT ;  /* 0x000000018800780c */ /* 0x000fda0003f25270 */
[----:B------:R-:W0:Y:S02]  /*51c0*/  @P1 LDC.64 R138, c[0x0][0x9e8] ;  /* 0x00027a00ff8a1b82 */ /* 0x000e240000000a00 */
[----:B0-----:R-:W-:-:S05]  /*51d0*/  @P1 IMAD.HI.U32 R14, R15, R138, RZ ;  /* 0x0000008a0f0e1227 */ /* 0x001fca00078e00ff */
[----:B------:R-:W-:-:S07]  /*51e0*/  @P1 SHF.R.U32.HI R10, RZ, R139, R14 ;  /* 0x0000008bff0a1219 */ /* 0x000fce000001160e */
.L_x_1092:
[----:B------:R-:W-:Y:S05]  /*51f0*/  BSYNC B0 ;  /* 0x0000000000007941 */ /* 0x000fea0003800000 */
.L_x_1090:
[----:B------:R-:W-:-:S05]  /*5200*/  IMAD R137, R10, R136, R153 ;  /* 0x000000880a897224 */ /* 0x000fca00078e0299 */
[----:B------:R-:W-:Y:S02]  /*5210*/  VIADDMNMX R0, R137, R136, R0, PT ;  /* 0x0000008889007246 */ /* 0x000fe40003800100 */
[----:B------:R-:W-:-:S07]  /*5220*/  VIMNMX R2, R2, R137, !PT ;  /* 0x0000008902027248 */ /* 0x000fce0007fe0100 */
.L_x_1089:
        /* <DEDUP_REMOVED lines=112> */
[----:B------:R-:W-:Y:S02]  /*5930*/  ISETP.GT.AND P6, PT, R2, 0x59, !P6 ;  /* 0x000000590200780c */ /* 0x000fe400077c4270 */
[--C-:B------:R-:W-:Y:S02]  /*5940*/  IADD3 R2, R151, 0x8, R4.reuse ;  /* 0x0000000897027810 */ /* 0x100fe40007ffe004 */
[----:B------:R-:W-:Y:S02]  /*5950*/  ISETP.LT.OR P6, PT, R0, 0x5a, P6 ;  /* 0x0000005a0000780c */ /* 0x000fe400037c1670 */
[----:B------:R-:W-:Y:S02]  /*5960*/  IADD3 R0, R149, 0x8, R4 ;  /* 0x0000000895007810 */ /* 0x000fe40007ffe004 */
[----:B------:R-:W-:-:S02]  /*5970*/  FSEL R133, R133, -INF , !P6 ;  /* 0xff80000085857808 */ /* 0x000fc40007000000 */
[----:B------:R-:W-:-:S13]  /*5980*/  ISETP.NE.AND P6, PT, R20, RZ, PT ;  /* 0x000000ff1400720c */ /* 0x000fda0003fc5270 */
[----:B------:R-:W-:Y:S05]  /*5990*/  @!P6 BRA `(.L_x_1093) ;  /* 0x000000000054e947 */ /* 0x000fea0003800000 */
[----:B------:R-:W-:Y:S01]  /*59a0*/  ISETP.GT.AND P6, PT, R21, -0x1, PT ;  /* 0xffffffff1500780c */ /* 0x000fe20003fc4270 */
[----:B------:R-:W-:-:S12]  /*59b0*/  BSSY B0, `(.L_x_1094) ;  /* 0x0000010000007945 */ /* 0x000fd80003800000 */
[----:B------:R-:W-:Y:S05]  /*59c0*/  @P6 BRA `(.L_x_1095) ;  /* 0x0000000000206947 */ /* 0x000fea0003800000 */
[----:B------:R-:W-:Y:S02]  /*59d0*/  IMAD.U32 R14, RZ, RZ, UR58 ;  /* 0x0000003aff0e7e24 */ /* 0x000fe4000f8e00ff */
[----:B0-----:R-:W-:-:S03]  /*59e0*/  IMAD.MOV.U32 R10, RZ, RZ, R163 ;  /* 0x000000ffff0a7224 */ /* 0x001fc600078e00a3 */
[----:B------:R-:W-:-:S13]  /*59f0*/  ISETP.NE.AND P6, PT, R14, 0x1, PT ;  /* 0x000000010e00780c */ /* 0x000fda0003fc5270 */
[----:B------:R-:W0:Y:S02]  /*5a00*/  @P6 LDC.64 R146, c[0x0][0x9e8] ;  /* 0x00027a00ff926b82 */ /* 0x000e240000000a00 */
[----:B0-----:R-:W-:-:S05]  /*5a10*/  @P6 IMAD.HI.U32 R146, R163, R146, RZ ;  /* 0x00000092a3926227 */ /* 0x001fca00078e00ff */
[----:B------:R-:W-:-:S04]  /*5a20*/  @P6 SHF.R.U32.HI R10, RZ, R147, R146 ;  /* 0x00000093ff0a6219 */ /* 0x000fc80000011692 */
[----:B------:R-:W-:Y:S01]  /*5a30*/  LOP3.LUT R10, RZ, R10, RZ, 0x33, !PT ;  /* 0x0000000aff0a7212 */ /* 0x000fe200078e33ff */
[----:B------:R-:W-:Y:S06]  /*5a40*/  BRA `(.L_x_1096) ;  /* 0x0000000000187947 */ /* 0x000fec0003800000 */
.L_x_1095:
[----:B------:R-:W-:Y:S02]  /*5a50*/  IMAD.U32 R14, RZ, RZ, UR58 ;  /* 0x0000003aff0e7e24 */ /* 0x000fe4000f8e00ff */
[----:B0-----:R-:W-:-:S03]  /*5a60*/  IMAD.MOV.U32 R10, RZ, RZ, R21 ;  /* 0x000000ffff0a7224 */ /* 0x001fc600078e0015 */
[----:B------:R-:W-:-:S13]  /*5a70*/  ISETP.NE.AND P6, PT, R14, 0x1, PT ;  /* 0x000000010e00780c */ /* 0x000fda0003fc5270 */
[----:B------:R-:W0:Y:S02]  /*5a80*/  @P6 LDC.64 R146, c[0x0][0x9e8] ;  /* 0x00027a00ff926b82 */ /* 0x000e240000000a00 */
[----:B0-----:R-:W-:-:S05]  /*5a90*/  @P6 IMAD.HI.U32 R146, R21, R146, RZ ;  /* 0x0000009215926227 */ /* 0x001fca00078e00ff */
[----:B------:R-:W-:-:S07]  /*5aa0*/  @P6 SHF.R.U32.HI R10, RZ, R147, R146 ;  /* 0x00000093ff0a6219 */ /* 0x000fce0000011692 */
.L_x_1096:
[----:B------:R-:W-:Y:S05]  /*5ab0*/  BSYNC B0 ;  /* 0x0000000000007941 */ /* 0x000fea0003800000 */
.L_x_1094:
[----:B------:R-:W-:-:S05]  /*5ac0*/  IMAD R147, R10, R14, R153 ;  /* 0x0000000e0a937224 */ /* 0x000fca00078e0299 */
[----:B------:R-:W-:Y:S02]  /*5ad0*/  VIADDMNMX R0, R147, R14, R0, PT ;  /* 0x0000000e93007246 */ /* 0x000fe40003800100 */
[----:B------:R-:W-:-:S07]  /*5ae0*/  VIMNMX R2, R2, R147, !PT ;  /* 0x0000009302027248 */ /* 0x000fce0007fe0100 */
.L_x_1093:
        /* <DEDUP_REMOVED lines=15> */
[----:B0-----:R-:W-:Y:S02]  /*5be0*/  FMNMX.FTZ R10, R195, R3, !PT ;  /* 0x00000003c30a7209 */ /* 0x001fe40007810000 */
        /* <DEDUP_REMOVED lines=44> */
[----:B------:R-:W-:Y:S02]  /*5eb0*/  ISETP.NE.AND P2, PT, R154, RZ, PT ;  /* 0x000000ff9a00720c */ /* 0x000fe40003f45270 */
        /* <DEDUP_REMOVED lines=12> */
[----:B------:R-:W-:-:S02]  /*5f80*/  ISETP.NE.AND P1, PT, R112, RZ, PT ;  /* 0x000000ff7000720c */ /* 0x000fc40003f25270 */
[----:B------:R-:W-:Y:S02]  /*5f90*/  FMNMX.FTZ R14, R133, R10, !PT ;  /* 0x0000000a850e7209 */ /* 0x000fe40007810000 */
[C---:B------:R-:W-:Y:S01]  /*5fa0*/  ISETP.GT.AND P1, PT, R2.reuse, 0x31, !P1 ;  /* 0x000000310200780c */ /* 0x040fe20004f24270 */
[----:B------:R-:W0:Y:S01]  /*5fb0*/  LDC R10, c[0x0][0x988] ;  /* 0x00026200ff0a7b82 */ /* 0x000e220000000800 */
[----:B------:R-:W-:Y:S02]  /*5fc0*/  ISETP.GT.AND P3, PT, R2, 0x50, !P3 ;  /* 0x000000500200780c */ /* 0x000fe40005f64270 */
[C---:B------:R-:W-:Y:S02]  /*5fd0*/  ISETP.LT.OR P1, PT, R0.reuse, 0x32, P1 ;  /* 0x000000320000780c */ /* 0x040fe40000f21670 */
[----:B------:R-:W-:Y:S02]  /*5fe0*/  ISETP.LT.OR P3, PT, R0, 0x51, P3 ;  /* 0x000000510000780c */ /* 0x000fe40001f61670 */
[----:B------:R-:W-:-:S02]  /*5ff0*/  FSEL R115, R115, -INF , !P1 ;  /* 0xff80000073737808 */ /* 0x000fc40004800000 */
[----:B------:R-:W-:Y:S02]  /*6000*/  ISETP.NE.AND P1, PT, R150, RZ, PT ;  /* 0x000000ff9600720c */ /* 0x000fe40003f25270 */
[C---:B------:R-:W-:Y:S02]  /*6010*/  ISETP.GT.AND P4, PT, R2.reuse, 0x51, !P4 ;  /* 0x000000510200780c */ /* 0x040fe40006784270 */
[----:B------:R-:W-:Y:S02]  /*6020*/  ISETP.GT.AND P1, PT, R2, 0x38, !P1 ;  /* 0x000000380200780c */ /* 0x000fe40004f24270 */
[----:B------:R-:W-:Y:S02]  /*6030*/  FSEL R185, R130, -INF , !P3 ;  /* 0xff80000082b97808 */ /* 0x000fe40005800000 */
[----:B------:R-:W-:Y:S02]  /*6040*/  ISETP.LT.OR P1, PT, R0, 0x39, P1 ;  /* 0x000000390000780c */ /* 0x000fe40000f21670 */
[----:B------:R-:W-:-:S02]  /*6050*/  ISETP.GT.AND P5, PT, R2, 0x58, !P5 ;  /* 0x000000580200780c */ /* 0x000fc40006fa4270 */
[----:B------:R-:W-:Y:S02]  /*6060*/  FSEL R175, R118, -INF , !P1 ;  /* 0xff80000076af7808 */ /* 0x000fe40004800000 */
        /* <DEDUP_REMOVED lines=19> */
[----:B------:R-:W-:-:S04]  /*61a0*/  ISETP.LT.OR P1, PT, R0, 0x4a, P1 ;  /* 0x0000004a0000780c */ /* 0x000fc80000f21670 */
[----:B------:R-:W-:Y:S02]  /*61b0*/  FSEL R183, R127, -INF , !P1 ;  /* 0xff8000007fb77808 */ /* 0x000fe40004800000 */
[----:B------:R-:W1:Y:S01]  /*61c0*/  SHFL.BFLY PT, R127, R14, 0x2, 0x1f ;  /* 0x0c401f000e7f7f89 */ /* 0x000e6200000e0000 */
[----:B------:R-:W-:Y:S02]  /*61d0*/  ISETP.GT.AND P1, PT, R2, RZ, !P6 ;  /* 0x000000ff0200720c */ /* 0x000fe40007724270 */
[----:B------:R-:W-:Y:S02]  /*61e0*/  ISETP.NE.AND P6, PT, R128, RZ, PT ;  /* 0x000000ff8000720c */ /* 0x000fe40003fc5270 */
[----:B------:R-:W-:Y:S02]  /*61f0*/  ISETP.LT.OR P1, PT, R0, 0x1, P1 ;  /* 0x000000010000780c */ /* 0x000fe40000f21670 */
[----:B------:R-:W-:Y:S02]  /*6200*/  ISETP.GT.AND P2, PT, R2, 0x59, !P6 ;  /* 0x000000590200780c */ /* 0x000fe40007744270 */
[----:B------:R-:W-:-:S02]  /*6210*/  FSEL R90, R90, -INF , !P1 ;  /* 0xff8000005a5a7808 */ /* 0x000fc40004800000 */
[----:B------:R-:W-:Y:S02]  /*6220*/  ISETP.LT.OR P2, PT, R0, 0x5a, P2 ;  /* 0x0000005a0000780c */ /* 0x000fe40001741670 */
[----:B------:R-:W-:Y:S02]  /*6230*/  LOP3.LUT P6, RZ, R160, 0x7f, RZ, 0xc0, !PT ;  /* 0x0000007fa0ff7812 */ /* 0x000fe400078cc0ff */
        /* <DEDUP_REMOVED lines=11> */
[C---:B------:R-:W-:Y:S01]  /*62f0*/  FSETP.NEU.FTZ.AND P1, PT, R127.reuse, -INF , PT ;  /* 0xff8000007f00780b */ /* 0x040fe20003f3d000 */
[----:B0-----:R-:W-:Y:S01]  /*6300*/  FMUL.FTZ R92, R127, R10 ;  /* 0x0000000a7f5c7220 */ /* 0x001fe20000410000 */
[----:B------:R-:W-:-:S04]  /*6310*/  FMNMX.FTZ R14, R99, R14, !PT ;  /* 0x0000000e630e7209 */ /* 0x000fc80007810000 */
        /* <DEDUP_REMOVED lines=18> */
[----:B0-----:R-:W-:Y:S01]  /*6440*/  FSEL R2, R127, RZ, P1 ;  /* 0x000000ff7f027208 */ /* 0x001fe20000800000 */
        /* <DEDUP_REMOVED lines=30> */
[----:B------:R-:W-:-:S05]  /*6630*/  FMNMX.FTZ R14, R139, R14, !PT ;  /* 0x0000000e8b0e7209 */ /* 0x000fca0007810000 */
[----:B------:R-:W0:Y:S01]  /*6640*/  SHFL.BFLY PT, R137, R14, 0x2, 0x1f ;  /* 0x0c401f000e897f89 */ /* 0x000e2200000e0000 */
[----:B------:R-:W-:Y:S08]  /*6650*/  MUFU.EX2 R152, R152 ;  /* 0x0000009800987308 */ /* 0x000ff00000000800 */
        /* <DEDUP_REMOVED lines=8> */
[----:B0-----:R-:W-:Y:S01]  /*66e0*/  FMNMX.FTZ R89, R137, R0, !PT ;  /* 0x0000000089597209 */ /* 0x001fe20007810000 */
[----:B------:R-:W-:-:S03]  /*66f0*/  FMUL.FTZ R0, R97, R10 ;  /* 0x0000000a61007220 */ /* 0x000fc60000410000 */
[C---:B------:R-:W-:Y:S01]  /*6700*/  FSETP.NEU.FTZ.AND P1, PT, R89.reuse, -INF , PT ;  /* 0xff8000005900780b */ /* 0x040fe20003f3d000 */
[C---:B------:R-:W-:Y:S02]  /*6710*/  FMUL.FTZ R2, R89.reuse, R10 ;  /* 0x0000000a59027220 */ /* 0x040fe40000410000 */
[----:B------:R-:W-:Y:S03]  /*6720*/  MUFU.EX2 R144, R144 ;  /* 0x0000009000907308 */ /* 0x000fe60000000800 */
[----:B------:R-:W-:Y:S02]  /*6730*/  FSEL R98, R2, RZ, P1 ;  /* 0x000000ff02627208 */ /* 0x000fe40000800000 */
[----:B------:R-:W-:-:S03]  /*6740*/  FSEL R2, R89, RZ, P1 ;  /* 0x000000ff59027208 */ /* 0x000fc60000800000 */
[----:B------:R-:W0:Y:S01]  /*6750*/  MUFU.EX2 R0, R0 ;  /* 0x0000000000007308 */ /* 0x000e220000000800 */
        /* <DEDUP_REMOVED lines=14> */
[--C-:B------:R-:W-:Y:S01]  /*6840*/  FFMA.FTZ R96, R111, R10, -R98.reuse ;  /* 0x0000000a6f607223 */ /* 0x100fe20000010862 */
[----:B------:R-:W1:Y:S01]  /*6850*/  MUFU.EX2 R2, R9 ;  /* 0x0000000900027308 */ /* 0x000e620000000800 */
[----:B0-----:R-:W-:Y:S01]  /*6860*/  FFMA.FTZ R95, R0, R8, R195 ;  /* 0x00000008005f7223 */ /* 0x001fe200000100c3 */
[-CC-:B------:R-:W-:Y:S01]  /*6870*/  FFMA.FTZ R91, R91, R10.reuse, -R98.reuse ;  /* 0x0000000a5b5b7223 */ /* 0x180fe20000010862 */
[-CC-:B------:R-:W-:Y:S01]  /*6880*/  FFMA.FTZ R115, R115, R10.reuse, -R98.reuse ;  /* 0x0000000a73737223 */ /* 0x180fe20000010862 */
[-CC-:B------:R-:W-:Y:S01]  /*6890*/  FFMA.FTZ R175, R175, R10.reuse, -R98.reuse ;  /* 0x0000000aafaf7223 */ /* 0x180fe20000010862 */
[----:B------:R-:W-:Y:S01]  /*68a0*/  FADD.FTZ R95, R156, R95 ;  /* 0x0000005f9c5f7221 */ /* 0x000fe20000010000 */
[-CC-:B------:R-:W-:Y:S01]  /*68b0*/  FFMA.FTZ R119, R119, R10.reuse, -R98.reuse ;  /* 0x0000000a77777223 */ /* 0x180fe20000010862 */
[-CC-:B------:R-:W-:Y:S01]  /*68c0*/  FFMA.FTZ R177, R177, R10.reuse, -R98.reuse ;  /* 0x0000000ab1b17223 */ /* 0x180fe20000010862 */
[----:B------:R-:W0:Y:S01]  /*68d0*/  MUFU.EX2 R14, R14 ;  /* 0x0000000e000e7308 */ /* 0x000e220000000800 */
[----:B------:R-:W-:Y:S01]  /*68e0*/  FADD.FTZ R8, R158, R95 ;  /* 0x0000005f9e087221 */ /* 0x000fe20000010000 */
[-CC-:B------:R-:W-:Y:S01]  /*68f0*/  FFMA.FTZ R123, R123, R10.reuse, -R98.reuse ;  /* 0x0000000a7b7b7223 */ /* 0x180fe20000010862 */
[-CC-:B------:R-:W-:Y:S01]  /*6900*/  FFMA.FTZ R181, R181, R10.reuse, -R98.reuse ;  /* 0x0000000ab5b57223 */ /* 0x180fe20000010862 */
[-C--:B------:R-:W-:Y:S01]  /*6910*/  FFMA.FTZ R183, R183, R10.reuse, -R98 ;  /* 0x0000000ab7b77223 */ /* 0x080fe20000010862 */
[----:B------:R-:W-:Y:S01]  /*6920*/  FADD.FTZ R95, R189, R8 ;  /* 0x00000008bd5f7221 */ /* 0x000fe20000010000 */
[-CC-:B------:R-:W-:Y:S01]  /*6930*/  FFMA.FTZ R185, R185, R10.reuse, -R98.reuse ;  /* 0x0000000ab9b97223 */ /* 0x180fe20000010862 */
[-CC-:B------:R-:W-:Y:S01]  /*6940*/  FFMA.FTZ R141, R141, R10.reuse, -R98.reuse ;  /* 0x0000000a8d8d7223 */ /* 0x180fe20000010862 */
[----:B------:R-:W2:Y:S01]  /*6950*/  MUFU.EX2 R159, R159 ;  /* 0x0000009f009f7308 */ /* 0x000ea20000000800 */
[----:B------:R-:W-:Y:S01]  /*6960*/  FADD.FTZ R8, R152, R95 ;  /* 0x0000005f98087221 */ /* 0x000fe20000010000 */
[----:B-1----:R-:W-:Y:S01]  /*6970*/  FFMA.FTZ R5, R2, R5, R97 ;  /* 0x0000000502057223 */ /* 0x002fe20000010061 */
[-CC-:B------:R-:W-:Y:S01]  /*6980*/  FFMA.FTZ R143, R143, R10.reuse, -R98.reuse ;  /* 0x0000000a8f8f7223 */ /* 0x180fe20000010862 */
[----:B------:R-:W-:Y:S01]  /*6990*/  FFMA.FTZ R98, R139, R10, -R98 ;  /* 0x0000000a8b627223 */ /* 0x000fe20000010862 */
[----:B------:R-:W-:Y:S01]  /*69a0*/  FADD.FTZ R9, R179, R8 ;  /* 0x00000008b3097221 */ /* 0x000fe20000010000 */
[C---:B------:R-:W-:Y:S01]  /*69b0*/  ISETP.GT.AND P1, PT, R12.reuse, R13, PT ;  /* 0x0000000d0c00720c */ /* 0x040fe20003f24270 */
[----:B------:R-:W-:Y:S01]  /*69c0*/  VIADD R12, R12, 0xffffffff ;  /* 0xffffffff0c0c7836 */ /* 0x000fe20000000000 */
[----:B------:R-:W1:Y:S01]  /*69d0*/  MUFU.EX2 R88, R88 ;  /* 0x0000005800587308 */ /* 0x000e620000000800 */
[----:B0-----:R-:W-:Y:S01]  /*69e0*/  FADD.FTZ R8, R14, R5 ;  /* 0x000000050e087221 */ /* 0x001fe20000010000 */
[----:B------:R-:W-:Y:S01]  /*69f0*/  FADD.FTZ R100, R154, R9 ;  /* 0x000000099a647221 */ /* 0x000fe20000010000 */
[----:B------:R-:W-:-:S02]  /*6a00*/  F2FP.F16.F32.PACK_AB R154, R145, R154 ;  /* 0x0000009a919a723e */ /* 0x000fc400000000ff */
[----:B------:R-:W-:Y:S01]  /*6a10*/  F2FP.F16.F32.PACK_AB R156, R156, R195 ;  /* 0x000000c39c9c723e */ /* 0x000fe200000000ff */
[----:B------:R-:W-:Y:S01]  /*6a20*/  FADD.FTZ R9, R145, R100 ;  /* 0x0000006491097221 */ /* 0x000fe20000010000 */
[----:B------:R-:W-:Y:S01]  /*6a30*/  F2FP.F16.F32.PACK_AB R158, R189, R158 ;  /* 0x0000009ebd9e723e */ /* 0x000fe200000000ff */
[----:B------:R-:W0:Y:S01]  /*6a40*/  MUFU.EX2 R90, R90 ;  /* 0x0000005a005a7308 */ /* 0x000e220000000800 */
[----:B--2---:R-:W-:Y:S01]  /*6a50*/  FADD.FTZ R5, R159, R8 ;  /* 0x000000089f057221 */ /* 0x004fe20000010000 */
[----:B------:R-:W-:Y:S01]  /*6a60*/  FADD.FTZ R100, R148, R9 ;  /* 0x0000000994647221 */ /* 0x000fe20000010000 */
[----:B------:R-:W-:Y:S01]  /*6a70*/  IMAD.U32 R9, RZ, RZ, UR11 ;  /* 0x0000000bff097e24 */ /* 0x000fe2000f8e00ff */
[----:B------:R-:W-:Y:S02]  /*6a80*/  F2FP.F16.F32.PACK_AB R152, R179, R152 ;  /* 0x00000098b398723e */ /* 0x000fe400000000ff */
[----:B------:R-:W-:Y:S01]  /*6a90*/  F2FP.F16.F32.PACK_AB R148, R131, R148 ;  /* 0x000000948394723e */ /* 0x000fe200000000ff */
[----:B------:R-:W-:Y:S01]  /*6aa0*/  @!P6 VIADD R9, R9, 0x2a860 ;  /* 0x0002a8600909e836 */ /* 0x000fe20000000000 */
[----:B------:R-:W2:Y:S01]  /*6ab0*/  MUFU.EX2 R153, R153 ;  /* 0x0000009900997308 */ /* 0x000ea20000000800 */
[----:B-1----:R-:W-:Y:S01]  /*6ac0*/  FADD.FTZ R5, R88, R5 ;  /* 0x0000000558057221 */ /* 0x002fe20000010000 */
[----:B------:R-:W-:-:S02]  /*6ad0*/  F2FP.F16.F32.PACK_AB R157, R14, R97 ;  /* 0x000000610e9d723e */ /* 0x000fc400000000ff */
[----:B------:R-:W-:-:S04]  /*6ae0*/  F2FP.F16.F32.PACK_AB R159, R88, R159 ;  /* 0x0000009f589f723e */ /* 0x000fc800000000ff */
[----:B------:R-:W1:Y:S01]  /*6af0*/  MUFU.EX2 R155, R155 ;  /* 0x0000009b009b7308 */ /* 0x000e620000000800 */
[----:B0-----:R-:W-:Y:S01]  /*6b00*/  FADD.FTZ R8, R90, R5 ;  /* 0x000000055a087221 */ /* 0x001fe20000010000 */
[----:B------:R-:W-:-:S04]  /*6b10*/  FADD.FTZ R5, R131, R100 ;  /* 0x0000006483057221 */ /* 0x000fc80000010000 */
[----:B------:R-:W-:Y:S01]  /*6b20*/  FADD.FTZ R100, R150, R5 ;  /* 0x0000000596647221 */ /* 0x000fe20000010000 */
[----:B------:R-:W-:Y:S01]  /*6b30*/  F2FP.F16.F32.PACK_AB R150, R135, R150 ;  /* 0x000000968796723e */ /* 0x000fe200000000ff */
[----:B------:R-:W0:Y:S01]  /*6b40*/  MUFU.EX2 R92, R92 ;  /* 0x0000005c005c7308 */ /* 0x000e220000000800 */
[C---:B--2---:R-:W-:Y:S01]  /*6b50*/  FADD.FTZ R8, R153.reuse, R8 ;  /* 0x0000000899087221 */ /* 0x044fe20000010000 */
[----:B------:R-:W-:-:S06]  /*6b60*/  F2FP.F16.F32.PACK_AB R153, R153, R90 ;  /* 0x0000005a9999723e */ /* 0x000fcc00000000ff */
[----:B------:R-:W2:Y:S01]  /*6b70*/  MUFU.EX2 R149, R149 ;  /* 0x0000009500957308 */ /* 0x000ea20000000800 */
[----:B-1----:R-:W-:-:S07]  /*6b80*/  FADD.FTZ R5, R155, R8 ;  /* 0x000000089b057221 */ /* 0x002fce0000010000 */
[----:B------:R-:W1:Y:S01]  /*6b90*/  MUFU.EX2 R94, R94 ;  /* 0x0000005e005e7308 */ /* 0x000e620000000800 */
[C---:B0-----:R-:W-:Y:S01]  /*6ba0*/  FADD.FTZ R8, R92.reuse, R5 ;  /* 0x000000055c087221 */ /* 0x041fe20000010000 */
[----:B------:R-:W-:-:S06]  /*6bb0*/  F2FP.F16.F32.PACK_AB R155, R92, R155 ;  /* 0x0000009b5c9b723e */ /* 0x000fcc00000000ff */
[----:B------:R-:W0:Y:S01]  /*6bc0*/  MUFU.EX2 R151, R151 ;  /* 0x0000009700977308 */ /* 0x000e220000000800 */
[----:B--2---:R-:W-:-:S07]  /*6bd0*/  FADD.FTZ R5, R149, R8 ;  /* 0x0000000895057221 */ /* 0x004fce0000010000 */
[----:B------:R-:W2:Y:S01]  /*6be0*/  MUFU.EX2 R96, R96 ;  /* 0x0000006000607308 */ /* 0x000ea20000000800 */
[C---:B-1----:R-:W-:Y:S01]  /*6bf0*/  FADD.FTZ R8, R94.reuse, R5 ;  /* 0x000000055e087221 */ /* 0x042fe20000010000 */
[----:B------:R-:W-:-:S06]  /*6c00*/  F2FP.F16.F32.PACK_AB R149, R94, R149 ;  /* 0x000000955e95723e */ /* 0x000fcc00000000ff */
[----:B------:R1:W3:Y:S01]  /*6c10*/  MUFU.EX2 R102, R91 ;  /* 0x0000005b00667308 */ /* 0x0002e20000000800 */
[----:B0-----:R-:W-:-:S07]  /*6c20*/  FADD.FTZ R5, R151, R8 ;  /* 0x0000000897057221 */ /* 0x001fce0000010000 */
[----:B------:R-:W0:Y:S01]  /*6c30*/  MUFU.EX2 R93, R93 ;  /* 0x0000005d005d7308 */ /* 0x000e220000000800 */
[----:B-1----:R-:W-:Y:S01]  /*6c40*/  @!P6 PRMT R91, RZ, 0x654, R9 ;  /* 0x00000654ff5be816 */ /* 0x002fe20000000009 */
[----:B------:R-:W-:Y:S01]  /*6c50*/  FADD.FTZ R9, R135, R100 ;  /* 0x0000006487097221 */ /* 0x000fe20000010000 */
[C---:B--2---:R-:W-:Y:S01]  /*6c60*/  FADD.FTZ R5, R96.reuse, R5 ;  /* 0x0000000560057221 */ /* 0x044fe20000010000 */
[----:B------:R-:W-:Y:S01]  /*6c70*/  F2FP.F16.F32.PACK_AB R151, R96, R151 ;  /* 0x000000976097723e */ /* 0x000fe200000000ff */
[----:B------:R1:W-:Y:S01]  /*6c80*/  @!P6 SYNCS.ARRIVE.TRANS64.RED.A1T0 RZ, [R91+URZ], RZ ;  /* 0x000000ff5bffe9a7 */ /* 0x0003e2000810043f */
[----:B------:R-:W-:Y:S02]  /*6c90*/  FADD.FTZ R100, R144, R9 ;  /* 0x0000000990647221 */ /* 0x000fe40000010000 */
[----:B------:R-:W2:Y:S01]  /*6ca0*/  MUFU.EX2 R115, R115 ;  /* 0x0000007300737308 */ /* 0x000ea20000000800 */
[----:B---3--:R-:W-:-:S07]  /*6cb0*/  FADD.FTZ R5, R102, R5 ;  /* 0x0000000566057221 */ /* 0x008fce0000010000 */
[----:B------:R-:W3:Y:S01]  /*6cc0*/  MUFU.EX2 R146, R146 ;  /* 0x0000009200927308 */ /* 0x000ee20000000800 */
[C---:B0-----:R-:W-:Y:S01]  /*6cd0*/  FADD.FTZ R9, R93.reuse, R100 ;  /* 0x000000645d097221 */ /* 0x041fe20000010000 */
[----:B------:R-:W-:-:S06]  /*6ce0*/  F2FP.F16.F32.PACK_AB R144, R93, R144 ;  /* 0x000000905d90723e */ /* 0x000fcc00000000ff */
[----:B------:R-:W0:Y:S01]  /*6cf0*/  MUFU.EX2 R104, R175 ;  /* 0x000000af00687308 */ /* 0x000e220000000800 */
[C---:B--2---:R-:W-:Y:S01]  /*6d00*/  FADD.FTZ R5, R115.reuse, R5 ;  /* 0x0000000573057221 */ /* 0x044fe20000010000 */
[----:B------:R-:W-:-:S06]  /*6d10*/  F2FP.F16.F32.PACK_AB R145, R115, R102 ;  /* 0x000000667391723e */ /* 0x000fcc00000000ff */
[----:B------:R-:W2:Y:S01]  /*6d20*/  MUFU.EX2 R109, R109 ;  /* 0x0000006d006d7308 */ /* 0x000ea20000000800 */
[----:B---3--:R-:W-:-:S07]  /*6d30*/  FADD.FTZ R100, R146, R9 ;  /* 0x0000000992647221 */ /* 0x008fce0000010000 */
[----:B------:R-:W3:Y:S01]  /*6d40*/  MUFU.EX2 R119, R119 ;  /* 0x0000007700777308 */ /* 0x000ee20000000800 */
[----:B0-----:R-:W-:-:S07]  /*6d50*/  FADD.FTZ R5, R104, R5 ;  /* 0x0000000568057221 */ /* 0x001fce0000010000 */
[----:B------:R-:W0:Y:S01]  /*6d60*/  MUFU.EX2 R140, R140 ;  /* 0x0000008c008c7308 */ /* 0x000e220000000800 */
[C---:B--2---:R-:W-:Y:S01]  /*6d70*/  FADD.FTZ R9, R109.reuse, R100 ;  /* 0x000000646d097221 */ /* 0x044fe20000010000 */
[----:B------:R-:W-:-:S06]  /*6d80*/  F2FP.F16.F32.PACK_AB R146, R109, R146 ;  /* 0x000000926d92723e */ /* 0x000fcc00000000ff */
        /* <DEDUP_REMOVED lines=15> */
[----:B---3--:R-:W-:-:S07]  /*6e80*/  FADD.FTZ R5, R108, R5 ;  /* 0x000000056c057221 */ /* 0x008fce0000010000 */
[----:B------:R-:W3:Y:S01]  /*6e90*/  MUFU.EX2 R136, R136 ;  /* 0x0000008800887308 */ /* 0x000ee20000000800 */
[C---:B0-----:R-:W-:Y:S01]  /*6ea0*/  FADD.FTZ R9, R105.reuse, R8 ;  /* 0x0000000869097221 */ /* 0x041fe20000010000 */
[----:B------:R-:W-:-:S06]  /*6eb0*/  F2FP.F16.F32.PACK_AB R142, R105, R142 ;  /* 0x0000008e698e723e */ /* 0x000fcc00000000ff */
[----:B------:R-:W0:Y:S01]  /*6ec0*/  MUFU.EX2 R100, R185 ;  /* 0x000000b900647308 */ /* 0x000e220000000800 */
[----:B--2---:R-:W-:-:S07]  /*6ed0*/  FADD.FTZ R5, R183, R5 ;  /* 0x00000005b7057221 */ /* 0x004fce0000010000 */
[----:B------:R-:W2:Y:S01]  /*6ee0*/  MUFU.EX2 R101, R101 ;  /* 0x0000006500657308 */ /* 0x000ea20000000800 */
[----:B---3--:R-:W-:-:S07]  /*6ef0*/  FADD.FTZ R8, R136, R9 ;  /* 0x0000000988087221 */ /* 0x008fce0000010000 */
[----:B------:R3:W4:Y:S01]  /*6f00*/  MUFU.EX2 R137, R141 ;  /* 0x0000008d00897308 */ /* 0x0007220000000800 */
[----:B0-----:R-:W-:-:S07]  /*6f10*/  FADD.FTZ R5, R100, R5 ;  /* 0x0000000564057221 */ /* 0x001fce0000010000 */
[----:B------:R-:W0:Y:S01]  /*6f20*/  MUFU.EX2 R138, R138 ;  /* 0x0000008a008a7308 */ /* 0x000e220000000800 */
[C---:B--2---:R-:W-:Y:S01]  /*6f30*/  FADD.FTZ R9, R101.reuse, R8 ;  /* 0x0000000865097221 */ /* 0x044fe20000010000 */
[----:B------:R-:W-:Y:S02]  /*6f40*/  F2FP.F16.F32.PACK_AB R136, R101, R136 ;  /* 0x000000886588723e */ /* 0x000fe400000000ff */
[----:B---3--:R-:W-:-:S04]  /*6f50*/  F2FP.F16.F32.PACK_AB R141, R123, R106 ;  /* 0x0000006a7b8d723e */ /* 0x008fc800000000ff */
[----:B------:R2:W3:Y:S01]  /*6f60*/  MUFU.EX2 R110, R143 ;  /* 0x0000008f006e7308 */ /* 0x0004e20000000800 */
[C---:B----4-:R-:W-:Y:S01]  /*6f70*/  FADD.FTZ R5, R137.reuse, R5 ;  /* 0x0000000589057221 */ /* 0x050fe20000010000 */
[----:B------:R-:W-:-:S06]  /*6f80*/  F2FP.F16.F32.PACK_AB R137, R137, R100 ;  /* 0x000000648989723e */ /* 0x000fcc00000000ff */
[----:B------:R-:W4:Y:S01]  /*6f90*/  MUFU.EX2 R3, R3 ;  /* 0x0000000300037308 */ /* 0x000f220000000800 */
[----:B0-----:R-:W-:Y:S01]  /*6fa0*/  FADD.FTZ R8, R138, R9 ;  /* 0x000000098a087221 */ /* 0x001fe20000010000 */
[----:B--2---:R-:W-:Y:S01]  /*6fb0*/  F2FP.F16.F32.PACK_AB R143, R183, R108 ;  /* 0x0000006cb78f723e */ /* 0x004fe200000000ff */
[----:B------:R-:W-:-:S05]  /*6fc0*/  IMAD.MOV.U32 R9, RZ, RZ, R89 ;  /* 0x000000ffff097224 */ /* 0x000fca00078e0059 */
[----:B------:R-:W0:Y:S01]  /*6fd0*/  MUFU.EX2 R98, R98 ;  /* 0x0000006200627308 */ /* 0x000e220000000800 */
[----:B---3--:R-:W-:Y:S01]  /*6fe0*/  FADD.FTZ R5, R110, R5 ;  /* 0x000000056e057221 */ /* 0x008fe20000010000 */
[C---:B----4-:R-:W-:Y:S01]  /*6ff0*/  FADD.FTZ R8, R3.reuse, R8 ;  /* 0x0000000803087221 */ /* 0x050fe20000010000 */
[----:B------:R-:W-:Y:S01]  /*7000*/  F2FP.F16.F32.PACK_AB R138, R3, R138 ;  /* 0x0000008a038a723e */ /* 0x000fe200000000ff */
[----:B------:R-:W-:Y:S02]  /*7010*/  IMAD.MOV.U32 R3, RZ, RZ, R127 ;  /* 0x000000ffff037224 */ /* 0x000fe400078e007f */
[C---:B0-----:R-:W-:Y:S01]  /*7020*/  FADD.FTZ R5, R98.reuse, R5 ;  /* 0x0000000562057221 */ /* 0x041fe20000010000 */
[----:B------:R-:W-:Y:S01]  /*7030*/  F2FP.F16.F32.PACK_AB R139, R98, R110 ;  /* 0x0000006e628b723e */ /* 0x000fe200000000ff */
[----:B-1----:R-:W-:Y:S06]  /*7040*/  @P1 BRA `(.L_x_1097) ;  /* 0xffffffd000c41947 */ /* 0x002fec000383ffff */
[----:B------:R-:W-:Y:S01]  /*7050*/  IMAD.MOV.U32 R9, RZ, RZ, R89 ;  /* 0x000000ffff097224 */ /* 0x000fe200078e0059 */
[----:B------:R-:W-:Y:S01]  /*7060*/  UMOV UR36, UR4 ;  /* 0x0000000400247c82 */ /* 0x000fe20008000000 */
[----:B------:R-:W-:Y:S01]  /*7070*/  IMAD.MOV.U32 R3, RZ, RZ, R127 ;  /* 0x000000ffff037224 */ /* 0x000fe200078e007f */
[----:B------:R-:W-:-:S06]  /*7080*/  UMOV UR37, UR7 ;  /* 0x0000000700257c82 */ /* 0x000fcc0008000000 */
.L_x_1080:
[----:B------:R-:W0:Y:S01]  /*7090*/  LDC R11, c[0x0][0x9e4] ;  /* 0x00027900ff0b7b82 */ /* 0x000e220000000800 */
[----:B------:R-:W-:-:S05]  /*70a0*/  IADD3 R14, R16, 0x80, -R17 ;  /* 0x00000080100e7810 */ /* 0x000fca0007ffe811 */
[----:B------:R-:W-:-:S04]  /*70b0*/  IMAD R14, R161, 0x80, R14 ;  /* 0x00000080a10e7824 */ /* 0x000fc800078e020e */
[----:B------:R-:W-:Y:S01]  /*70c0*/  VIADD R13, R14, -UR59 ;  /* 0x8000003b0e0d7c36 */ /* 0x000fe20008000000 */
[----:B0-----:R-:W-:-:S13]  /*70d0*/  ISETP.GE.AND P1, PT, R11, 0x1, PT ;  /* 0x000000010b00780c */ /* 0x001fda0003f26270 */
[----:B------:R-:W-:Y:S05]  /*70e0*/  @!P1 BRA `(.L_x_1098) ;  /* 0x00000000003c9947 */ /* 0x000fea0003800000 */
        /* <DEDUP_REMOVED lines=9> */
.L_x_1099:
[----:B------:R-:W-:-:S13]  /*7180*/  ISETP.NE.AND P1, PT, R11, 0x1, PT ;  /* 0x000000010b00780c */ /* 0x000fda0003f25270 */
[----:B------:R-:W0:Y:S02]  /*7190*/  @P1 LDC.64 R20, c[0x0][0x9e8] ;  /* 0x00027a00ff141b82 */ /* 0x000e240000000a00 */
[----:B0-----:R-:W-:-:S05]  /*71a0*/  @P1 IMAD.HI.U32 R20, R14, R20, RZ ;  /* 0x000000140e141227 */ /* 0x001fca00078e00ff */
[----:B------:R-:W-:-:S07]  /*71b0*/  @P1 SHF.R.U32.HI R14, RZ, R21, R20 ;  /* 0x00000015ff0e1219 */ /* 0x000fce0000011614 */
.L_x_1100:
[----:B------:R-:W-:-:S05]  /*71c0*/  IMAD R14, R14, R11, RZ ;  /* 0x0000000b0e0e7224 */ /* 0x000fca00078e02ff */
[----:B------:R-:W-:-:S07]  /*71d0*/  VIMNMX R13, R13, R14, !PT ;  /* 0x0000000e0d0d7248 */ /* 0x000fce0007fe0100 */
.L_x_1098:
        /* <DEDUP_REMOVED lines=11> */
.L_x_1110:
[----:B------:R-:W-:-:S04]  /*7290*/  UIADD3 UR5, UR4, 0x1, URZ ;  /* 0x0000000104057890 */ /* 0x000fc8000fffe03f */
[----:B------:R-:W-:-:S04]  /*72a0*/  UISETP.NE.AND UP0, UPT, UR5, 0x2, UPT ;  /* 0x000000020500788c */ /* 0x000fc8000bf05270 */
[----:B------:R-:W-:Y:S02]  /*72b0*/  USEL UR37, URZ, 0x1, UP0 ;  /* 0x000000013f257887 */ /* 0x000fe40008000000 */
[----:B------:R-:W-:Y:S02]  /*72c0*/  USEL UR36, UR5, URZ, UP0 ;  /* 0x0000003f05247287 */ /* 0x000fe40008000000 */
[----:B------:R-:W-:Y:S01]  /*72d0*/  ULOP3.LUT UR37, UR7, UR37, URZ, 0x3c, !UPT ;  /* 0x0000002507257292 */ /* 0x000fe2000f8e3c3f */
[----:B------:R-:W-:Y:S11]  /*72e0*/  @!P0 BRA `(.L_x_1102) ;  /* 0x0000000000048947 */ /* 0x000ff60003800000 */
[----:B------:R-:W-:Y:S01]  /*72f0*/  BPT.TRAP 0x1 ;  /* 0x000000040000795c */ /* 0x000fe20000300000 */
.L_x_1102:
[----:B------:R-:W-:Y:S01]  /*7300*/  ULEA UR5, UR36, UR38, 0x3 ;  /* 0x0000002624057291 */ /* 0x000fe2000f8e183f */
[----:B------:R-:W-:-:S05]  /*7310*/  IMAD.U32 R3, RZ, RZ, UR37 ;  /* 0x00000025ff037e24 */ /* 0x000fca000f8e00ff */
[----:B------:R-:W-:-:S04]  /*7320*/  SHF.L.U32 R3, R3, 0x1f, RZ ;  /* 0x0000001f03037819 */ /* 0x000fc800000006ff */
[----:B------:R0:W1:Y:S01]  /*7330*/  SYNCS.PHASECHK.TRANS64.TRYWAIT P1, [UR5+0x2a830], R3 ;  /* 0x02a83003ff0075a7 */ /* 0x0000620008020145 */
[----:B------:R-:W-:Y:S05]  /*7340*/  @!P0 BRA `(.L_x_1103) ;  /* 0x0000000000048947 */ /* 0x000fea0003800000 */
[----:B------:R-:W-:Y:S01]  /*7350*/  BPT.TRAP 0x1 ;  /* 0x000000040000795c */ /* 0x000fe20000300000 */
.L_x_1103:
[----:B-1----:R-:W-:Y:S05]  /*7360*/  @P1 BRA `(.L_x_1104) ;  /* 0x0000000000081947 */ /* 0x002fea0003800000 */
[----:B------:R-:W1:Y:S02]  /*7370*/  SYNCS.PHASECHK.TRANS64.TRYWAIT P1, [UR5+0x2a830], R3 ;  /* 0x02a83003ff0075a7 */ /* 0x000e640008020145 */
[----:B-1----:R-:W-:Y:S05]  /*7380*/  @!P1 BRA `(.L_x_1105) ;  /* 0x000000c800289947 */ /* 0x002fea0003800000 */
.L_x_1104:
        /* <DEDUP_REMOVED lines=131> */
.L_x_1106:
[----:B------:R-:W-:Y:S01]  /*7bc0*/  ULEA UR10, UR4, UR38, 0x3 ;  /* 0x00000026040a7291 */ /* 0x000fe2000f8e183f */
[----:B------:R-:W-:-:S05]  /*7bd0*/  IMAD.U32 R0, RZ, RZ, UR7 ;  /* 0x00000007ff007e24 */ /* 0x000fca000f8e00ff */
[----:B------:R-:W-:-:S04]  /*7be0*/  SHF.L.U32 R0, R0, 0x1f, RZ ;  /* 0x0000001f00007819 */ /* 0x000fc800000006ff */
[----:B------:R2:W3:Y:S01]  /*7bf0*/  SYNCS.PHASECHK.TRANS64.TRYWAIT P1, [UR10+0x2a850], R0 ;  /* 0x02a85000ff0075a7 */ /* 0x0004e2000802014a */
[----:B------:R-:W-:Y:S05]  /*7c00*/  @!P0 BRA `(.L_x_1107) ;  /* 0x0000000000048947 */ /* 0x000fea0003800000 */
[----:B------:R-:W-:Y:S01]  /*7c10*/  BPT.TRAP 0x1 ;  /* 0x000000040000795c */ /* 0x000fe20000300000 */
.L_x_1107:
[----:B---3--:R-:W-:Y:S05]  /*7c20*/  @P1 BRA `(.L_x_1108) ;  /* 0x0000000000081947 */ /* 0x008fea0003800000 */
[----:B------:R-:W3:Y:S02]  /*7c30*/  SYNCS.PHASECHK.TRANS64.TRYWAIT P1, [UR10+0x2a850], R0 ;  /* 0x02a85000ff0075a7 */ /* 0x000ee4000802014a */
[----:B---3--:R-:W-:Y:S05]  /*7c40*/  @!P1 BRA `(.L_x_1109) ;  /* 0x000000c000109947 */ /* 0x008fea0003800000 */
.L_x_1108:
[----:B------:R-:W-:Y:S01]  /*7c50*/  UIADD3 UR6, UR38, 0x400, URZ ;  /* 0x0000040026067890 */ /* 0x000fe2000fffe03f */
[----:B------:R-:W-:Y:S01]  /*7c60*/  WARPGROUP.ARRIVE ;  /* 0x00000000000079c5 */ /* 0x000fe20000000000 */
[----:B------:R-:W-:Y:S01]  /*7c70*/  UMOV UR7, 0x40000040 ;  /* 0x4000004000077882 */ /* 0x000fe20000000000 */
[----:B0-2---:R-:W-:Y:S01]  /*7c80*/  FMNMX.FTZ R0, R88, R15, !PT ;  /* 0x0000000f58007209 */ /* 0x005fe20007810000 */
[----:B------:R-:W-:Y:S01]  /*7c90*/  USHF.R.U32.HI UR6, URZ, 0x4, UR6 ;  /* 0x000000043f067899 */ /* 0x000fe20008011606 */
[----:B-1----:R-:W0:Y:S01]  /*7ca0*/  LDC R10, c[0x0][0x988] ;  /* 0x00026200ff0a7b82 */ /* 0x002e220000000800 */
[----:B------:R-:W-:Y:S01]  /*7cb0*/  FMNMX.FTZ R2, R90, R14, !PT ;  /* 0x0000000e5a027209 */ /* 0x000fe20007810000 */
[----:B------:R-:W1:Y:S01]  /*7cc0*/  S2R R160, SR_TID.X ;  /* 0x0000000000a07919 */ /* 0x000e620000002100 */
[----:B------:R-:W-:Y:S01]  /*7cd0*/  ULOP3.LUT UR6, UR6, 0x3fff, URZ, 0xc0, !UPT ;  /* 0x00003fff06067892 */ /* 0x000fe2000f8ec03f */
[----:B------:R-:W-:-:S03]  /*7ce0*/  FMNMX.FTZ R3, R89, R0, !PT ;  /* 0x0000000059037209 */ /* 0x000fc60007810000 */
[----:B------:R-:W-:Y:S01]  /*7cf0*/  ULOP3.LUT UR6, UR6, 0x3000000, URZ, 0xfc, !UPT ;  /* 0x0300000006067892 */ /* 0x000fe2000f8efc3f */
[----:B------:R-:W-:-:S03]  /*7d00*/  FMNMX.FTZ R0, R92, R3, !PT ;  /* 0x000000035c007209 */ /* 0x000fc60007810000 */
[----:B------:R-:W-:Y:S01]  /*7d10*/  UIMAD UR4, UR4, 0x600, UR6 ;  /* 0x00000600040478a4 */ /* 0x000fe2000f8e0206 */
[----:B------:R-:W-:-:S04]  /*7d20*/  FMNMX.FTZ R3, R93, R0, !PT ;  /* 0x000000005d037209 */ /* 0x000fc80007810000 */
        /* <DEDUP_REMOVED lines=8> */
[----:B------:R-:W-:Y:S02]  /*7db0*/  FMNMX.FTZ R0, R104, R3, !PT ;  /* 0x0000000368007209 */ /* 0x000fe40007810000 */
[----:B-1----:R-:W-:Y:S02]  /*7dc0*/  LOP3.LUT P1, RZ, R160, 0x7f, RZ, 0xc0, !PT ;  /* 0x0000007fa0ff7812 */ /* 0x002fe4000782c0ff */
        /* <DEDUP_REMOVED lines=15> */
[----:B------:R-:W1:Y:S02]  /*7ec0*/  SHFL.BFLY PT, R3, R0, 0x2, 0x1f ;  /* 0x0c401f0000037f89 */ /* 0x000e6400000e0000 */
[----:B-1----:R-:W-:-:S05]  /*7ed0*/  FMNMX.FTZ R20, R0, R3, !PT ;  /* 0x0000000300147209 */ /* 0x002fca0007810000 */
[----:B------:R-:W1:Y:S02]  /*7ee0*/  SHFL.BFLY PT, R3, R20, 0x1, 0x1f ;  /* 0x0c201f0014037f89 */ /* 0x000e6400000e0000 */
[----:B-1----:R-:W-:-:S05]  /*7ef0*/  FMNMX.FTZ R3, R20, R3, !PT ;  /* 0x0000000314037209 */ /* 0x002fca0007810000 */
[----:B------:R-:W-:-:S04]  /*7f00*/  FADD.FTZ R9, -R3, R15 ;  /* 0x0000000f03097221 */ /* 0x000fc80000010100 */
[----:B0-----:R-:W-:Y:S01]  /*7f10*/  FMUL.FTZ R21, R9, R10 ;  /* 0x0000000a09157220 */ /* 0x001fe20000410000 */
[----:B------:R-:W-:Y:S02]  /*7f20*/  WARPGROUP.DEPBAR.LE gsb0, 0x0 ;  /* 0x00008000000079c5 */ /* 0x000fe40000010000 */
[----:B------:R-:W-:Y:S01]  /*7f30*/  WARPGROUP.ARRIVE ;  /* 0x00000000000079c5 */ /* 0x000fe20000000000 */
[----:B------:R-:W-:Y:S01]  /*7f40*/  FMNMX.FTZ R9, R91, R2, !PT ;  /* 0x000000025b097209 */ /* 0x000fe20007810000 */
[----:B------:R0:W-:Y:S03]  /*7f50*/  MUFU.EX2 R0, R21 ;  /* 0x0000001500007308 */ /* 0x0001e60000000800 */
[----:B------:R-:W-:Y:S01]  /*7f60*/  FMNMX.FTZ R2, R94, R9, !PT ;  /* 0x000000095e027209 */ /* 0x000fe20007810000 */
[----:B------:R-:W-:Y:S01]  /*7f70*/  HGMMA.64x128x16.F32 R24, R152, gdesc[UR4].tnspB, R24, gsb0 ;  /* 0x41e0000498187df0 */ /* 0x000fe20008000818 */
[----:B------:R-:W-:Y:S01]  /*7f80*/  UIADD3 UR6, UR4, 0x100, URZ ;  /* 0x0000010004067890 */ /* 0x000fe2000fffe03f */
[----:B------:R-:W-:Y:S01]  /*7f90*/  UMOV UR7, 0x40000040 ;  /* 0x4000004000077882 */ /* 0x000fe20000000000 */
        /* <DEDUP_REMOVED lines=23> */
[----:B------:R-:W1:Y:S01]  /*8110*/  SHFL.BFLY PT, R2, R9, 0x1, 0x1f ;  /* 0x0c201f0009027f89 */ /* 0x000e6200000e0000 */
[----:B------:R-:W-:Y:S02]  /*8120*/  WARPGROUP.DEPBAR.LE gsb0, 0x0 ;  /* 0x00008000000079c5 */ /* 0x000fe40000010000 */
[----:B------:R-:W-:Y:S01]  /*8130*/  WARPGROUP.ARRIVE ;  /* 0x00000000000079c5 */ /* 0x000fe20000000000 */
[----:B-1----:R-:W-:-:S05]  /*8140*/  FMNMX.FTZ R9, R9, R2, !PT ;  /* 0x0000000209097209 */ /* 0x002fca0007810000 */
[----:B------:R-:W-:Y:S01]  /*8150*/  HGMMA.64x128x16.F32 R24, R148, gdesc[UR4].tnspB, R24, gsb0 ;  /* 0x41e0000494187df0 */ /* 0x000fe20008000818 */
[----:B------:R-:W-:Y:S01]  /*8160*/  UIADD3 UR6, UR4, 0x180, URZ ;  /* 0x0000018004067890 */ /* 0x000fe2000fffe03f */
[----:B------:R-:W-:Y:S01]  /*8170*/  UMOV UR7, 0x40000040 ;  /* 0x4000004000077882 */ /* 0x000fe20000000000 */
[----:B------:R-:W-:Y:S02]  /*8180*/  WARPGROUP.DEPBAR.LE gsb0, 0x0 ;  /* 0x00008000000079c5 */ /* 0x000fe40000010000 */
[----:B------:R-:W-:Y:S01]  /*8190*/  WARPGROUP.ARRIVE ;  /* 0x00000000000079c5 */ /* 0x000fe20000000000 */
[----:B------:R-:W-:-:S04]  /*81a0*/  FMUL.FTZ R149, R3, R10 ;  /* 0x0000000a03957220 */ /* 0x000fc80000410000 */
[-CC-:B------:R-:W-:Y:S02]  /*81b0*/  FFMA.FTZ R156, R89, R10.reuse, -R149.reuse ;  /* 0x0000000a599c7223 */ /* 0x180fe40000010895 */
[----:B------:R-:W-:Y:S01]  /*81c0*/  HGMMA.64x128x16.F32 R24, R144, gdesc[UR4].tnspB, R24, gsb0 ;  /* 0x41e0000490187df0 */ /* 0x000fe20008000818 */
[----:B------:R-:W-:Y:S01]  /*81d0*/  UIADD3 UR6, UR4, 0x200, URZ ;  /* 0x0000020004067890 */ /* 0x000fe2000fffe03f */
[-CC-:B0-----:R-:W-:Y:S01]  /*81e0*/  FFMA.FTZ R21, R93, R10.reuse, -R149.reuse ;  /* 0x0000000a5d157223 */ /* 0x181fe20000010895 */
[----:B------:R-:W-:Y:S01]  /*81f0*/  UMOV UR7, 0x40000040 ;  /* 0x4000004000077882 */ /* 0x000fe20000000000 */
[----:B------:R-:W-:Y:S01]  /*8200*/  UIADD3 UR4, UR4, 0x280, URZ ;  /* 0x0000028004047890 */ /* 0x000fe2000fffe03f */
        /* <DEDUP_REMOVED lines=10> */
[C---:B------:R-:W-:Y:S01]  /*82b0*/  FADD.FTZ R129, -R9.reuse, R14 ;  /* 0x0000000e09817221 */ /* 0x040fe20000010100 */
[-C--:B------:R-:W-:Y:S01]  /*82c0*/  FMUL.FTZ R133, R9, R10.reuse ;  /* 0x0000000a09857220 */ /* 0x080fe20000410000 */
[-CC-:B------:R-:W-:Y:S01]  /*82d0*/  FFMA.FTZ R15, R88, R10.reuse, -R149.reuse ;  /* 0x0000000a580f7223 */ /* 0x180fe20000010895 */
[-C--:B------:R-:W-:Y:S01]  /*82e0*/  FFMA.FTZ R158, R92, R10.reuse, -R149 ;  /* 0x0000000a5c9e7223 */ /* 0x080fe20000010895 */
[-C--:B------:R-:W-:Y:S01]  /*82f0*/  FMUL.FTZ R129, R129, R10.reuse ;  /* 0x0000000a81817220 */ /* 0x080fe20000410000 */
[-CC-:B------:R-:W-:Y:S01]  /*8300*/  FFMA.FTZ R90, R90, R10.reuse, -R133.reuse ;  /* 0x0000000a5a5a7223 */ /* 0x180fe20000010885 */
[-CC-:B------:R-:W-:Y:S01]  /*8310*/  FFMA.FTZ R91, R91, R10.reuse, -R133.reuse ;  /* 0x0000000a5b5b7223 */ /* 0x180fe20000010885 */
[-C--:B------:R-:W-:Y:S01]  /*8320*/  FFMA.FTZ R94, R94, R10.reuse, -R133 ;  /* 0x0000000a5e5e7223 */ /* 0x080fe20000010885 */
[----:B------:R-:W-:Y:S01]  /*8330*/  MUFU.EX2 R15, R15 ;  /* 0x0000000f000f7308 */ /* 0x000fe20000000800 */
[-C--:B------:R-:W-:Y:S01]  /*8340*/  FFMA.FTZ R154, R100, R10.reuse, -R149 ;  /* 0x0000000a649a7223 */ /* 0x080fe20000010895 */
[-C--:B------:R-:W-:Y:S01]  /*8350*/  FFMA.FTZ R95, R95, R10.reuse, -R133 ;  /* 0x0000000a5f5f7223 */ /* 0x080fe20000010885 */
[-C--:B------:R-:W-:Y:S01]  /*8360*/  FFMA.FTZ R152, R96, R10.reuse, -R149 ;  /* 0x0000000a60987223 */ /* 0x080fe20000010895 */
[-CC-:B------:R-:W-:Y:S01]  /*8370*/  FFMA.FTZ R98, R98, R10.reuse, -R133.reuse ;  /* 0x0000000a62627223 */ /* 0x180fe20000010885 */
[-CC-:B------:R-:W-:Y:S01]  /*8380*/  FFMA.FTZ R99, R99, R10.reuse, -R133.reuse ;  /* 0x0000000a63637223 */ /* 0x180fe20000010885 */
[-CC-:B------:R-:W-:Y:S01]  /*8390*/  FFMA.FTZ R102, R102, R10.reuse, -R133.reuse ;  /* 0x0000000a66667223 */ /* 0x180fe20000010885 */
[-C--:B------:R-:W-:Y:S01]  /*83a0*/  FFMA.FTZ R103, R103, R10.reuse, -R133 ;  /* 0x0000000a67677223 */ /* 0x080fe20000010885 */
[----:B------:R-:W-:Y:S01]  /*83b0*/  MUFU.EX2 R2, R129 ;  /* 0x0000008100027308 */ /* 0x000fe20000000800 */
[-C--:B------:R-:W-:Y:S01]  /*83c0*/  FFMA.FTZ R148, R104, R10.reuse, -R149 ;  /* 0x0000000a68947223 */ /* 0x080fe20000010895 */
[-CC-:B------:R-:W-:Y:S01]  /*83d0*/  FFMA.FTZ R106, R106, R10.reuse, -R133.reuse ;  /* 0x0000000a6a6a7223 */ /* 0x180fe20000010885 */
[-C--:B------:R-:W-:Y:S01]  /*83e0*/  FFMA.FTZ R107, R107, R10.reuse, -R133 ;  /* 0x0000000a6b6b7223 */ /* 0x080fe20000010885 */
[-C--:B------:R-:W-:Y:S01]  /*83f0*/  FFMA.FTZ R150, R108, R10.reuse, -R149 ;  /* 0x0000000a6c967223 */ /* 0x080fe20000010895 */
[-CC-:B------:R-:W-:Y:S01]  /*8400*/  FFMA.FTZ R110, R110, R10.reuse, -R133.reuse ;  /* 0x0000000a6e6e7223 */ /* 0x180fe20000010885 */
[-CC-:B------:R-:W-:Y:S01]  /*8410*/  FFMA.FTZ R111, R111, R10.reuse, -R133.reuse ;  /* 0x0000000a6f6f7223 */ /* 0x180fe20000010885 */
[-CC-:B------:R-:W-:Y:S01]  /*8420*/  FFMA.FTZ R114, R114, R10.reuse, -R133.reuse ;  /* 0x0000000a72727223 */ /* 0x180fe20000010885 */
[----:B------:R-:W0:Y:S01]  /*8430*/  MUFU.EX2 R157, R90 ;  /* 0x0000005a009d7308 */ /* 0x000e220000000800 */
[-CC-:B------:R-:W-:Y:S01]  /*8440*/  FFMA.FTZ R115, R115, R10.reuse, -R133.reuse ;  /* 0x0000000a73737223 */ /* 0x180fe20000010885 */
[-CC-:B------:R-:W-:Y:S01]  /*8450*/  FFMA.FTZ R118, R118, R10.reuse, -R133.reuse ;  /* 0x0000000a76767223 */ /* 0x180fe20000010885 */
[-C--:B------:R-:W-:Y:S01]  /*8460*/  FFMA.FTZ R119, R119, R10.reuse, -R133 ;  /* 0x0000000a77777223 */ /* 0x080fe20000010885 */
[-C--:B------:R-:W-:Y:S01]  /*8470*/  FFMA.FTZ R20, R120, R10.reuse, -R149 ;  /* 0x0000000a78147223 */ /* 0x080fe20000010895 */
[-CC-:B------:R-:W-:Y:S01]  /*8480*/  FFMA.FTZ R122, R122, R10.reuse, -R133.reuse ;  /* 0x0000000a7a7a7223 */ /* 0x180fe20000010885 */
[-C--:B------:R-:W-:Y:S01]  /*8490*/  FFMA.FTZ R123, R123, R10.reuse, -R133 ;  /* 0x0000000a7b7b7223 */ /* 0x080fe20000010885 */
[-C--:B------:R-:W-:Y:S01]  /*84a0*/  FFMA.FTZ R88, R124, R10.reuse, -R149 ;  /* 0x0000000a7c587223 */ /* 0x080fe20000010895 */
[----:B------:R-:W1:Y:S01]  /*84b0*/  MUFU.EX2 R156, R156 ;  /* 0x0000009c009c7308 */ /* 0x000e620000000800 */
[----:B------:R-:W-:Y:S01]  /*84c0*/  FFMA.FTZ R126, R126, R10, -R133 ;  /* 0x0000000a7e7e7223 */ /* 0x000fe20000010885 */
[----:B------:R-:W-:-:S02]  /*84d0*/  IMAD.U32 R14, RZ, RZ, UR5 ;  /* 0x00000005ff0e7e24 */ /* 0x000fc4000f8e00ff */
[-C--:B------:R-:W-:Y:S01]  /*84e0*/  FFMA.FTZ R127, R127, R10.reuse, -R133 ;  /* 0x0000000a7f7f7223 */ /* 0x080fe20000010885 */
[-C--:B------:R-:W-:Y:S01]  /*84f0*/  FFMA.FTZ R92, R128, R10.reuse, -R149 ;  /* 0x0000000a805c7223 */ /* 0x080fe20000010895 */
[-CC-:B------:R-:W-:Y:S01]  /*8500*/  FFMA.FTZ R130, R130, R10.reuse, -R133.reuse ;  /* 0x0000000a82827223 */ /* 0x180fe20000010885 */
[----:B------:R-:W-:Y:S02]  /*8510*/  @!P1 VIADD R14, R14, 0x2a840 ;  /* 0x0002a8400e0e9836 */ /* 0x000fe40000000000 */
[-C--:B------:R-:W-:Y:S01]  /*8520*/  FFMA.FTZ R131, R131, R10.reuse, -R133 ;  /* 0x0000000a83837223 */ /* 0x080fe20000010885 */
[----:B------:R2:W3:Y:S01]  /*8530*/  MUFU.EX2 R100, R91 ;  /* 0x0000005b00647308 */ /* 0x0004e20000000800 */
[----:B0-----:R-:W-:Y:S01]  /*8540*/  FFMA.FTZ R5, R2, R5, R157 ;  /* 0x0000000502057223 */ /* 0x001fe2000001009d */
[----:B------:R-:W-:Y:S01]  /*8550*/  IMAD.U32 R90, RZ, RZ, UR10 ;  /* 0x0000000aff5a7e24 */ /* 0x000fe2000f8e00ff */
[----:B------:R-:W-:Y:S01]  /*8560*/  @!P1 PRMT R14, RZ, 0x654, R14 ;  /* 0x00000654ff0e9816 */ /* 0x000fe2000000000e */
[-C--:B------:R-:W-:Y:S01]  /*8570*/  FFMA.FTZ R96, R132, R10.reuse, -R149 ;  /* 0x0000000a84607223 */ /* 0x080fe20000010895 */
[-CC-:B------:R-:W-:Y:S01]  /*8580*/  FFMA.FTZ R134, R134, R10.reuse, -R133.reuse ;  /* 0x0000000a86867223 */ /* 0x180fe20000010885 */
[----:B------:R-:W-:-:S02]  /*8590*/  FFMA.FTZ R133, R135, R10, -R133 ;  /* 0x0000000a87857223 */ /* 0x000fc40000010885 */
[----:B------:R-:W0:Y:S01]  /*85a0*/  MUFU.EX2 R158, R158 ;  /* 0x0000009e009e7308 */ /* 0x000e220000000800 */
[----:B--2---:R-:W-:-:S04]  /*85b0*/  FFMA.FTZ R91, R0, R8, R15 ;  /* 0x00000008005b7223 */ /* 0x004fc8000001000f */
[C---:B-1----:R-:W-:Y:S01]  /*85c0*/  FADD.FTZ R91, R156.reuse, R91 ;  /* 0x0000005b9c5b7221 */ /* 0x042fe20000010000 */
[----:B------:R-:W-:Y:S02]  /*85d0*/  F2FP.F16.F32.PACK_AB R156, R156, R15 ;  /* 0x0000000f9c9c723e */ /* 0x000fe400000000ff */
[----:B------:R-:W1:Y:S01]  /*85e0*/  MUFU.EX2 R94, R94 ;  /* 0x0000005e005e7308 */ /* 0x000e620000000800 */
[C---:B---3--:R-:W-:Y:S01]  /*85f0*/  FADD.FTZ R5, R100.reuse, R5 ;  /* 0x0000000564057221 */ /* 0x048fe20000010000 */
        /* <DEDUP_REMOVED lines=20> */
[----:B------:R-:W-:Y:S01]  /*8740*/  F2FP.F16.F32.PACK_AB R153, R99, R98 ;  /* 0x000000626399723e */ /* 0x000fe200000000ff */
[----:B------:R-:W-:Y:S02]  /*8750*/  WARPGROUP.DEPBAR.LE gsb0, 0x0 ;  /* 0x00008000000079c5 */ /* 0x000fe40000010000 */
[----:B------:R-:W-:-:S03]  /*8760*/  WARPGROUP.ARRIVE ;  /* 0x00000000000079c5 */ /* 0x000fc60000000000 */
[----:B------:R-:W1:Y:S01]  /*8770*/  MUFU.EX2 R93, R93 ;  /* 0x0000005d005d7308 */ /* 0x000e620000000800 */
[----:B--2---:R-:W-:Y:S01]  /*8780*/  FADD.FTZ R8, R154, R91 ;  /* 0x0000005b9a087221 */ /* 0x004fe20000010000 */
[-CC-:B------:R-:W-:Y:S01]  /*8790*/  FFMA.FTZ R144, R112, R10.reuse, -R149.reuse ;  /* 0x0000000a70907223 */ /* 0x180fe20000010895 */
[----:B------:R-:W-:Y:S01]  /*87a0*/  FFMA.FTZ R146, R116, R10, -R149 ;  /* 0x0000000a74927223 */ /* 0x000fe20000010895 */
[----:B------:R-:W-:Y:S01]  /*87b0*/  HGMMA.64x128x16.F32 R24, R140, gdesc[UR4].tnspB, R24, gsb0 ;  /* 0x41e000048c187df0 */ /* 0x000fe20008000818 */
[----:B------:R-:W-:Y:S01]  /*87c0*/  UMOV UR6, UR4 ;  /* 0x0000000400067c82 */ /* 0x000fe20008000000 */
[----:B------:R-:W-:Y:S02]  /*87d0*/  UMOV UR7, 0x40000040 ;  /* 0x4000004000077882 */ /* 0x000fe40000000000 */
[----:B------:R-:W2:Y:S01]  /*87e0*/  MUFU.EX2 R103, R103 ;  /* 0x0000006700677308 */ /* 0x000ea20000000800 */
[----:B0-----:R-:W-:Y:S01]  /*87f0*/  FADD.FTZ R5, R102, R5 ;  /* 0x0000000566057221 */ /* 0x001fe20000010000 */
[----:B------:R-:W-:-:S06]  /*8800*/  UMOV UR4, UR36 ;  /* 0x0000002400047c82 */ /* 0x000fcc0008000000 */
        /* <DEDUP_REMOVED lines=43> */
[----:B------:R-:W-:Y:S02]  /*8ac0*/  WARPGROUP.DEPBAR.LE gsb0, 0x0 ;  /* 0x00008000000079c5 */ /* 0x000fe40000010000 */
[----:B------:R-:W-:-:S03]  /*8ad0*/  WARPGROUP.ARRIVE ;  /* 0x00000000000079c5 */ /* 0x000fc60000000000 */
[----:B------:R-:W2:Y:S01]  /*8ae0*/  MUFU.EX2 R122, R122 ;  /* 0x0000007a007a7308 */ /* 0x000ea20000000800 */
[C---:B0-----:R-:W-:Y:S01]  /*8af0*/  FADD.FTZ R5, R119.reuse, R5 ;  /* 0x0000000577057221 */ /* 0x041fe20000010000 */
[----:B------:R-:W-:Y:S01]  /*8b00*/  F2FP.F16.F32.PACK_AB R147, R119, R118 ;  /* 0x000000767793723e */ /* 0x000fe200000000ff */
[----:B------:R-:W-:Y:S01]  /*8b10*/  HGMMA.64x128x16.F32 R24, R136, gdesc[UR4].tnspB, R24, gsb0 ;  /* 0x41e0000488187df0 */ /* 0x000fe20008000818 */
[----:B------:R-:W-:-:S04]  /*8b20*/  UMOV UR7, UR37 ;  /* 0x0000002500077c82 */ /* 0x000fc80008000000 */
        /* <DEDUP_REMOVED lines=25> */
[----:B--2---:R-:W-:-:S07]  /*8cc0*/  FADD.FTZ R15, R121, R8 ;  /* 0x00000008790f7221 */ /* 0x004fce0000010000 */
[----:B------:R-:W2:Y:S01]  /*8cd0*/  MUFU.EX2 R134, R134 ;  /* 0x0000008600867308 */ /* 0x000ea20000000800 */
[----:B0-----:R-:W-:-:S07]  /*8ce0*/  FADD.FTZ R5, R131, R5 ;  /* 0x0000000583057221 */ /* 0x001fce0000010000 */
[----:B------:R-:W0:Y:S01]  /*8cf0*/  MUFU.EX2 R125, R125 ;  /* 0x0000007d007d7308 */ /* 0x000e220000000800 */
[----:B-1----:R-:W-:Y:S01]  /*8d00*/  FADD.FTZ R8, R96, R15 ;  /* 0x0000000f60087221 */ /* 0x002fe20000010000 */
[----:B------:R-:W-:-:S06]  /*8d10*/  IMAD.MOV.U32 R15, RZ, RZ, R3 ;  /* 0x000000ffff0f7224 */ /* 0x000fcc00078e0003 */
[----:B------:R-:W1:Y:S01]  /*8d20*/  MUFU.EX2 R133, R133 ;  /* 0x0000008500857308 */ /* 0x000e620000000800 */
[----:B--2---:R-:W-:Y:S01]  /*8d30*/  FADD.FTZ R5, R134, R5 ;  /* 0x0000000586057221 */ /* 0x004fe20000010000 */
[----:B0-----:R-:W-:-:S03]  /*8d40*/  FADD.FTZ R8, R125, R8 ;  /* 0x000000087d087221 */ /* 0x001fc60000010000 */
[----:B-1----:R-:W-:Y:S01]  /*8d50*/  FADD.FTZ R5, R133, R5 ;  /* 0x0000000585057221 */ /* 0x002fe20000010000 */
[----:B------:R-:W-:Y:S02]  /*8d60*/  WARPGROUP.DEPBAR.LE gsb0, 0x0 ;  /* 0x00008000000079c5 */ /* 0x000fe40000010000 */
[----:B------:R0:W-:Y:S01]  /*8d70*/  @!P1 SYNCS.ARRIVE.TRANS64.RED.A1T0 RZ, [R14+URZ], RZ ;  /* 0x000000ff0eff99a7 */ /* 0x0001e2000810043f */
[----:B------:R-:W-:Y:S02]  /*8d80*/  F2FP.F16.F32.PACK_AB R136, R121, R92 ;  /* 0x0000005c7988723e */ /* 0x000fe400000000ff */
[----:B------:R-:W-:Y:S02]  /*8d90*/  F2FP.F16.F32.PACK_AB R137, R131, R130 ;  /* 0x000000828389723e */ /* 0x000fe400000000ff */
[----:B------:R-:W-:Y:S02]  /*8da0*/  F2FP.F16.F32.PACK_AB R138, R125, R96 ;  /* 0x000000607d8a723e */ /* 0x000fe400000000ff */
[----:B------:R-:W-:Y:S01]  /*8db0*/  F2FP.F16.F32.PACK_AB R139, R133, R134 ;  /* 0x00000086858b723e */ /* 0x000fe200000000ff */
[----:B0-----:R-:W-:-:S05]  /*8dc0*/  @!P1 VIADD R14, R90, 0x2a860 ;  /* 0x0002a8605a0e9836 */ /* 0x001fca0000000000 */
[----:B------:R-:W-:-:S04]  /*8dd0*/  @!P1 PRMT R14, RZ, 0x654, R14 ;  /* 0x00000654ff0e9816 */ /* 0x000fc8000000000e */
[----:B------:R0:W-:Y:S01]  /*8de0*/  @!P1 SYNCS.ARRIVE.TRANS64.RED.A1T0 RZ, [R14+URZ], RZ ;  /* 0x000000ff0eff99a7 */ /* 0x0001e2000810043f */
[C---:B------:R-:W-:Y:S01]  /*8df0*/  ISETP.GT.AND P1, PT, R12.reuse, R13, PT ;  /* 0x0000000d0c00720c */ /* 0x040fe20003f24270 */
[----:B------:R-:W-:Y:S02]  /*8e00*/  VIADD R12, R12, 0xffffffff ;  /* 0xffffffff0c0c7836 */ /* 0x000fe40000000000 */
[----:B0-----:R-:W-:-:S10]  /*8e10*/  IMAD.MOV.U32 R14, RZ, RZ, R9 ;  /* 0x000000ffff0e7224 */ /* 0x001fd400078e0009 */
[----:B------:R-:W-:Y:S05]  /*8e20*/  @P1 BRA `(.L_x_1110) ;  /* 0xffffffe400181947 */ /* 0x000fea000383ffff */
.L_x_1101:
[----:B------:R-:W-:-:S13]  /*8e30*/  ISETP.GE.AND P1, PT, R12, R23, PT ;  /* 0x000000170c00720c */ /* 0x000fda0003f26270 */
[----:B------:R-:W-:Y:S05]  /*8e40*/  @!P1 BRA `(.L_x_1111) ;  /* 0x0000002c00549947 */ /* 0x000fea0003800000 */
[----:B------:R-:W-:Y:S01]  /*8e50*/  IMAD.IADD R15, R16, 0x1, -R17 ;  /* 0x00000001100f7824 */ /* 0x000fe200078e0a11 */
[----:B------:R-:W-:Y:S01]  /*8e60*/  UMOV UR7, UR37 ;  /* 0x0000002500077c82 */ /* 0x000fe20008000000 */
[----:B------:R-:W-:Y:S01]  /*8e70*/  IMAD.MOV.U32 R13, RZ, RZ, R9 ;  /* 0x000000ffff0d7224 */ /* 0x000fe200078e0009 */
[----:B------:R-:W-:Y:S01]  /*8e80*/  UMOV UR4, UR36 ;  /* 0x0000002400047c82 */ /* 0x000fe20008000000 */
[----:B------:R-:W-:Y:S01]  /*8e90*/  IMAD.MOV.U32 R14, RZ, RZ, R3 ;  /* 0x000000ffff0e7224 */ /* 0x000fe200078e0003 */
[----:B------:R-:W-:Y:S01]  /*8ea0*/  IADD3 R161, R15, 0x8, R4 ;  /* 0x000000080fa17810 */ /* 0x000fe20007ffe004 */
[----:B------:R-:W-:Y:S01]  /*8eb0*/  IMAD.IADD R15, R4, 0x1, R15 ;  /* 0x00000001040f7824 */ /* 0x000fe200078e020f */
[----:B------:R-:W-:Y:S01]  /*8ec0*/  ULDC UR58, c[0x0][0x9e4] ;  /* 0x00027900003a7ab9 */ /* 0x000fe20000000800 */
[----:B------:R-:W-:Y:S01]  /*8ed0*/  ULDC UR59, c[0x0][0x9dc] ;  /* 0x00027700003b7ab9 */ /* 0x000fe20000000800 */
[----:B------:R-:W-:-:S07]  /*8ee0*/  LOP3.LUT R21, RZ, R161, RZ, 0x33, !PT ;  /* 0x000000a1ff157212 */ /* 0x000fce00078e33ff */
.L_x_1128:
[----:B------:R-:W-:-:S04]  /*8ef0*/  UIADD3 UR5, UR4, 0x1, URZ ;  /* 0x0000000104057890 */ /* 0x000fc8000fffe03f */
[----:B------:R-:W-:-:S04]  /*8f00*/  UISETP.NE.AND UP0, UPT, UR5, 0x2, UPT ;  /* 0x000000020500788c */ /* 0x000fc8000bf05270 */
[----:B------:R-:W-:Y:S02]  /*8f10*/  USEL UR37, URZ, 0x1, UP0 ;  /* 0x000000013f257887 */ /* 0x000fe40008000000 */
[----:B------:R-:W-:Y:S02]  /*8f20*/  USEL UR36, UR5, URZ, UP0 ;  /* 0x0000003f05247287 */ /* 0x000fe40008000000 */
[----:B------:R-:W-:Y:S01]  /*8f30*/  ULOP3.LUT UR37, UR7, UR37, URZ, 0x3c, !UPT ;  /* 0x0000002507257292 */ /* 0x000fe2000f8e3c3f */
[----:B------:R-:W-:Y:S11]  /*8f40*/  @!P0 BRA `(.L_x_1112) ;  /* 0x0000000000048947 */ /* 0x000ff60003800000 */
[----:B------:R-:W-:Y:S01]  /*8f50*/  BPT.TRAP 0x1 ;  /* 0x000000040000795c */ /* 0x000fe20000300000 */
.L_x_1112:
[----:B------:R-:W-:Y:S01]  /*8f60*/  ULEA UR5, UR36, UR38, 0x3 ;  /* 0x0000002624057291 */ /* 0x000fe2000f8e183f */
[----:B------:R-:W-:-:S05]  /*8f70*/  IMAD.U32 R3, RZ, RZ, UR37 ;  /* 0x00000025ff037e24 */ /* 0x000fca000f8e00ff */
[----:B------:R-:W-:-:S04]  /*8f80*/  SHF.L.U32 R3, R3, 0x1f, RZ ;  /* 0x0000001f03037819 */ /* 0x000fc800000006ff */
[----:B------:R0:W1:Y:S01]  /*8f90*/  SYNCS.PHASECHK.TRANS64.TRYWAIT P1, [UR5+0x2a830], R3 ;  /* 0x02a83003ff0075a7 */ /* 0x0000620008020145 */
[----:B------:R-:W-:Y:S05]  /*8fa0*/  @!P0 BRA `(.L_x_1113) ;  /* 0x0000000000048947 */ /* 0x000fea0003800000 */
[----:B------:R-:W-:Y:S01]  /*8fb0*/  BPT.TRAP 0x1 ;  /* 0x000000040000795c */ /* 0x000fe20000300000 */
.L_x_1113:
[----:B-1----:R-:W-:Y:S05]  /*8fc0*/  @P1 BRA `(.L_x_1114) ;  /* 0x0000000000081947 */ /* 0x002fea0003800000 */
[----:B------:R-:W1:Y:S02]  /*8fd0*/  SYNCS.PHASECHK.TRANS64.TRYWAIT P1, [UR5+0x2a830], R3 ;  /* 0x02a83003ff0075a7 */ /* 0x000e640008020145 */
[----:B-1----:R-:W-:Y:S05]  /*8fe0*/  @!P1 BRA `(.L_x_1115) ;  /* 0x000000ac00409947 */ /* 0x002fea0003800000 */
.L_x_1114:
        /* <DEDUP_REMOVED lines=131> */
.L_x_1116:
[----:B------:R-:W-:Y:S01]  /*9820*/  ULEA UR10, UR4, UR38, 0x3 ;  /* 0x00000026040a7291 */ /* 0x000fe2000f8e183f */
[----:B------:R-:W-:-:S05]  /*9830*/  IMAD.U32 R0, RZ, RZ, UR7 ;  /* 0x00000007ff007e24 */ /* 0x000fca000f8e00ff */
[----:B------:R-:W-:-:S04]  /*9840*/  SHF.L.U32 R0, R0, 0x1f, RZ ;  /* 0x0000001f00007819 */ /* 0x000fc800000006ff */
[----:B------:R2:W3:Y:S01]  /*9850*/  SYNCS.PHASECHK.TRANS64.TRYWAIT P1, [UR10+0x2a850], R0 ;  /* 0x02a85000ff0075a7 */ /* 0x0004e2000802014a */
[----:B------:R-:W-:Y:S05]  /*9860*/  @!P0 BRA `(.L_x_1117) ;  /* 0x0000000000048947 */ /* 0x000fea0003800000 */
[----:B------:R-:W-:Y:S01]  /*9870*/  BPT.TRAP 0x1 ;  /* 0x000000040000795c */ /* 0x000fe20000300000 */
.L_x_1117:
[----:B---3--:R-:W-:Y:S05]  /*9880*/  @P1 BRA `(.L_x_1118) ;  /* 0x0000000000081947 */ /* 0x008fea0003800000 */
[----:B------:R-:W3:Y:S02]  /*9890*/  SYNCS.PHASECHK.TRANS64.TRYWAIT P1, [UR10+0x2a850], R0 ;  /* 0x02a85000ff0075a7 */ /* 0x000ee4000802014a */
[----:B---3--:R-:W-:Y:S05]  /*98a0*/  @!P1 BRA `(.L_x_1119) ;  /* 0x000000a400289947 */ /* 0x008fea0003800000 */
.L_x_1118:
[----:B------:R-:W-:Y:S01]  /*98b0*/  UIADD3 UR6, UR38, 0x400, URZ ;  /* 0x0000040026067890 */ /* 0x000fe2000fffe03f */
[----:B------:R-:W-:Y:S01]  /*98c0*/  WARPGROUP.ARRIVE ;  /* 0x00000000000079c5 */ /* 0x000fe20000000000 */
[----:B------:R-:W-:-:S05]  /*98d0*/  UMOV UR7, 0x40000040 ;  /* 0x4000004000077882 */ /* 0x000fca0000000000 */
[----:B------:R-:W3:Y:S01]  /*98e0*/  S2R R160, SR_TID.X ;  /* 0x0000000000a07919 */ /* 0x000ee20000002100 */
[----:B------:R-:W-:Y:S01]  /*98f0*/  USHF.R.U32.HI UR6, URZ, 0x4, UR6 ;  /* 0x000000043f067899 */ /* 0x000fe20008011606 */
[----:B0-2---:R-:W-:Y:S01]  /*9900*/  IMAD.U32 R0, RZ, RZ, UR5 ;  /* 0x00000005ff007e24 */ /* 0x005fe2000f8e00ff */
[----:B------:R-:W-:Y:S02]  /*9910*/  ULDC UR11, c[0x0][0x9e0] ;  /* 0x00027800000b7ab9 */ /* 0x000fe40000000800 */
[----:B------:R-:W-:-:S04]  /*9920*/  ULOP3.LUT UR6, UR6, 0x3fff, URZ, 0xc0, !UPT ;  /* 0x00003fff06067892 */ /* 0x000fc8000f8ec03f */
[----:B------:R-:W-:-:S04]  /*9930*/  ULOP3.LUT UR6, UR6, 0x3000000, URZ, 0xfc, !UPT ;  /* 0x0300000006067892 */ /* 0x000fc8000f8efc3f */
[----:B------:R-:W-:-:S07]  /*9940*/  UIMAD UR4, UR4, 0x600, UR6 ;  /* 0x00000600040478a4 */ /* 0x000fce000f8e0206 */
[----:B------:R-:W-:Y:S02]  /*9950*/  UMOV UR6, UR4 ;  /* 0x0000000400067c82 */ /* 0x000fe40008000000 */
[----:B------:R-:W-:Y:S01]  /*9960*/  HGMMA.64x128x16.F32 R24, R156, gdesc[UR4].tnspB, R24, gsb0 ;  /* 0x41e000049c187df0 */ /* 0x000fe20008000818 */
[----:B------:R-:W-:Y:S01]  /*9970*/  UIADD3 UR6, UR4, 0x80, URZ ;  /* 0x0000008004067890 */ /* 0x000fe2000fffe03f */
[----:B------:R-:W-:Y:S01]  /*9980*/  UMOV UR7, 0x40000040 ;  /* 0x4000004000077882 */ /* 0x000fe20000000000 */
[----:B---3--:R-:W-:-:S13]  /*9990*/  LOP3.LUT P1, RZ, R160, 0x7f, RZ, 0xc0, !PT ;  /* 0x0000007fa0ff7812 */ /* 0x008fda000782c0ff */
        /* <DEDUP_REMOVED lines=19> */
[----:B------:R-:W-:Y:S01]  /*9ad0*/  WARPGROUP.ARRIVE ;  /* 0x00000000000079c5 */ /* 0x000fe20000000000 */
[----:B------:R-:W-:-:S04]  /*9ae0*/  IMAD R145, R12, -0x60, RZ ;  /* 0xffffffa00c917824 */ /* 0x000fc800078e02ff */
[----:B------:R-:W-:Y:S01]  /*9af0*/  IMAD R20, R18, -0x2, R145 ;  /* 0xfffffffe12147824 */ /* 0x000fe200078e0291 */
[----:B------:R-:W-:Y:S01]  /*9b00*/  HGMMA.64x128x16.F32 R24, R140, gdesc[UR4].tnspB, R24, gsb0 ;  /* 0x41e000048c187df0 */ /* 0x000fe20008000818 */
[----:B------:R-:W-:Y:S01]  /*9b10*/  UMOV UR6, UR4 ;  /* 0x0000000400067c82 */ /* 0x000fe20008000000 */
[----:B------:R-:W-:Y:S01]  /*9b20*/  UMOV UR7, 0x40000040 ;  /* 0x4000004000077882 */ /* 0x000fe20000000000 */
[----:B------:R-:W-:Y:S01]  /*9b30*/  IADD3 R2, R145, 0x1, R16 ;  /* 0x0000000191027810 */ /* 0x000fe20007ffe010 */
[----:B------:R-:W-:-:S04]  /*9b40*/  ULOP3.LUT UR4, URZ, UR59, URZ, 0x33, !UPT ;  /* 0x0000003b3f047292 */ /* 0x000fc8000f8e333f */
[----:B-1----:R-:W-:-:S04]  /*9b50*/  IMAD.IADD R3, R2, 0x1, -R17 ;  /* 0x0000000102037824 */ /* 0x002fc800078e0a11 */
[----:B------:R-:W-:-:S04]  /*9b60*/  IMAD R3, R18, -0x2, R3 ;  /* 0xfffffffe12037824 */ /* 0x000fc800078e0203 */
[C---:B------:R-:W-:Y:S02]  /*9b70*/  VIADD R147, R3.reuse, UR11 ;  /* 0x0000000b03937c36 */ /* 0x040fe40008000000 */
[----:B------:R-:W-:-:S04]  /*9b80*/  VIADD R149, R3, UR4 ;  /* 0x0000000403957c36 */ /* 0x000fc80008000000 */
[----:B------:R-:W-:Y:S01]  /*9b90*/  IMAD.IADD R2, R4, 0x1, R149 ;  /* 0x0000000104027824 */ /* 0x000fe200078e0295 */
[----:B------:R-:W-:Y:S02]  /*9ba0*/  WARPGROUP.DEPBAR.LE gsb0, 0x0 ;  /* 0x00008000000079c5 */ /* 0x000fe40000010000 */
[----:B------:R-:W-:-:S06]  /*9bb0*/  WARPGROUP.ARRIVE ;  /* 0x00000000000079c5 */ /* 0x000fcc0000000000 */
[----:B------:R-:W-:Y:S03]  /*9bc0*/  HGMMA.64x128x16.F32 R24, R136, gdesc[UR4].tnspB, R24, gsb0 ;  /* 0x41e0000488187df0 */ /* 0x000fe60008000818 */
[----:B------:R-:W-:Y:S02]  /*9bd0*/  WARPGROUP.DEPBAR.LE gsb0, 0x0 ;  /* 0x00008000000079c5 */ /* 0x000fe40000010000 */
[----:B------:R0:W-:Y:S01]  /*9be0*/  @!P1 SYNCS.ARRIVE.TRANS64.RED.A1T0 RZ, [R0+URZ], RZ ;  /* 0x000000ff00ff99a7 */ /* 0x0001e2000810043f */
[----:B------:R-:W-:Y:S01]  /*9bf0*/  ISETP.GE.AND P1, PT, R11, 0x1, PT ;  /* 0x000000010b00780c */ /* 0x000fe20003f26270 */
[----:B0-----:R-:W-:-:S12]  /*9c00*/  IMAD.IADD R0, R4, 0x1, R147 ;  /* 0x0000000104007824 */ /* 0x001fd800078e0293 */
[----:B------:R-:W-:Y:S05]  /*9c10*/  @!P1 BRA `(.L_x_1120) ;  /* 0x0000000000589947 */ /* 0x000fea0003800000 */
[----:B------:R-:W-:Y:S01]  /*9c20*/  ISETP.GT.AND P1, PT, R15, -0x1, PT ;  /* 0xffffffff0f00780c */ /* 0x000fe20003f24270 */
[----:B------:R-:W-:-:S12]  /*9c30*/  BSSY B0, `(.L_x_1121) ;  /* 0x0000011000007945 */ /* 0x000fd80003800000 */
[----:B------:R-:W-:Y:S05]  /*9c40*/  @P1 BRA `(.L_x_1122) ;  /* 0x0000000000241947 */ /* 0x000fea0003800000 */
[----:B------:R-:W-:Y:S01]  /*9c50*/  IMAD.U32 R9, RZ, RZ, UR58 ;  /* 0x0000003aff097e24 */ /* 0x000fe2000f8e00ff */
[----:B------:R-:W-:-:S04]  /*9c60*/  IADD3 R3, R4, R16, -R17 ;  /* 0x0000001004037210 */ /* 0x000fc80007ffe811 */
[----:B------:R-:W-:Y:S02]  /*9c70*/  ISETP.NE.AND P1, PT, R9, 0x1, PT ;  /* 0x000000010900780c */ /* 0x000fe40003f25270 */
[----:B------:R-:W-:-:S11]  /*9c80*/  LOP3.LUT R3, RZ, R3, RZ, 0x33, !PT ;  /* 0x00000003ff037212 */ /* 0x000fd600078e33ff */
[----:B------:R-:W0:Y:S02]  /*9c90*/  @P1 LDC.64 R136, c[0x0][0x9e8] ;  /* 0x00027a00ff881b82 */ /* 0x000e240000000a00 */
[----:B0-----:R-:W-:-:S05]  /*9ca0*/  @P1 IMAD.HI.U32 R10, R3, R136, RZ ;  /* 0x00000088030a1227 */ /* 0x001fca00078e00ff */
[----:B------:R-:W-:-:S04]  /*9cb0*/  @P1 SHF.R.U32.HI R3, RZ, R137, R10 ;  /* 0x00000089ff031219 */ /* 0x000fc8000001160a */
[----:B------:R-:W-:Y:S01]  /*9cc0*/  LOP3.LUT R3, RZ, R3, RZ, 0x33, !PT ;  /* 0x00000003ff037212 */ /* 0x000fe200078e33ff */
[----:B------:R-:W-:Y:S06]  /*9cd0*/  BRA `(.L_x_1123) ;  /* 0x0000000000187947 */ /* 0x000fec0003800000 */
.L_x_1122:
[----:B------:R-:W-:Y:S02]  /*9ce0*/  IMAD.U32 R9, RZ, RZ, UR58 ;  /* 0x0000003aff097e24 */ /* 0x000fe4000f8e00ff */
[----:B------:R-:W-:-:S03]  /*9cf0*/  IMAD.MOV.U32 R3, RZ, RZ, R15 ;  /* 0x000000ffff037224 */ /* 0x000fc600078e000f */
[----:B------:R-:W-:-:S13]  /*9d00*/  ISETP.NE.AND P1, PT, R9, 0x1, PT ;  /* 0x000000010900780c */ /* 0x000fda0003f25270 */
[----:B------:R-:W0:Y:S02]  /*9d10*/  @P1 LDC.64 R136, c[0x0][0x9e8] ;  /* 0x00027a00ff881b82 */ /* 0x000e240000000a00 */
[----:B0-----:R-:W-:-:S05]  /*9d20*/  @P1 IMAD.HI.U32 R10, R15, R136, RZ ;  /* 0x000000880f0a1227 */ /* 0x001fca00078e00ff */
[----:B------:R-:W-:-:S07]  /*9d30*/  @P1 SHF.R.U32.HI R3, RZ, R137, R10 ;  /* 0x00000089ff031219 */ /* 0x000fce000001160a */
.L_x_1123:
[----:B------:R-:W-:Y:S05]  /*9d40*/  BSYNC B0 ;  /* 0x0000000000007941 */ /* 0x000fea0003800000 */
.L_x_1121:
[----:B------:R-:W-:-:S05]  /*9d50*/  IMAD R3, R3, R9, R20 ;  /* 0x0000000903037224 */ /* 0x000fca00078e0214 */
[----:B------:R-:W-:Y:S02]  /*9d60*/  VIADDMNMX R0, R3, R9, R0, PT ;  /* 0x0000000903007246 */ /* 0x000fe40003800100 */
[----:B------:R-:W-:-:S07]  /*9d70*/  VIMNMX R2, R2, R3, !PT ;  /* 0x0000000302027248 */ /* 0x000fce0007fe0100 */
.L_x_1120:
        /* <DEDUP_REMOVED lines=117> */
[----:B------:R-:W-:-:S13]  /*a4d0*/  ISETP.GE.AND P6, PT, R11, 0x1, PT ;  /* 0x000000010b00780c */ /* 0x000fda0003fc6270 */
[----:B------:R-:W-:Y:S05]  /*a4e0*/  @!P6 BRA `(.L_x_1124) ;  /* 0x000000000054e947 */ /* 0x000fea0003800000 */
[----:B------:R-:W-:Y:S01]  /*a4f0*/  ISETP.GT.AND P6, PT, R161, -0x1, PT ;  /* 0xffffffffa100780c */ /* 0x000fe20003fc4270 */
[----:B------:R-:W-:-:S12]  /*a500*/  BSSY B0, `(.L_x_1125) ;  /* 0x0000010000007945 */ /* 0x000fd80003800000 */
[----:B------:R-:W-:Y:S05]  /*a510*/  @P6 BRA `(.L_x_1126) ;  /* 0x0000000000206947 */ /* 0x000fea0003800000 */
[----:B------:R-:W-:Y:S02]  /*a520*/  IMAD.U32 R10, RZ, RZ, UR58 ;  /* 0x0000003aff0a7e24 */ /* 0x000fe4000f8e00ff */
[----:B------:R-:W-:-:S03]  /*a530*/  IMAD.MOV.U32 R3, RZ, RZ, R21 ;  /* 0x000000ffff037224 */ /* 0x000fc600078e0015 */
[----:B------:R-:W-:-:S13]  /*a540*/  ISETP.NE.AND P6, PT, R10, 0x1, PT ;  /* 0x000000010a00780c */ /* 0x000fda0003fc5270 */
[----:B------:R-:W0:Y:S02]  /*a550*/  @P6 LDC.64 R144, c[0x0][0x9e8] ;  /* 0x00027a00ff906b82 */ /* 0x000e240000000a00 */
[----:B0-----:R-:W-:-:S05]  /*a560*/  @P6 IMAD.HI.U32 R144, R21, R144, RZ ;  /* 0x0000009015906227 */ /* 0x001fca00078e00ff */
[----:B------:R-:W-:-:S04]  /*a570*/  @P6 SHF.R.U32.HI R3, RZ, R145, R144 ;  /* 0x00000091ff036219 */ /* 0x000fc80000011690 */
[----:B------:R-:W-:Y:S01]  /*a580*/  LOP3.LUT R3, RZ, R3, RZ, 0x33, !PT ;  /* 0x00000003ff037212 */ /* 0x000fe200078e33ff */
[----:B------:R-:W-:Y:S06]  /*a590*/  BRA `(.L_x_1127) ;  /* 0x0000000000187947 */ /* 0x000fec0003800000 */
.L_x_1126:
[----:B------:R-:W-:Y:S02]  /*a5a0*/  IMAD.U32 R10, RZ, RZ, UR58 ;  /* 0x0000003aff0a7e24 */ /* 0x000fe4000f8e00ff */
[----:B------:R-:W-:-:S03]  /*a5b0*/  IMAD.MOV.U32 R3, RZ, RZ, R161 ;  /* 0x000000ffff037224 */ /* 0x000fc600078e00a1 */
[----:B------:R-:W-:-:S13]  /*a5c0*/  ISETP.NE.AND P6, PT, R10, 0x1, PT ;  /* 0x000000010a00780c */ /* 0x000fda0003fc5270 */
[----:B------:R-:W0:Y:S02]  /*a5d0*/  @P6 LDC.64 R144, c[0x0][0x9e8] ;  /* 0x00027a00ff906b82 */ /* 0x000e240000000a00 */
[----:B0-----:R-:W-:-:S05]  /*a5e0*/  @P6 IMAD.HI.U32 R144, R161, R144, RZ ;  /* 0x00000090a1906227 */ /* 0x001fca00078e00ff */
[----:B------:R-:W-:-:S07]  /*a5f0*/  @P6 SHF.R.U32.HI R3, RZ, R145, R144 ;  /* 0x00000091ff036219 */ /* 0x000fce0000011690 */
.L_x_1127:
[----:B------:R-:W-:Y:S05]  /*a600*/  BSYNC B0 ;  /* 0x0000000000007941 */ /* 0x000fea0003800000 */
.L_x_1125:
[----:B------:R-:W-:-:S05]  /*a610*/  IMAD R3, R3, R10, R20 ;  /* 0x0000000a03037224 */ /* 0x000fca00078e0214 */
[----:B------:R-:W-:Y:S02]  /*a620*/  VIADDMNMX R0, R3, R10, R0, PT ;  /* 0x0000000a03007246 */ /* 0x000fe40003800100 */
[----:B------:R-:W-:-:S07]  /*a630*/  VIMNMX R2, R2, R3, !PT ;  /* 0x0000000302027248 */ /* 0x000fce0007fe0100 */
.L_x_1124:
        /* <DEDUP_REMOVED lines=72> */
[----:B------:R-:W-:Y:S01]  /*aac0*/  FSEL R107, R114, -INF , !P1 ;  /* 0xff800000726b7808 */ /* 0x000fe20004800000 */
[----:B------:R-:W0:Y:S01]  /*aad0*/  LDC R10, c[0x0][0x988] ;  /* 0x00026200ff0a7b82 */ /* 0x000e220000000800 */
[----:B------:R-:W-:Y:S01]  /*aae0*/  ISETP.NE.AND P1, PT, R112, RZ, PT ;  /* 0x000000ff7000720c */ /* 0x000fe20003f25270 */
[----:B------:R-:W1:Y:S01]  /*aaf0*/  SHFL.BFLY PT, R3, R20, 0x2, 0x1f ;  /* 0x0c401f0014037f89 */ /* 0x000e6200000e0000 */
        /* <DEDUP_REMOVED lines=14> */
[----:B-1----:R-:W-:Y:S02]  /*abe0*/  FMNMX.FTZ R88, R20, R3, !PT ;  /* 0x0000000314587209 */ /* 0x002fe40007810000 */
[----:B------:R-:W-:Y:S02]  /*abf0*/  ISETP.GT.AND P1, PT, R2, 0x39, !P1 ;  /* 0x000000390200780c */ /* 0x000fe40004f24270 */
[C---:B------:R-:W-:Y:S01]  /*ac00*/  ISETP.LT.OR P4, PT, R0.reuse, 0x52, P4 ;  /* 0x000000520000780c */ /* 0x040fe20002781670 */
[----:B------:R-:W1:Y:S01]  /*ac10*/  SHFL.BFLY PT, R3, R88, 0x1, 0x1f ;  /* 0x0c201f0058037f89 */ /* 0x000e6200000e0000 */
[C---:B------:R-:W-:Y:S02]  /*ac20*/  ISETP.LT.OR P1, PT, R0.reuse, 0x3a, P1 ;  /* 0x0000003a0000780c */ /* 0x040fe40000f21670 */
[----:B------:R-:W-:-:S02]  /*ac30*/  ISETP.LT.OR P5, PT, R0, 0x59, P5 ;  /* 0x000000590000780c */ /* 0x000fc40002fa1670 */
[----:B------:R-:W-:Y:S02]  /*ac40*/  FSEL R119, R119, -INF , !P1 ;  /* 0xff80000077777808 */ /* 0x000fe40004800000 */
[----:B------:R-:W-:-:S04]  /*ac50*/  ISETP.NE.AND P1, PT, R152, RZ, PT ;  /* 0x000000ff9800720c */ /* 0x000fc80003f25270 */
[----:B------:R-:W-:-:S04]  /*ac60*/  ISETP.GT.AND P1, PT, R2, 0x40, !P1 ;  /* 0x000000400200780c */ /* 0x000fc80004f24270 */
[----:B------:R-:W-:-:S04]  /*ac70*/  ISETP.LT.OR P1, PT, R0, 0x41, P1 ;  /* 0x000000410000780c */ /* 0x000fc80000f21670 */
[----:B------:R-:W-:Y:S02]  /*ac80*/  FSEL R163, R122, -INF , !P1 ;  /* 0xff8000007aa37808 */ /* 0x000fe40004800000 */
[----:B------:R-:W-:Y:S02]  /*ac90*/  ISETP.NE.AND P1, PT, R120, RZ, PT ;  /* 0x000000ff7800720c */ /* 0x000fe40003f25270 */
[----:B-1----:R-:W-:Y:S02]  /*aca0*/  FMNMX.FTZ R3, R88, R3, !PT ;  /* 0x0000000358037209 */ /* 0x002fe40007810000 */
[----:B------:R-:W-:-:S04]  /*acb0*/  ISETP.GT.AND P1, PT, R2, 0x41, !P1 ;  /* 0x000000410200780c */ /* 0x000fc80004f24270 */
[----:B------:R-:W-:-:S04]  /*acc0*/  ISETP.LT.OR P1, PT, R0, 0x42, P1 ;  /* 0x000000420000780c */ /* 0x000fc80000f21670 */
[----:B------:R-:W-:Y:S02]  /*acd0*/  FSEL R123, R123, -INF , !P1 ;  /* 0xff8000007b7b7808 */ /* 0x000fe40004800000 */
[----:B------:R-:W-:-:S04]  /*ace0*/  ISETP.GT.AND P1, PT, R2, 0x48, !P2 ;  /* 0x000000480200780c */ /* 0x000fc80005724270 */
[----:B------:R-:W-:-:S04]  /*acf0*/  ISETP.LT.OR P1, PT, R0, 0x49, P1 ;  /* 0x000000490000780c */ /* 0x000fc80000f21670 */
[----:B------:R-:W-:Y:S02]  /*ad00*/  FSEL R175, R126, -INF , !P1 ;  /* 0xff8000007eaf7808 */ /* 0x000fe40004800000 */
[----:B------:R-:W-:Y:S02]  /*ad10*/  ISETP.GT.AND P1, PT, R2, 0x49, !P6 ;  /* 0x000000490200780c */ /* 0x000fe40007724270 */
[----:B------:R-:W-:Y:S01]  /*ad20*/  ISETP.NE.AND P6, PT, R92, RZ, PT ;  /* 0x000000ff5c00720c */ /* 0x000fe20003fc5270 */
[----:B0-----:R-:W-:Y:S01]  /*ad30*/  FMUL.FTZ R92, R3, R10 ;  /* 0x0000000a035c7220 */ /* 0x001fe20000410000 */
[----:B------:R-:W-:-:S04]  /*ad40*/  ISETP.LT.OR P1, PT, R0, 0x4a, P1 ;  /* 0x0000004a0000780c */ /* 0x000fc80000f21670 */
[----:B------:R-:W-:Y:S02]  /*ad50*/  FSEL R127, R127, -INF , !P1 ;  /* 0xff8000007f7f7808 */ /* 0x000fe40004800000 */
[----:B------:R-:W-:Y:S02]  /*ad60*/  ISETP.GT.AND P1, PT, R2, RZ, !P6 ;  /* 0x000000ff0200720c */ /* 0x000fe40007724270 */
[----:B------:R-:W-:Y:S02]  /*ad70*/  ISETP.NE.AND P6, PT, R128, RZ, PT ;  /* 0x000000ff8000720c */ /* 0x000fe40003fc5270 */
[----:B------:R-:W-:Y:S02]  /*ad80*/  ISETP.LT.OR P1, PT, R0, 0x1, P1 ;  /* 0x000000010000780c */ /* 0x000fe40000f21670 */
[----:B------:R-:W-:Y:S02]  /*ad90*/  ISETP.GT.AND P2, PT, R2, 0x59, !P6 ;  /* 0x000000590200780c */ /* 0x000fe40007744270 */
[----:B------:R-:W-:-:S02]  /*ada0*/  FSEL R90, R90, -INF , !P1 ;  /* 0xff8000005a5a7808 */ /* 0x000fc40004800000 */
[----:B------:R-:W-:Y:S02]  /*adb0*/  FSETP.NEU.FTZ.AND P1, PT, R3, -INF , PT ;  /* 0xff8000000300780b */ /* 0x000fe40003f3d000 */
[----:B------:R-:W-:Y:S02]  /*adc0*/  FMNMX.FTZ R20, R90, R13, !PT ;  /* 0x0000000d5a147209 */ /* 0x000fe40007810000 */
[----:B------:R-:W-:Y:S02]  /*add0*/  FSEL R92, R92, RZ, P1 ;  /* 0x000000ff5c5c7208 */ /* 0x000fe40000800000 */
[----:B------:R-:W-:Y:S02]  /*ade0*/  FMNMX.FTZ R20, R155, R20, !PT ;  /* 0x000000149b147209 */ /* 0x000fe40007810000 */
[----:B------:R-:W-:Y:S01]  /*adf0*/  ISETP.LT.OR P2, PT, R0, 0x5a, P2 ;  /* 0x0000005a0000780c */ /* 0x000fe20001741670 */
        /* <DEDUP_REMOVED lines=14> */
[----:B------:R0:W-:Y:S01]  /*aee0*/  MUFU.EX2 R131, R2 ;  /* 0x0000000200837308 */ /* 0x0001e20000000800 */
[----:B------:R-:W-:Y:S01]  /*aef0*/  FSEL R117, R3, RZ, P1 ;  /* 0x000000ff03757208 */ /* 0x000fe20000800000 */
[--C-:B------:R-:W-:Y:S01]  /*af00*/  FFMA.FTZ R156, R189, R10, -R92.reuse ;  /* 0x0000000abd9c7223 */ /* 0x100fe2000001085c */
[----:B------:R-:W-:Y:S01]  /*af10*/  FMNMX.FTZ R20, R95, R20, !PT ;  /* 0x000000145f147209 */ /* 0x000fe20007810000 */
[-CC-:B------:R-:W-:Y:S01]  /*af20*/  FFMA.FTZ R158, R185, R10.reuse, -R92.reuse ;  /* 0x0000000ab99e7223 */ /* 0x180fe2000001085c */
[----:B------:R-:W-:Y:S01]  /*af30*/  FFMA.FTZ R183, R183, R10, -R92 ;  /* 0x0000000ab7b77223 */ /* 0x000fe2000001085c */
        /* <DEDUP_REMOVED lines=23> */
[----:B------:R-:W-:Y:S01]  /*b0b0*/  FFMA.FTZ R97, R133, R10, -R92 ;  /* 0x0000000a85617223 */ /* 0x000fe2000001085c */
[----:B------:R-:W-:-:S02]  /*b0c0*/  LOP3.LUT P6, RZ, R160, 0x7f, RZ, 0xc0, !PT ;  /* 0x0000007fa0ff7812 */ /* 0x000fc400078cc0ff */
        /* <DEDUP_REMOVED lines=16> */
[----:B------:R-:W-:Y:S04]  /*b1d0*/  MUFU.EX2 R148, R148 ;  /* 0x0000009400947308 */ /* 0x000fe80000000800 */
[----:B------:R-:W1:Y:S04]  /*b1e0*/  SHFL.BFLY PT, R137, R20, 0x2, 0x1f ;  /* 0x0c401f0014897f89 */ /* 0x000e6800000e0000 */
        /* <DEDUP_REMOVED lines=12> */
[CC--:B0-----:R-:W-:Y:S02]  /*b2b0*/  FMUL.FTZ R2, R9.reuse, R10.reuse ;  /* 0x0000000a09027220 */ /* 0x0c1fe40000410000 */
[----:B------:R-:W0:Y:S03]  /*b2c0*/  MUFU.EX2 R0, R0 ;  /* 0x0000000000007308 */ /* 0x000e260000000800 */
        /* <DEDUP_REMOVED lines=11> */
[--C-:B------:R-:W-:Y:S01]  /*b380*/  FFMA.FTZ R88, R151, R10, -R94.reuse ;  /* 0x0000000a97587223 */ /* 0x100fe2000001085e */
[----:B0-----:R-:W-:Y:S01]  /*b390*/  FFMA.FTZ R91, R0, R8, R187 ;  /* 0x00000008005b7223 */ /* 0x001fe200000100bb */
[-CC-:B------:R-:W-:Y:S01]  /*b3a0*/  FFMA.FTZ R155, R95, R10.reuse, -R94.reuse ;  /* 0x0000000a5f9b7223 */ /* 0x180fe2000001085e */
[-CC-:B------:R-:W-:Y:S01]  /*b3b0*/  FFMA.FTZ R90, R149, R10.reuse, -R94.reuse ;  /* 0x0000000a955a7223 */ /* 0x180fe2000001085e */
[-CC-:B------:R-:W-:Y:S01]  /*b3c0*/  FFMA.FTZ R149, R99, R10.reuse, -R94.reuse ;  /* 0x0000000a63957223 */ /* 0x180fe2000001085e */
[----:B------:R-:W-:Y:S01]  /*b3d0*/  FADD.FTZ R91, R156, R91 ;  /* 0x0000005b9c5b7221 */ /* 0x000fe20000010000 */
[-CC-:B------:R-:W-:Y:S01]  /*b3e0*/  FFMA.FTZ R92, R147, R10.reuse, -R94.reuse ;  /* 0x0000000a935c7223 */ /* 0x180fe2000001085e */
[----:B------:R0:W1:Y:S01]  /*b3f0*/  MUFU.EX2 R2, R13 ;  /* 0x0000000d00027308 */ /* 0x0000620000000800 */
[-CC-:B------:R-:W-:Y:S01]  /*b400*/  FFMA.FTZ R151, R103, R10.reuse, -R94.reuse ;  /* 0x0000000a67977223 */ /* 0x180fe2000001085e */
[----:B------:R-:W-:Y:S01]  /*b410*/  FADD.FTZ R8, R158, R91 ;  /* 0x0000005b9e087221 */ /* 0x000fe20000010000 */
[-CC-:B------:R-:W-:Y:S01]  /*b420*/  FFMA.FTZ R111, R111, R10.reuse, -R94.reuse ;  /* 0x0000000a6f6f7223 */ /* 0x180fe2000001085e */
[-CC-:B------:R-:W-:Y:S01]  /*b430*/  FFMA.FTZ R107, R107, R10.reuse, -R94.reuse ;  /* 0x0000000a6b6b7223 */ /* 0x180fe2000001085e */
[-C--:B------:R-:W-:Y:S01]  /*b440*/  FFMA.FTZ R115, R115, R10.reuse, -R94 ;  /* 0x0000000a73737223 */ /* 0x080fe2000001085e */
[----:B------:R-:W-:Y:S01]  /*b450*/  FADD.FTZ R91, R183, R8 ;  /* 0x00000008b75b7221 */ /* 0x000fe20000010000 */
[-CC-:B------:R-:W-:Y:S01]  /*b460*/  FFMA.FTZ R157, R157, R10.reuse, -R94.reuse ;  /* 0x0000000a9d9d7223 */ /* 0x180fe2000001085e */
[----:B------:R-:W2:Y:S01]  /*b470*/  MUFU.EX2 R14, R14 ;  /* 0x0000000e000e7308 */ /* 0x000ea20000000800 */
[-CC-:B------:R-:W-:Y:S01]  /*b480*/  FFMA.FTZ R119, R119, R10.reuse, -R94.reuse ;  /* 0x0000000a77777223 */ /* 0x180fe2000001085e */
[----:B------:R-:W-:Y:S01]  /*b490*/  FADD.FTZ R8, R152, R91 ;  /* 0x0000005b98087221 */ /* 0x000fe20000010000 */
[-CC-:B------:R-:W-:Y:S01]  /*b4a0*/  FFMA.FTZ R163, R163, R10.reuse, -R94.reuse ;  /* 0x0000000aa3a37223 */ /* 0x180fe2000001085e */
[-CC-:B------:R-:W-:Y:S01]  /*b4b0*/  FFMA.FTZ R123, R123, R10.reuse, -R94.reuse ;  /* 0x0000000a7b7b7223 */ /* 0x180fe2000001085e */
[-C--:B------:R-:W-:Y:S01]  /*b4c0*/  FFMA.FTZ R175, R175, R10.reuse, -R94 ;  /* 0x0000000aafaf7223 */ /* 0x080fe2000001085e */
[----:B0-----:R-:W-:Y:S01]  /*b4d0*/  FADD.FTZ R13, R177, R8 ;  /* 0x00000008b10d7221 */ /* 0x001fe20000010000 */
[-CC-:B------:R-:W-:Y:S01]  /*b4e0*/  FFMA.FTZ R127, R127, R10.reuse, -R94.reuse ;  /* 0x0000000a7f7f7223 */ /* 0x180fe2000001085e */
[----:B------:R-:W0:Y:S01]  /*b4f0*/  MUFU.EX2 R159, R159 ;  /* 0x0000009f009f7308 */ /* 0x000e220000000800 */
[----:B-1----:R-:W-:Y:S01]  /*b500*/  FFMA.FTZ R5, R2, R5, R117 ;  /* 0x0000000502057223 */ /* 0x002fe20000010075 */
[----:B------:R-:W-:Y:S01]  /*b510*/  FADD.FTZ R96, R154, R13 ;  /* 0x0000000d9a607221 */ /* 0x000fe20000010000 */
[-CC-:B------:R-:W-:Y:S01]  /*b520*/  FFMA.FTZ R179, R179, R10.reuse, -R94.reuse ;  /* 0x0000000ab3b37223 */ /* 0x180fe2000001085e */
[-CC-:B------:R-:W-:Y:S01]  /*b530*/  FFMA.FTZ R139, R139, R10.reuse, -R94.reuse ;  /* 0x0000000a8b8b7223 */ /* 0x180fe2000001085e */
[-C--:B------:R-:W-:Y:S01]  /*b540*/  FFMA.FTZ R141, R141, R10.reuse, -R94 ;  /* 0x0000000a8d8d7223 */ /* 0x080fe2000001085e */
[----:B------:R-:W-:Y:S01]  /*b550*/  FADD.FTZ R13, R143, R96 ;  /* 0x000000608f0d7221 */ /* 0x000fe20000010000 */
[----:B------:R-:W-:Y:S01]  /*b560*/  FFMA.FTZ R94, R135, R10, -R94 ;  /* 0x0000000a875e7223 */ /* 0x000fe2000001085e */
[----:B------:R-:W1:Y:S01]  /*b570*/  MUFU.EX2 R20, R20 ;  /* 0x0000001400147308 */ /* 0x000e620000000800 */
[----:B--2---:R-:W-:Y:S01]  /*b580*/  FADD.FTZ R8, R14, R5 ;  /* 0x000000050e087221 */ /* 0x004fe20000010000 */
[----:B------:R-:W-:Y:S01]  /*b590*/  FADD.FTZ R96, R148, R13 ;  /* 0x0000000d94607221 */ /* 0x000fe20000010000 */
[----:B------:R-:W-:Y:S01]  /*b5a0*/  IMAD.U32 R91, RZ, RZ, UR10 ;  /* 0x0000000aff5b7e24 */ /* 0x000fe2000f8e00ff */
[----:B------:R-:W-:Y:S01]  /*b5b0*/  F2FP.F16.F32.PACK_AB R154, R143, R154 ;  /* 0x0000009a8f9a723e */ /* 0x000fe200000000ff */
[----:B------:R-:W-:-:S02]  /*b5c0*/  VIADD R12, R12, 0xffffffff ;  /* 0xffffffff0c0c7836 */ /* 0x000fc40000000000 */
[----:B------:R-:W-:Y:S01]  /*b5d0*/  FADD.FTZ R13, R131, R96 ;  /* 0x00000060830d7221 */ /* 0x000fe20000010000 */
[----:B------:R-:W-:Y:S01]  /*b5e0*/  @!P6 VIADD R91, R91, 0x2a860 ;  /* 0x0002a8605b5be836 */ /* 0x000fe20000000000 */
[----:B------:R-:W2:Y:S01]  /*b5f0*/  MUFU.EX2 R153, R153 ;  /* 0x0000009900997308 */ /* 0x000ea20000000800 */
[----:B0-----:R-:W-:Y:S01]  /*b600*/  FADD.FTZ R5, R159, R8 ;  /* 0x000000089f057221 */ /* 0x001fe20000010000 */
[----:B------:R-:W-:Y:S01]  /*b610*/  FADD.FTZ R96, R150, R13 ;  /* 0x0000000d96607221 */ /* 0x000fe20000010000 */
[----:B------:R-:W-:Y:S02]  /*b620*/  F2FP.F16.F32.PACK_AB R156, R156, R187 ;  /* 0x000000bb9c9c723e */ /* 0x000fe400000000ff */
[----:B------:R-:W-:Y:S01]  /*b630*/  @!P6 PRMT R91, RZ, 0x654, R91 ;  /* 0x00000654ff5be816 */ /* 0x000fe2000000005b */
[----:B------:R-:W-:Y:S01]  /*b640*/  FADD.FTZ R13, R109, R96 ;  /* 0x000000606d0d7221 */ /* 0x000fe20000010000 */
[----:B------:R-:W-:Y:S01]  /*b650*/  F2FP.F16.F32.PACK_AB R158, R183, R158 ;  /* 0x0000009eb79e723e */ /* 0x000fe200000000ff */
[----:B------:R-:W0:Y:S01]  /*b660*/  MUFU.EX2 R88, R88 ;  /* 0x0000005800587308 */ /* 0x000e220000000800 */
[----:B-1----:R-:W-:Y:S01]  /*b670*/  FADD.FTZ R8, R20, R5 ;  /* 0x0000000514087221 */ /* 0x002fe20000010000 */
[----:B------:R-:W-:Y:S01]  /*b680*/  FADD.FTZ R96, R144, R13 ;  /* 0x0000000d90607221 */ /* 0x000fe20000010000 */
[----:B------:R1:W-:Y:S01]  /*b690*/  @!P6 SYNCS.ARRIVE.TRANS64.RED.A1T0 RZ, [R91+URZ], RZ ;  /* 0x000000ff5bffe9a7 */ /* 0x0003e2000810043f */
[----:B------:R-:W-:-:S02]  /*b6a0*/  F2FP.F16.F32.PACK_AB R152, R177, R152 ;  /* 0x00000098b198723e */ /* 0x000fc400000000ff */
[----:B------:R-:W-:Y:S01]  /*b6b0*/  FADD.FTZ R13, R93, R96 ;  /* 0x000000605d0d7221 */ /* 0x000fe20000010000 */
[----:B------:R-:W-:Y:S01]  /*b6c0*/  F2FP.F16.F32.PACK_AB R148, R131, R148 ;  /* 0x000000948394723e */ /* 0x000fe200000000ff */
[----:B------:R-:W3:Y:S01]  /*b6d0*/  MUFU.EX2 R155, R155 ;  /* 0x0000009b009b7308 */ /* 0x000ee20000000800 */
[----:B--2---:R-:W-:Y:S01]  /*b6e0*/  FADD.FTZ R5, R153, R8 ;  /* 0x0000000899057221 */ /* 0x004fe20000010000 */
[----:B------:R-:W-:Y:S01]  /*b6f0*/  FADD.FTZ R96, R146, R13 ;  /* 0x0000000d92607221 */ /* 0x000fe20000010000 */
[----:B------:R-:W-:Y:S01]  /*b700*/  F2FP.F16.F32.PACK_AB R150, R109, R150 ;  /* 0x000000966d96723e */ /* 0x000fe200000000ff */
[----:B------:R-:W-:Y:S01]  /*b710*/  IMAD.MOV.U32 R13, RZ, RZ, R9 ;  /* 0x000000ffff0d7224 */ /* 0x000fe200078e0009 */
[----:B------:R-:W-:Y:S02]  /*b720*/  F2FP.F16.F32.PACK_AB R144, R93, R144 ;  /* 0x000000905d90723e */ /* 0x000fe400000000ff */
[----:B------:R-:W-:Y:S01]  /*b730*/  F2FP.F16.F32.PACK_AB R146, R105, R146 ;  /* 0x000000926992723e */ /* 0x000fe200000000ff */
[----:B------:R-:W2:Y:S01]  /*b740*/  MUFU.EX2 R90, R90 ;  /* 0x0000005a005a7308 */ /* 0x000ea20000000800 */
[----:B0-----:R-:W-:Y:S01]  /*b750*/  FADD.FTZ R8, R88, R5 ;  /* 0x0000000558087221 */ /* 0x001fe20000010000 */
[----:B------:R-:W-:-:S02]  /*b760*/  F2FP.F16.F32.PACK_AB R159, R20, R159 ;  /* 0x0000009f149f723e */ /* 0x000fc400000000ff */
[----:B------:R-:W-:-:S04]  /*b770*/  F2FP.F16.F32.PACK_AB R153, R88, R153 ;  /* 0x000000995899723e */ /* 0x000fc800000000ff */
[----:B------:R-:W0:Y:S01]  /*b780*/  MUFU.EX2 R149, R149 ;  /* 0x0000009500957308 */ /* 0x000e220000000800 */
[----:B---3--:R-:W-:-:S07]  /*b790*/  FADD.FTZ R5, R155, R8 ;  /* 0x000000089b057221 */ /* 0x008fce0000010000 */
[----:B------:R-:W3:Y:S01]  /*b7a0*/  MUFU.EX2 R92, R92 ;  /* 0x0000005c005c7308 */ /* 0x000ee20000000800 */
[C---:B--2---:R-:W-:Y:S01]  /*b7b0*/  FADD.FTZ R8, R90.reuse, R5 ;  /* 0x000000055a087221 */ /* 0x044fe20000010000 */
[----:B------:R-:W-:-:S06]  /*b7c0*/  F2FP.F16.F32.PACK_AB R155, R90, R155 ;  /* 0x0000009b5a9b723e */ /* 0x000fcc00000000ff */
[----:B------:R-:W2:Y:S01]  /*b7d0*/  MUFU.EX2 R151, R151 ;  /* 0x0000009700977308 */ /* 0x000ea20000000800 */
[----:B0-----:R-:W-:-:S07]  /*b7e0*/  FADD.FTZ R5, R149, R8 ;  /* 0x0000000895057221 */ /* 0x001fce0000010000 */
[----:B------:R-:W0:Y:S01]  /*b7f0*/  MUFU.EX2 R111, R111 ;  /* 0x0000006f006f7308 */ /* 0x000e220000000800 */
[C---:B---3--:R-:W-:Y:S01]  /*b800*/  FADD.FTZ R8, R92.reuse, R5 ;  /* 0x000000055c087221 */ /* 0x048fe20000010000 */
[----:B------:R-:W-:Y:S01]  /*b810*/  FADD.FTZ R5, R105, R96 ;  /* 0x0000006069057221 */ /* 0x000fe20000010000 */
[----:B------:R-:W-:-:S03]  /*b820*/  F2FP.F16.F32.PACK_AB R149, R92, R149 ;  /* 0x000000955c95723e */ /* 0x000fc600000000ff */
[----:B------:R-:W-:Y:S02]  /*b830*/  FADD.FTZ R96, R140, R5 ;  /* 0x000000058c607221 */ /* 0x000fe40000010000 */
[----:B------:R-:W3:Y:S01]  /*b840*/  MUFU.EX2 R107, R107 ;  /* 0x0000006b006b7308 */ /* 0x000ee20000000800 */
[----:B--2---:R-:W-:-:S07]  /*b850*/  FADD.FTZ R8, R151, R8 ;  /* 0x0000000897087221 */ /* 0x004fce0000010000 */
[----:B------:R-:W2:Y:S01]  /*b860*/  MUFU.EX2 R89, R89 ;  /* 0x0000005900597308 */ /* 0x000ea20000000800 */
[C---:B0-----:R-:W-:Y:S01]  /*b870*/  FADD.FTZ R8, R111.reuse, R8 ;  /* 0x000000086f087221 */ /* 0x041fe20000010000 */
[----:B------:R-:W-:-:S06]  /*b880*/  F2FP.F16.F32.PACK_AB R151, R111, R151 ;  /* 0x000000976f97723e */ /* 0x000fcc00000000ff */
[----:B------:R-:W0:Y:S01]  /*b890*/  MUFU.EX2 R115, R115 ;  /* 0x0000007300737308 */ /* 0x000e220000000800 */
[----:B---3--:R-:W-:-:S07]  /*b8a0*/  FADD.FTZ R8, R107, R8 ;  /* 0x000000086b087221 */ /* 0x008fce0000010000 */
[----:B------:R-:W3:Y:S01]  /*b8b0*/  MUFU.EX2 R142, R142 ;  /* 0x0000008e008e7308 */ /* 0x000ee20000000800 */
[C---:B--2---:R-:W-:Y:S01]  /*b8c0*/  FADD.FTZ R5, R89.reuse, R96 ;  /* 0x0000006059057221 */ /* 0x044fe20000010000 */
[----:B------:R-:W-:-:S06]  /*b8d0*/  F2FP.F16.F32.PACK_AB R140, R89, R140 ;  /* 0x0000008c598c723e */ /* 0x000fcc00000000ff */
[----:B------:R2:W4:Y:S01]  /*b8e0*/  MUFU.EX2 R147, R157 ;  /* 0x0000009d00937308 */ /* 0x0005220000000800 */
[C---:B0-----:R-:W-:Y:S01]  /*b8f0*/  FADD.FTZ R8, R115.reuse, R8 ;  /* 0x0000000873087221 */ /* 0x041fe20000010000 */
[----:B------:R-:W-:-:S06]  /*b900*/  F2FP.F16.F32.PACK_AB R145, R115, R107 ;  /* 0x0000006b7391723e */ /* 0x000fcc00000000ff */
[----:B------:R-:W0:Y:S01]  /*b910*/  MUFU.EX2 R113, R113 ;  /* 0x0000007100717308 */ /* 0x000e220000000800 */
[----:B---3--:R-:W-:Y:S01]  /*b920*/  FADD.FTZ R96, R142, R5 ;  /* 0x000000058e607221 */ /* 0x008fe20000010000 */
[----:B--2---:R-:W-:Y:S01]  /*b930*/  F2FP.F16.F32.PACK_AB R157, R14, R117 ;  /* 0x000000750e9d723e */ /* 0x004fe200000000ff */
[----:B------:R-:W-:-:S05]  /*b940*/  IMAD.MOV.U32 R14, RZ, RZ, R3 ;  /* 0x000000ffff0e7224 */ /* 0x000fca00078e0003 */
[----:B------:R-:W2:Y:S01]  /*b950*/  MUFU.EX2 R119, R119 ;  /* 0x0000007700777308 */ /* 0x000ea20000000800 */
[----:B----4-:R-:W-:-:S07]  /*b960*/  FADD.FTZ R8, R147, R8 ;  /* 0x0000000893087221 */ /* 0x010fce0000010000 */
        /* <DEDUP_REMOVED lines=18> */
[----:B--2---:R-:W-:-:S07]  /*ba90*/  FADD.FTZ R5, R175, R8 ;  /* 0x00000008af057221 */ /* 0x004fce0000010000 */
[----:B------:R-:W2:Y:S01]  /*baa0*/  MUFU.EX2 R137, R139 ;  /* 0x0000008b00897308 */ /* 0x000ea20000000800 */
[C---:B---3--:R-:W-:Y:S01]  /*bab0*/  FADD.FTZ R5, R98.reuse, R5 ;  /* 0x0000000562057221 */ /* 0x048fe20000010000 */
[----:B------:R-:W-:-:S06]  /*bac0*/  F2FP.F16.F32.PACK_AB R143, R98, R175 ;  /* 0x000000af628f723e */ /* 0x000fcc00000000ff */
[----:B------:R3:W4:Y:S01]  /*bad0*/  MUFU.EX2 R102, R141 ;  /* 0x0000008d00667308 */ /* 0x0007220000000800 */
[----:B0-----:R-:W-:-:S07]  /*bae0*/  FADD.FTZ R5, R100, R5 ;  /* 0x0000000564057221 */ /* 0x001fce0000010000 */
[----:B------:R-:W0:Y:S01]  /*baf0*/  MUFU.EX2 R97, R97 ;  /* 0x0000006100617308 */ /* 0x000e220000000800 */
[----:B--2---:R-:W-:Y:S01]  /*bb00*/  FADD.FTZ R5, R137, R5 ;  /* 0x0000000589057221 */ /* 0x004fe20000010000 */
[----:B---3--:R-:W-:Y:S02]  /*bb10*/  F2FP.F16.F32.PACK_AB R141, R123, R163 ;  /* 0x000000a37b8d723e */ /* 0x008fe400000000ff */
[----:B------:R-:W-:-:S04]  /*bb20*/  F2FP.F16.F32.PACK_AB R137, R137, R100 ;  /* 0x000000648989723e */ /* 0x000fc800000000ff */
[----:B------:R-:W2:Y:S01]  /*bb30*/  MUFU.EX2 R94, R94 ;  /* 0x0000005e005e7308 */ /* 0x000ea20000000800 */
[----:B----4-:R-:W-:Y:S01]  /*bb40*/  FADD.FTZ R5, R102, R5 ;  /* 0x0000000566057221 */ /* 0x010fe20000010000 */
[C---:B0-----:R-:W-:Y:S01]  /*bb50*/  FADD.FTZ R8, R97.reuse, R96 ;  /* 0x0000006061087221 */ /* 0x041fe20000010000 */
[----:B------:R-:W-:Y:S02]  /*bb60*/  F2FP.F16.F32.PACK_AB R138, R97, R138 ;  /* 0x0000008a618a723e */ /* 0x000fe400000000ff */
[C---:B--2---:R-:W-:Y:S01]  /*bb70*/  FADD.FTZ R5, R94.reuse, R5 ;  /* 0x000000055e057221 */ /* 0x044fe20000010000 */
[----:B------:R-:W-:Y:S01]  /*bb80*/  F2FP.F16.F32.PACK_AB R139, R94, R102 ;  /* 0x000000665e8b723e */ /* 0x000fe200000000ff */
[----:B-1----:R-:W-:Y:S06]  /*bb90*/  @P1 BRA `(.L_x_1128) ;  /* 0xffffffd000d41947 */ /* 0x002fec000383ffff */
.L_x_1111:
        /* <DEDUP_REMOVED lines=67> */
.L_x_1129:
[----:B------:R-:W-:Y:S01]  /*bfd0*/  ULEA UR5, UR36, UR38, 0x3 ;  /* 0x0000002624057291 */ /* 0x000fe2000f8e183f */
[----:B------:R-:W-:-:S05]  /*bfe0*/  IMAD.U32 R0, RZ, RZ, UR37 ;  /* 0x00000025ff007e24 */ /* 0x000fca000f8e00ff */
[----:B------:R-:W-:-:S04]  /*bff0*/  SHF.L.U32 R0, R0, 0x1f, RZ ;  /* 0x0000001f00007819 */ /* 0x000fc800000006ff */
[----:B------:R0:W1:Y:S01]  /*c000*/  SYNCS.PHASECHK.TRANS64.TRYWAIT P1, [UR5+0x2a850], R0 ;  /* 0x02a85000ff0075a7 */ /* 0x0000620008020145 */
[----:B------:R-:W-:Y:S05]  /*c010*/  @!P0 BRA `(.L_x_1130) ;  /* 0x0000000000048947 */ /* 0x000fea0003800000 */
[----:B------:R-:W-:Y:S01]  /*c020*/  BPT.TRAP 0x1 ;  /* 0x000000040000795c */ /* 0x000fe20000300000 */
.L_x_1130:
[----:B-1----:R-:W-:Y:S05]  /*c030*/  @P1 BRA `(.L_x_1131) ;  /* 0x0000000000081947 */ /* 0x002fea0003800000 */
[----:B------:R-:W1:Y:S02]  /*c040*/  SYNCS.PHASECHK.TRANS64.TRYWAIT P0, [UR5+0x2a850], R0 ;  /* 0x02a85000ff0075a7 */ /* 0x000e640008000145 */
[----:B-1----:R-:W-:Y:S05]  /*c050*/  @!P0 BRA `(.L_x_1132) ;  /* 0x0000007c00548947 */ /* 0x002fea0003800000 */
.L_x_1131:
[----:B------:R-:W-:Y:S01]  /*c060*/  UIADD3 UR38, UR38, 0x400, URZ ;  /* 0x0000040026267890 */ /* 0x000fe2000fffe03f */
[----:B------:R-:W-:Y:S01]  /*c070*/  WARPGROUP.ARRIVE ;  /* 0x00000000000079c5 */ /* 0x000fe20000000000 */
[----:B------:R-:W-:Y:S01]  /*c080*/  UMOV UR7, 0x40000040 ;  /* 0x4000004000077882 */ /* 0x000fe20000000000 */
[----:B-1----:R-:W1:Y:S01]  /*c090*/  SHFL.BFLY PT, R7, R8, 0x2, 0x1f ;  /* 0x0c401f0008077f89 */ /* 0x002e6200000e0000 */
[----:B------:R-:W-:Y:S01]  /*c0a0*/  USHF.R.U32.HI UR38, URZ, 0x4, UR38 ;  /* 0x000000043f267899 */ /* 0x000fe20008011626 */
[----:B------:R-:W-:Y:S02]  /*c0b0*/  VIADD R169, R169, 0x1 ;  /* 0x00000001a9a97836 */ /* 0x000fe40000000000 */
[----:B0-----:R-:W0:Y:S01]  /*c0c0*/  SHFL.BFLY PT, R0, R5, 0x2, 0x1f ;  /* 0x0c401f0005007f89 */ /* 0x001e2200000e0000 */
[----:B------:R-:W-:Y:S01]  /*c0d0*/  ULOP3.LUT UR38, UR38, 0x3fff, URZ, 0xc0, !UPT ;  /* 0x00003fff26267892 */ /* 0x000fe2000f8ec03f */
[----:B------:R-:W2:Y:S03]  /*c0e0*/  S2R R14, SR_TID.X ;  /* 0x00000000000e7919 */ /* 0x000ea60000002100 */
        /* <DEDUP_REMOVED lines=9> */
[----:B------:R-:W-:Y:S01]  /*c180*/  USEL UR36, UR36, URZ, UP0 ;  /* 0x0000003f24247287 */ /* 0x000fe20008000000 */
[----:B0-----:R-:W-:Y:S01]  /*c190*/  FADD.FTZ R2, R0, R5 ;  /* 0x0000000500027221 */ /* 0x001fe20000010000 */
[----:B------:R-:W-:Y:S01]  /*c1a0*/  CS2R R4, SRZ ;  /* 0x0000000000047805 */ /* 0x000fe2000001ff00 */
[----:B------:R-:W0:Y:S04]  /*c1b0*/  SHFL.BFLY PT, R0, R7, 0x1, 0x1f ;  /* 0x0c201f0007007f89 */ /* 0x000e2800000e0000 */
[----:B------:R-:W1:Y:S01]  /*c1c0*/  SHFL.BFLY PT, R11, R2, 0x1, 0x1f ;  /* 0x0c201f00020b7f89 */ /* 0x000e6200000e0000 */
[----:B--2---:R-:W-:Y:S01]  /*c1d0*/  LOP3.LUT P2, RZ, R14, 0x7f, RZ, 0xc0, !PT ;  /* 0x0000007f0eff7812 */ /* 0x004fe2000784c0ff */
[----:B0-----:R-:W-:Y:S01]  /*c1e0*/  FADD.FTZ R12, R7, R0 ;  /* 0x00000000070c7221 */ /* 0x001fe20000010000 */
[----:B------:R-:W-:-:S02]  /*c1f0*/  IMAD.U32 R7, RZ, RZ, UR5 ;  /* 0x00000005ff077e24 */ /* 0x000fc4000f8e00ff */
[----:B------:R-:W-:Y:S02]  /*c200*/  IMAD.MOV.U32 R0, RZ, RZ, -0x800000 ;  /* 0xff800000ff007424 */ /* 0x000fe400078e00ff */
[----:B-1----:R-:W-:Y:S01]  /*c210*/  FADD.FTZ R13, R2, R11 ;  /* 0x0000000b020d7221 */ /* 0x002fe20000010000 */
[----:B------:R-:W-:-:S06]  /*c220*/  FSETP.NE.FTZ.AND P0, PT, R12, RZ, PT ;  /* 0x000000ff0c00720b */ /* 0x000fcc0003f15000 */
[----:B------:R-:W-:Y:S02]  /*c230*/  @!P2 VIADD R7, R7, 0x2a860 ;  /* 0x0002a8600707a836 */ /* 0x000fe40000000000 */
[----:B------:R-:W-:Y:S01]  /*c240*/  IMAD.MOV.U32 R2, RZ, RZ, -0x800000 ;  /* 0xff800000ff027424 */ /* 0x000fe200078e00ff */
[----:B------:R-:W-:Y:S02]  /*c250*/  FSETP.NE.FTZ.AND P1, PT, R13, RZ, PT ;  /* 0x000000ff0d00720b */ /* 0x000fe40003f35000 */
[----:B------:R-:W-:Y:S02]  /*c260*/  @!P2 PRMT R7, RZ, 0x654, R7 ;  /* 0x00000654ff07a816 */ /* 0x000fe40000000007 */
[----:B------:R-:W0:Y:S01]  /*c270*/  @P0 MUFU.LG2 R11, R12 ;  /* 0x0000000c000b0308 */ /* 0x000e220000000c00 */
[----:B------:R-:W-:-:S08]  /*c280*/  @P0 FMUL.FTZ R6, R10, 0.69314718246459960938 ;  /* 0x3f3172180a060820 */ /* 0x000fd00000410000 */
[----:B------:R-:W-:Y:S01]  /*c290*/  @P1 FMUL.FTZ R15, R10, 0.69314718246459960938 ;  /* 0x3f3172180a0f1820 */ /* 0x000fe20000410000 */
[----:B------:R-:W1:Y:S08]  /*c2a0*/  @P1 MUFU.LG2 R8, R13 ;  /* 0x0000000d00081308 */ /* 0x000e700000000c00 */
[----:B------:R-:W2:Y:S01]  /*c2b0*/  @P0 MUFU.RCP R4, R12 ;  /* 0x0000000c00040308 */ /* 0x000ea20000001000 */
[----:B0-----:R-:W-:-:S04]  /*c2c0*/  @P0 FMUL.FTZ R11, R11, 0.69314718246459960938 ;  /* 0x3f3172180b0b0820 */ /* 0x001fc80000410000 */
[----:B------:R-:W-:Y:S01]  /*c2d0*/  @P0 FFMA.FTZ R2, R6, R3, R11 ;  /* 0x0000000306020223 */ /* 0x000fe2000001000b */
[----:B------:R-:W-:Y:S02]  /*c2e0*/  PLOP3.LUT P0, PT, PT, PT, PT, 0x8, 0x0 ;  /* 0x000000000000781c */ /* 0x000fe40003f0e170 */
[----:B------:R-:W0:Y:S01]  /*c2f0*/  @P1 MUFU.RCP R5, R13 ;  /* 0x0000000d00051308 */ /* 0x000e220000001000 */
[----:B-1----:R-:W-:-:S04]  /*c300*/  @P1 FMUL.FTZ R8, R8, 0.69314718246459960938 ;  /* 0x3f31721808081820 */ /* 0x002fc80000410000 */
        /* <DEDUP_REMOVED lines=28> */
[-C--:B--2---:R-:W-:Y:S01]  /*c4d0*/  FMUL.FTZ R89, R28, R4.reuse ;  /* 0x000000041c597220 */ /* 0x084fe20000410000 */
        /* <DEDUP_REMOVED lines=32> */
[-C--:B0-----:R-:W-:Y:S01]  /*c6e0*/  FMUL.FTZ R29, R26, R5.reuse ;  /* 0x000000051a1d7220 */ /* 0x081fe20000410000 */
[-C--:B------:R-:W-:Y:S01]  /*c6f0*/  FMUL.FTZ R8, R27, R5.reuse ;  /* 0x000000051b087220 */ /* 0x080fe20000410000 */
[-C--:B------:R-:W-:Y:S01]  /*c700*/  FMUL.FTZ R30, R30, R5.reuse ;  /* 0x000000051e1e7220 */ /* 0x080fe20000410000 */
[-C--:B-1----:R-:W-:Y:S01]  /*c710*/  FMUL.FTZ R7, R31, R5.reuse ;  /* 0x000000051f077220 */ /* 0x082fe20000410000 */
        /* <DEDUP_REMOVED lines=28> */
.L_x_1062:
[----:B------:R-:W0:Y:S01]  /*c8e0*/  S2R R4, SR_CgaCtaId ;  /* 0x0000000000047919 */ /* 0x000e220000008800 */
[----:B------:R-:W-:Y:S01]  /*c8f0*/  MOV R3, 0x400 ;  /* 0x0000040000037802 */ /* 0x000fe20000000f00 */
[----:B------:R-:W-:Y:S01]  /*c900*/  BSSY B0, `(.L_x_1133) ;  /* 0x00001d3000007945 */ /* 0x000fe20003800000 */
[----:B------:R-:W-:Y:S02]  /*c910*/  BAR.SYNC.DEFER_BLOCKING 0x5, 0x120 ;  /* 0x0144800000007b1d */ /* 0x000fe40000010000 */
[----:B0-----:R-:W-:-:S05]  /*c920*/  LEA R3, R4, R3, 0x18 ;  /* 0x0000000304037211 */ /* 0x001fca00078ec0ff */
[----:B------:R0:W1:Y:S01]  /*c930*/  LDS.128 R160, [R3+0x2a8d0] ;  /* 0x02a8d00003a07984 */ /* 0x0000620000000c00 */
[----:B------:R-:W-:Y:S06]  /*c940*/  BAR.ARV 0x4, 0x120 ;  /* 0x0104800000007b1d */ /* 0x000fec0000002000 */
[----:B------:R-:W-:Y:S05]  /*c950*/  @P0 BRA `(.L_x_1134) ;  /* 0x0000001000c00947 */ /* 0x000fea0003800000 */
[----:B------:R-:W2:Y:S01]  /*c960*/  S2R R4, SR_SWINHI ;  /* 0x0000000000047919 */ /* 0x000ea20000002f00 */
[----:B------:R-:W-:Y:S02]  /*c970*/  F2FP.F16.F32.PACK_AB R6, R6, R89 ;  /* 0x000000590606723e */ /* 0x000fe400000000ff */
[----:B------:R-:W-:Y:S01]  /*c980*/  F2FP.F16.F32.PACK_AB R7, R7, R30 ;  /* 0x0000001e0707723e */ /* 0x000fe200000000ff */
[----:B------:R-:W-:Y:S01]  /*c990*/  BAR.SYNC.DEFER_BLOCKING 0x1, 0x100 ;  /* 0x0044000000007b1d */ /* 0x000fe20000010000 */
        /* <DEDUP_REMOVED lines=10> */
[----:B------:R-:W-:Y:S02]  /*ca40*/  MOV R16, R3 ;  /* 0x0000000300107202 */ /* 0x000fe40000000f00 */
[----:B--2---:R-:W-:-:S03]  /*ca50*/  MOV R17, R4 ;  /* 0x0000000400117202 */ /* 0x004fc60000000f00 */
[----:B------:R-:W-:-:S03]  /*ca60*/  IMAD.WIDE R4, R173, 0x2, R16 ;  /* 0x00000002ad047825 */ /* 0x000fc600078e0210 */
[C---:B------:R-:W-:Y:S02]  /*ca70*/  LOP3.LUT R9, R4.reuse, 0x380, RZ, 0xc0, !PT ;  /* 0x0000038004097812 */ /* 0x040fe400078ec0ff */
[C---:B------:R-:W-:Y:S02]  /*ca80*/  IADD3 R23, P6, R4.reuse, 0x20, RZ ;  /* 0x0000002004177810 */ /* 0x040fe40007fde0ff */
[----:B------:R-:W-:Y:S02]  /*ca90*/  SHF.R.U64 R9, R9, 0x3, RZ ;  /* 0x0000000309097819 */ /* 0x000fe400000012ff */
[----:B------:R-:W-:Y:S01]  /*caa0*/  LOP3.LUT R12, R23, 0x380, RZ, 0xc0, !PT ;  /* 0x00000380170c7812 */ /* 0x000fe200078ec0ff */
[----:B------:R-:W-:Y:S01]  /*cab0*/  IMAD.X R27, RZ, RZ, R5, P6 ;  /* 0x000000ffff1b7224 */ /* 0x000fe200030e0605 */
[C---:B------:R-:W-:Y:S02]  /*cac0*/  IADD3 R31, P5, R4.reuse, 0x40, RZ ;  /* 0x00000040041f7810 */ /* 0x040fe40007fbe0ff */
[----:B------:R-:W-:-:S02]  /*cad0*/  IADD3 R93, P4, R4, 0x60, RZ ;  /* 0x00000060045d7810 */ /* 0x000fc40007f9e0ff */
[C---:B------:R-:W-:Y:S01]  /*cae0*/  IADD3 R95, P3, R4.reuse, 0x4000, RZ ;  /* 0x00004000045f7810 */ /* 0x040fe20007f7e0ff */
[--C-:B------:R-:W-:Y:S01]  /*caf0*/  IMAD.X R25, RZ, RZ, R5.reuse, P5 ;  /* 0x000000ffff197224 */ /* 0x100fe200028e0605 */
[C---:B------:R-:W-:Y:S01]  /*cb00*/  IADD3 R97, P2, R4.reuse, 0x4020, RZ ;  /* 0x0000402004617810 */ /* 0x040fe20007f5e0ff */
[--C-:B------:R-:W-:Y:S01]  /*cb10*/  IMAD.X R21, RZ, RZ, R5.reuse, P4 ;  /* 0x000000ffff157224 */ /* 0x100fe200020e0605 */
[C---:B------:R-:W-:Y:S01]  /*cb20*/  IADD3 R99, P1, R4.reuse, 0x4040, RZ ;  /* 0x0000404004637810 */ /* 0x040fe20007f3e0ff */
[--C-:B------:R-:W-:Y:S01]  /*cb30*/  IMAD.X R15, RZ, RZ, R5.reuse, P3 ;  /* 0x000000ffff0f7224 */ /* 0x100fe200018e0605 */
[----:B------:R-:W-:Y:S01]  /*cb40*/  IADD3 R88, P0, R4, 0x4060, RZ ;  /* 0x0000406004587810 */ /* 0x000fe20007f1e0ff */
[--C-:B------:R-:W-:Y:S01]  /*cb50*/  IMAD.X R13, RZ, RZ, R5.reuse, P2 ;  /* 0x000000ffff0d7224 */ /* 0x100fe200010e0605 */
[----:B------:R-:W-:Y:S01]  /*cb60*/  LOP3.LUT R4, R9, R4, RZ, 0x3c, !PT ;  /* 0x0000000409047212 */ /* 0x000fe200078e3cff */
[--C-:B------:R-:W-:Y:S01]  /*cb70*/  IMAD.X R11, RZ, RZ, R5.reuse, P1 ;  /* 0x000000ffff0b7224 */ /* 0x100fe200008e0605 */
[----:B------:R-:W-:Y:S01]  /*cb80*/  SHF.R.U64 R12, R12, 0x3, RZ ;  /* 0x000000030c0c7819 */ /* 0x000fe200000012ff */
[----:B------:R-:W-:Y:S01]  /*cb90*/  IMAD.X R9, RZ, RZ, R5, P0 ;  /* 0x000000ffff097224 */ /* 0x000fe200000e0605 */
[----:B------:R-:W-:-:S02]  /*cba0*/  MOV R92, R4 ;  /* 0x00000004005c7202 */ /* 0x000fc40000000f00 */
[----:B------:R-:W-:Y:S02]  /*cbb0*/  F2FP.F16.F32.PACK_AB R5, R8, R29 ;  /* 0x0000001d0805723e */ /* 0x000fe400000000ff */
[----:B------:R-:W-:Y:S02]  /*cbc0*/  LOP3.LUT R26, R12, R23, RZ, 0x3c, !PT ;  /* 0x000000170c1a7212 */ /* 0x000fe400078e3cff */
[----:B------:R-:W-:Y:S02]  /*cbd0*/  F2FP.F16.F32.PACK_AB R4, R10, R91 ;  /* 0x0000005b0a04723e */ /* 0x000fe400000000ff */
[----:B------:R-:W-:Y:S02]  /*cbe0*/  LOP3.LUT R8, R97, 0x380, RZ, 0xc0, !PT ;  /* 0x0000038061087812 */ /* 0x000fe400078ec0ff */
[----:B------:R-:W-:Y:S01]  /*cbf0*/  LOP3.LUT R10, R99, 0x380, RZ, 0xc0, !PT ;  /* 0x00000380630a7812 */ /* 0x000fe200078ec0ff */
[----:B------:R2:W-:Y:S01]  /*cc00*/  STSM.16.M88.4 [R92], R4 ;  /* 0x000000045c007844 */ /* 0x0005e20000000200 */
[----:B------:R-:W-:-:S02]  /*cc10*/  LOP3.LUT R23, R88, 0x380, RZ, 0xc0, !PT ;  /* 0x0000038058177812 */ /* 0x000fc400078ec0ff */
[----:B------:R-:W-:Y:S02]  /*cc20*/  LOP3.LUT R14, R31, 0x380, RZ, 0xc0, !PT ;  /* 0x000003801f0e7812 */ /* 0x000fe400078ec0ff */
[----:B------:R-:W-:Y:S02]  /*cc30*/  LOP3.LUT R72, R95, 0x380, RZ, 0xc0, !PT ;  /* 0x000003805f487812 */ /* 0x000fe400078ec0ff */
[----:B------:R-:W-:Y:S02]  /*cc40*/  SHF.R.U64 R8, R8, 0x3, RZ ;  /* 0x0000000308087819 */ /* 0x000fe400000012ff */
[----:B------:R-:W-:Y:S02]  /*cc50*/  SHF.R.U64 R10, R10, 0x3, RZ ;  /* 0x000000030a0a7819 */ /* 0x000fe400000012ff */
[----:B------:R-:W-:Y:S02]  /*cc60*/  SHF.R.U64 R23, R23, 0x3, RZ ;  /* 0x0000000317177819 */ /* 0x000fe400000012ff */
[----:B------:R-:W-:-:S02]  /*cc70*/  SHF.R.U64 R14, R14, 0x3, RZ ;  /* 0x000000030e0e7819 */ /* 0x000fc400000012ff */
[----:B------:R-:W-:Y:S02]  /*cc80*/  SHF.R.U64 R72, R72, 0x3, RZ ;  /* 0x0000000348487819 */ /* 0x000fe400000012ff */
[----:B------:R-:W-:Y:S02]  /*cc90*/  LOP3.LUT R12, R8, R97, RZ, 0x3c, !PT ;  /* 0x00000061080c7212 */ /* 0x000fe400078e3cff */
[----:B------:R-:W-:Y:S02]  /*cca0*/  LOP3.LUT R10, R10, R99, RZ, 0x3c, !PT ;  /* 0x000000630a0a7212 */ /* 0x000fe400078e3cff */
[----:B------:R-:W-:Y:S02]  /*ccb0*/  LOP3.LUT R8, R23, R88, RZ, 0x3c, !PT ;  /* 0x0000005817087212 */ /* 0x000fe400078e3cff */
[----:B------:R-:W-:Y:S02]  /*ccc0*/  LOP3.LUT R24, R14, R31, RZ, 0x3c, !PT ;  /* 0x0000001f0e187212 */ /* 0x000fe400078e3cff */
[----:B------:R-:W-:-:S02]  /*ccd0*/  LOP3.LUT R14, R72, R95, RZ, 0x3c, !PT ;  /* 0x0000005f480e7212 */ /* 0x000fc400078e3cff */
[----:B------:R-:W-:Y:S01]  /*cce0*/  MOV R72, R10 ;  /* 0x0000000a00487202 */ /* 0x000fe20000000f00 */
[----:B------:R-:W3:Y:S01]  /*ccf0*/  LDC.64 R94, c[0x0][0xbd8] ;  /* 0x0002f600ff5e7b82 */ /* 0x000ee20000000a00 */
[----:B------:R-:W-:Y:S02]  /*cd00*/  MOV R23, R8 ;  /* 0x0000000800177202 */ /* 0x000fe40000000f00 */
[----:B------:R-:W-:Y:S02]  /*cd10*/  MOV R29, R26 ;  /* 0x0000001a001d7202 */ /* 0x000fe40000000f00 */
[----:B------:R-:W-:Y:S02]  /*cd20*/  F2FP.F16.F32.PACK_AB R8, R33, R32 ;  /* 0x000000202108723e */ /* 0x000fe400000000ff */
[----:B------:R-:W-:Y:S02]  /*cd30*/  F2FP.F16.F32.PACK_AB R9, R35, R34 ;  /* 0x000000222309723e */ /* 0x000fe400000000ff */
[----:B------:R-:W-:-:S02]  /*cd40*/  F2FP.F16.F32.PACK_AB R10, R37, R36 ;  /* 0x00000024250a723e */ /* 0x000fc400000000ff */
[----:B------:R-:W-:Y:S02]  /*cd50*/  F2FP.F16.F32.PACK_AB R11, R39, R38 ;  /* 0x00000026270b723e */ /* 0x000fe400000000ff */
[----:B------:R-:W-:Y:S02]  /*cd60*/  MOV R31, R24 ;  /* 0x00000018001f7202 */ /* 0x000fe40000000f00 */
[----:B--2---:R-:W-:Y:S01]  /*cd70*/  F2FP.F16.F32.PACK_AB R4, R41, R40 ;  /* 0x000000282904723e */ /* 0x004fe200000000ff */
[----:B------:R-:W-:Y:S01]  /*cd80*/  STSM.16.M88.4 [R29], R8 ;  /* 0x000000081d007844 */ /* 0x000fe20000000200 */
[----:B------:R-:W-:Y:S02]  /*cd90*/  F2FP.F16.F32.PACK_AB R5, R43, R42 ;  /* 0x0000002a2b05723e */ /* 0x000fe400000000ff */
[----:B------:R-:W-:Y:S02]  /*cda0*/  F2FP.F16.F32.PACK_AB R6, R45, R44 ;  /* 0x0000002c2d06723e */ /* 0x000fe400000000ff */
[----:B------:R-:W-:-:S02]  /*cdb0*/  F2FP.F16.F32.PACK_AB R7, R47, R46 ;  /* 0x0000002e2f07723e */ /* 0x000fc400000000ff */
[----:B------:R-:W-:Y:S02]  /*cdc0*/  LOP3.LUT R20, R93, 0x380, RZ, 0xc0, !PT ;  /* 0x000003805d147812 */ /* 0x000fe400078ec0ff */
[----:B------:R-:W-:Y:S01]  /*cdd0*/  MOV R89, R14 ;  /* 0x0000000e00597202 */ /* 0x000fe20000000f00 */
[----:B------:R2:W-:Y:S01]  /*cde0*/  STSM.16.M88.4 [R31], R4 ;  /* 0x000000041f007844 */ /* 0x0005e20000000200 */
[----:B------:R-:W-:Y:S02]  /*cdf0*/  SHF.R.U64 R20, R20, 0x3, RZ ;  /* 0x0000000314147819 */ /* 0x000fe400000012ff */
[----:B------:R-:W-:Y:S02]  /*ce00*/  MOV R88, R12 ;  /* 0x0000000c00587202 */ /* 0x000fe40000000f00 */
[----:B------:R-:W-:Y:S02]  /*ce10*/  LOP3.LUT R20, R20, R93, RZ, 0x3c, !PT ;  /* 0x0000005d14147212 */ /* 0x000fe400078e3cff */
[----:B------:R-:W-:-:S02]  /*ce20*/  F2FP.F16.F32.PACK_AB R12, R49, R48 ;  /* 0x00000030310c723e */ /* 0x000fc400000000ff */
[----:B------:R-:W-:Y:S02]  /*ce30*/  F2FP.F16.F32.PACK_AB R24, R57, R56 ;  /* 0x000000383918723e */ /* 0x000fe400000000ff */
[----:B------:R-:W-:Y:S02]  /*ce40*/  F2FP.F16.F32.PACK_AB R25, R59, R58 ;  /* 0x0000003a3b19723e */ /* 0x000fe400000000ff */
[----:B------:R-:W-:Y:S02]  /*ce50*/  F2FP.F16.F32.PACK_AB R26, R61, R60 ;  /* 0x0000003c3d1a723e */ /* 0x000fe400000000ff */
[----:B------:R-:W-:Y:S01]  /*ce60*/  F2FP.F16.F32.PACK_AB R27, R63, R62 ;  /* 0x0000003e3f1b723e */ /* 0x000fe200000000ff */
[----:B--2---:R-:W2:Y:S01]  /*ce70*/  LDC.64 R4, c[0x0][0xbe0] ;  /* 0x0002f800ff047b82 */ /* 0x004ea20000000a00 */
[----:B------:R-:W-:Y:S01]  /*ce80*/  MOV R90, R20 ;  /* 0x00000014005a7202 */ /* 0x000fe20000000f00 */
[----:B------:R-:W-:Y:S01]  /*ce90*/  IMAD.MOV.U32 R49, RZ, RZ, RZ ;  /* 0x000000ffff317224 */ /* 0x000fe200078e00ff */
[----:B------:R-:W-:-:S02]  /*cea0*/  F2FP.F16.F32.PACK_AB R13, R51, R50 ;  /* 0x00000032330d723e */ /* 0x000fc400000000ff */
[----:B------:R-:W-:Y:S02]  /*ceb0*/  F2FP.F16.F32.PACK_AB R14, R53, R52 ;  /* 0x00000034350e723e */ /* 0x000fe400000000ff */
[----:B------:R-:W-:Y:S01]  /*cec0*/  F2FP.F16.F32.PACK_AB R15, R55, R54 ;  /* 0x00000036370f723e */ /* 0x000fe200000000ff */
[----:B------:R-:W4:Y:S01]  /*ced0*/  LDC.64 R20, c[0x0][0xbd8] ;  /* 0x0002f600ff147b82 */ /* 0x000f220000000a00 */
[----:B------:R-:W-:Y:S02]  /*cee0*/  F2FP.F16.F32.PACK_AB R29, R75, R74 ;  /* 0x0000004a4b1d723e */ /* 0x000fe400000000ff */
[----:B------:R-:W-:Y:S01]  /*cef0*/  F2FP.F16.F32.PACK_AB R31, R79, R78 ;  /* 0x0000004e4f1f723e */ /* 0x000fe200000000ff */
[----:B------:R0:W-:Y:S01]  /*cf00*/  STSM.16.M88.4 [R90], R12 ;  /* 0x0000000c5a007844 */ /* 0x0001e20000000200 */
[----:B---3--:R-:W-:-:S03]  /*cf10*/  ISETP.NE.U32.AND P0, PT, R94, RZ, PT ;  /* 0x000000ff5e00720c */ /* 0x008fc60003f05070 */
[----:B------:R0:W-:Y:S01]  /*cf20*/  STSM.16.M88.4 [R89], R24 ;  /* 0x0000001859007844 */ /* 0x0001e20000000200 */
[----:B------:R-:W3:Y:S01]  /*cf30*/  LDC R47, c[0x0][0xa88] ;  /* 0x0002a200ff2f7b82 */ /* 0x000ee20000000800 */
[----:B------:R-:W-:Y:S02]  /*cf40*/  ISETP.NE.AND.EX P0, PT, R95, RZ, PT, P0 ;  /* 0x000000ff5f00720c */ /* 0x000fe40003f05300 */
[----:B------:R0:W-:Y:S01]  /*cf50*/  STSM.16.M88.4 [R88], R64 ;  /* 0x0000004058007844 */ /* 0x0001e20000000200 */
[----:B--2---:R-:W-:-:S03]  /*cf60*/  ISETP.NE.U32.AND P1, PT, R4, RZ, PT ;  /* 0x000000ff0400720c */ /* 0x004fc60003f25070 */
[----:B------:R0:W-:Y:S01]  /*cf70*/  STSM.16.M88.4 [R72], R28 ;  /* 0x0000001c48007844 */ /* 0x0001e20000000200 */
[----:B------:R-:W-:-:S03]  /*cf80*/  ISETP.NE.AND.EX P1, PT, R5, RZ, PT, P1 ;  /* 0x000000ff0500720c */ /* 0x000fc60003f25310 */
[----:B------:R0:W-:Y:S01]  /*cf90*/  STSM.16.M88.4 [R23], R80 ;  /* 0x0000005017007844 */ /* 0x0001e20000000200 */
[----:B----4-:R-:W-:Y:S01]  /*cfa0*/  IMAD.WIDE R20, R167, 0x4, R20 ;  /* 0x00000004a7147825 */ /* 0x010fe200078e0214 */
[----:B------:R-:W-:Y:S08]  /*cfb0*/  BAR.SYNC.DEFER_BLOCKING 0x1, 0x100 ;  /* 0x0044000000007b1d */ /* 0x000ff00000010000 */
[----:B------:R-:W2:Y:S01]  /*cfc0*/  @P1 LDC.64 R4, c[0x0][0xbe0] ;  /* 0x0002f800ff041b82 */ /* 0x000ea20000000a00 */
[----:B------:R0:W5:Y:S01]  /*cfd0*/  @P0 LDG.E R49, desc[UR60][R20.64] ;  /* 0x0000003c14310981 */ /* 0x000162000c1e1900 */
[----:B------:R-:W-:-:S04]  /*cfe0*/  IMAD R7, R164, 0x40, R22 ;  /* 0x00000040a4077824 */ /* 0x000fc800078e0216 */
[----:B------:R-:W-:-:S04]  /*cff0*/  IMAD.WIDE R16, R7, 0x2, R16 ;  /* 0x0000000207107825 */ /* 0x000fc800078e0210 */
[----:B--2---:R-:W-:-:S05]  /*d000*/  @P1 IMAD.WIDE R4, R167, 0x4, R4 ;  /* 0x00000004a7041825 */ /* 0x004fca00078e0204 */
[----:B---3--:R0:W5:Y:S01]  /*d010*/  @P1 LDG.E R47, desc[UR60][R4.64] ;  /* 0x0000003c042f1981 */ /* 0x008162000c1e1900 */
[----:B------:R-:W-:Y:S05]  /*d020*/  @P1 BRA `(.L_x_1135) ;  /* 0x0000000000101947 */ /* 0x000fea0003800000 */
[----:B------:R-:W-:Y:S05]  /*d030*/  @!P0 BRA `(.L_x_1135) ;  /* 0x00000000000c8947 */ /* 0x000fea0003800000 */
[----:B0-----:R-:W2:Y:S04]  /*d040*/  LDG.E R4, desc[UR60][R20.64] ;  /* 0x0000003c14047981 */ /* 0x001ea8000c1e1900 */
[----:B-----5:R-:W2:Y:S02]  /*d050*/  LDG.E R47, desc[UR60][R20.64+0x4] ;  /* 0x0000043c142f7981 */ /* 0x020ea4000c1e1900 */
[----:B--2---:R-:W-:-:S07]  /*d060*/  IMAD.IADD R47, R47, 0x1, -R4 ;  /* 0x000000012f2f7824 */ /* 0x004fce00078e0a04 */
.L_x_1135:
[----:B------:R-:W-:Y:S01]  /*d070*/  SHF.R.S32.HI R46, RZ, 0x1f, R166 ;  /* 0x0000001fff2e7819 */ /* 0x000fe200000114a6 */
[----:B------:R-:W-:Y:S01]  /*d080*/  ULDC.64 UR4, c[0x0][0xb70] ;  /* 0x0002dc0000047ab9 */ /* 0x000fe20000000a00 */
[--C-:B0----5:R-:W-:Y:S01]  /*d090*/  SHF.R.S32.HI R21, RZ, 0x1f, R49.reuse ;  /* 0x0000001fff157819 */ /* 0x121fe20000011431 */
[----:B------:R-:W-:Y:S01]  /*d0a0*/  IMAD.MOV.U32 R20, RZ, RZ, R49 ;  /* 0x000000ffff147224 */ /* 0x000fe200078e0031 */
[----:B------:R-:W-:Y:S01]  /*d0b0*/  SHF.R.S32.HI R6, RZ, 0x1f, R167 ;  /* 0x0000001fff067819 */ /* 0x000fe200000114a7 */
[----:B------:R-:W-:Y:S01]  /*d0c0*/  IMAD R5, R46, UR4, RZ ;  /* 0x000000042e057c24 */ /* 0x000fe2000f8e02ff */
[----:B------:R-:W-:Y:S01]  /*d0d0*/  SEL R51, R167, RZ, !P0 ;  /* 0x000000ffa7337207 */ /* 0x000fe20004000000 */
[----:B------:R-:W-:Y:S01]  /*d0e0*/  IMAD R11, R168, 0x80, R171 ;  /* 0x00000080a80b7824 */ /* 0x000fe200078e02ab */
[----:B------:R-:W-:Y:S01]  /*d0f0*/  SEL R48, R6, RZ, !P0 ;  /* 0x000000ff06307207 */ /* 0x000fe20004000000 */
[----:B------:R-:W-:Y:S01]  /*d100*/  IMAD R7, R166, UR5, R5 ;  /* 0x00000005a6077c24 */ /* 0x000fe2000f8e0205 */
[----:B------:R-:W-:Y:S01]  /*d110*/  IADD3 R9, P6, R16, 0x3000, RZ ;  /* 0x0000300010097810 */ /* 0x000fe20007fde0ff */
[----:B------:R-:W-:Y:S01]  /*d120*/  IMAD.WIDE.U32 R4, R166, UR4, R20 ;  /* 0x00000004a6047c25 */ /* 0x000fe2000f8e0014 */
[----:B------:R-:W-:Y:S01]  /*d130*/  ULDC.64 UR4, c[0x0][0xb78] ;  /* 0x0002de0000047ab9 */ /* 0x000fe20000000a00 */
[----:B------:R-:W-:-:S02]  /*d140*/  IADD3 R13, P2, R16, 0x2000, RZ ;  /* 0x00002000100d7810 */ /* 0x000fc40007f5e0ff */
[----:B------:R-:W-:Y:S01]  /*d150*/  IMAD.IADD R5, R5, 0x1, R7 ;  /* 0x0000000105057824 */ /* 0x000fe200078e0207 */
[----:B------:R-:W-:Y:S01]  /*d160*/  IADD3 R29, P1, R16, 0x1000, RZ ;  /* 0x00001000101d7810 */ /* 0x000fe20007f3e0ff */
[----:B------:R-:W-:Y:S01]  /*d170*/  IMAD R7, R48, UR4, RZ ;  /* 0x0000000430077c24 */ /* 0x000fe2000f8e02ff */
[----:B------:R-:W-:Y:S01]  /*d180*/  LOP3.LUT R6, R9, 0x380, RZ, 0xc0, !PT ;  /* 0x0000038009067812 */ /* 0x000fe200078ec0ff */
[----:B------:R-:W-:Y:S01]  /*d190*/  IMAD.WIDE.U32 R4, R51, UR4, R4 ;  /* 0x0000000433047c25 */ /* 0x000fe2000f8e0004 */
[----:B------:R-:W-:Y:S02]  /*d1a0*/  LOP3.LUT R12, R13, 0x380, RZ, 0xc0, !PT ;  /* 0x000003800d0c7812 */ /* 0x000fe400078ec0ff */
[----:B------:R-:W-:Y:S01]  /*d1b0*/  LOP3.LUT R28, R29, 0x380, RZ, 0xc0, !PT ;  /* 0x000003801d1c7812 */ /* 0x000fe200078ec0ff */
[----:B------:R-:W-:Y:S01]  /*d1c0*/  IMAD R10, R51, UR5, R7 ;  /* 0x00000005330a7c24 */ /* 0x000fe2000f8e0207 */
[----:B------:R-:W-:Y:S01]  /*d1d0*/  SHF.R.S32.HI R7, RZ, 0x1f, R11 ;  /* 0x0000001fff077819 */ /* 0x000fe2000001140b */
[----:B------:R-:W-:Y:S01]  /*d1e0*/  ULDC.64 UR4, c[0x0][0xb40] ;  /* 0x0002d00000047ab9 */ /* 0x000fe20000000a00 */
[----:B------:R-:W-:-:S02]  /*d1f0*/  IADD3 R8, P0, R11, R4, RZ ;  /* 0x000000040b087210 */ /* 0x000fc40007f1e0ff */
[----:B------:R-:W-:Y:S02]  /*d200*/  SHF.R.U64 R6, R6, 0x3, RZ ;  /* 0x0000000306067819 */ /* 0x000fe400000012ff */
[----:B------:R-:W-:Y:S01]  /*d210*/  IADD3.X R7, R7, R5, R10, P0, !PT ;  /* 0x0000000507077210 */ /* 0x000fe200007fe40a */
[----:B------:R-:W-:Y:S01]  /*d220*/  IMAD.X R5, RZ, RZ, R17, P6 ;  /* 0x000000ffff057224 */ /* 0x000fe200030e0611 */
[----:B------:R-:W-:Y:S02]  /*d230*/  LEA R44, P0, R8, UR4, 0x2 ;  /* 0x00000004082c7c11 */ /* 0x000fe4000f8010ff */
[----:B------:R-:W-:Y:S02]  /*d240*/  SHF.R.U64 R12, R12, 0x3, RZ ;  /* 0x000000030c0c7819 */ /* 0x000fe400000012ff */
[----:B------:R-:W-:Y:S02]  /*d250*/  SHF.R.U64 R28, R28, 0x3, RZ ;  /* 0x000000031c1c7819 */ /* 0x000fe400000012ff */
[----:B------:R-:W-:Y:S01]  /*d260*/  LOP3.LUT R4, R6, R9, RZ, 0x3c, !PT ;  /* 0x0000000906047212 */ /* 0x000fe200078e3cff */
[----:B------:R-:W-:Y:S01]  /*d270*/  VIADD R6, R11, 0x8 ;  /* 0x000000080b067836 */ /* 0x000fe20000000000 */
[----:B------:R-:W-:Y:S01]  /*d280*/  LEA.HI.X R45, R8, UR5, R7, 0x2, P0 ;  /* 0x00000005082d7c11 */ /* 0x000fe200080f1407 */
[----:B------:R-:W-:Y:S01]  /*d290*/  ULDC.64 UR4, c[0x0][0xaa0] ;  /* 0x0002a80000047ab9 */ /* 0x000fe20000000a00 */
[----:B------:R-:W-:Y:S01]  /*d2a0*/  LOP3.LUT R12, R12, R13, RZ, 0x3c, !PT ;  /* 0x0000000d0c0c7212 */ /* 0x000fe200078e3cff */
[----:B------:R-:W-:Y:S01]  /*d2b0*/  IMAD.X R13, RZ, RZ, R17, P2 ;  /* 0x000000ffff0d7224 */ /* 0x000fe200010e0611 */
[----:B------:R-:W-:-:S02]  /*d2c0*/  LOP3.LUT P0, RZ, R170, 0x3, RZ, 0xc0, !PT ;  /* 0x00000003aaff7812 */ /* 0x000fc4000780c0ff */
[C---:B------:R-:W-:Y:S02]  /*d2d0*/  IADD3 R41, P5, R16.reuse, 0x4000, RZ ;  /* 0x0000400010297810 */ /* 0x040fe40007fbe0ff */
[C---:B------:R-:W-:Y:S02]  /*d2e0*/  IADD3 R33, P4, R16.reuse, 0x5000, RZ ;  /* 0x0000500010217810 */ /* 0x040fe40007f9e0ff */
[----:B------:R-:W-:Y:S02]  /*d2f0*/  IADD3 R25, P3, R16, 0x6000, RZ ;  /* 0x0000600010197810 */ /* 0x000fe40007f7e0ff */
[----:B------:R-:W-:Y:S01]  /*d300*/  LOP3.LUT R28, R28, R29, RZ, 0x3c, !PT ;  /* 0x0000001d1c1c7212 */ /* 0x000fe200078e3cff */
[----:B------:R-:W-:Y:S01]  /*d310*/  IMAD.X R29, RZ, RZ, R17, P1 ;  /* 0x000000ffff1d7224 */ /* 0x000fe200008e0611 */
[----:B------:R-:W-:Y:S02]  /*d320*/  IADD3 R7, P2, R16, 0x7000, RZ ;  /* 0x0000700010077810 */ /* 0x000fe40007f5e0ff */
[----:B------:R-:W-:-:S02]  /*d330*/  ISETP.GE.OR P1, PT, R11, R47, P0 ;  /* 0x0000002f0b00720c */ /* 0x000fc40000726670 */
[----:B------:R-:W-:Y:S02]  /*d340*/  LOP3.LUT R40, R41, 0x380, RZ, 0xc0, !PT ;  /* 0x0000038029287812 */ /* 0x000fe400078ec0ff */
[----:B------:R-:W-:Y:S02]  /*d350*/  LOP3.LUT R32, R33, 0x380, RZ, 0xc0, !PT ;  /* 0x0000038021207812 */ /* 0x000fe400078ec0ff */
[----:B------:R-:W-:Y:S02]  /*d360*/  LOP3.LUT R24, R25, 0x380, RZ, 0xc0, !PT ;  /* 0x0000038019187812 */ /* 0x000fe400078ec0ff */
[----:B------:R-:W-:Y:S02]  /*d370*/  LOP3.LUT R9, R16, 0x380, RZ, 0xc0, !PT ;  /* 0x0000038010097812 */ /* 0x000fe400078ec0ff */
[----:B------:R-:W-:Y:S02]  /*d380*/  ISETP.GE.OR P0, PT, R6, R47, P0 ;  /* 0x0000002f0600720c */ /* 0x000fe40000706670 */
[----:B------:R-:W-:Y:S01]  /*d390*/  LOP3.LUT R6, R7, 0x380, RZ, 0xc0, !PT ;  /* 0x0000038007067812 */ /* 0x000fe200078ec0ff */
[----:B------:R-:W-:Y:S01]  /*d3a0*/  @!P1 STG.E desc[UR60][R44.64], R2 ;  /* 0x000000022c009986 */ /* 0x000fe2000c10193c */
[----:B------:R-:W-:-:S02]  /*d3b0*/  SHF.R.U64 R40, R40, 0x3, RZ ;  /* 0x0000000328287819 */ /* 0x000fc400000012ff */
[----:B------:R-:W-:Y:S02]  /*d3c0*/  SHF.R.U64 R32, R32, 0x3, RZ ;  /* 0x0000000320207819 */ /* 0x000fe400000012ff */
[----:B------:R-:W-:Y:S02]  /*d3d0*/  SHF.R.U64 R24, R24, 0x3, RZ ;  /* 0x0000000318187819 */ /* 0x000fe400000012ff */
[----:B------:R-:W-:Y:S02]  /*d3e0*/  SHF.R.U64 R9, R9, 0x3, RZ ;  /* 0x0000000309097819 */ /* 0x000fe400000012ff */
[----:B------:R-:W-:Y:S01]  /*d3f0*/  SHF.R.U64 R6, R6, 0x3, RZ ;  /* 0x0000000306067819 */ /* 0x000fe200000012ff */
[----:B------:R0:W-:Y:S01]  /*d400*/  @!P0 STG.E desc[UR60][R44.64+0x20], R0 ;  /* 0x000020002c008986 */ /* 0x0001e2000c10193c */
[----:B------:R-:W-:Y:S01]  /*d410*/  LOP3.LUT R40, R40, R41, RZ, 0x3c, !PT ;  /* 0x0000002928287212 */ /* 0x000fe200078e3cff */
[--C-:B------:R-:W-:Y:S01]  /*d420*/  IMAD.X R41, RZ, RZ, R17.reuse, P5 ;  /* 0x000000ffff297224 */ /* 0x100fe200028e0611 */
[----:B------:R-:W-:Y:S01]  /*d430*/  LOP3.LUT R32, R32, R33, RZ, 0x3c, !PT ;  /* 0x0000002120207212 */ /* 0x000fe200078e3cff */
[--C-:B------:R-:W-:Y:S01]  /*d440*/  IMAD.X R33, RZ, RZ, R17.reuse, P4 ;  /* 0x000000ffff217224 */ /* 0x100fe200020e0611 */
[----:B------:R-:W-:Y:S01]  /*d450*/  LOP3.LUT R24, R24, R25, RZ, 0x3c, !PT ;  /* 0x0000001918187212 */ /* 0x000fe200078e3cff */
[--C-:B------:R-:W-:Y:S01]  /*d460*/  IMAD.X R25, RZ, RZ, R17.reuse, P3 ;  /* 0x000000ffff197224 */ /* 0x100fe200018e0611 */
[----:B------:R-:W-:Y:S01]  /*d470*/  LOP3.LUT R16, R9, R16, RZ, 0x3c, !PT ;  /* 0x0000001009107212 */ /* 0x000fe200078e3cff */
[----:B------:R-:W-:Y:S01]  /*d480*/  IMAD.X R9, RZ, RZ, R17, P2 ;  /* 0x000000ffff097224 */ /* 0x000fe200010e0611 */
[----:B------:R-:W-:Y:S01]  /*d490*/  LOP3.LUT R8, R6, R7, RZ, 0x3c, !PT ;  /* 0x0000000706087212 */ /* 0x000fe200078e3cff */
[----:B------:R-:W5:Y:S01]  /*d4a0*/  LD.E.128 R28, desc[UR60][R28.64] ;  /* 0x0000003c1c1c7980 */ /* 0x000f62000c101d00 */
[----:B------:R-:W-:-:S03]  /*d4b0*/  SHF.R.S32.HI R23, RZ, 0x1f, R22 ;  /* 0x0000001fff177819 */ /* 0x000fc60000011416 */
[----:B------:R2:W5:Y:S04]  /*d4c0*/  LD.E.128 R36, desc[UR60][R16.64] ;  /* 0x0000003c10247980 */ /* 0x000568000c101d00 */
[----:B------:R-:W5:Y:S04]  /*d4d0*/  LD.E.128 R12, desc[UR60][R12.64] ;  /* 0x0000003c0c0c7980 */ /* 0x000f68000c101d00 */
[----:B------:R-:W5:Y:S04]  /*d4e0*/  LD.E.128 R4, desc[UR60][R4.64] ;  /* 0x0000003c04047980 */ /* 0x000f68000c101d00 */
[----:B------:R-:W5:Y:S04]  /*d4f0*/  LD.E.128 R40, desc[UR60][R40.64] ;  /* 0x0000003c28287980 */ /* 0x000f68000c101d00 */
[----:B------:R-:W5:Y:S04]  /*d500*/  LD.E.128 R32, desc[UR60][R32.64] ;  /* 0x0000003c20207980 */ /* 0x000f68000c101d00 */
[----:B------:R-:W5:Y:S04]  /*d510*/  LD.E.128 R24, desc[UR60][R24.64] ;  /* 0x0000003c18187980 */ /* 0x000f68000c101d00 */
[----:B------:R-:W5:Y:S01]  /*d520*/  LD.E.128 R8, desc[UR60][R8.64] ;  /* 0x0000003c08087980 */ /* 0x000f62000c101d00 */
[----:B0-----:R-:W-:Y:S01]  /*d530*/  IMAD R0, R21, UR4, RZ ;  /* 0x0000000415007c24 */ /* 0x001fe2000f8e02ff */
[----:B------:R-:W-:Y:S01]  /*d540*/  @!PT LDS RZ, [RZ] ;  /* 0x00000000fffff984 */ /* 0x000fe20000000800 */
[----:B------:R-:W-:Y:S01]  /*d550*/  @!PT LDS RZ, [RZ] ;  /* 0x00000000fffff984 */ /* 0x000fe20000000800 */
[----:B------:R-:W-:Y:S01]  /*d560*/  @!PT LDS RZ, [RZ] ;  /* 0x00000000fffff984 */ /* 0x000fe20000000800 */
[----:B------:R-:W-:Y:S01]  /*d570*/  @!PT LDS RZ, [RZ] ;  /* 0x00000000fffff984 */ /* 0x000fe20000000800 */
[----:B------:R0:W-:Y:S06]  /*d580*/  MEMBAR.ALL.CTA ;  /* 0x0000000000007992 */ /* 0x0001ec0000008000 */
[----:B0-----:R-:W0:Y:S01]  /*d590*/  FENCE.VIEW.ASYNC.S ;  /* 0x00000000000073c6 */ /* 0x001e220000000000 */
[----:B--2---:R-:W-:-:S04]  /*d5a0*/  IMAD.WIDE.U32 R16, R49, UR4, R22 ;  /* 0x0000000431107c25 */ /* 0x004fc8000f8e0016 */
[----:B------:R-:W-:Y:S01]  /*d5b0*/  IMAD R49, R49, UR5, R0 ;  /* 0x0000000531317c24 */ /* 0x000fe2000f8e0200 */
[----:B------:R-:W-:Y:S01]  /*d5c0*/  ULDC.64 UR4, c[0x0][0xae0] ;  /* 0x0002b80000047ab9 */ /* 0x000fe20000000a00 */
[----:B------:R-:W-:Y:S02]  /*d5d0*/  IMAD R47, R168, -0x80, R47 ;  /* 0xffffff80a82f7824 */ /* 0x000fe400078e022f */
[----:B------:R-:W-:Y:S02]  /*d5e0*/  IMAD.IADD R17, R17, 0x1, R49 ;  /* 0x0000000111117824 */ /* 0x000fe400078e0231 */
[----:B------:R-:W-:Y:S01]  /*d5f0*/  IMAD R21, R46, UR4, RZ ;  /* 0x000000042e157c24 */ /* 0x000fe2000f8e02ff */
[C---:B------:R-:W-:Y:S01]  /*d600*/  ISETP.GE.AND P2, PT, R164.reuse, R47, PT ;  /* 0x0000002fa400720c */ /* 0x040fe20003f46270 */
[----:B------:R-:W-:Y:S02]  /*d610*/  VIADD R0, R164, 0x20 ;  /* 0x00000020a4007836 */ /* 0x000fe40000000000 */
[----:B------:R-:W-:-:S02]  /*d620*/  IMAD R21, R166, UR5, R21 ;  /* 0x00000005a6157c24 */ /* 0x000fc4000f8e0215 */
[----:B------:R-:W-:Y:S01]  /*d630*/  IMAD.WIDE.U32 R16, R166, UR4, R16 ;  /* 0x00000004a6107c25 */ /* 0x000fe2000f8e0010 */
[----:B------:R-:W-:-:S03]  /*d640*/  ULDC.64 UR4, c[0x0][0xae8] ;  /* 0x0002ba0000047ab9 */ /* 0x000fc60000000a00 */
[----:B------:R-:W-:Y:S01]  /*d650*/  VIADD R3, R3, 0x2a820 ;  /* 0x0002a82003037836 */ /* 0x000fe20000000000 */
[-C--:B------:R-:W-:Y:S01]  /*d660*/  ISETP.GE.AND P4, PT, R0, R47.reuse, PT ;  /* 0x0000002f0000720c */ /* 0x080fe20003f86270 */
[----:B------:R-:W-:Y:S02]  /*d670*/  VIADD R20, R164, 0x60 ;  /* 0x00000060a4147836 */ /* 0x000fe40000000000 */
[----:B------:R-:W-:Y:S01]  /*d680*/  IMAD.IADD R17, R17, 0x1, R21 ;  /* 0x0000000111117824 */ /* 0x000fe200078e0215 */
[----:B------:R-:W-:Y:S01]  /*d690*/  PRMT R3, RZ, 0x654, R3 ;  /* 0x00000654ff037816 */ /* 0x000fe20000000003 */
[----:B------:R-:W-:Y:S01]  /*d6a0*/  IMAD R0, R48, UR4, RZ ;  /* 0x0000000430007c24 */ /* 0x000fe2000f8e02ff */
[-C--:B------:R-:W-:Y:S01]  /*d6b0*/  ISETP.GE.AND P1, PT, R20, R47.reuse, PT ;  /* 0x0000002f1400720c */ /* 0x080fe20003f26270 */
[----:B------:R-:W-:Y:S01]  /*d6c0*/  VIADD R2, R164, 0x40 ;  /* 0x00000040a4027836 */ /* 0x000fe20000000000 */
[----:B------:R-:W-:Y:S01]  /*d6d0*/  SHF.R.S32.HI R165, RZ, 0x1f, R164 ;  /* 0x0000001fffa57819 */ /* 0x000fe200000114a4 */
[C---:B------:R-:W-:Y:S01]  /*d6e0*/  IMAD R23, R51.reuse, UR5, R0 ;  /* 0x0000000533177c24 */ /* 0x040fe2000f8e0200 */
[----:B0-----:R0:W-:Y:S01]  /*d6f0*/  SYNCS.ARRIVE.TRANS64.RED.A1T0 RZ, [R3+URZ], RZ ;  /* 0x000000ff03ff79a7 */ /* 0x0011e2000810043f */
[----:B------:R-:W-:Y:S01]  /*d700*/  IMAD.WIDE.U32 R20, R51, UR4, R16 ;  /* 0x0000000433147c25 */ /* 0x000fe2000f8e0010 */
[----:B------:R-:W-:Y:S01]  /*d710*/  BSSY B1, `(.L_x_1136) ;  /* 0x0000015000017945 */ /* 0x000fe20003800000 */
[----:B------:R-:W-:-:S02]  /*d720*/  ISETP.GE.AND P0, PT, R2, R47, PT ;  /* 0x0000002f0200720c */ /* 0x000fc40003f06270 */
[----:B------:R-:W-:-:S04]  /*d730*/  IMAD.WIDE R16, R168, 0x80, R164 ;  /* 0x00000080a8107825 */ /* 0x000fc800078e02a4 */
[----:B------:R-:W-:Y:S01]  /*d740*/  IMAD.IADD R47, R21, 0x1, R23 ;  /* 0x00000001152f7824 */ /* 0x000fe200078e0217 */
[----:B0-----:R-:W-:Y:S06]  /*d750*/  @P2 BRA `(.L_x_1137) ;  /* 0x0000000000402947 */ /* 0x001fec0003800000 */
[----:B------:R-:W-:Y:S01]  /*d760*/  ULDC.64 UR4, c[0x0][0xad8] ;  /* 0x0002b60000047ab9 */ /* 0x000fe20000000a00 */
[----:B------:R-:W-:Y:S01]  /*d770*/  IMAD.MOV.U32 R2, RZ, RZ, R20 ;  /* 0x000000ffff027224 */ /* 0x000fe200078e0014 */
[----:B------:R-:W-:Y:S01]  /*d780*/  ULDC.64 UR6, c[0x0][0xa80] ;  /* 0x0002a00000067ab9 */ /* 0x000fe20000000a00 */
[----:B------:R-:W-:Y:S02]  /*d790*/  IMAD.MOV.U32 R3, RZ, RZ, R47 ;  /* 0x000000ffff037224 */ /* 0x000fe400078e002f */
[----:B------:R-:W-:Y:S02]  /*d7a0*/  IMAD R23, R17, UR4, RZ ;  /* 0x0000000411177c24 */ /* 0x000fe4000f8e02ff */
[----:B------:R-:W-:Y:S02]  /*d7b0*/  VIADD R0, R22, 0x40 ;  /* 0x0000004016007836 */ /* 0x000fe40000000000 */
[----:B------:R-:W-:Y:S01]  /*d7c0*/  IMAD.WIDE.U32 R2, R16, UR4, R2 ;  /* 0x0000000410027c25 */ /* 0x000fe2000f8e0002 */
[----:B------:R-:W-:-:S02]  /*d7d0*/  ULDC UR4, c[0x0][0xa8c] ;  /* 0x0002a30000047ab9 */ /* 0x000fc40000000800 */
[----:B------:R-:W-:Y:S01]  /*d7e0*/  ISETP.GE.AND P2, PT, R22, UR4, PT ;  /* 0x0000000416007c0c */ /* 0x000fe2000bf46270 */
[----:B------:R-:W-:Y:S01]  /*d7f0*/  IMAD R23, R16, UR5, R23 ;  /* 0x0000000510177c24 */ /* 0x000fe2000f8e0217 */
[----:B------:R-:W-:Y:S02]  /*d800*/  ISETP.GE.AND P3, PT, R0, UR4, PT ;  /* 0x0000000400007c0c */ /* 0x000fe4000bf66270 */
[----:B------:R-:W-:Y:S01]  /*d810*/  LEA R44, P5, R2, UR6, 0x1 ;  /* 0x00000006022c7c11 */ /* 0x000fe2000f8a08ff */
[----:B------:R-:W-:-:S05]  /*d820*/  IMAD.IADD R3, R3, 0x1, R23 ;  /* 0x0000000103037824 */ /* 0x000fca00078e0217 */
[----:B------:R-:W-:-:S05]  /*d830*/  LEA.HI.X R45, R2, UR7, R3, 0x1, P5 ;  /* 0x00000007022d7c11 */ /* 0x000fca000a8f0c03 */
[----:B-----5:R0:W-:Y:S04]  /*d840*/  @!P2 STG.E.128 desc[UR60][R44.64], R36 ;  /* 0x000000242c00a986 */ /* 0x0201e8000c101d3c */
[----:B------:R0:W-:Y:S02]  /*d850*/  @!P3 STG.E.128 desc[UR60][R44.64+0x80], R40 ;  /* 0x000080282c00b986 */ /* 0x0001e4000c101d3c */
.L_x_1137:
[----:B------:R-:W-:Y:S05]  /*d860*/  BSYNC B1 ;  /* 0x0000000000017941 */ /* 0x000fea0003800000 */
.L_x_1136:
[----:B------:R-:W-:Y:S04]  /*d870*/  BSSY B1, `(.L_x_1138) ;  /* 0x0000014000017945 */ /* 0x000fe80003800000 */
[----:B------:R-:W-:Y:S05]  /*d880*/  @P4 BRA `(.L_x_1139) ;  /* 0x0000000000484947 */ /* 0x000fea0003800000 */
[----:B------:R-:W-:Y:S01]  /*d890*/  IADD3 R23, P2, R16, 0x20, RZ ;  /* 0x0000002010177810 */ /* 0x000fe20007f5e0ff */
[----:B------:R-:W-:Y:S01]  /*d8a0*/  ULDC.64 UR4, c[0x0][0xad8] ;  /* 0x0002b60000047ab9 */ /* 0x000fe20000000a00 */
[----:B------:R-:W-:Y:S01]  /*d8b0*/  IMAD.MOV.U32 R2, RZ, RZ, R20 ;  /* 0x000000ffff027224 */ /* 0x000fe200078e0014 */
[----:B------:R-:W-:Y:S01]  /*d8c0*/  ULDC.64 UR6, c[0x0][0xa80] ;  /* 0x0002a00000067ab9 */ /* 0x000fe20000000a00 */
[----:B------:R-:W-:Y:S02]  /*d8d0*/  IMAD.MOV.U32 R3, RZ, RZ, R47 ;  /* 0x000000ffff037224 */ /* 0x000fe400078e002f */
[----:B------:R-:W-:Y:S02]  /*d8e0*/  IMAD.X R0, RZ, RZ, R17, P2 ;  /* 0x000000ffff007224 */ /* 0x000fe400010e0611 */
[----:B0----5:R-:W-:Y:S02]  /*d8f0*/  VIADD R36, R22, 0x40 ;  /* 0x0000004016247836 */ /* 0x021fe40000000000 */
[----:B------:R-:W-:-:S02]  /*d900*/  IMAD R0, R0, UR4, RZ ;  /* 0x0000000400007c24 */ /* 0x000fc4000f8e02ff */
[C---:B------:R-:W-:Y:S01]  /*d910*/  IMAD.WIDE.U32 R2, R23.reuse, UR4, R2 ;  /* 0x0000000417027c25 */ /* 0x040fe2000f8e0002 */
        /* <DEDUP_REMOVED lines=9> */
.L_x_1139:
[----:B------:R-:W-:Y:S05]  /*d9b0*/  BSYNC B1 ;  /* 0x0000000000017941 */ /* 0x000fea0003800000 */
.L_x_1138:
        /* <DEDUP_REMOVED lines=8> */
[----:B--2--5:R-:W-:Y:S02]  /*da40*/  VIADD R28, R22, 0x40 ;  /* 0x00000040161c7836 */ /* 0x024fe40000000000 */
        /* <DEDUP_REMOVED lines=11> */
.L_x_1141:
[----:B------:R-:W-:Y:S05]  /*db00*/  BSYNC B1 ;  /* 0x0000000000017941 */ /* 0x000fea0003800000 */
.L_x_1140:
[----:B------:R-:W-:Y:S05]  /*db10*/  @P1 BRA `(.L_x_1142) ;  /* 0x0000000800c41947 */ /* 0x000fea0003800000 */
[----:B---3-5:R-:W-:Y:S01]  /*db20*/  IADD3 R13, P0, R16, 0x60, RZ ;  /* 0x00000060100d7810 */ /* 0x028fe20007f1e0ff */
[----:B------:R-:W-:Y:S01]  /*db30*/  ULDC.64 UR6, c[0x0][0xad8] ;  /* 0x0002b60000067ab9 */ /* 0x000fe20000000a00 */
[----:B------:R-:W-:Y:S01]  /*db40*/  IMAD.MOV.U32 R2, RZ, RZ, R20 ;  /* 0x000000ffff027224 */ /* 0x000fe200078e0014 */
[----:B------:R-:W-:Y:S01]  /*db50*/  ULDC UR4, c[0x0][0xa8c] ;  /* 0x0002a30000047ab9 */ /* 0x000fe20000000800 */
[----:B------:R-:W-:Y:S01]  /*db60*/  IMAD.MOV.U32 R3, RZ, RZ, R47 ;  /* 0x000000ffff037224 */ /* 0x000fe200078e002f */
[----:B------:R-:W-:Y:S01]  /*db70*/  ISETP.GE.AND P1, PT, R22, UR4, PT ;  /* 0x0000000416007c0c */ /* 0x000fe2000bf26270 */
[----:B------:R-:W-:Y:S02]  /*db80*/  IMAD.X R16, RZ, RZ, R17, P0 ;  /* 0x000000ffff107224 */ /* 0x000fe400000e0611 */
        /* <DEDUP_REMOVED lines=11> */
[----:B------:R3:W-:Y:S01]  /*dc40*/  STG.E.128 desc[UR60][R12.64+0x80], R8 ;  /* 0x000080080c007986 */ /* 0x0007e2000c101d3c */
[----:B------:R-:W-:Y:S05]  /*dc50*/  BRA `(.L_x_1142) ;  /* 0x0000000800747947 */ /* 0x000fea0003800000 */
.L_x_1134:
[----:B------:R-:W2:Y:S01]  /*dc60*/  LDC.64 R4, c[0x0][0xbd8] ;  /* 0x0002f600ff047b82 */ /* 0x000ea20000000a00 */
[----:B------:R-:W-:-:S07]  /*dc70*/  IMAD.MOV.U32 R9, RZ, RZ, RZ ;  /* 0x000000ffff097224 */ /* 0x000fce00078e00ff */
[----:B0-----:R-:W0:Y:S01]  /*dc80*/  LDC.64 R2, c[0x0][0xbd8] ;  /* 0x0002f600ff027b82 */ /* 0x001e220000000a00 */
[----:B--2---:R-:W-:-:S04]  /*dc90*/  ISETP.NE.U32.AND P0, PT, R4, RZ, PT ;  /* 0x000000ff0400720c */ /* 0x004fc80003f05070 */
[----:B------:R-:W-:-:S03]  /*dca0*/  ISETP.NE.AND.EX P0, PT, R5, RZ, PT, P0 ;  /* 0x000000ff0500720c */ /* 0x000fc60003f05300 */
[----:B------:R-:W2:Y:S01]  /*dcb0*/  LDC.64 R4, c[0x0][0xbe0] ;  /* 0x0002f800ff047b82 */ /* 0x000ea20000000a00 */
[----:B0-----:R-:W-:-:S07]  /*dcc0*/  IMAD.WIDE R2, R167, 0x4, R2 ;  /* 0x00000004a7027825 */ /* 0x001fce00078e0202 */
[----:B------:R-:W0:Y:S02]  /*dcd0*/  LDC R7, c[0x0][0xa88] ;  /* 0x0002a200ff077b82 */ /* 0x000e240000000800 */
[----:B------:R3:W5:Y:S01]  /*dce0*/  @P0 LDG.E R9, desc[UR60][R2.64] ;  /* 0x0000003c02090981 */ /* 0x000762000c1e1900 */
[----:B--2---:R-:W-:-:S04]  /*dcf0*/  ISETP.NE.U32.AND P1, PT, R4, RZ, PT ;  /* 0x000000ff0400720c */ /* 0x004fc80003f25070 */
[----:B------:R-:W-:-:S13]  /*dd00*/  ISETP.NE.AND.EX P1, PT, R5, RZ, PT, P1 ;  /* 0x000000ff0500720c */ /* 0x000fda0003f25310 */
[----:B------:R-:W2:Y:S02]  /*dd10*/  @P1 LDC.64 R4, c[0x0][0xbe0] ;  /* 0x0002f800ff041b82 */ /* 0x000ea40000000a00 */
[----:B--2---:R-:W-:-:S05]  /*dd20*/  @P1 IMAD.WIDE R4, R167, 0x4, R4 ;  /* 0x00000004a7041825 */ /* 0x004fca00078e0204 */
[----:B0-----:R3:W5:Y:S01]  /*dd30*/  @P1 LDG.E R7, desc[UR60][R4.64] ;  /* 0x0000003c04071981 */ /* 0x001762000c1e1900 */
[----:B------:R-:W-:Y:S01]  /*dd40*/  ISETP.GT.AND P2, PT, R174, 0x7f, PT ;  /* 0x0000007fae00780c */ /* 0x000fe20003f44270 */
[----:B------:R-:W-:-:S12]  /*dd50*/  @P1 BRA `(.L_x_1143) ;  /* 0x0000000000101947 */ /* 0x000fd80003800000 */
[----:B------:R-:W-:Y:S05]  /*dd60*/  @!P0 BRA `(.L_x_1143) ;  /* 0x00000000000c8947 */ /* 0x000fea0003800000 */
[----:B------:R-:W2:Y:S04]  /*dd70*/  LDG.E R0, desc[UR60][R2.64] ;  /* 0x0000003c02007981 */ /* 0x000ea8000c1e1900 */
[----:B-----5:R-:W2:Y:S02]  /*dd80*/  LDG.E R7, desc[UR60][R2.64+0x4] ;  /* 0x0000043c02077981 */ /* 0x020ea4000c1e1900 */
[----:B--2---:R-:W-:-:S07]  /*dd90*/  IMAD.IADD R7, R7, 0x1, -R0 ;  /* 0x0000000107077824 */ /* 0x004fce00078e0a00 */
.L_x_1143:
[----:B------:R-:W-:Y:S01]  /*dda0*/  SHF.R.S32.HI R0, RZ, 0x1f, R167 ;  /* 0x0000001fff007819 */ /* 0x000fe200000114a7 */
[----:B------:R-:W-:Y:S01]  /*ddb0*/  BSSY B1, `(.L_x_1144) ;  /* 0x000001d000017945 */ /* 0x000fe20003800000 */
[----:B------:R-:W-:Y:S02]  /*ddc0*/  SHF.R.S32.HI R8, RZ, 0x1f, R166 ;  /* 0x0000001fff087819 */ /* 0x000fe400000114a6 */
[----:B------:R-:W-:Y:S02]  /*ddd0*/  SHF.R.S32.HI R23, RZ, 0x1f, R22 ;  /* 0x0000001fff177819 */ /* 0x000fe40000011416 */
[----:B------:R-:W-:Y:S02]  /*dde0*/  SEL R11, R167, RZ, !P0 ;  /* 0x000000ffa70b7207 */ /* 0x000fe40004000000 */
[----:B------:R-:W-:Y:S02]  /*ddf0*/  SEL R10, R0, RZ, !P0 ;  /* 0x000000ff000a7207 */ /* 0x000fe40004000000 */
[----:B-----5:R-:W-:Y:S01]  /*de00*/  SHF.R.S32.HI R6, RZ, 0x1f, R9 ;  /* 0x0000001fff067819 */ /* 0x020fe20000011409 */
[----:B------:R-:W-:Y:S06]  /*de10*/  @P2 BRA `(.L_x_1145) ;  /* 0x0000000000582947 */ /* 0x000fec0003800000 */
[----:B---3--:R-:W0:Y:S02]  /*de20*/  S2R R2, SR_TID.X ;  /* 0x0000000000027919 */ /* 0x008e240000002100 */
[----:B0-----:R-:W-:-:S04]  /*de30*/  IMAD R0, R168, 0x80, R2 ;  /* 0x00000080a8007824 */ /* 0x001fc800078e0202 */
        /* <DEDUP_REMOVED lines=10> */
[----:B------:R-:W-:Y:S02]  /*dee0*/  IMAD R0, R10, UR4, RZ ;  /* 0x000000040a007c24 */ /* 0x000fe4000f8e02ff */
[----:B------:R-:W-:Y:S02]  /*def0*/  IMAD.IADD R3, R3, 0x1, R5 ;  /* 0x0000000103037824 */ /* 0x000fe400078e0205 */
[C---:B------:R-:W-:Y:S02]  /*df00*/  IMAD R5, R11.reuse, UR5, R0 ;  /* 0x000000050b057c24 */ /* 0x040fe4000f8e0200 */
[----:B------:R-:W-:Y:S01]  /*df10*/  IMAD.WIDE.U32 R2, R11, UR4, R2 ;  /* 0x000000040b027c25 */ /* 0x000fe2000f8e0002 */
[----:B------:R-:W-:-:S03]  /*df20*/  ULDC.64 UR4, c[0x0][0xb40] ;  /* 0x0002d00000047ab9 */ /* 0x000fc60000000a00 */
[----:B------:R-:W-:Y:S01]  /*df30*/  IMAD.IADD R3, R3, 0x1, R5 ;  /* 0x0000000103037824 */ /* 0x000fe200078e0205 */
[----:B------:R-:W-:-:S04]  /*df40*/  LEA R4, P0, R2, UR4, 0x2 ;  /* 0x0000000402047c11 */ /* 0x000fc8000f8010ff */
[----:B------:R-:W-:Y:S01]  /*df50*/  LEA.HI.X R5, R2, UR5, R3, 0x2, P0 ;  /* 0x0000000502057c11 */ /* 0x000fe200080f1403 */
[----:B------:R-:W-:-:S05]  /*df60*/  IMAD.MOV.U32 R3, RZ, RZ, -0x800000 ;  /* 0xff800000ff037424 */ /* 0x000fca00078e00ff */
[----:B------:R0:W-:Y:S03]  /*df70*/  STG.E desc[UR60][R4.64], R3 ;  /* 0x0000000304007986 */ /* 0x0001e6000c10193c */
.L_x_1145:
[----:B------:R-:W-:Y:S05]  /*df80*/  BSYNC B1 ;  /* 0x0000000000017941 */ /* 0x000fea0003800000 */
.L_x_1144:
[----:B------:R-:W-:Y:S01]  /*df90*/  ULDC.64 UR4, c[0x0][0xaa0] ;  /* 0x0002a80000047ab9 */ /* 0x000fe20000000a00 */
[----:B------:R-:W-:Y:S01]  /*dfa0*/  IMAD R7, R168, -0x80, R7 ;  /* 0xffffff80a8077824 */ /* 0x000fe200078e0207 */
[----:B------:R-:W-:Y:S01]  /*dfb0*/  BSSY B1, `(.L_x_1146) ;  /* 0x000002a000017945 */ /* 0x000fe20003800000 */
[----:B------:R-:W-:Y:S02]  /*dfc0*/  IMAD R0, R6, UR4, RZ ;  /* 0x0000000406007c24 */ /* 0x000fe4000f8e02ff */
[----:B0--3--:R-:W-:Y:S01]  /*dfd0*/  IMAD.WIDE.U32 R2, R9, UR4, R22 ;  /* 0x0000000409027c25 */ /* 0x009fe2000f8e0016 */
[----:B------:R-:W-:-:S03]  /*dfe0*/  ISETP.GE.AND P2, PT, R164, R7, PT ;  /* 0x00000007a400720c */ /* 0x000fc60003f46270 */
[----:B------:R-:W-:Y:S01]  /*dff0*/  IMAD R9, R9, UR5, R0 ;  /* 0x0000000509097c24 */ /* 0x000fe2000f8e0200 */
[----:B------:R-:W-:Y:S01]  /*e000*/  ULDC.64 UR4, c[0x0][0xae0] ;  /* 0x0002b80000047ab9 */ /* 0x000fe20000000a00 */
[----:B------:R-:W-:Y:S02]  /*e010*/  VIADD R0, R164, 0x20 ;  /* 0x00000020a4007836 */ /* 0x000fe40000000000 */
[----:B------:R-:W-:Y:S02]  /*e020*/  IMAD.IADD R3, R3, 0x1, R9 ;  /* 0x0000000103037824 */ /* 0x000fe400078e0209 */
[----:B------:R-:W-:Y:S01]  /*e030*/  IMAD R5, R8, UR4, RZ ;  /* 0x0000000408057c24 */ /* 0x000fe2000f8e02ff */
[----:B------:R-:W-:Y:S01]  /*e040*/  ISETP.GE.AND P3, PT, R0, R7, PT ;  /* 0x000000070000720c */ /* 0x000fe20003f66270 */
[----:B------:R-:W-:Y:S02]  /*e050*/  VIADD R0, R164, 0x60 ;  /* 0x00000060a4007836 */ /* 0x000fe40000000000 */
[----:B------:R-:W-:-:S02]  /*e060*/  IMAD R5, R166, UR5, R5 ;  /* 0x00000005a6057c24 */ /* 0x000fc4000f8e0205 */
[----:B------:R-:W-:Y:S01]  /*e070*/  IMAD.WIDE.U32 R2, R166, UR4, R2 ;  /* 0x00000004a6027c25 */ /* 0x000fe2000f8e0002 */
[----:B------:R-:W-:Y:S01]  /*e080*/  ULDC.64 UR4, c[0x0][0xae8] ;  /* 0x0002ba0000047ab9 */ /* 0x000fe20000000a00 */
[-C--:B------:R-:W-:Y:S02]  /*e090*/  ISETP.GE.AND P0, PT, R0, R7.reuse, PT ;  /* 0x000000070000720c */ /* 0x080fe40003f06270 */
[----:B------:R-:W-:Y:S02]  /*e0a0*/  VIADD R4, R164, 0x40 ;  /* 0x00000040a4047836 */ /* 0x000fe40000000000 */
[----:B------:R-:W-:Y:S02]  /*e0b0*/  IMAD.IADD R3, R3, 0x1, R5 ;  /* 0x0000000103037824 */ /* 0x000fe400078e0205 */
[----:B------:R-:W-:Y:S01]  /*e0c0*/  IMAD R0, R10, UR4, RZ ;  /* 0x000000040a007c24 */ /* 0x000fe2000f8e02ff */
[----:B------:R-:W-:Y:S01]  /*e0d0*/  ISETP.GE.AND P1, PT, R4, R7, PT ;  /* 0x000000070400720c */ /* 0x000fe20003f26270 */
[----:B------:R-:W-:Y:S01]  /*e0e0*/  IMAD.WIDE.U32 R4, R11, UR4, R2 ;  /* 0x000000040b047c25 */ /* 0x000fe2000f8e0002 */
[----:B------:R-:W-:-:S03]  /*e0f0*/  SHF.R.S32.HI R7, RZ, 0x1f, R164 ;  /* 0x0000001fff077819 */ /* 0x000fc600000114a4 */
[----:B------:R-:W-:Y:S02]  /*e100*/  IMAD R9, R11, UR5, R0 ;  /* 0x000000050b097c24 */ /* 0x000fe4000f8e0200 */
[----:B------:R-:W-:Y:S02]  /*e110*/  IMAD.MOV.U32 R6, RZ, RZ, R164 ;  /* 0x000000ffff067224 */ /* 0x000fe400078e00a4 */
[----:B------:R-:W-:Y:S02]  /*e120*/  IMAD.IADD R11, R5, 0x1, R9 ;  /* 0x00000001050b7824 */ /* 0x000fe400078e0209 */
[----:B------:R-:W-:Y:S01]  /*e130*/  IMAD.WIDE R6, R168, 0x80, R6 ;  /* 0x00000080a8067825 */ /* 0x000fe200078e0206 */
[----:B------:R-:W-:Y:S06]  /*e140*/  @P2 BRA `(.L_x_1147) ;  /* 0x0000000000402947 */ /* 0x000fec0003800000 */
        /* <DEDUP_REMOVED lines=14> */
[----:B------:R0:W-:Y:S04]  /*e230*/  @!P4 STG.E.128 desc[UR60][R8.64], RZ ;  /* 0x000000ff0800c986 */ /* 0x0001e8000c101d3c */
[----:B------:R0:W-:Y:S02]  /*e240*/  @!P5 STG.E.128 desc[UR60][R8.64+0x80], RZ ;  /* 0x000080ff0800d986 */ /* 0x0001e4000c101d3c */
.L_x_1147:
[----:B------:R-:W-:Y:S05]  /*e250*/  BSYNC B1 ;  /* 0x0000000000017941 */ /* 0x000fea0003800000 */
.L_x_1146:
[----:B------:R-:W-:Y:S04]  /*e260*/  BSSY B1, `(.L_x_1148) ;  /* 0x0000014000017945 */ /* 0x000fe80003800000 */
[----:B------:R-:W-:Y:S05]  /*e270*/  @P3 BRA `(.L_x_1149) ;  /* 0x0000000000483947 */ /* 0x000fea0003800000 */
[----:B0-----:R-:W-:Y:S01]  /*e280*/  IADD3 R9, P2, R6, 0x20, RZ ;  /* 0x0000002006097810 */ /* 0x001fe20007f5e0ff */
[----:B------:R-:W-:Y:S01]  /*e290*/  ULDC.64 UR4, c[0x0][0xad8] ;  /* 0x0002b60000047ab9 */ /* 0x000fe20000000a00 */
[----:B------:R-:W-:Y:S01]  /*e2a0*/  IMAD.MOV.U32 R2, RZ, RZ, R4 ;  /* 0x000000ffff027224 */ /* 0x000fe200078e0004 */
[----:B------:R-:W-:Y:S01]  /*e2b0*/  ULDC.64 UR6, c[0x0][0xa80] ;  /* 0x0002a00000067ab9 */ /* 0x000fe20000000a00 */
[----:B------:R-:W-:Y:S02]  /*e2c0*/  IMAD.MOV.U32 R3, RZ, RZ, R11 ;  /* 0x000000ffff037224 */ /* 0x000fe400078e000b */
[----:B------:R-:W-:Y:S02]  /*e2d0*/  IMAD.X R0, RZ, RZ, R7, P2 ;  /* 0x000000ffff007224 */ /* 0x000fe400010e0607 */
[----:B------:R-:W-:Y:S02]  /*e2e0*/  VIADD R8, R22, 0x40 ;  /* 0x0000004016087836 */ /* 0x000fe40000000000 */
        /* <DEDUP_REMOVED lines=11> */
.L_x_1149:
[----:B------:R-:W-:Y:S05]  /*e3a0*/  BSYNC B1 ;  /* 0x0000000000017941 */ /* 0x000fea0003800000 */
.L_x_1148:
[----:B------:R-:W-:Y:S04]  /*e3b0*/  BSSY B1, `(.L_x_1150) ;  /* 0x0000014000017945 */ /* 0x000fe80003800000 */
[----:B------:R-:W-:Y:S05]  /*e3c0*/  @P1 BRA `(.L_x_1151) ;  /* 0x0000000000481947 */ /* 0x000fea0003800000 */
[----:B0-2---:R-:W-:Y:S01]  /*e3d0*/  IADD3 R9, P1, R6, 0x40, RZ ;  /* 0x0000004006097810 */ /* 0x005fe20007f3e0ff */
        /* <DEDUP_REMOVED lines=17> */
.L_x_1151:
[----:B------:R-:W-:Y:S05]  /*e4f0*/  BSYNC B1 ;  /* 0x0000000000017941 */ /* 0x000fea0003800000 */
.L_x_1150:
[----:B------:R-:W-:Y:S05]  /*e500*/  @P0 BRA `(.L_x_1142) ;  /* 0x0000000000480947 */ /* 0x000fea0003800000 */
[----:B------:R-:W-:Y:S01]  /*e510*/  IADD3 R5, P0, R6, 0x60, RZ ;  /* 0x0000006006057810 */ /* 0x000fe20007f1e0ff */
        /* <DEDUP_REMOVED lines=17> */
.L_x_1142:
[----:B------:R-:W-:Y:S05]  /*e630*/  BSYNC B0 ;  /* 0x0000000000007941 */ /* 0x000fea0003800000 */
.L_x_1133:
[----:B------:R-:W-:Y:S02]  /*e640*/  ULDC UR4, c[0x0][0xc14] ;  /* 0x0003050000047ab9 */ /* 0x000fe40000000800 */
[----:B-1----:R-:W-:-:S13]  /*e650*/  ISETP.GE.AND P0, PT, R163, UR4, PT ;  /* 0x00000004a3007c0c */ /* 0x002fda000bf06270 */
[----:B------:R-:W-:Y:S05]  /*e660*/  @!P0 BRA `(.L_x_1152) ;  /* 0xffffff2400b48947 */ /* 0x000fea000383ffff */
[----:B------:R-:W-:Y:S05]  /*e670*/  EXIT ;  /* 0x000000000000794d */ /* 0x000fea0003800000 */
.L_x_1051:
[----:B------:R-:W-:-:S08]  /*e680*/  NOP ;  /* 0x0000000000007918 */ /* 0x000fd00000000000 */
[----:B0-----:R-:W0:-:S00]  /*e690*/  USETMAXREG.DEALLOC.CTAPOOL 0x18 ;  /* 0x00000018000079c8 */ /* 0x001e0000080e0500 */
[----:B0-----:R-:W-:-:S06]  /*e6a0*/  LOP3.LUT R0, R0, 0x3, RZ, 0xc0, !PT ;  /* 0x0000000300007812 */ /* 0x001fcc00078ec0ff */
[----:B------:R-:W0:Y:S02]  /*e6b0*/  SHFL.IDX PT, R0, R0, RZ, 0x1f ;  /* 0x00001fff00007589 */ /* 0x000e2400000e0000 */
[----:B0-----:R-:W-:-:S13]  /*e6c0*/  ISETP.NE.AND P0, PT, R0, RZ, PT ;  /* 0x000000ff0000720c */ /* 0x001fda0003f05270 */
[----:B------:R-:W-:Y:S05]  /*e6d0*/  @P0 EXIT ;  /* 0x000000000000094d */ /* 0x000fea0003800000 */
[----:B------:R-:W2:Y:S01]  /*e6e0*/  LDL.LU R6, [R1] ;  /* 0x0000000001067983 */ /* 0x000ea20000300800 */
[----:B------:R-:W-:Y:S01]  /*e6f0*/  ULDC UR5, c[0x0][0xc14] ;  /* 0x0003050000057ab9 */ /* 0x000fe20000000800 */
[----:B------:R-:W0:Y:S01]  /*e700*/  S2R R2, SR_TID.X ;  /* 0x0000000000027919 */ /* 0x000e220000002100 */
[----:B------:R-:W-:Y:S01]  /*e710*/  CS2R R16, SRZ ;  /* 0x0000000000107805 */ /* 0x000fe2000001ff00 */
[----:B------:R-:W1:Y:S01]  /*e720*/  S2UR UR6, SR_CTAID.X ;  /* 0x00000000000679c3 */ /* 0x000e620000002500 */
[----:B------:R-:W-:Y:S01]  /*e730*/  ULDC UR4, c[0x0][0xc10] ;  /* 0x0003040000047ab9 */ /* 0x000fe20000000800 */
[----:B0-----:R-:W-:-:S04]  /*e740*/  LOP3.LUT R7, R2, 0x1f, RZ, 0xc0, !PT ;  /* 0x0000001f02077812 */ /* 0x001fc800078ec0ff */
[----:B------:R-:W-:Y:S02]  /*e750*/  ISETP.NE.AND P0, PT, R7, 0x1f, PT ;  /* 0x0000001f0700780c */ /* 0x000fe40003f05270 */
[----:B--2---:R-:W-:-:S11]  /*e760*/  LOP3.LUT R6, R6, 0xffffffdf, RZ, 0xc0, !PT ;  /* 0xffffffdf06067812 */ /* 0x004fd600078ec0ff */
[----:B------:R-:W-:Y:S02]  /*e770*/  @P0 LOP3.LUT R6, R6, 0x20, RZ, 0xfc, !PT ;  /* 0x0000002006060812 */ /* 0x000fe400078efcff */
[----:B------:R-:W-:-:S13]  /*e780*/  ISETP.GE.OR P0, PT, R7, UR5, !P0 ;  /* 0x0000000507007c0c */ /* 0x000fda000c706670 */
[----:B------:R-:W0:Y:S02]  /*e790*/  @!P0 LDC.64 R2, c[0x0][0xc58] ;  /* 0x00031600ff028b82 */ /* 0x000e240000000a00 */
[----:B0-----:R-:W-:-:S05]  /*e7a0*/  @!P0 IMAD.WIDE.U32 R2, R7, 0x4, R2 ;  /* 0x0000000407028825 */ /* 0x001fca00078e0002 */
[----:B------:R-:W2:Y:S01]  /*e7b0*/  @!P0 LDG.E R17, desc[UR60][R2.64] ;  /* 0x0000003c02118981 */ /* 0x000ea2000c1e1900 */
[C---:B------:R-:W-:Y:S02]  /*e7c0*/  ISETP.NE.AND P1, PT, R7.reuse, RZ, PT ;  /* 0x000000ff0700720c */ /* 0x040fe40003f25270 */
[----:B------:R-:W-:Y:S02]  /*e7d0*/  ISETP.GE.U32.AND P0, PT, R7, 0x2, PT ;  /* 0x000000020700780c */ /* 0x000fe40003f06070 */
[----:B------:R-:W-:-:S09]  /*e7e0*/  LOP3.LUT R6, R6, 0xfffffffe, RZ, 0xc0, !PT ;  /* 0xfffffffe06067812 */ /* 0x000fd200078ec0ff */
[----:B------:R-:W-:-:S04]  /*e7f0*/  @P1 LOP3.LUT R6, R6, 0x1, RZ, 0xfc, !PT ;  /* 0x0000000106061812 */ /* 0x000fc800078efcff */
[----:B------:R-:W-:-:S04]  /*e800*/  LOP3.LUT R6, R6, 0xffffffef, RZ, 0xc0, !PT ;  /* 0xffffffef06067812 */ /* 0x000fc800078ec0ff */
[----:B------:R-:W-:-:S04]  /*e810*/  @P0 LOP3.LUT R6, R6, 0x10, RZ, 0xfc, !PT ;  /* 0x0000001006060812 */ /* 0x000fc800078efcff */
[----:B------:R-:W-:Y:S01]  /*e820*/  LOP3.LUT R6, R6, 0xfffffff7, RZ, 0xc0, !PT ;  /* 0xfffffff706067812 */ /* 0x000fe200078ec0ff */
[----:B------:R-:W-:Y:S01]  /*e830*/  IMAD.MOV.U32 R19, RZ, RZ, RZ ;  /* 0x000000ffff137224 */ /* 0x000fe200078e00ff */
[----:B--2---:R-:W0:Y:S02]  /*e840*/  SHFL.UP PT, R0, R17, 0x1, RZ ;  /* 0x0420000011007989 */ /* 0x004e2400000e00ff */
[----:B0-----:R-:W-:-:S05]  /*e850*/  SEL R0, R0, RZ, P1 ;  /* 0x000000ff00007207 */ /* 0x001fca0000800000 */
[----:B------:R-:W-:-:S05]  /*e860*/  IMAD.IADD R0, R17, 0x1, R0 ;  /* 0x0000000111007824 */ /* 0x000fca00078e0200 */
[----:B------:R-:W0:Y:S02]  /*e870*/  SHFL.UP PT, R4, R0, 0x2, RZ ;  /* 0x0440000000047989 */ /* 0x000e2400000e00ff */
[----:B0-----:R-:W-:-:S05]  /*e880*/  SEL R5, R4, RZ, P0 ;  /* 0x000000ff04057207 */ /* 0x001fca0000000000 */
[----:B------:R-:W-:-:S05]  /*e890*/  IMAD.IADD R5, R0, 0x1, R5 ;  /* 0x0000000100057824 */ /* 0x000fca00078e0205 */
[----:B------:R-:W0:Y:S01]  /*e8a0*/  SHFL.UP PT, R4, R5, 0x4, RZ ;  /* 0x0480000005047989 */ /* 0x000e2200000e00ff */
[----:B------:R-:W-:-:S04]  /*e8b0*/  ISETP.GE.U32.AND P0, PT, R7, 0x4, PT ;  /* 0x000000040700780c */ /* 0x000fc80003f06070 */
[----:B0-----:R-:W-:-:S05]  /*e8c0*/  SEL R4, R4, RZ, P0 ;  /* 0x000000ff04047207 */ /* 0x001fca0000000000 */
[----:B------:R-:W-:-:S05]  /*e8d0*/  IMAD.IADD R4, R5, 0x1, R4 ;  /* 0x0000000105047824 */ /* 0x000fca00078e0204 */
[----:B------:R-:W0:Y:S01]  /*e8e0*/  SHFL.UP PT, R2, R4, 0x8, RZ ;  /* 0x0500000004027989 */ /* 0x000e2200000e00ff */
[----:B------:R-:W-:Y:S02]  /*e8f0*/  @P0 LOP3.LUT R6, R6, 0x8, RZ, 0xfc, !PT ;  /* 0x0000000806060812 */ /* 0x000fe400078efcff */
[----:B------:R-:W-:-:S04]  /*e900*/  ISETP.GE.U32.AND P0, PT, R7, 0x8, PT ;  /* 0x000000080700780c */ /* 0x000fc80003f06070 */
[----:B0-----:R-:W-:-:S05]  /*e910*/  SEL R3, R2, RZ, P0 ;  /* 0x000000ff02037207 */ /* 0x001fca0000000000 */
[----:B------:R-:W-:-:S05]  /*e920*/  IMAD.IADD R3, R4, 0x1, R3 ;  /* 0x0000000104037824 */ /* 0x000fca00078e0203 */
[----:B------:R-:W0:Y:S01]  /*e930*/  SHFL.UP PT, R0, R3, 0x10, RZ ;  /* 0x0600000003007989 */ /* 0x000e2200000e00ff */
[----:B------:R-:W-:-:S04]  /*e940*/  LOP3.LUT R6, R6, 0xfffffffb, RZ, 0xc0, !PT ;  /* 0xfffffffb06067812 */ /* 0x000fc800078ec0ff */
[----:B------:R-:W-:Y:S02]  /*e950*/  @P0 LOP3.LUT R6, R6, 0x4, RZ, 0xfc, !PT ;  /* 0x0000000406060812 */ /* 0x000fe400078efcff */
[----:B------:R-:W-:-:S04]  /*e960*/  ISETP.GE.U32.AND P0, PT, R7, 0x10, PT ;  /* 0x000000100700780c */ /* 0x000fc80003f06070 */
[----:B0-----:R-:W-:-:S05]  /*e970*/  SEL R0, R0, RZ, P0 ;  /* 0x000000ff00007207 */ /* 0x001fca0000000000 */
[----:B------:R-:W-:-:S05]  /*e980*/  IMAD.IADD R0, R3, 0x1, R0 ;  /* 0x0000000103007824 */ /* 0x000fca00078e0200 */
[----:B------:R-:W0:Y:S01]  /*e990*/  SHFL.IDX PT, R2, R0, 0x1f, 0x1f ;  /* 0x03e01f0000027f89 */ /* 0x000e2200000e0000 */
[----:B------:R-:W-:-:S04]  /*e9a0*/  LOP3.LUT R6, R6, 0xfffffffd, RZ, 0xc0, !PT ;  /* 0xfffffffd06067812 */ /* 0x000fc800078ec0ff */
[----:B------:R-:W-:-:S05]  /*e9b0*/  @P0 LOP3.LUT R6, R6, 0x2, RZ, 0xfc, !PT ;  /* 0x0000000206060812 */ /* 0x000fca00078efcff */
[----:B------:R2:W-:Y:S01]  /*e9c0*/  STL [R1], R6 ;  /* 0x0000000601007387 */ /* 0x0005e20000100800 */
[----:B0-----:R-:W-:-:S05]  /*e9d0*/  IMAD R4, R2, UR4, RZ ;  /* 0x0000000402047c24 */ /* 0x001fca000f8e02ff */
[----:B-1----:R-:W-:Y:S01]  /*e9e0*/  ISETP.GT.AND P0, PT, R4, UR6, PT ;  /* 0x0000000604007c0c */ /* 0x002fe2000bf04270 */
[----:B------:R-:W-:-:S12]  /*e9f0*/  IMAD.MOV.U32 R5, RZ, RZ, R4 ;  /* 0x000000ffff057224 */ /* 0x000fd800078e0004 */
[----:B--2---:R-:W-:Y:S05]  /*ea00*/  @P0 BRA `(.L_x_1153) ;  /* 0x0000000000bc0947 */ /* 0x004fea0003800000 */
[----:B------:R-:W-:Y:S01]  /*ea10*/  IMAD.MOV.U32 R4, RZ, RZ, R5 ;  /* 0x000000ffff047224 */ /* 0x000fe200078e0005 */
[----:B------:R-:W-:Y:S01]  /*ea20*/  ULDC UR5, c[0x0][0xc14] ;  /* 0x0003050000057ab9 */ /* 0x000fe20000000800 */
[----:B------:R-:W-:Y:S01]  /*ea30*/  IMAD.MOV.U32 R19, RZ, RZ, RZ ;  /* 0x000000ffff137224 */ /* 0x000fe200078e00ff */
[----:B------:R-:W-:Y:S01]  /*ea40*/  ULDC UR7, c[0x0][0xc14] ;  /* 0x0003050000077ab9 */ /* 0x000fe20000000800 */
[----:B------:R-:W-:-:S05]  /*ea50*/  ULDC UR4, c[0x0][0xc10] ;  /* 0x0003040000047ab9 */ /* 0x000fca0000000800 */
.L_x_1157:
        /* <DEDUP_REMOVED lines=16> */
.L_x_1156:
[----:B------:R-:W-:Y:S05]  /*eb60*/  BSYNC B0 ;  /* 0x0000000000007941 */ /* 0x000fea0003800000 */
.L_x_1155:
[----:B-----5:R-:W1:Y:S01]  /*eb70*/  SHFL.UP PT, R0, R17, 0x1, RZ ;  /* 0x0420000011007989 */ /* 0x020e6200000e00ff */
[C---:B------:R-:W-:Y:S02]  /*eb80*/  ISETP.NE.AND P0, PT, R6.reuse, RZ, PT ;  /* 0x000000ff0600720c */ /* 0x040fe40003f05270 */
[----:B------:R-:W-:Y:S02]  /*eb90*/  ISETP.GE.U32.AND P1, PT, R6, 0x2, PT ;  /* 0x000000020600780c */ /* 0x000fe40003f26070 */
[----:B-1----:R-:W-:Y:S02]  /*eba0*/  SEL R0, R0, RZ, P0 ;  /* 0x000000ff00007207 */ /* 0x002fe40000000000 */
[----:B------:R-:W-:-:S03]  /*ebb0*/  ISETP.GE.U32.AND P0, PT, R6, 0x4, PT ;  /* 0x000000040600780c */ /* 0x000fc60003f06070 */
[----:B------:R-:W-:-:S05]  /*ebc0*/  IMAD.IADD R0, R17, 0x1, R0 ;  /* 0x0000000111007824 */ /* 0x000fca00078e0200 */
[----:B0-----:R-:W0:Y:S02]  /*ebd0*/  SHFL.UP PT, R2, R0, 0x2, RZ ;  /* 0x0440000000027989 */ /* 0x001e2400000e00ff */
        /* <DEDUP_REMOVED lines=18> */
.L_x_1153:
[----:B------:R-:W-:-:S04]  /*ed00*/  IMAD.IADD R5, R4, 0x1, -R5 ;  /* 0x0000000104057824 */ /* 0x000fc800078e0a05 */
[----:B------:R-:W-:-:S05]  /*ed10*/  IMAD R2, R0, UR4, R5 ;  /* 0x0000000400027c24 */ /* 0x000fca000f8e0205 */
[----:B------:R-:W-:Y:S02]  /*ed20*/  ISETP.GT.AND P0, PT, R2, UR6, PT ;  /* 0x0000000602007c0c */ /* 0x000fe4000bf04270 */
[----:B------:R-:W0:Y:S11]  /*ed30*/  LDC.64 R2, c[0x0][0xc68] ;  /* 0x00031a00ff027b82 */ /* 0x000e360000000a00 */
[----:B------:R-:W-:-:S04]  /*ed40*/  VOTE.ANY R7, PT, !P0 ;  /* 0x0000000000077806 */ /* 0x000fc800040e0100 */
[----:B------:R-:W1:Y:S02]  /*ed50*/  POPC R4, R7 ;  /* 0x0000000700047309 */ /* 0x000e640000000000 */
[----:B-1----:R-:W-:-:S04]  /*ed60*/  IMAD.IADD R19, R4, 0x1, R19 ;  /* 0x0000000104137824 */ /* 0x002fc800078e0213 */
[----:B0-----:R-:W-:-:S05]  /*ed70*/  IMAD.WIDE R2, R19, 0x4, R2 ;  /* 0x0000000413027825 */ /* 0x001fca00078e0202 */
[----:B------:R-:W2:Y:S01]  /*ed80*/  LDG.E R8, desc[UR60][R2.64] ;  /* 0x0000003c02087981 */ /* 0x000ea2000c1e1900 */
[----:B------:R-:W-:-:S03]  /*ed90*/  ISETP.NE.AND P0, PT, R7, RZ, PT ;  /* 0x000000ff0700720c */ /* 0x000fc60003f05270 */
[----:B------:R-:W2:Y:S02]  /*eda0*/  SHFL.IDX PT, R17, R17, R4, 0x1f ;  /* 0x00001f0411117589 */ /* 0x000ea400000e0000 */
[----:B--2---:R-:W-:-:S05]  /*edb0*/  IMAD R6, R17, R8, RZ ;  /* 0x0000000811067224 */ /* 0x004fca00078e02ff */
[----:B------:R-:W-:-:S04]  /*edc0*/  IABS R9, R6 ;  /* 0x0000000600097213 */ /* 0x000fc80000000000 */
[----:B------:R-:W0:Y:S08]  /*edd0*/  I2F.RP R10, R9 ;  /* 0x00000009000a7306 */ /* 0x000e300000209400 */
[----:B0-----:R-:W0:Y:S02]  /*ede0*/  MUFU.RCP R10, R10 ;  /* 0x0000000a000a7308 */ /* 0x001e240000001000 */
[----:B0-----:R-:W-:-:S06]  /*edf0*/  VIADD R11, R10, 0xffffffe ;  /* 0x0ffffffe0a0b7836 */ /* 0x001fcc0000000000 */
[----:B------:R0:W1:Y:S01]  /*ee00*/  F2I.FTZ.U32.TRUNC.NTZ R3, R11 ;  /* 0x0000000b00037305 */ /* 0x000062000021f000 */
[----:B------:R-:W-:Y:S05]  /*ee10*/  @!P0 BRA `(.L_x_1158) ;  /* 0x0000000000088947 */ /* 0x000fea0003800000 */
[----:B------:R-:W-:-:S05]  /*ee20*/  VIADD R7, R4, 0xffffffff ;  /* 0xffffffff04077836 */ /* 0x000fca0000000000 */
[----:B------:R2:W3:Y:S02]  /*ee30*/  SHFL.IDX PT, R16, R0, R7, 0x1f ;  /* 0x00001f0700107589 */ /* 0x0004e400000e0000 */
.L_x_1158:
[----:B-12---:R-:W-:Y:S02]  /*ee40*/  IMAD.MOV R0, RZ, RZ, -R3 ;  /* 0x000000ffff007224 */ /* 0x006fe400078e0a03 */
[----:B---3--:R-:W-:Y:S02]  /*ee50*/  IMAD R16, R16, UR4, R5 ;  /* 0x0000000410107c24 */ /* 0x008fe4000f8e0205 */
[----:B------:R-:W-:Y:S02]  /*ee60*/  IMAD R5, R0, R9, RZ ;  /* 0x0000000900057224 */ /* 0x000fe400078e02ff */
[----:B------:R-:W-:-:S04]  /*ee70*/  IMAD.MOV.U32 R2, RZ, RZ, RZ ;  /* 0x000000ffff027224 */ /* 0x000fc800078e00ff */
[----:B------:R-:W-:Y:S01]  /*ee80*/  IMAD.HI.U32 R2, R3, R5, R2 ;  /* 0x0000000503027227 */ /* 0x000fe200078e0002 */
[----:B------:R-:W-:Y:S02]  /*ee90*/  IADD3 R5, -R16, UR6, RZ ;  /* 0x0000000610057c10 */ /* 0x000fe4000fffe1ff */
        /* <DEDUP_REMOVED lines=15> */
[----:B------:R-:W-:Y:S02]  /*ef90*/  IMAD R0, R8, R7, RZ ;  /* 0x0000000708007224 */ /* 0x000fe400078e02ff */
[----:B------:R-:W-:Y:S02]  /*efa0*/  IMAD.MOV R7, RZ, RZ, -R7 ;  /* 0x000000ffff077224 */ /* 0x000fe400078e0a07 */
[----:B------:R-:W-:Y:S02]  /*efb0*/  IMAD.MOV R3, RZ, RZ, -R0 ;  /* 0x000000ffff037224 */ /* 0x000fe400078e0a00 */
[----:B------:R-:W-:-:S03]  /*efc0*/  IMAD R5, R6, R7, R5 ;  /* 0x0000000706057224 */ /* 0x000fc600078e0205 */
[----:B------:R-:W-:Y:S01]  /*efd0*/  VIADDMNMX R8, R3, UR4, R8, PT ;  /* 0x0000000403087c46 */ /* 0x000fe2000b800108 */
[----:B------:R-:W-:Y:S01]  /*efe0*/  IMAD.IADD R0, R5, 0x1, R0 ;  /* 0x0000000105007824 */ /* 0x000fe200078e0200 */
[----:B------:R-:W-:Y:S02]  /*eff0*/  IABS R6, R5 ;  /* 0x0000000500067213 */ /* 0x000fe40000000000 */
[----:B------:R-:W-:-:S04]  /*f000*/  IABS R4, R8 ;  /* 0x0000000800047213 */ /* 0x000fc80000000000 */
[----:B------:R-:W1:Y:S08]  /*f010*/  I2F.RP R9, R4 ;  /* 0x0000000400097306 */ /* 0x000e700000209400 */
[----:B-1----:R-:W1:Y:S02]  /*f020*/  MUFU.RCP R9, R9 ;  /* 0x0000000900097308 */ /* 0x002e640000001000 */
[----:B-1----:R-:W-:-:S06]  /*f030*/  VIADD R2, R9, 0xffffffe ;  /* 0x0ffffffe09027836 */ /* 0x002fcc0000000000 */
[----:B------:R1:W2:Y:S02]  /*f040*/  F2I.FTZ.U32.TRUNC.NTZ R3, R2 ;  /* 0x0000000200037305 */ /* 0x0002a4000021f000 */
[----:B-1----:R-:W-:Y:S02]  /*f050*/  IMAD.MOV.U32 R2, RZ, RZ, RZ ;  /* 0x000000ffff027224 */ /* 0x002fe400078e00ff */
[----:B--2---:R-:W-:-:S04]  /*f060*/  IMAD.MOV R7, RZ, RZ, -R3 ;  /* 0x000000ffff077224 */ /* 0x004fc800078e0a03 */
[----:B------:R-:W-:-:S04]  /*f070*/  IMAD R7, R7, R4, RZ ;  /* 0x0000000407077224 */ /* 0x000fc800078e02ff */
[----:B------:R-:W-:Y:S01]  /*f080*/  IMAD.HI.U32 R3, R3, R7, R2 ;  /* 0x0000000703037227 */ /* 0x000fe200078e0002 */
[-C--:B------:R-:W-:Y:S02]  /*f090*/  IABS R7, R8.reuse ;  /* 0x0000000800077213 */ /* 0x080fe40000000000 */
[----:B------:R-:W-:-:S03]  /*f0a0*/  LOP3.LUT R2, R5, R8, RZ, 0x3c, !PT ;  /* 0x0000000805027212 */ /* 0x000fc600078e3cff */
[----:B------:R-:W-:Y:S02]  /*f0b0*/  IMAD.MOV R7, RZ, RZ, -R7 ;  /* 0x000000ffff077224 */ /* 0x000fe400078e0a07 */
[----:B------:R-:W-:-:S04]  /*f0c0*/  IMAD.HI.U32 R3, R3, R6, RZ ;  /* 0x0000000603037227 */ /* 0x000fc800078e00ff */
[----:B------:R-:W-:-:S05]  /*f0d0*/  IMAD R7, R3, R7, R6 ;  /* 0x0000000703077224 */ /* 0x000fca00078e0206 */
[----:B------:R-:W-:-:S13]  /*f0e0*/  ISETP.GT.U32.AND P0, PT, R4, R7, PT ;  /* 0x000000070400720c */ /* 0x000fda0003f04070 */
[----:B------:R-:W-:Y:S02]  /*f0f0*/  @!P0 IMAD.IADD R7, R7, 0x1, -R4 ;  /* 0x0000000107078824 */ /* 0x000fe400078e0a04 */
[----:B------:R-:W-:-:S03]  /*f100*/  @!P0 VIADD R3, R3, 0x1 ;  /* 0x0000000103038836 */ /* 0x000fc60000000000 */
[----:B------:R-:W-:-:S13]  /*f110*/  ISETP.GE.U32.AND P0, PT, R7, R4, PT ;  /* 0x000000040700720c */ /* 0x000fda0003f06070 */
[----:B------:R-:W-:Y:S01]  /*f120*/  @P0 VIADD R3, R3, 0x1 ;  /* 0x0000000103030836 */ /* 0x000fe20000000000 */
[----:B------:R-:W-:-:S13]  /*f130*/  ISETP.GE.AND P0, PT, R2, RZ, PT ;  /* 0x000000ff0200720c */ /* 0x000fda0003f06270 */
[----:B------:R-:W-:Y:S01]  /*f140*/  @!P0 IMAD.MOV R3, RZ, RZ, -R3 ;  /* 0x000000ffff038224 */ /* 0x000fe200078e0a03 */
[----:B------:R-:W-:-:S13]  /*f150*/  ISETP.NE.AND P0, PT, R8, RZ, PT ;  /* 0x000000ff0800720c */ /* 0x000fda0003f05270 */
[----:B------:R-:W-:Y:S01]  /*f160*/  @!P0 LOP3.LUT R3, RZ, R8, RZ, 0x33, !PT ;  /* 0x00000008ff038212 */ /* 0x000fe200078e33ff */
[----:B------:R-:W-:-:S04]  /*f170*/  IMAD.MOV R8, RZ, RZ, -R8 ;  /* 0x000000ffff087224 */ /* 0x000fc800078e0a08 */
[----:B------:R-:W-:Y:S01]  /*f180*/  IMAD R18, R3, R8, R0 ;  /* 0x0000000803127224 */ /* 0x000fe200078e0200 */
[----:B------:R-:W-:-:S05]  /*f190*/  LOP3.LUT R0, RZ, R3, RZ, 0x33, !PT ;  /* 0x00000003ff007212 */ /* 0x000fca00078e33ff */
[----:B------:R-:W-:Y:S01]  /*f1a0*/  IMAD.IADD R17, R17, 0x1, R0 ;  /* 0x0000000111117824 */ /* 0x000fe200078e0200 */
[----:B------:R-:W-:Y:S06]  /*f1b0*/  BRA `(.L_x_1159) ;  /* 0x00000000000c7947 */ /* 0x000fec0003800000 */
.L_x_1154:
[----:B------:R-:W-:Y:S02]  /*f1c0*/  IMAD.MOV.U32 R17, RZ, RZ, RZ ;  /* 0x000000ffff117224 */ /* 0x000fe400078e00ff */
[----:B------:R-:W-:Y:S02]  /*f1d0*/  IMAD.U32 R16, RZ, RZ, UR6 ;  /* 0x00000006ff107e24 */ /* 0x000fe4000f8e00ff */
[----:B------:R-:W-:-:S07]  /*f1e0*/  IMAD.MOV.U32 R18, RZ, RZ, RZ ;  /* 0x000000ffff127224 */ /* 0x000fce00078e00ff */
.L_x_1159:
[----:B------:R-:W1:Y:S01]  /*f1f0*/  S2R R0, SR_TID.X ;  /* 0x0000000000007919 */ /* 0x000e620000002100 */
[----:B------:R-:W-:Y:S01]  /*f200*/  STL [R1], RZ ;  /* 0x000000ff01007387 */ /* 0x000fe20000100800 */
[----:B-1----:R-:W-:-:S04]  /*f210*/  LOP3.LUT R0, R0, 0x1f, RZ, 0xc0, !PT ;  /* 0x0000001f00007812 */ /* 0x002fc800078ec0ff */
[----:B------:R-:W-:-:S13]  /*f220*/  ISETP.NE.AND P0, PT, R0, RZ, PT ;  /* 0x000000ff0000720c */ /* 0x000fda0003f05270 */
[----:B------:R-:W1:Y:S01]  /*f230*/  @!P0 S2R R3, SR_CgaCtaId ;  /* 0x0000000000038919 */ /* 0x000e620000008800 */
[----:B------:R-:W-:-:S04]  /*f240*/  @!P0 MOV R0, 0x400 ;  /* 0x0000040000008802 */ /* 0x000fc80000000f00 */
[----:B-1----:R-:W-:-:S05]  /*f250*/  @!P0 LEA R0, R3, R0, 0x18 ;  /* 0x0000000003008211 */ /* 0x002fca00078ec0ff */
[----:B------:R1:W-:Y:S01]  /*f260*/  @!P0 STS.128 [R0+0x2a8d0], R16 ;  /* 0x02a8d01000008388 */ /* 0x0003e20000000c00 */
[----:B------:R-:W-:Y:S06]  /*f270*/  BAR.ARV 0x5, 0x120 ;  /* 0x0144800000007b1d */ /* 0x000fec0000002000 */
[----:B------:R-:W-:Y:S01]  /*f280*/  ISETP.GE.AND P0, PT, R19, UR5, PT ;  /* 0x0000000513007c0c */ /* 0x000fe2000bf06270 */
[----:B-1----:R-:W-:-:S05]  /*f290*/  IMAD.MOV.U32 R0, RZ, RZ, 0x1 ;  /* 0x00000001ff007424 */ /* 0x002fca00078e00ff */
[----:B------:R1:W-:Y:S04]  /*f2a0*/  STL [R1+0x8], R0 ;  /* 0x0000080001007387 */ /* 0x0003e80000100800 */
[----:B------:R1:W-:Y:S03]  /*f2b0*/  STL [R1+0x18], RZ ;  /* 0x000018ff01007387 */ /* 0x0003e60000100800 */
[----:B------:R-:W-:Y:S05]  /*f2c0*/  @P0 BRA `(.L_x_1160) ;  /* 0x0000004400080947 */ /* 0x000fea0003800000 */
[----:B-1----:R-:W-:Y:S01]  /*f2d0*/  IMAD.MOV.U32 R0, RZ, RZ, 0x1 ;  /* 0x00000001ff007424 */ /* 0x002fe200078e00ff */
[----:B------:R1:W-:Y:S01]  /*f2e0*/  STL [R1+0x18], RZ ;  /* 0x000018ff01007387 */ /* 0x0003e20000100800 */
[----:B------:R-:W-:Y:S01]  /*f2f0*/  ULDC UR38, c[0x0][0xc] ;  /* 0x0000030000267ab9 */ /* 0x000fe20000000800 */
[----:B------:R-:W-:Y:S02]  /*f300*/  ULDC.64 UR36, c[0x0][0x198] ;  /* 0x0000660000247ab9 */ /* 0x000fe40000000a00 */
[----:B------:R1:W-:Y:S04]  /*f310*/  STL [R1+0x8], R0 ;  /* 0x0000080001007387 */ /* 0x0003e80000100800 */
[----:B------:R1:W-:Y:S02]  /*f320*/  STL [R1], RZ ;  /* 0x000000ff01007387 */ /* 0x0003e40000100800 */
.L_x_1235:
[----:B------:R-:W-:Y:S05]  /*f330*/  YIELD ;  /* 0x0000000000007946 */ /* 0x000fea0003800000 */
[----:B------:R-:W-:Y:S01]  /*f340*/  ULDC.64 UR4, c[0x0][0xa28] ;  /* 0x00028a0000047ab9 */ /* 0x000fe20000000a00 */
[----:B------:R-:W-:Y:S01]  /*f350*/  IMAD.MOV.U32 R4, RZ, RZ, RZ ;  /* 0x000000ffff047224 */ /* 0x000fe200078e00ff */
[----:B------:R-:W-:Y:S01]  /*f360*/  ISETP.NE.U32.AND P0, PT, RZ, UR4, PT ;  /* 0x00000004ff007c0c */ /* 0x000fe2000bf05070 */
[----:B-1----:R-:W-:Y:S01]  /*f370*/  IMAD.MOV.U32 R0, RZ, RZ, RZ ;  /* 0x000000ffff007224 */ /* 0x002fe200078e00ff */
[----:B------:R-:W-:Y:S02]  /*f380*/  ULDC.64 UR6, c[0x0][0xa08] ;  /* 0x0002820000067ab9 */ /* 0x000fe40000000a00 */
[----:B------:R-:W-:Y:S01]  /*f390*/  ISETP.NE.AND.EX P0, PT, RZ, UR5, PT, P0 ;  /* 0x00000005ff007c0c */ /* 0x000fe2000bf05300 */
[----:B------:R-:W-:-:S12]  /*f3a0*/  ULDC.64 UR4, c[0x0][0xa00] ;  /* 0x0002800000047ab9 */ /* 0x000fd80000000a00 */
[----:B--2---:R-:W1:Y:S01]  /*f3b0*/  @P0 LDC.64 R2, c[0x0][0xa28] ;  /* 0x00028a00ff020b82 */ /* 0x004e620000000a00 */
[----:B------:R-:W-:Y:S01]  /*f3c0*/  ISETP.NE.U32.AND P2, PT, RZ, UR4, PT ;  /* 0x00000004ff007c0c */ /* 0x000fe2000bf45070 */
[----:B-1----:R-:W-:-:S05]  /*f3d0*/  @P0 IMAD.WIDE R2, R19, 0x4, R2 ;  /* 0x0000000413020825 */ /* 0x002fca00078e0202 */
[----:B------:R1:W5:Y:S01]  /*f3e0*/  @P0 LDG.E R4, desc[UR60][R2.64] ;  /* 0x0000003c02040981 */ /* 0x000362000c1e1900 */
[----:B------:R-:W-:Y:S01]  /*f3f0*/  ISETP.NE.AND.EX P2, PT, RZ, UR5, PT, P2 ;  /* 0x00000005ff007c0c */ /* 0x000fe2000bf45320 */
[----:B------:R-:W-:Y:S01]  /*f400*/  ULDC.64 UR4, c[0x0][0xa18] ;  /* 0x0002860000047ab9 */ /* 0x000fe20000000a00 */
[----:B-1----:R-:W1:Y:S02]  /*f410*/  LDC.64 R2, c[0x0][0xa00] ;  /* 0x00028000ff027b82 */ /* 0x002e640000000a00 */
[----:B-1----:R-:W-:-:S09]  /*f420*/  IMAD.WIDE R2, R19, 0x4, R2 ;  /* 0x0000000413027825 */ /* 0x002fd200078e0202 */
[----:B------:R-:W2:Y:S01]  /*f430*/  @P2 LDG.E R0, desc[UR60][R2.64] ;  /* 0x0000003c02002981 */ /* 0x000ea2000c1e1900 */
[----:B------:R-:W-:Y:S01]  /*f440*/  ISETP.NE.U32.AND P1, PT, RZ, UR4, PT ;  /* 0x00000004ff007c0c */ /* 0x000fe2000bf25070 */
[----:B------:R-:W-:-:S03]  /*f450*/  ULDC UR4, c[0x0][0x288] ;  /* 0x0000a20000047ab9 */ /* 0x000fc60000000800 */
[----:B------:R-:W-:-:S13]  /*f460*/  ISETP.NE.AND.EX P1, PT, RZ, UR5, PT, P1 ;  /* 0x00000005ff007c0c */ /* 0x000fda000bf25310 */
[----:B------:R-:W1:Y:S02]  /*f470*/  @P1 LDC.64 R6, c[0x0][0xa18] ;  /* 0x00028600ff061b82 */ /* 0x000e640000000a00 */
[----:B-1----:R-:W-:Y:S01]  /*f480*/  @P1 IMAD.WIDE R6, R19, 0x4, R6 ;  /* 0x0000000413061825 */ /* 0x002fe200078e0206 */
[----:B--2---:R1:W-:Y:S03]  /*f490*/  STL [R1+0x1c], R0 ;  /* 0x00001c0001007387 */ /* 0x0043e60000100800 */
[----:B-1----:R-:W-:Y:S01]  /*f4a0*/  IMAD.U32 R0, RZ, RZ, UR4 ;  /* 0x00000004ff007e24 */ /* 0x002fe2000f8e00ff */
[----:B------:R-:W-:-:S05]  /*f4b0*/  ULDC.64 UR4, c[0x0][0x3f8] ;  /* 0x0000fe0000047ab9 */ /* 0x000fca0000000a00 */
[----:B------:R1:W5:Y:S01]  /*f4c0*/  @P1 LDG.E R0, desc[UR60][R6.64] ;  /* 0x0000003c06001981 */ /* 0x000362000c1e1900 */
[----:B------:R-:W-:Y:S01]  /*f4d0*/  UISETP.NE.U32.AND UP0, UPT, UR4, URZ, UPT ;  /* 0x0000003f0400728c */ /* 0x000fe2000bf05070 */
[----:B------:R-:W-:Y:S02]  /*f4e0*/  ISETP.NE.U32.AND P0, PT, RZ, UR6, PT ;  /* 0x00000006ff007c0c */ /* 0x000fe4000bf05070 */
[----:B------:R-:W-:Y:S01]  /*f4f0*/  ULDC UR4, c[0x0][0x404] ;  /* 0x0001010000047ab9 */ /* 0x000fe20000000800 */
[----:B------:R-:W-:Y:S01]  /*f500*/  UISETP.NE.AND.EX UP0, UPT, UR5, URZ, UPT, UP0 ;  /* 0x0000003f0500728c */ /* 0x000fe2000bf05300 */
[----:B------:R-:W-:Y:S02]  /*f510*/  ISETP.NE.AND.EX P0, PT, RZ, UR7, PT, P0 ;  /* 0x00000007ff007c0c */ /* 0x000fe4000bf05300 */
[----:B------:R-:W-:Y:S01]  /*f520*/  ULDC UR5, c[0x0][0x2e0] ;  /* 0x0000b80000057ab9 */ /* 0x000fe20000000800 */
[----:B------:R-:W-:-:S04]  /*f530*/  USEL UR4, UR4, 0x1, UP0 ;  /* 0x0000000104047887 */ /* 0x000fc80008000000 */
[----:B------:R-:W-:-:S06]  /*f540*/  UIMAD UR4, UR4, UR5, URZ ;  /* 0x00000005040472a4 */ /* 0x000fcc000f8e023f */
[----:B------:R-:W-:Y:S01]  /*f550*/  IMAD.U32 R5, RZ, RZ, UR4 ;  /* 0x00000004ff057e24 */ /* 0x000fe2000f8e00ff */
[----:B-1----:R-:W-:Y:S06]  /*f560*/  @P1 BRA `(.L_x_1161) ;  /* 0x0000000000101947 */ /* 0x002fec0003800000 */
[----:B------:R-:W-:Y:S05]  /*f570*/  @!P2 BRA `(.L_x_1161) ;  /* 0x00000000000ca947 */ /* 0x000fea0003800000 */
[----:B------:R-:W2:Y:S04]  /*f580*/  LDG.E R7, desc[UR60][R2.64] ;  /* 0x0000003c02077981 */ /* 0x000ea8000c1e1900 */
[----:B-----5:R-:W2:Y:S02]  /*f590*/  LDG.E R0, desc[UR60][R2.64+0x4] ;  /* 0x0000043c02007981 */ /* 0x020ea4000c1e1900 */
[----:B--2---:R-:W-:-:S07]  /*f5a0*/  IMAD.IADD R0, R0, 0x1, -R7 ;  /* 0x0000000100007824 */ /* 0x004fce00078e0a07 */
.L_x_1161:
[----:B------:R-:W1:Y:S01]  /*f5b0*/  LDC.64 R2, c[0x0][0xa08] ;  /* 0x00028200ff027b82 */ /* 0x000e620000000a00 */
[----:B------:R-:W-:Y:S01]  /*f5c0*/  IMAD.MOV.U32 R7, RZ, RZ, RZ ;  /* 0x000000ffff077224 */ /* 0x000fe200078e00ff */
[----:B------:R-:W-:Y:S01]  /*f5d0*/  ULDC.64 UR4, c[0x0][0xa20] ;  /* 0x0002880000047ab9 */ /* 0x000fe20000000a00 */
[----:B-1----:R-:W-:-:S05]  /*f5e0*/  IMAD.WIDE R2, R19, 0x4, R2 ;  /* 0x0000000413027825 */ /* 0x002fca00078e0202 */
[----:B------:R-:W2:Y:S01]  /*f5f0*/  @P0 LDG.E R7, desc[UR60][R2.64] ;  /* 0x0000003c02070981 */ /* 0x000ea2000c1e1900 */
[----:B------:R-:W-:-:S04]  /*f600*/  ISETP.NE.U32.AND P1, PT, RZ, UR4, PT ;  /* 0x00000004ff007c0c */ /* 0x000fc8000bf25070 */
[----:B------:R-:W-:Y:S01]  /*f610*/  ISETP.NE.AND.EX P1, PT, RZ, UR5, PT, P1 ;  /* 0x00000005ff007c0c */ /* 0x000fe2000bf25310 */
[----:B--2--5:R-:W-:-:S05]  /*f620*/  IMAD.IADD R6, R7, 0x1, R4 ;  /* 0x0000000107067824 */ /* 0x024fca00078e0204 */
[----:B------:R1:W-:Y:S07]  /*f630*/  STL [R1+0x4], R6 ;  /* 0x0000040601007387 */ /* 0x0003ee0000100800 */
[----:B------:R-:W-:Y:S05]  /*f640*/  @!P1 BRA `(.L_x_1162) ;  /* 0x0000000000109947 */ /* 0x000fea0003800000 */
[----:B------:R-:W2:Y:S02]  /*f650*/  LDC.64 R2, c[0x0][0xa20] ;  /* 0x00028800ff027b82 */ /* 0x000ea40000000a00 */
[----:B--2---:R-:W-:-:S05]  /*f660*/  IMAD.WIDE R2, R19, 0x4, R2 ;  /* 0x0000000413027825 */ /* 0x004fca00078e0202 */
[----:B------:R2:W5:Y:S01]  /*f670*/  LDG.E R5, desc[UR60][R2.64] ;  /* 0x0000003c02057981 */ /* 0x000562000c1e1900 */
[----:B------:R-:W-:Y:S05]  /*f680*/  BRA `(.L_x_1163) ;  /* 0x0000000000107947 */ /* 0x000fea0003800000 */
.L_x_1162:
[----:B------:R-:W-:Y:S05]  /*f690*/  @!P0 BRA `(.L_x_1163) ;  /* 0x00000000000c8947 */ /* 0x000fea0003800000 */
[----:B-1----:R-:W2:Y:S04]  /*f6a0*/  LDG.E R6, desc[UR60][R2.64] ;  /* 0x0000003c02067981 */ /* 0x002ea8000c1e1900 */
[----:B------:R-:W2:Y:S02]  /*f6b0*/  LDG.E R5, desc[UR60][R2.64+0x4] ;  /* 0x0000043c02057981 */ /* 0x000ea4000c1e1900 */
[----:B--2---:R-:W-:-:S07]  /*f6c0*/  IMAD.IADD R5, R5, 0x1, -R6 ;  /* 0x0000000105057824 */ /* 0x004fce00078e0a06 */
.L_x_1163:
[----:B--2---:R-:W2:Y:S01]  /*f6d0*/  LDC.64 R2, c[0x0][0x9e0] ;  /* 0x00027800ff027b82 */ /* 0x004ea20000000a00 */
[----:B-----5:R-:W-:Y:S01]  /*f6e0*/  IMAD.IADD R7, R5, 0x1, -R4 ;  /* 0x0000000105077824 */ /* 0x020fe200078e0a04 */
[----:B------:R-:W-:-:S04]  /*f6f0*/  LEA R9, R17, 0x80, 0x7 ;  /* 0x0000008011097811 */ /* 0x000fc800078e38ff */
[----:B------:R-:W-:Y:S02]  /*f700*/  IADD3 R9, R7, R9, -R0 ;  /* 0x0000000907097210 */ /* 0x000fe40007ffe800 */
[----:B--2---:R-:W-:-:S03]  /*f710*/  ISETP.GE.AND P0, PT, R3, 0x1, PT ;  /* 0x000000010300780c */ /* 0x004fc60003f06270 */
[----:B------:R-:W-:-:S10]  /*f720*/  IMAD.IADD R2, R9, 0x1, R2 ;  /* 0x0000000109027824 */ /* 0x000fd400078e0202 */
[----:B------:R-:W-:Y:S05]  /*f730*/  @!P0 BRA `(.L_x_1164) ;  /* 0x0000000000488947 */ /* 0x000fea0003800000 */
[C---:B------:R-:W-:Y:S01]  /*f740*/  ISETP.GT.AND P1, PT, R9.reuse, RZ, PT ;  /* 0x000000ff0900720c */ /* 0x040fe20003f24270 */
[----:B------:R-:W-:Y:S01]  /*f750*/  BSSY B0, `(.L_x_1165) ;  /* 0x000000e000007945 */ /* 0x000fe20003800000 */
[----:B-1----:R-:W-:-:S11]  /*f760*/  VIADD R6, R9, 0xffffffff ;  /* 0xffffffff09067836 */ /* 0x002fd60000000000 */
        /* <DEDUP_REMOVED lines=8> */
.L_x_1166:
[----:B------:R-:W-:-:S13]  /*f7f0*/  ISETP.NE.AND P1, PT, R3, 0x1, PT ;  /* 0x000000010300780c */ /* 0x000fda0003f25270 */
[----:B------:R-:W1:Y:S02]  /*f800*/  @P1 LDC.64 R4, c[0x0][0x9e8] ;  /* 0x00027a00ff041b82 */ /* 0x000e640000000a00 */
[----:B-1----:R-:W-:-:S05]  /*f810*/  @P1 IMAD.HI.U32 R4, R6, R4, RZ ;  /* 0x0000000406041227 */ /* 0x002fca00078e00ff */
[----:B------:R-:W-:-:S07]  /*f820*/  @P1 SHF.R.U32.HI R6, RZ, R5, R4 ;  /* 0x00000005ff061219 */ /* 0x000fce0000011604 */
.L_x_1167:
[----:B------:R-:W-:Y:S05]  /*f830*/  BSYNC B0 ;  /* 0x0000000000007941 */ /* 0x000fea0003800000 */
.L_x_1165:
[----:B------:R-:W-:-:S05]  /*f840*/  IMAD R5, R6, R3, R3 ;  /* 0x0000000306057224 */ /* 0x000fca00078e0203 */
[----:B------:R-:W-:-:S07]  /*f850*/  VIMNMX R2, R2, R5, PT ;  /* 0x0000000502027248 */ /* 0x000fce0003fe0100 */
.L_x_1164:
[----:B------:R-:W-:Y:S01]  /*f860*/  VIADD R2, R2, 0x5f ;  /* 0x0000005f02027836 */ /* 0x000fe20000000000 */
[----:B------:R-:W-:Y:S01]  /*f870*/  ULDC UR4, c[0x0][0x9dc] ;  /* 0x0002770000047ab9 */ /* 0x000fe20000000800 */
[----:B------:R-:W-:Y:S02]  /*f880*/  IMAD R4, R17, 0x80, -R0 ;  /* 0x0000008011047824 */ /* 0x000fe400078e0a00 */
[----:B------:R-:W-:-:S04]  /*f890*/  IMAD.HI R2, R2, 0x2aaaaaab, RZ ;  /* 0x2aaaaaab02027827 */ /* 0x000fc800078e02ff */
[C---:B------:R-:W-:Y:S01]  /*f8a0*/  VIADD R0, R7.reuse, 0x5f ;  /* 0x0000005f07007836 */ /* 0x040fe20000000000 */
[----:B------:R-:W-:Y:S01]  /*f8b0*/  SHF.R.U32.HI R5, RZ, 0x1f, R2 ;  /* 0x0000001fff057819 */ /* 0x000fe20000011602 */
[----:B------:R-:W-:Y:S02]  /*f8c0*/  IMAD.IADD R7, R7, 0x1, R4 ;  /* 0x0000000107077824 */ /* 0x000fe400078e0204 */
[----:B------:R-:W-:Y:S01]  /*f8d0*/  IMAD.HI R0, R0, 0x2aaaaaab, RZ ;  /* 0x2aaaaaab00007827 */ /* 0x000fe200078e02ff */
[----:B------:R-:W-:-:S04]  /*f8e0*/  LEA.HI.SX32 R2, R2, R5, 0x1c ;  /* 0x0000000502027211 */ /* 0x000fc800078fe2ff */
[----:B------:R-:W-:-:S04]  /*f8f0*/  SHF.R.U32.HI R5, RZ, 0x1f, R0 ;  /* 0x0000001fff057819 */ /* 0x000fc80000011600 */
[----:B------:R-:W-:Y:S01]  /*f900*/  LEA.HI.SX32 R5, R0, R5, 0x1c ;  /* 0x0000000500057211 */ /* 0x000fe200078fe2ff */
[----:B------:R-:W-:-:S03]  /*f910*/  VIADD R0, R7, -UR4 ;  /* 0x8000000407007c36 */ /* 0x000fc60008000000 */
[----:B-1----:R-:W-:-:S05]  /*f920*/  VIMNMX R6, R5, R2, PT ;  /* 0x0000000205067248 */ /* 0x002fca0003fe0100 */
[----:B------:R1:W-:Y:S01]  /*f930*/  STL [R1+0x14], R6 ;  /* 0x0000140601007387 */ /* 0x0003e20000100800 */
[----:B------:R-:W-:Y:S05]  /*f940*/  @!P0 BRA `(.L_x_1168) ;  /* 0x0000000000448947 */ /* 0x000fea0003800000 */
[----:B------:R-:W-:Y:S01]  /*f950*/  ISETP.GT.AND P0, PT, R7, -0x1, PT ;  /* 0xffffffff0700780c */ /* 0x000fe20003f04270 */
[----:B------:R-:W-:-:S12]  /*f960*/  BSSY B0, `(.L_x_1169) ;  /* 0x000000d000007945 */ /* 0x000fd80003800000 */
[----:B------:R-:W-:Y:S05]  /*f970*/  @P0 BRA `(.L_x_1170) ;  /* 0x00000000001c0947 */ /* 0x000fea0003800000 */
[----:B------:R-:W-:Y:S02]  /*f980*/  ISETP.NE.AND P0, PT, R3, 0x1, PT ;  /* 0x000000010300780c */ /* 0x000fe40003f05270 */
[----:B------:R-:W-:-:S11]  /*f990*/  LOP3.LUT R7, RZ, R7, RZ, 0x33, !PT ;  /* 0x00000007ff077212 */ /* 0x000fd600078e33ff */
[----:B------:R-:W2:Y:S02]  /*f9a0*/  @P0 LDC.64 R4, c[0x0][0x9e8] ;  /* 0x00027a00ff040b82 */ /* 0x000ea40000000a00 */
[----:B--2---:R-:W-:-:S05]  /*f9b0*/  @P0 IMAD.HI.U32 R4, R7, R4, RZ ;  /* 0x0000000407040227 */ /* 0x004fca00078e00ff */
[----:B------:R-:W-:-:S04]  /*f9c0*/  @P0 SHF.R.U32.HI R7, RZ, R5, R4 ;  /* 0x00000005ff070219 */ /* 0x000fc80000011604 */
[----:B------:R-:W-:Y:S01]  /*f9d0*/  LOP3.LUT R7, RZ, R7, RZ, 0x33, !PT ;  /* 0x00000007ff077212 */ /* 0x000fe200078e33ff */
[----:B------:R-:W-:Y:S06]  /*f9e0*/  BRA `(.L_x_1171) ;  /* 0x0000000000107947 */ /* 0x000fec0003800000 */
.L_x_1170:
[----:B------:R-:W-:-:S13]  /*f9f0*/  ISETP.NE.AND P0, PT, R3, 0x1, PT ;  /* 0x000000010300780c */ /* 0x000fda0003f05270 */
[----:B------:R-:W2:Y:S02]  /*fa00*/  @P0 LDC.64 R4, c[0x0][0x9e8] ;  /* 0x00027a00ff040b82 */ /* 0x000ea40000000a00 */
[----:B--2---:R-:W-:-:S05]  /*fa10*/  @P0 IMAD.HI.U32 R4, R7, R4, RZ ;  /* 0x0000000407040227 */ /* 0x004fca00078e00ff */
[----:B------:R-:W-:-:S07]  /*fa20*/  @P0 SHF.R.U32.HI R7, RZ, R5, R4 ;  /* 0x00000005ff070219 */ /* 0x000fce0000011604 */
.L_x_1171:
[----:B------:R-:W-:Y:S05]  /*fa30*/  BSYNC B0 ;  /* 0x0000000000007941 */ /* 0x000fea0003800000 */
.L_x_1169:
[----:B------:R-:W-:-:S05]  /*fa40*/  IMAD R3, R7, R3, RZ ;  /* 0x0000000307037224 */ /* 0x000fca00078e02ff */
[----:B------:R-:W-:-:S07]  /*fa50*/  VIMNMX R0, R0, R3, !PT ;  /* 0x0000000300007248 */ /* 0x000fce0007fe0100 */
.L_x_1168:
[----:B------:R-:W-:Y:S01]  /*fa60*/  IMAD.HI R0, R0, 0x2aaaaaab, RZ ;  /* 0x2aaaaaab00007827 */ /* 0x000fe200078e02ff */
[----:B------:R-:W-:Y:S04]  /*fa70*/  BSSY B6, `(.L_x_1172) ;  /* 0x0000306000067945 */ /* 0x000fe80003800000 */
[----:B------:R-:W-:-:S04]  /*fa80*/  SHF.R.U32.HI R3, RZ, 0x1f, R0 ;  /* 0x0000001fff037819 */ /* 0x000fc80000011600 */
[----:B------:R-:W-:-:S04]  /*fa90*/  LEA.HI.SX32 R3, R0, R3, 0x1c ;  /* 0x0000000300037211 */ /* 0x000fc800078fe2ff */
[----:B------:R-:W-:-:S04]  /*faa0*/  VIMNMX R2, RZ, R3, !PT ;  /* 0x00000003ff027248 */ /* 0x000fc80007fe0100 */
[----:B------:R-:W-:Y:S01]  /*fab0*/  ISETP.GT.AND P0, PT, R6, R2, PT ;  /* 0x000000020600720c */ /* 0x000fe20003f04270 */
[----:B------:R2:W-:-:S12]  /*fac0*/  STL [R1+0x10], R2 ;  /* 0x0000100201007387 */ /* 0x0005d80000100800 */
[----:B--2---:R-:W-:Y:S05]  /*fad0*/  @P0 BRA `(.L_x_1173) ;  /* 0x0000000000440947 */ /* 0x004fea0003800000 */
[----:B------:R-:W2:Y:S02]  /*fae0*/  S2R R2, SR_TID.X ;  /* 0x0000000000027919 */ /* 0x000ea40000002100 */
[----:B--2---:R-:W-:-:S04]  /*faf0*/  LOP3.LUT R2, R2, 0x1f, RZ, 0xc0, !PT ;  /* 0x0000001f02027812 */ /* 0x004fc800078ec0ff */
[----:B------:R-:W-:-:S13]  /*fb00*/  ISETP.NE.AND P1, PT, R2, RZ, PT ;  /* 0x000000ff0200720c */ /* 0x000fda0003f25270 */
[----:B------:R-:W-:Y:S05]  /*fb10*/  @P1 BRA `(.L_x_1174) ;  /* 0x0000002c00ec1947 */ /* 0x000fea0003800000 */
[----:B------:R-:W2:Y:S01]  /*fb20*/  S2R R7, SR_LANEID ;  /* 0x0000000000077919 */ /* 0x000ea20000000000 */
[----:B------:R-:W-:Y:S01]  /*fb30*/  VOTEU.ANY UR4, UPT, PT ;  /* 0x0000000000047886 */ /* 0x000fe200038e0100 */
[----:B------:R-:W3:Y:S01]  /*fb40*/  LDC.64 R2, c[0x0][0xc38] ;  /* 0x00030e00ff027b82 */ /* 0x000ee20000000a00 */
[----:B------:R-:W2:Y:S08]  /*fb50*/  FLO.U32 R0, UR4 ;  /* 0x0000000400007d00 */ /* 0x000eb000080e0000 */
[----:B------:R-:W3:Y:S01]  /*fb60*/  POPC R5, UR4 ;  /* 0x0000000400057d09 */ /* 0x000ee20008000000 */
[----:B--2---:R-:W-:-:S13]  /*fb70*/  ISETP.EQ.U32.AND P0, PT, R0, R7, PT ;  /* 0x000000070000720c */ /* 0x004fda0003f02070 */
[----:B---3--:R-:W2:Y:S01]  /*fb80*/  @P0 ATOMG.E.ADD.STRONG.GPU PT, R3, desc[UR60][R2.64], R5 ;  /* 0x00000005020309a8 */ /* 0x008ea200081ee1fc */
[----:B------:R-:W3:Y:S02]  /*fb90*/  S2R R4, SR_LTMASK ;  /* 0x0000000000047919 */ /* 0x000ee40000003900 */
[----:B---3--:R-:W-:-:S04]  /*fba0*/  LOP3.LUT R4, R4, UR4, RZ, 0xc0, !PT ;  /* 0x0000000404047c12 */ /* 0x008fc8000f8ec0ff */
[----:B------:R-:W3:Y:S01]  /*fbb0*/  POPC R7, R4 ;  /* 0x0000000400077309 */ /* 0x000ee20000000000 */
[----:B--2---:R-:W3:Y:S02]  /*fbc0*/  SHFL.IDX PT, R0, R3, R0, 0x1f ;  /* 0x00001f0003007589 */ /* 0x004ee400000e0000 */
[----:B---3--:R-:W-:Y:S01]  /*fbd0*/  IADD3 R16, R0, UR38, R7 ;  /* 0x0000002600107c10 */ /* 0x008fe2000fffe007 */
[----:B------:R-:W-:Y:S06]  /*fbe0*/  BRA `(.L_x_1174) ;  /* 0x0000002c00b87947 */ /* 0x000fec0003800000 */
.L_x_1173:
[----:B------:R-:W2:Y:S01]  /*fbf0*/  S2R R3, SR_CgaCtaId ;  /* 0x0000000000037919 */ /* 0x000ea20000008800 */
[----:B------:R-:W-:-:S04]  /*fc00*/  MOV R0, 0x400 ;  /* 0x0000040000007802 */ /* 0x000fc80000000f00 */
[----:B--2---:R-:W-:-:S05]  /*fc10*/  LEA R2, R3, R0, 0x18 ;  /* 0x0000000003027211 */ /* 0x004fca00078ec0ff */
[----:B------:R2:W-:Y:S01]  /*fc20*/  STL [R1+0xc], R2 ;  /* 0x00000c0201007387 */ /* 0x0005e20000100800 */
[----:B------:R-:W-:-:S05]  /*fc30*/  VIADD R0, R2, 0x18400 ;  /* 0x0001840002007836 */ /* 0x000fca0000000000 */
[----:B------:R-:W-:-:S13]  /*fc40*/  LOP3.LUT P0, RZ, R0, 0x3ff, RZ, 0xc0, !PT ;  /* 0x000003ff00ff7812 */ /* 0x000fda000780c0ff */
[----:B--2---:R-:W-:Y:S05]  /*fc50*/  @!P0 BRA `(.L_x_1175) ;  /* 0x0000000000408947 */ /* 0x004fea0003800000 */
[----:B------:R-:W-:Y:S01]  /*fc60*/  MOV R2, 0x0 ;  /* 0x0000000000027802 */ /* 0x000fe20000000f00 */
[----:B------:R-:W-:Y:S01]  /*fc70*/  ULDC.64 UR6, c[0x4][0xb8] ;  /* 0x01002e0000067ab9 */ /* 0x000fe20000000a00 */
[----:B------:R-:W-:Y:S01]  /*fc80*/  ULDC.64 UR8, c[0x4][0xc0] ;  /* 0x0100300000087ab9 */ /* 0x000fe20000000a00 */
[----:B------:R-:W-:Y:S01]  /*fc90*/  ULDC.64 UR4, c[0x4][0x38] ;  /* 0x01000e0000047ab9 */ /* 0x000fe20000000a00 */
[----:B------:R-:W-:Y:S02]  /*fca0*/  IMAD.U32 R4, RZ, RZ, UR6 ;  /* 0x00000006ff047e24 */ /* 0x000fe4000f8e00ff */
[----:B------:R-:W2:Y:S01]  /*fcb0*/  LDC.64 R2, c[0x4][R2] ;  /* 0x0100000002027b82 */ /* 0x000ea20000000a00 */
[----:B------:R-:W-:Y:S02]  /*fcc0*/  IMAD.U32 R5, RZ, RZ, UR7 ;  /* 0x00000007ff057e24 */ /* 0x000fe4000f8e00ff */
[----:B-1----:R-:W-:Y:S02]  /*fcd0*/  IMAD.U32 R6, RZ, RZ, UR8 ;  /* 0x00000008ff067e24 */ /* 0x002fe4000f8e00ff */
[----:B------:R-:W-:-:S02]  /*fce0*/  IMAD.U32 R7, RZ, RZ, UR9 ;  /* 0x00000009ff077e24 */ /* 0x000fc4000f8e00ff */
[----:B------:R-:W-:Y:S02]  /*fcf0*/  IMAD.U32 R10, RZ, RZ, UR4 ;  /* 0x00000004ff0a7e24 */ /* 0x000fe4000f8e00ff */
[----:B0-----:R-:W-:Y:S02]  /*fd00*/  IMAD.U32 R11, RZ, RZ, UR5 ;  /* 0x00000005ff0b7e24 */ /* 0x001fe4000f8e00ff */
[----:B------:R-:W-:Y:S02]  /*fd10*/  IMAD.MOV.U32 R8, RZ, RZ, 0x70 ;  /* 0x00000070ff087424 */ /* 0x000fe400078e00ff */
[----:B------:R-:W-:Y:S02]  /*fd20*/  IMAD.MOV.U32 R12, RZ, RZ, 0x1 ;  /* 0x00000001ff0c7424 */ /* 0x000fe400078e00ff */
[----:B------:R-:W-:-:S07]  /*fd30*/  IMAD.MOV.U32 R13, RZ, RZ, RZ ;  /* 0x000000ffff0d7224 */ /* 0x000fce00078e00ff */
[----:B------:R-:W-:-:S07]  /*fd40*/  LEPC R20, `(.L_x_1175) ;  /* 0x000000001014794e */ /* 0x000fce0000000000 */
[----:B--2---:R-:W-:Y:S05]  /*fd50*/  CALL.ABS.NOINC R2 ;  /* 0x0000000002007343 */ /* 0x004fea0003c00000 */
.L_x_1175:
        /* <DEDUP_REMOVED lines=8> */
[----:B------:R2:W3:Y:S01]  /*fde0*/  LDC.64 R2, c[0x4][R0] ;  /* 0x0100000000027b82 */ /* 0x0004e20000000a00 */
[----:B------:R-:W-:Y:S02]  /*fdf0*/  IMAD.U32 R4, RZ, RZ, UR6 ;  /* 0x00000006ff047e24 */ /* 0x000fe4000f8e00ff */
[----:B------:R-:W-:Y:S02]  /*fe00*/  IMAD.U32 R5, RZ, RZ, UR7 ;  /* 0x00000007ff057e24 */ /* 0x000fe4000f8e00ff */
[----:B-1----:R-:W-:Y:S02]  /*fe10*/  IMAD.U32 R6, RZ, RZ, UR8 ;  /* 0x00000008ff067e24 */ /* 0x002fe4000f8e00ff */
[----:B------:R-:W-:-:S02]  /*fe20*/  IMAD.U32 R7, RZ, RZ, UR9 ;  /* 0x00000009ff077e24 */ /* 0x000fc4000f8e00ff */
[----:B------:R-:W-:Y:S02]  /*fe30*/  IMAD.U32 R10, RZ, RZ, UR4 ;  /* 0x00000004ff0a7e24 */ /* 0x000fe4000f8e00ff */
[----:B0-----:R-:W-:Y:S02]  /*fe40*/  IMAD.U32 R11, RZ, RZ, UR5 ;  /* 0x00000005ff0b7e24 */ /* 0x001fe4000f8e00ff */
[----:B------:R-:W-:Y:S02]  /*fe50*/  IMAD.MOV.U32 R8, RZ, RZ, 0x70 ;  /* 0x00000070ff087424 */ /* 0x000fe400078e00ff */
[----:B------:R-:W-:Y:S02]  /*fe60*/  IMAD.MOV.U32 R12, RZ, RZ, 0x1 ;  /* 0x00000001ff0c7424 */ /* 0x000fe400078e00ff */
[----:B--2---:R-:W-:-:S07]  /*fe70*/  IMAD.MOV.U32 R13, RZ, RZ, RZ ;  /* 0x000000ffff0d7224 */ /* 0x004fce00078e00ff */
[----:B------:R-:W-:-:S07]  /*fe80*/  LEPC R20, `(.L_x_1177) ;  /* 0x000000001014794e */ /* 0x000fce0000000000 */
[----:B---3--:R-:W-:Y:S05]  /*fe90*/  CALL.ABS.NOINC R2 ;  /* 0x0000000002007343 */ /* 0x008fea0003c00000 */
.L_x_1177:
        /* <DEDUP_REMOVED lines=16> */
.L_x_1176:
[----:B------:R-:W2:Y:S01]  /*ffa0*/  LDL.LU R7, [R1+0x1c] ;  /* 0x00001c0001077983 */ /* 0x000ea20000300800 */
[----:B------:R-:W3:Y:S01]  /*ffb0*/  LDC R0, c[0x0][0x428] ;  /* 0x00010a00ff007b82 */ /* 0x000ee20000000800 */
[----:B------:R-:W-:Y:S01]  /*ffc0*/  IMAD.MOV.U32 R4, RZ, RZ, R18 ;  /* 0x000000ffff047224 */ /* 0x000fe200078e0012 */
[----:B------:R-:W-:Y:S01]  /*ffd0*/  ULDC.64 UR4, c[0x0][0x9f8] ;  /* 0x00027e0000047ab9 */ /* 0x000fe20000000a00 */
[----:B-1----:R-:W1:Y:S01]  /*ffe0*/  S2R R6, SR_TID.X ;  /* 0x0000000000067919 */ /* 0x002e620000002100 */
[----:B---3--:R-:W-:Y:S02]  /*fff0*/  ISETP.NE.AND P0, PT, R0, 0x1, PT ;  /* 0x000000010000780c */ /* 0x008fe40003f05270 */
[----:B-1----:R-:W-:-:S11]  /*10000*/  LOP3.LUT R6, R6, 0x1f, RZ, 0xc0, !PT ;  /* 0x0000001f06067812 */ /* 0x002fd600078ec0ff */
[----:B------:R-:W1:Y:S08]  /*10010*/  @P0 LDC R3, c[0x0][0x42c] ;  /* 0x00010b00ff030b82 */ /* 0x000e700000000800 */
[----:B------:R-:W3:Y:S01]  /*10020*/  @P0 LDC R5, c[0x0][0x430] ;  /* 0x00010c00ff050b82 */ /* 0x000ee20000000800 */
[----:B-1----:R-:W-:-:S05]  /*10030*/  @P0 IMAD.HI.U32 R0, R18, R3, RZ ;  /* 0x0000000312000227 */ /* 0x002fca00078e00ff */
[----:B---3--:R-:W-:Y:S01]  /*10040*/  @P0 SHF.R.U32.HI R4, RZ, R5, R0 ;  /* 0x00000005ff040219 */ /* 0x008fe20000011600 */
[----:B------:R-:W-:Y:S01]  /*10050*/  IMAD.MOV.U32 R0, RZ, RZ, R19 ;  /* 0x000000ffff007224 */ /* 0x000fe200078e0013 */
[----:B------:R-:W-:-:S04]  /*10060*/  ISETP.NE.U32.AND P0, PT, RZ, UR4, PT ;  /* 0x00000004ff007c0c */ /* 0x000fc8000bf05070 */
[----:B------:R-:W-:Y:S01]  /*10070*/  ISETP.NE.AND.EX P0, PT, RZ, UR5, PT, P0 ;  /* 0x00000005ff007c0c */ /* 0x000fe2000bf05300 */
[----:B------:R-:W-:-:S12]  /*10080*/  ULDC.64 UR4, c[0x0][0xa00] ;  /* 0x0002800000047ab9 */ /* 0x000fd80000000a00 */
[----:B------:R-:W1:Y:S01]  /*10090*/  @P0 LDC.64 R2, c[0x0][0x9f8] ;  /* 0x00027e00ff020b82 */ /* 0x000e620000000a00 */
[----:B------:R-:W-:-:S04]  /*100a0*/  ISETP.NE.AND P6, PT, R6, RZ, PT ;  /* 0x000000ff0600720c */ /* 0x000fc80003fc5270 */
[----:B------:R-:W-:-:S09]  /*100b0*/  PLOP3.LUT P1, PT, P6, PT, PT, 0x8, 0x0 ;  /* 0x000000000000781c */ /* 0x000fd2000372e170 */
[----:B------:R-:W-:Y:S01]  /*100c0*/  VOTEU.ALL UP1, P6 ;  /* 0x00000000003f7886 */ /* 0x000fe20003020000 */
[----:B-1----:R-:W-:-:S05]  /*100d0*/  @P0 IMAD.WIDE R2, R19, 0x4, R2 ;  /* 0x0000000413020825 */ /* 0x002fca00078e0202 */
[----:B------:R1:W5:Y:S01]  /*100e0*/  @P0 LDG.E R0, desc[UR60][R2.64] ;  /* 0x0000003c02000981 */ /* 0x000362000c1e1900 */
[----:B------:R-:W-:Y:S01]  /*100f0*/  ISETP.NE.U32.AND P0, PT, RZ, UR4, PT ;  /* 0x00000004ff007c0c */ /* 0x000fe2000bf05070 */
[----:B------:R-:W-:-:S03]  /*10100*/  @!UP1 UIADD3 UR8, UP0, UR36, 0x270, URZ ;  /* 0x0000027024089890 */ /* 0x000fc6000ff1e03f */
[----:B------:R-:W-:Y:S01]  /*10110*/  ISETP.NE.AND.EX P0, PT, RZ, UR5, PT, P0 ;  /* 0x00000005ff007c0c */ /* 0x000fe2000bf05300 */
[----:B------:R-:W-:-:S03]  /*10120*/  @!UP1 UIADD3.X UR9, URZ, UR37, URZ, UP0, !UPT ;  /* 0x000000253f099290 */ /* 0x000fc600087fe43f */
[----:B------:R-:W-:Y:S01]  /*10130*/  SEL R8, R19, RZ, !P0 ;  /* 0x000000ff13087207 */ /* 0x000fe20004000000 */
[----:B------:R-:W-:Y:S01]  /*10140*/  VOTEU.ALL UP0, P6 ;  /* 0x00000000003f7886 */ /* 0x000fe20003000000 */
[----:B-12---:R-:W-:-:S07]  /*10150*/  IMAD R7, R17, 0x80, R7 ;  /* 0x0000008011077824 */ /* 0x006fce00078e0207 */
.L_x_1178:
        /* <DEDUP_REMOVED lines=16> */
.L_x_1179:
        /* <DEDUP_REMOVED lines=15> */
.L_x_1180:
        /* <DEDUP_REMOVED lines=9> */
[----:B------:R-:W2:Y:S01]  /*103e0*/  LDL R5, [R1+0x14] ;  /* 0x0000140001057983 */ /* 0x000ea20000100800 */
[----:B------:R-:W1:Y:S01]  /*103f0*/  LDC.64 R2, c[0x0][0x3f8] ;  /* 0x0000fe00ff027b82 */ /* 0x000e620000000a00 */
[----:B------:R-:W-:Y:S02]  /*10400*/  ULDC.64 UR4, c[0x0][0xa08] ;  /* 0x0002820000047ab9 */ /* 0x000fe40000000a00 */
[----:B-1----:R-:W-:Y:S01]  /*10410*/  LOP3.LUT P0, RZ, R2, UR4, RZ, 0xfc, !PT ;  /* 0x0000000402ff7c12 */ /* 0x002fe2000f80fcff */
[----:B------:R-:W-:-:S03]  /*10420*/  UMOV UR4, 0xffffffff ;  /* 0xffffffff00047882 */ /* 0x000fc60000000000 */
[----:B------:R-:W-:-:S04]  /*10430*/  LOP3.LUT P0, RZ, R3, UR5, RZ, 0xfc, P0 ;  /* 0x0000000503ff7c12 */ /* 0x000fc8000800fcff */
[----:B-----5:R-:W-:Y:S01]  /*10440*/  SEL R6, R0, RZ, !P0 ;  /* 0x000000ff00067207 */ /* 0x020fe20004000000 */
[----:B--2---:R-:W-:Y:S01]  /*10450*/  VIADD R5, R5, 0xffffffff ;  /* 0xffffffff05057836 */ /* 0x004fe20000000000 */
[----:B------:R-:W-:Y:S07]  /*10460*/  BRA.DIV UR4, `(.L_x_1181) ;  /* 0x0000003a04687947 */ /* 0x000fee000b800000 */
.L_x_1251:
[----:B------:R-:W-:Y:S01]  /*10470*/  UMOV UR4, 0xffffffff ;  /* 0xffffffff00047882 */ /* 0x000fe20000000000 */
[----:B------:R-:W-:Y:S02]  /*10480*/  SHF.R.S32.HI R17, RZ, 0x1f, R0 ;  /* 0x0000001fff117819 */ /* 0x000fe40000011400 */
[----:B------:R-:W-:Y:S05]  /*10490*/  BRA.DIV UR4, `(.L_x_1182) ;  /* 0x0000003a04907947 */ /* 0x000fea000b800000 */
[----:B------:R-:W-:-:S13]  /*104a0*/  ELECT P6, URZ, PT ;  /* 0x00000000003f782f */ /* 0x000fda00038c0000 */
.L_x_1254:
[----:B------:R-:W-:Y:S05]  /*104b0*/  @!P6 BRA `(.L_x_1183) ;  /* 0x000000040028e947 */ /* 0x000fea0003800000 */
[----:B------:R-:W-:-:S04]  /*104c0*/  ISETP.NE.U32.AND P0, PT, R2, RZ, PT ;  /* 0x000000ff0200720c */ /* 0x000fc80003f05070 */
[----:B------:R-:W-:-:S13]  /*104d0*/  ISETP.NE.AND.EX P0, PT, R3, RZ, PT, P0 ;  /* 0x000000ff0300720c */ /* 0x000fda0003f05300 */
[----:B------:R-:W-:Y:S05]  /*104e0*/  @!P0 BRA `(.L_x_1184) ;  /* 0x0000000000488947 */ /* 0x000fea0003800000 */
[----:B------:R-:W1:Y:S01]  /*104f0*/  LDC R12, c[0x0][0x41c] ;  /* 0x00010700ff0c7b82 */ /* 0x000e620000000800 */
[----:B------:R-:W-:Y:S01]  /*10500*/  IMAD.MOV.U32 R6, RZ, RZ, R5 ;  /* 0x000000ffff067224 */ /* 0x000fe200078e0005 */
[----:B------:R-:W-:Y:S01]  /*10510*/  ULDC.64 UR4, c[0x0][0x408] ;  /* 0x0001020000047ab9 */ /* 0x000fe20000000a00 */
[----:B-1----:R-:W-:-:S13]  /*10520*/  ISETP.NE.AND P0, PT, R12, 0x1, PT ;  /* 0x000000010c00780c */ /* 0x002fda0003f05270 */
[----:B0-----:R-:W0:Y:S02]  /*10530*/  @P0 LDC.64 R10, c[0x0][0x420] ;  /* 0x00010800ff0a0b82 */ /* 0x001e240000000a00 */
[----:B0-----:R-:W-:-:S05]  /*10540*/  @P0 IMAD.HI.U32 R10, R5, R10, RZ ;  /* 0x0000000a050a0227 */ /* 0x001fca00078e00ff */
        /* <DEDUP_REMOVED lines=12> */
.L_x_1184:
[----:B------:R-:W2:Y:S01]  /*10610*/  LDL R9, [R1] ;  /* 0x0000000001097983 */ /* 0x000ea20000100800 */
[----:B0-----:R-:W-:-:S03]  /*10620*/  MOV R11, 0x400 ;  /* 0x00000400000b7802 */ /* 0x001fc60000000f00 */
[----:B------:R-:W3:Y:S01]  /*10630*/  LDL R10, [R1+0x8] ;  /* 0x00000800010a7983 */ /* 0x000ee20000100800 */
[----:B-1----:R-:W0:Y:S02]  /*10640*/  S2R R12, SR_CgaCtaId ;  /* 0x00000000000c7919 */ /* 0x002e240000008800 */
[----:B0-----:R-:W-:-:S05]  /*10650*/  LEA R11, R12, R11, 0x18 ;  /* 0x0000000b0c0b7211 */ /* 0x001fca00078ec0ff */
[----:B--2---:R-:W-:Y:S01]  /*10660*/  IMAD R9, R9, 0x8, R11 ;  /* 0x0000000809097824 */ /* 0x004fe200078e020b */
[----:B---3--:R-:W-:-:S04]  /*10670*/  SHF.L.U32 R10, R10, 0x1f, RZ ;  /* 0x0000001f0a0a7819 */ /* 0x008fc800000006ff */
[----:B------:R-:W0:Y:S02]  /*10680*/  SYNCS.PHASECHK.TRANS64.TRYWAIT P0, [R9+URZ+0x2a840], R10 ;  /* 0x02a8400a090075a7 */ /* 0x000e24000800017f */
[----:B0-----:R-:W-:Y:S05]  /*10690*/  @!P0 BRA `(.L_x_1185) ;  /* 0x0000003800308947 */ /* 0x001fea0003800000 */
.L_x_1255:
        /* <DEDUP_REMOVED lines=11> */
.L_x_1186:
[----:B------:R-:W2:Y:S01]  /*10750*/  LDL R11, [R1] ;  /* 0x00000000010b7983 */ /* 0x000ea20000100800 */
[----:B------:R-:W-:-:S03]  /*10760*/  MOV R12, 0x400 ;  /* 0x00000400000c7802 */ /* 0x000fc60000000f00 */
[----:B0-----:R-:W3:Y:S01]  /*10770*/  LDL R10, [R1+0x4] ;  /* 0x00000400010a7983 */ /* 0x001ee20000100800 */
[----:B------:R-:W0:Y:S01]  /*10780*/  S2R R13, SR_CgaCtaId ;  /* 0x00000000000d7919 */ /* 0x000e220000008800 */
[----:B------:R-:W-:Y:S02]  /*10790*/  R2UR UR9, R9 ;  /* 0x00000000090972ca */ /* 0x000fe400000e0000 */
[----:B------:R-:W-:Y:S01]  /*107a0*/  R2UR UR11, R5 ;  /* 0x00000000050b72ca */ /* 0x000fe200000e0000 */
[----:B------:R-:W-:Y:S01]  /*107b0*/  UIADD3 UR4, UP0, UR36, 0x370, URZ ;  /* 0x0000037024047890 */ /* 0x000fe2000ff1e03f */
[----:B------:R-:W-:Y:S02]  /*107c0*/  R2UR UR12, R4 ;  /* 0x00000000040c72ca */ /* 0x000fe400000e0000 */
[----:B-----5:R-:W-:Y:S02]  /*107d0*/  R2UR UR13, R6 ;  /* 0x00000000060d72ca */ /* 0x020fe400000e0000 */
[----:B0-----:R-:W-:-:S05]  /*107e0*/  LEA R12, R13, R12, 0x18 ;  /* 0x0000000c0d0c7211 */ /* 0x001fca00078ec0ff */
[----:B------:R-:W-:Y:S01]  /*107f0*/  UIADD3 UR9, UR9, 0x2a830, URZ ;  /* 0x0002a83009097890 */ /* 0x000fe2000fffe03f */
[----:B------:R-:W-:Y:S01]  /*10800*/  UMOV UR10, URZ ;  /* 0x0000003f000a7c82 */ /* 0x000fe20008000000 */
[----:B------:R-:W-:Y:S01]  /*10810*/  UMOV UR6, 0x0 ;  /* 0x0000000000067882 */ /* 0x000fe20000000000 */
[----:B------:R-:W-:Y:S01]  /*10820*/  UMOV UR7, 0x14f00000 ;  /* 0x14f0000000077882 */ /* 0x000fe20000000000 */
[----:B------:R-:W-:Y:S01]  /*10830*/  UMOV UR16, 0x40 ;  /* 0x0000004000107882 */ /* 0x000fe20000000000 */
[----:B--2---:R-:W-:Y:S01]  /*10840*/  IMAD R9, R11, 0x9000, R12 ;  /* 0x000090000b097824 */ /* 0x004fe200078e020c */
[----:B---3--:R-:W-:-:S04]  /*10850*/  R2UR UR5, R10 ;  /* 0x000000000a0572ca */ /* 0x008fc800000e0000 */
[----:B------:R-:W-:-:S09]  /*10860*/  R2UR UR8, R9 ;  /* 0x00000000090872ca */ /* 0x000fd200000e0000 */
[----:B------:R-:W-:-:S04]  /*10870*/  UIMAD UR11, UR11, 0x60, UR5 ;  /* 0x000000600b0b78a4 */ /* 0x000fc8000f8e0205 */
[----:B------:R-:W-:Y:S02]  /*10880*/  UIADD3 UR14, UR8, 0x18400, URZ ;  /* 0x00018400080e7890 */ /* 0x000fe4000fffe03f */
        /* <DEDUP_REMOVED lines=12> */
[----:B-1----:R-:W-:Y:S01]  /*10950*/  NOP ;  /* 0x0000000000007918 */ /* 0x002fe20000000000 */
.L_x_1183:
[----:B------:R-:W2:Y:S01]  /*10960*/  LDL.LU R12, [R1+0x18] ;  /* 0x00001800010c7983 */ /* 0x000ea20000300800 */
[----:B------:R-:W-:Y:S01]  /*10970*/  MOV R10, 0x400 ;  /* 0x00000400000a7802 */ /* 0x000fe20000000f00 */
[----:B------:R-:W-:Y:S05]  /*10980*/  WARPSYNC.ALL ;  /* 0x0000000000007948 */ /* 0x000fea0003800000 */
[----:B0-----:R-:W0:Y:S01]  /*10990*/  S2R R11, SR_CgaCtaId ;  /* 0x00000000000b7919 */ /* 0x001e220000008800 */
        /* <DEDUP_REMOVED lines=43> */
.L_x_1256:
[----:B------:R-:W-:Y:S05]  /*10c50*/  BSYNC B0 ;  /* 0x0000000000007941 */ /* 0x000fea0003800000 */
.L_x_1187:
[----:B------:R-:W2:Y:S04]  /*10c60*/  LDL R9, [R1+0x14] ;  /* 0x0000140001097983 */ /* 0x000ea80000100800 */
[----:B0-----:R-:W3:Y:S01]  /*10c70*/  LDL R8, [R1+0x10] ;  /* 0x0000100001087983 */ /* 0x001ee20000100800 */
[----:B------:R-:W-:Y:S01]  /*10c80*/  BSSY B0, `(.L_x_1189) ;  /* 0x0000197000007945 */ /* 0x000fe20003800000 */
[----:B--2---:R-:W-:-:S05]  /*10c90*/  VIADD R7, R9, 0xfffffffe ;  /* 0xfffffffe09077836 */ /* 0x004fca0000000000 */
[----:B---3--:R-:W-:-:S13]  /*10ca0*/  ISETP.GE.AND P0, PT, R7, R8, PT ;  /* 0x000000080700720c */ /* 0x008fda0003f06270 */
[----:B------:R-:W-:Y:S05]  /*10cb0*/  @!P0 BRA `(.L_x_1190) ;  /* 0x00000018004c8947 */ /* 0x000fea0003800000 */
[----:B------:R-:W-:Y:S01]  /*10cc0*/  LOP3.LUT R13, RZ, R8, RZ, 0x33, !PT ;  /* 0x00000008ff0d7212 */ /* 0x000fe200078e33ff */
[----:B------:R-:W-:Y:S01]  /*10cd0*/  IMAD.MOV R8, RZ, RZ, -R9 ;  /* 0x000000ffff087224 */ /* 0x000fe200078e0a09 */
[----:B------:R-:W-:Y:S04]  /*10ce0*/  BSSY B1, `(.L_x_1191) ;  /* 0x000008c000017945 */ /* 0x000fe80003800000 */
[----:B------:R-:W-:-:S05]  /*10cf0*/  VIADDMNMX R13, R8, 0x1, R13, !PT ;  /* 0x00000001080d7846 */ /* 0x000fca000780010d */
[----:B------:R-:W-:-:S05]  /*10d00*/  IMAD.IADD R8, R9, 0x1, R13 ;  /* 0x0000000109087824 */ /* 0x000fca00078e020d */
[----:B------:R-:W-:-:S04]  /*10d10*/  LOP3.LUT R8, R8, 0x1, RZ, 0xc0, !PT ;  /* 0x0000000108087812 */ /* 0x000fc800078ec0ff */
[----:B------:R-:W-:-:S13]  /*10d20*/  ISETP.NE.U32.AND P0, PT, R8, 0x1, PT ;  /* 0x000000010800780c */ /* 0x000fda0003f05070 */
        /* <DEDUP_REMOVED lines=31> */
.L_x_1195:
[----:B0-----:R-:W0:Y:S01]  /*10f20*/  S2R R3, SR_CgaCtaId ;  /* 0x0000000000037919 */ /* 0x001e220000008800 */
[----:B------:R-:W-:-:S04]  /*10f30*/  MOV R2, 0x400 ;  /* 0x0000040000027802 */ /* 0x000fc80000000f00 */
[----:B0-----:R-:W-:Y:S02]  /*10f40*/  LEA R2, R3, R2, 0x18 ;  /* 0x0000000203027211 */ /* 0x001fe400078ec0ff */
[----:B------:R-:W-:-:S03]  /*10f50*/  SHF.L.U32 R3, R14, 0x1f, RZ ;  /* 0x0000001f0e037819 */ /* 0x000fc600000006ff */
[----:B------:R-:W-:-:S04]  /*10f60*/  IMAD R2, R12, 0x8, R2 ;  /* 0x000000080c027824 */ /* 0x000fc800078e0202 */
[----:B------:R-:W0:Y:S02]  /*10f70*/  SYNCS.PHASECHK.TRANS64.TRYWAIT P0, [R2+URZ+0x2a840], R3 ;  /* 0x02a84003020075a7 */ /* 0x000e24000800017f */
[----:B0-----:R-:W-:Y:S05]  /*10f80*/  @!P0 BRA `(.L_x_1196) ;  /* 0x0000003000288947 */ /* 0x001fea0003800000 */
.L_x_1257:
        /* <DEDUP_REMOVED lines=11> */
.L_x_1197:
        /* <DEDUP_REMOVED lines=24> */
[----:B------:R-:W-:Y:S02]  /*111c0*/  UIMAD UR11, UR11, 0x60, UR5 ;  /* 0x000000600b0b78a4 */ /* 0x000fe4000f8e0205 */
        /* <DEDUP_REMOVED lines=12> */
.L_x_1258:
        /* <DEDUP_REMOVED lines=13> */
.L_x_1199:
[----:B01----:R-:W2:Y:S01]  /*11360*/  LDL.LU R2, [R1] ;  /* 0x0000000001027983 */ /* 0x003ea20000300800 */
[----:B------:R-:W-:-:S03]  /*11370*/  MOV R10, 0x400 ;  /* 0x00000400000a7802 */ /* 0x000fc60000000f00 */
[----:B------:R-:W3:Y:S01]  /*11380*/  LDL R3, [R1+0x4] ;  /* 0x0000040001037983 */ /* 0x000ee20000100800 */
[----:B------:R-:W0:Y:S01]  /*11390*/  S2R R11, SR_CgaCtaId ;  /* 0x00000000000b7919 */ /* 0x000e220000008800 */
[----:B------:R-:W-:Y:S01]  /*113a0*/  R2UR UR11, R5 ;  /* 0x00000000050b72ca */ /* 0x000fe200000e0000 */
[----:B------:R-:W-:Y:S01]  /*113b0*/  UIADD3 UR4, UP0, UR36, 0x470, URZ ;  /* 0x0000047024047890 */ /* 0x000fe2000ff1e03f */
[----:B------:R-:W-:Y:S02]  /*113c0*/  R2UR UR13, R6 ;  /* 0x00000000060d72ca */ /* 0x000fe400000e0000 */
[----:B------:R-:W-:Y:S02]  /*113d0*/  R2UR UR12, R4 ;  /* 0x00000000040c72ca */ /* 0x000fe400000e0000 */
[----:B0-----:R-:W-:Y:S01]  /*113e0*/  LEA R10, R11, R10, 0x18 ;  /* 0x0000000a0b0a7211 */ /* 0x001fe200078ec0ff */
[----:B------:R-:W-:Y:S01]  /*113f0*/  UMOV UR10, URZ ;  /* 0x0000003f000a7c82 */ /* 0x000fe20008000000 */
[----:B------:R-:W-:Y:S01]  /*11400*/  UMOV UR7, 0x14f00000 ;  /* 0x14f0000000077882 */ /* 0x000fe20000000000 */
[----:B------:R-:W-:Y:S01]  /*11410*/  UMOV UR15, 0x40 ;  /* 0x00000040000f7882 */ /* 0x000fe20000000000 */
[----:B------:R-:W-:-:S02]  /*11420*/  IMAD.MOV.U32 R6, RZ, RZ, R8 ;  /* 0x000000ffff067224 */ /* 0x000fc400078e0008 */
[----:B------:R-:W-:Y:S02]  /*11430*/  IMAD.MOV.U32 R5, RZ, RZ, R7 ;  /* 0x000000ffff057224 */ /* 0x000fe400078e0007 */
[----:B--2---:R-:W-:-:S04]  /*11440*/  IMAD.MOV.U32 R9, RZ, RZ, R2 ;  /* 0x000000ffff097224 */ /* 0x004fc800078e0002 */
[----:B------:R-:W-:-:S05]  /*11450*/  IMAD R2, R9, 0x8, R10 ;  /* 0x0000000809027824 */ /* 0x000fca00078e020a */
[----:B------:R-:W-:Y:S01]  /*11460*/  R2UR UR9, R2 ;  /* 0x00000000020972ca */ /* 0x000fe200000e0000 */
[----:B------:R-:W-:Y:S01]  /*11470*/  IMAD R2, R9, 0x6000, R10 ;  /* 0x0000600009027824 */ /* 0x000fe200078e020a */
[----:B---3--:R-:W-:-:S04]  /*11480*/  R2UR UR5, R3 ;  /* 0x00000000030572ca */ /* 0x008fc800000e0000 */
[----:B------:R-:W-:-:S07]  /*11490*/  R2UR UR6, R2 ;  /* 0x00000000020672ca */ /* 0x000fce00000e0000 */
[----:B------:R-:W-:Y:S02]  /*114a0*/  UIADD3 UR9, UR9, 0x2a850, URZ ;  /* 0x0002a85009097890 */ /* 0x000fe4000fffe03f */
[----:B------:R-:W-:Y:S02]  /*114b0*/  UIMAD UR11, UR11, 0x60, UR5 ;  /* 0x000000600b0b78a4 */ /* 0x000fe4000f8e0205 */
[----:B------:R-:W-:Y:S02]  /*114c0*/  UIADD3.X UR5, URZ, UR37, URZ, UP0, !UPT ;  /* 0x000000253f057290 */ /* 0x000fe400087fe43f */
[----:B------:R-:W-:Y:S02]  /*114d0*/  UIADD3 UR8, UR6, 0x400, URZ ;  /* 0x0000040006087890 */ /* 0x000fe4000fffe03f */
[----:B------:R-:W-:-:S03]  /*114e0*/  UIADD3 UR14, UR6, 0x3400, URZ ;  /* 0x00003400060e7890 */ /* 0x000fc6000fffe03f */
[----:B------:R-:W-:-:S04]  /*114f0*/  UMOV UR6, 0x0 ;  /* 0x0000000000067882 */ /* 0x000fc80000000000 */
[----:B------:R0:W-:Y:S02]  /*11500*/  UTMALDG.4D [UR8], [UR4], desc[UR6] ;  /* 0x00000608040075b4 */ /* 0x0001e40008019000 */
[----:B0-----:R-:W-:Y:S01]  /*11510*/  UMOV UR8, UR14 ;  /* 0x0000000e00087c82 */ /* 0x001fe20008000000 */
[----:B------:R-:W-:Y:S02]  /*11520*/  UMOV UR10, UR15 ;  /* 0x0000000f000a7c82 */ /* 0x000fe40008000000 */
[----:B------:R0:W-:Y:S02]  /*11530*/  UTMALDG.4D [UR8], [UR4], desc[UR6] ;  /* 0x00000608040075b4 */ /* 0x0001e40008019000 */
[----:B0-----:R-:W-:Y:S01]  /*11540*/  NOP ;  /* 0x0000000000007918 */ /* 0x001fe20000000000 */
.L_x_1194:
[----:B------:R-:W-:Y:S05]  /*11550*/  BSYNC B2 ;  /* 0x0000000000027941 */ /* 0x000fea0003800000 */
.L_x_1193:
[----:B------:R-:W2:Y:S04]  /*11560*/  LDL R2, [R1+0x14] ;  /* 0x0000140001027983 */ /* 0x000ea80000100800 */
[----:B------:R0:W-:Y:S04]  /*11570*/  STL [R1], R12 ;  /* 0x0000000c01007387 */ /* 0x0001e80000100800 */
[----:B------:R0:W-:Y:S02]  /*11580*/  STL [R1+0x8], R14 ;  /* 0x0000080e01007387 */ /* 0x0001e40000100800 */
[----:B0-2---:R-:W-:-:S07]  /*11590*/  VIADD R7, R2, 0xfffffffd ;  /* 0xfffffffd02077836 */ /* 0x005fce0000000000 */
.L_x_1192:
[----:B------:R-:W-:Y:S05]  /*115a0*/  BSYNC B1 ;  /* 0x0000000000017941 */ /* 0x000fea0003800000 */
.L_x_1191:
[----:B------:R-:W2:Y:S01]  /*115b0*/  LDL.LU R2, [R1+0x14] ;  /* 0x0000140001027983 */ /* 0x000ea20000300800 */
[----:B------:R-:W-:Y:S01]  /*115c0*/  VIADD R13, R13, 0xfffffffe ;  /* 0xfffffffe0d0d7836 */ /* 0x000fe20000000000 */
[----:B--2---:R-:W-:-:S04]  /*115d0*/  LOP3.LUT R2, RZ, R2, RZ, 0x33, !PT ;  /* 0x00000002ff027212 */ /* 0x004fc800078e33ff */
[----:B------:R-:W-:-:S13]  /*115e0*/  ISETP.NE.AND P0, PT, R13, R2, PT ;  /* 0x000000020d00720c */ /* 0x000fda0003f05270 */
[----:B------:R-:W-:Y:S05]  /*115f0*/  @!P0 BRA `(.L_x_1190) ;  /* 0x0000000c00fc8947 */ /* 0x000fea0003800000 */
[----:B------:R-:W-:-:S07]  /*11600*/  IMAD.MOV.U32 R10, RZ, RZ, R6 ;  /* 0x000000ffff0a7224 */ /* 0x000fce00078e0006 */
.L_x_1214:
        /* <DEDUP_REMOVED lines=32> */
.L_x_1202:
[----:B------:R-:W1:Y:S01]  /*11810*/  S2R R3, SR_CgaCtaId ;  /* 0x0000000000037919 */ /* 0x000e620000008800 */
[----:B------:R-:W-:-:S04]  /*11820*/  MOV R2, 0x400 ;  /* 0x0000040000027802 */ /* 0x000fc80000000f00 */
[----:B-1----:R-:W-:Y:S02]  /*11830*/  LEA R2, R3, R2, 0x18 ;  /* 0x0000000203027211 */ /* 0x002fe400078ec0ff */
[----:B------:R-:W-:-:S03]  /*11840*/  SHF.L.U32 R3, R9, 0x1f, RZ ;  /* 0x0000001f09037819 */ /* 0x000fc600000006ff */
[----:B------:R-:W-:-:S04]  /*11850*/  IMAD R2, R8, 0x8, R2 ;  /* 0x0000000808027824 */ /* 0x000fc800078e0202 */
[----:B------:R-:W1:Y:S02]  /*11860*/  SYNCS.PHASECHK.TRANS64.TRYWAIT P0, [R2+URZ+0x2a840], R3 ;  /* 0x02a84003020075a7 */ /* 0x000e64000800017f */
[----:B-1----:R-:W-:Y:S05]  /*11870*/  @!P0 BRA `(.L_x_1203) ;  /* 0x0000002800148947 */ /* 0x002fea0003800000 */
.L_x_1259:
        /* <DEDUP_REMOVED lines=11> */
.L_x_1204:
        /* <DEDUP_REMOVED lines=37> */
.L_x_1260:
        /* <DEDUP_REMOVED lines=8> */
.L_x_1206:
[----:B0-----:R-:W2:Y:S01]  /*11c00*/  LDL.LU R2, [R1] ;  /* 0x0000000001027983 */ /* 0x001ea20000300800 */
[----:B------:R-:W-:-:S03]  /*11c10*/  MOV R13, 0x400 ;  /* 0x00000400000d7802 */ /* 0x000fc60000000f00 */
[----:B------:R-:W3:Y:S01]  /*11c20*/  LDL R11, [R1+0x4] ;  /* 0x00000400010b7983 */ /* 0x000ee20000100800 */
[----:B------:R-:W0:Y:S01]  /*11c30*/  S2R R14, SR_CgaCtaId ;  /* 0x00000000000e7919 */ /* 0x000e220000008800 */
[----:B------:R-:W-:Y:S02]  /*11c40*/  R2UR UR11, R5 ;  /* 0x00000000050b72ca */ /* 0x000fe400000e0000 */
[----:B------:R-:W-:Y:S01]  /*11c50*/  R2UR UR9, R3 ;  /* 0x00000000030972ca */ /* 0x000fe200000e0000 */
[----:B------:R-:W-:Y:S01]  /*11c60*/  UIADD3 UR4, UP0, UR36, 0x470, URZ ;  /* 0x0000047024047890 */ /* 0x000fe2000ff1e03f */
[----:B------:R-:W-:Y:S02]  /*11c70*/  R2UR UR13, R6 ;  /* 0x00000000060d72ca */ /* 0x000fe400000e0000 */
[----:B------:R-:W-:Y:S02]  /*11c80*/  R2UR UR12, R4 ;  /* 0x00000000040c72ca */ /* 0x000fe400000e0000 */
[----:B0-----:R-:W-:-:S07]  /*11c90*/  LEA R13, R14, R13, 0x18 ;  /* 0x0000000d0e0d7211 */ /* 0x001fce00078ec0ff */
[----:B------:R-:W-:Y:S01]  /*11ca0*/  UIADD3 UR9, UR9, 0x50, URZ ;  /* 0x0000005009097890 */ /* 0x000fe2000fffe03f */
[----:B------:R-:W-:Y:S01]  /*11cb0*/  UMOV UR10, URZ ;  /* 0x0000003f000a7c82 */ /* 0x000fe20008000000 */
[----:B------:R-:W-:Y:S01]  /*11cc0*/  UMOV UR7, 0x14f00000 ;  /* 0x14f0000000077882 */ /* 0x000fe20000000000 */
[----:B------:R-:W-:Y:S01]  /*11cd0*/  UMOV UR15, 0x40 ;  /* 0x00000040000f7882 */ /* 0x000fe20000000000 */
[----:B------:R-:W-:Y:S02]  /*11ce0*/  IMAD.MOV.U32 R5, RZ, RZ, R12 ;  /* 0x000000ffff057224 */ /* 0x000fe400078e000c */
[----:B------:R-:W-:Y:S02]  /*11cf0*/  IMAD.MOV.U32 R6, RZ, RZ, R10 ;  /* 0x000000ffff067224 */ /* 0x000fe400078e000a */
[----:B--2---:R-:W-:Y:S01]  /*11d00*/  IMAD R2, R2, 0x6000, R13 ;  /* 0x0000600002027824 */ /* 0x004fe200078e020d */
[----:B---3--:R-:W-:-:S04]  /*11d10*/  R2UR UR5, R11 ;  /* 0x000000000b0572ca */ /* 0x008fc800000e0000 */
[----:B------:R-:W-:-:S09]  /*11d20*/  R2UR UR6, R2 ;  /* 0x00000000020672ca */ /* 0x000fd200000e0000 */
[----:B------:R-:W-:-:S04]  /*11d30*/  UIMAD UR11, UR11, 0x60, UR5 ;  /* 0x000000600b0b78a4 */ /* 0x000fc8000f8e0205 */
[----:B------:R-:W-:Y:S02]  /*11d40*/  UIADD3 UR8, UR6, 0x400, URZ ;  /* 0x0000040006087890 */ /* 0x000fe4000fffe03f */
[----:B------:R-:W-:Y:S02]  /*11d50*/  UIADD3.X UR5, URZ, UR37, URZ, UP0, !UPT ;  /* 0x000000253f057290 */ /* 0x000fe400087fe43f */
[----:B------:R-:W-:-:S03]  /*11d60*/  UIADD3 UR14, UR6, 0x3400, URZ ;  /* 0x00003400060e7890 */ /* 0x000fc6000fffe03f */
[----:B------:R-:W-:-:S04]  /*11d70*/  UMOV UR6, 0x0 ;  /* 0x0000000000067882 */ /* 0x000fc80000000000 */
[----:B------:R0:W-:Y:S02]  /*11d80*/  UTMALDG.4D [UR8], [UR4], desc[UR6] ;  /* 0x00000608040075b4 */ /* 0x0001e40008019000 */
[----:B0-----:R-:W-:Y:S01]  /*11d90*/  UMOV UR8, UR14 ;  /* 0x0000000e00087c82 */ /* 0x001fe20008000000 */
[----:B------:R-:W-:Y:S02]  /*11da0*/  UMOV UR10, UR15 ;  /* 0x0000000f000a7c82 */ /* 0x000fe40008000000 */
[----:B------:R0:W-:Y:S02]  /*11db0*/  UTMALDG.4D [UR8], [UR4], desc[UR6] ;  /* 0x00000608040075b4 */ /* 0x0001e40008019000 */
[----:B0-----:R-:W-:Y:S01]  /*11dc0*/  NOP ;  /* 0x0000000000007918 */ /* 0x001fe20000000000 */
.L_x_1201:
[----:B------:R-:W-:Y:S05]  /*11dd0*/  BSYNC B1 ;  /* 0x0000000000017941 */ /* 0x000fea0003800000 */
.L_x_1200:
[----:B------:R-:W-:Y:S01]  /*11de0*/  VIADD R3, R8, 0x1 ;  /* 0x0000000108037836 */ /* 0x000fe20000000000 */
[----:B------:R-:W-:Y:S01]  /*11df0*/  BSSY B1, `(.L_x_1207) ;  /* 0x000007b000017945 */ /* 0x000fe20003800000 */
[----:B------:R-:W-:-:S03]  /*11e00*/  VIADD R13, R7, 0xffffffff ;  /* 0xffffffff070d7836 */ /* 0x000fc60000000000 */
        /* <DEDUP_REMOVED lines=8> */
[----:B------:R-:W-:Y:S01]  /*11e90*/  IMAD.MOV.U32 R12, RZ, RZ, R13 ;  /* 0x000000ffff0c7224 */ /* 0x000fe200078e000d */
[----:B------:R-:W-:-:S04]  /*11ea0*/  ISETP.NE.U32.AND P0, PT, RZ, UR4, PT ;  /* 0x00000004ff007c0c */ /* 0x000fc8000bf05070 */
[----:B------:R-:W-:-:S13]  /*11eb0*/  ISETP.NE.AND.EX P0, PT, RZ, UR5, PT, P0 ;  /* 0x00000005ff007c0c */ /* 0x000fda000bf05300 */
[----:B------:R-:W-:Y:S05]  /*11ec0*/  @!P0 BRA `(.L_x_1209) ;  /* 0x0000000000448947 */ /* 0x000fea0003800000 */
[----:B------:R-:W1:Y:S01]  /*11ed0*/  LDC R11, c[0x0][0x41c] ;  /* 0x00010700ff0b7b82 */ /* 0x000e620000000800 */
        /* <DEDUP_REMOVED lines=16> */
.L_x_1209:
[----:B------:R-:W2:Y:S01]  /*11fe0*/  S2R R3, SR_CgaCtaId ;  /* 0x0000000000037919 */ /* 0x000ea20000008800 */
[----:B------:R-:W-:-:S04]  /*11ff0*/  MOV R2, 0x400 ;  /* 0x0000040000027802 */ /* 0x000fc80000000f00 */
[----:B--2---:R-:W-:Y:S02]  /*12000*/  LEA R2, R3, R2, 0x18 ;  /* 0x0000000203027211 */ /* 0x004fe400078ec0ff */
[----:B------:R-:W-:-:S03]  /*12010*/  SHF.L.U32 R3, R14, 0x1f, RZ ;  /* 0x0000001f0e037819 */ /* 0x000fc600000006ff */
[----:B------:R-:W-:-:S04]  /*12020*/  IMAD R2, R15, 0x8, R2 ;  /* 0x000000080f027824 */ /* 0x000fc800078e0202 */
[----:B------:R-:W2:Y:S02]  /*12030*/  SYNCS.PHASECHK.TRANS64.TRYWAIT P0, [R2+URZ+0x2a840], R3 ;  /* 0x02a84003020075a7 */ /* 0x000ea4000800017f */
[----:B--2---:R-:W-:Y:S05]  /*12040*/  @!P0 BRA `(.L_x_1210) ;  /* 0x0000002000488947 */ /* 0x004fea0003800000 */
.L_x_1261:
        /* <DEDUP_REMOVED lines=11> */
.L_x_1211:
        /* <DEDUP_REMOVED lines=22> */
[----:B------:R-:W-:Y:S02]  /*12260*/  UIMAD UR11, UR11, 0x60, UR5 ;  /* 0x000000600b0b78a4 */ /* 0x000fe4000f8e0205 */
        /* <DEDUP_REMOVED lines=15> */
.L_x_1262:
        /* <DEDUP_REMOVED lines=8> */
.L_x_1213:
[----:B-1----:R-:W2:Y:S01]  /*123e0*/  LDL R3, [R1+0x4] ;  /* 0x0000040001037983 */ /* 0x002ea20000100800 */
[----:B0-----:R-:W-:Y:S01]  /*123f0*/  MOV R9, 0x400 ;  /* 0x0000040000097802 */ /* 0x001fe20000000f00 */
[----:B------:R-:W0:Y:S01]  /*12400*/  S2R R11, SR_CgaCtaId ;  /* 0x00000000000b7919 */ /* 0x000e220000008800 */
[----:B------:R-:W-:Y:S02]  /*12410*/  R2UR UR11, R5 ;  /* 0x00000000050b72ca */ /* 0x000fe400000e0000 */
        /* <DEDUP_REMOVED lines=14> */
[----:B------:R-:W-:Y:S02]  /*12500*/  IMAD.MOV.U32 R5, RZ, RZ, R12 ;  /* 0x000000ffff057224 */ /* 0x000fe400078e000c */
[----:B------:R-:W-:Y:S01]  /*12510*/  IMAD.MOV.U32 R6, RZ, RZ, R10 ;  /* 0x000000ffff067224 */ /* 0x000fe200078e000a */
[----:B--2---:R-:W-:-:S13]  /*12520*/  R2UR UR5, R3 ;  /* 0x00000000030572ca */ /* 0x004fda00000e0000 */
[----:B------:R-:W-:Y:S02]  /*12530*/  UIMAD UR11, UR11, 0x60, UR5 ;  /* 0x000000600b0b78a4 */ /* 0x000fe4000f8e0205 */
[----:B------:R-:W-:-:S09]  /*12540*/  UIADD3.X UR5, URZ, UR37, URZ, UP0, !UPT ;  /* 0x000000253f057290 */ /* 0x000fd200087fe43f */
[----:B------:R0:W-:Y:S02]  /*12550*/  UTMALDG.4D [UR8], [UR4], desc[UR6] ;  /* 0x00000608040075b4 */ /* 0x0001e40008019000 */
[----:B0-----:R-:W-:Y:S01]  /*12560*/  UMOV UR8, UR14 ;  /* 0x0000000e00087c82 */ /* 0x001fe20008000000 */
[----:B------:R-:W-:Y:S02]  /*12570*/  UMOV UR10, UR15 ;  /* 0x0000000f000a7c82 */ /* 0x000fe40008000000 */
[----:B------:R1:W-:Y:S02]  /*12580*/  UTMALDG.4D [UR8], [UR4], desc[UR6] ;  /* 0x00000608040075b4 */ /* 0x0003e40008019000 */
[----:B-1----:R-:W-:Y:S01]  /*12590*/  NOP ;  /* 0x0000000000007918 */ /* 0x002fe20000000000 */
.L_x_1208:
[----:B------:R-:W-:Y:S05]  /*125a0*/  BSYNC B1 ;  /* 0x0000000000017941 */ /* 0x000fea0003800000 */
.L_x_1207:
[----:B------:R-:W2:Y:S01]  /*125b0*/  LDL R2, [R1+0x10] ;  /* 0x0000100001027983 */ /* 0x000ea20000100800 */
[----:B------:R-:W-:Y:S01]  /*125c0*/  VIADD R7, R7, 0xfffffffe ;  /* 0xfffffffe07077836 */ /* 0x000fe20000000000 */
[----:B--2---:R-:W-:-:S13]  /*125d0*/  ISETP.GT.AND P0, PT, R13, R2, PT ;  /* 0x000000020d00720c */ /* 0x004fda0003f04270 */
[----:B------:R-:W-:Y:S05]  /*125e0*/  @P0 BRA `(.L_x_1214) ;  /* 0xfffffff000080947 */ /* 0x000fea000383ffff */
.L_x_1190:
[----:B------:R-:W-:Y:S05]  /*125f0*/  BSYNC B0 ;  /* 0x0000000000007941 */ /* 0x000fea0003800000 */
.L_x_1189:
        /* <DEDUP_REMOVED lines=17> */
.L_x_1216:
[----:B------:R-:W-:Y:S05]  /*12710*/  BSYNC B0 ;  /* 0x0000000000007941 */ /* 0x000fea0003800000 */
.L_x_1215:
        /* <DEDUP_REMOVED lines=11> */
.L_x_1263:
        /* <DEDUP_REMOVED lines=11> */
.L_x_1220:
[----:B-1----:R-:W2:Y:S01]  /*12880*/  LDL R0, [R1] ;  /* 0x0000000001007983 */ /* 0x002ea20000100800 */
[----:B------:R-:W-:-:S03]  /*12890*/  MOV R7, 0x400 ;  /* 0x0000040000077802 */ /* 0x000fc60000000f00 */
[----:B------:R-:W3:Y:S01]  /*128a0*/  LDL.LU R2, [R1+0x4] ;  /* 0x0000040001027983 */ /* 0x000ee20000300800 */
[----:B------:R-:W1:Y:S01]  /*128b0*/  S2R R8, SR_CgaCtaId ;  /* 0x0000000000087919 */ /* 0x000e620000008800 */
[----:B------:R-:W-:Y:S02]  /*128c0*/  R2UR UR11, R5 ;  /* 0x00000000050b72ca */ /* 0x000fe400000e0000 */
[----:B------:R-:W-:Y:S01]  /*128d0*/  R2UR UR9, R3 ;  /* 0x00000000030972ca */ /* 0x000fe200000e0000 */
[----:B------:R-:W-:Y:S01]  /*128e0*/  UIADD3 UR4, UP0, UR36, 0x470, URZ ;  /* 0x0000047024047890 */ /* 0x000fe2000ff1e03f */
[----:B------:R-:W-:Y:S02]  /*128f0*/  R2UR UR12, R4 ;  /* 0x00000000040c72ca */ /* 0x000fe400000e0000 */
[----:B------:R-:W-:Y:S02]  /*12900*/  R2UR UR13, R6 ;  /* 0x00000000060d72ca */ /* 0x000fe400000e0000 */
[----:B-1----:R-:W-:-:S07]  /*12910*/  LEA R7, R8, R7, 0x18 ;  /* 0x0000000708077211 */ /* 0x002fce00078ec0ff */
[----:B------:R-:W-:Y:S01]  /*12920*/  UIADD3 UR9, UR9, 0x2a850, URZ ;  /* 0x0002a85009097890 */ /* 0x000fe2000fffe03f */
[----:B------:R-:W-:Y:S01]  /*12930*/  UMOV UR10, URZ ;  /* 0x0000003f000a7c82 */ /* 0x000fe20008000000 */
        /* <DEDUP_REMOVED lines=15> */
.L_x_1218:
[----:B------:R-:W-:Y:S05]  /*12a30*/  BSYNC B0 ;  /* 0x0000000000007941 */ /* 0x000fea0003800000 */
.L_x_1217:
        /* <DEDUP_REMOVED lines=9> */
.L_x_1174:
[----:B------:R-:W-:Y:S05]  /*12ad0*/  BSYNC B6 ;  /* 0x0000000000067941 */ /* 0x000fea0003800000 */
.L_x_1172:
[----:B------:R-:W-:-:S03]  /*12ae0*/  UMOV UR4, 0xffffffff ;  /* 0xffffffff00047882 */ /* 0x000fc60000000000 */
[----:B------:R-:W-:Y:S05]  /*12af0*/  BRA.DIV UR4, `(.L_x_1221) ;  /* 0x0000001604d87947 */ /* 0x000fea000b800000 */
[----:B------:R2:W3:Y:S04]  /*12b00*/  SHFL.IDX PT, R4, R16, RZ, 0x1f ;  /* 0x00001fff10047589 */ /* 0x0004e800000e0000 */
[----:B------:R-:W4:Y:S02]  /*12b10*/  SHFL.IDX PT, R16, R16, 0x1, 0x1f ;  /* 0x00201f0010107f89 */ /* 0x000f2400000e0000 */
.L_x_1267:
[----:B-1----:R-:W1:Y:S01]  /*12b20*/  S2R R0, SR_TID.X ;  /* 0x0000000000007919 */ /* 0x002e620000002100 */
[----:B------:R-:W-:Y:S01]  /*12b30*/  ULDC UR4, c[0x0][0xc14] ;  /* 0x0003050000047ab9 */ /* 0x000fe20000000800 */
[----:B------:R-:W-:Y:S01]  /*12b40*/  BSSY B0, `(.L_x_1222) ;  /* 0x000000b000007945 */ /* 0x000fe20003800000 */
[----:B------:R-:W-:Y:S01]  /*12b50*/  IMAD.MOV.U32 R17, RZ, RZ, RZ ;  /* 0x000000ffff117224 */ /* 0x000fe200078e00ff */
[----:B-1----:R-:W-:Y:S01]  /*12b60*/  LOP3.LUT R6, R0, 0x1f, RZ, 0xc0, !PT ;  /* 0x0000001f00067812 */ /* 0x002fe200078ec0ff */
[----:B------:R-:W-:-:S03]  /*12b70*/  IMAD.U32 R0, RZ, RZ, UR4 ;  /* 0x00000004ff007e24 */ /* 0x000fc6000f8e00ff */
[C---:B------:R-:W-:Y:S01]  /*12b80*/  ISETP.NE.AND P0, PT, R6.reuse, 0x1f, PT ;  /* 0x0000001f0600780c */ /* 0x040fe20003f05270 */
[----:B------:R-:W-:-:S05]  /*12b90*/  IMAD.IADD R5, R6, 0x1, R19 ;  /* 0x0000000106057824 */ /* 0x000fca00078e0213 */
[----:B------:R-:W-:-:S13]  /*12ba0*/  ISETP.GE.OR P0, PT, R5, R0, !P0 ;  /* 0x000000000500720c */ /* 0x000fda0004706670 */
[----:B------:R-:W-:Y:S05]  /*12bb0*/  @P0 BRA `(.L_x_1223) ;  /* 0x00000000000c0947 */ /* 0x000fea0003800000 */
[----:B------:R-:W1:Y:S02]  /*12bc0*/  LDC.64 R2, c[0x0][0xc58] ;  /* 0x00031600ff027b82 */ /* 0x000e640000000a00 */
[----:B-1----:R-:W-:-:S05]  /*12bd0*/  IMAD.WIDE R2, R5, 0x4, R2 ;  /* 0x0000000405027825 */ /* 0x002fca00078e0202 */
[----:B------:R1:W5:Y:S02]  /*12be0*/  LDG.E R17, desc[UR60][R2.64] ;  /* 0x0000003c02117981 */ /* 0x000364000c1e1900 */
.L_x_1223:
[----:B------:R-:W-:Y:S05]  /*12bf0*/  BSYNC B0 ;  /* 0x0000000000007941 */ /* 0x000fea0003800000 */
.L_x_1222:
[----:B------:R-:W-:-:S03]  /*12c00*/  UMOV UR4, 0xffffffff ;  /* 0xffffffff00047882 */ /* 0x000fc60000000000 */
[----:B------:R-:W-:Y:S05]  /*12c10*/  BRA.DIV UR4, `(.L_x_1224) ;  /* 0x0000001604dc7947 */ /* 0x000fea000b800000 */
[----:B0----5:R-:W0:Y:S01]  /*12c20*/  SHFL.UP PT, R14, R17, 0x1, RZ ;  /* 0x04200000110e7989 */ /* 0x021e2200000e00ff */
[C---:B------:R-:W-:Y:S02]  /*12c30*/  ISETP.NE.AND P0, PT, R6.reuse, RZ, PT ;  /* 0x000000ff0600720c */ /* 0x040fe40003f05270 */
[----:B------:R-:W-:Y:S02]  /*12c40*/  ISETP.GE.U32.AND P1, PT, R6, 0x2, PT ;  /* 0x000000020600780c */ /* 0x000fe40003f26070 */
[----:B0-----:R-:W-:Y:S02]  /*12c50*/  SEL R14, R14, RZ, P0 ;  /* 0x000000ff0e0e7207 */ /* 0x001fe40000000000 */
[----:B------:R-:W-:-:S03]  /*12c60*/  ISETP.GE.U32.AND P0, PT, R6, 0x4, PT ;  /* 0x000000040600780c */ /* 0x000fc60003f06070 */
[----:B------:R-:W-:-:S05]  /*12c70*/  IMAD.IADD R13, R17, 0x1, R14 ;  /* 0x00000001110d7824 */ /* 0x000fca00078e020e */
[----:B------:R-:W1:Y:S02]  /*12c80*/  SHFL.UP PT, R14, R13, 0x2, RZ ;  /* 0x044000000d0e7989 */ /* 0x000e6400000e00ff */
        /* <DEDUP_REMOVED lines=14> */
.L_x_1275:
[----:B------:R-:W-:Y:S02]  /*12d70*/  ULDC UR4, c[0x0][0xc10] ;  /* 0x0003040000047ab9 */ /* 0x000fe40000000800 */
[----:B------:R-:W-:-:S04]  /*12d80*/  IMAD.U32 R5, RZ, RZ, UR4 ;  /* 0x00000004ff057e24 */ /* 0x000fc8000f8e00ff */
[----:B-1----:R-:W-:-:S04]  /*12d90*/  IMAD R3, R14, R5, RZ ;  /* 0x000000050e037224 */ /* 0x002fc800078e02ff */
[----:B--2-4-:R-:W-:-:S05]  /*12da0*/  IMAD.IADD R16, R16, 0x1, R3 ;  /* 0x0000000110107824 */ /* 0x014fca00078e0203 */
[----:B---3--:R-:W-:-:S13]  /*12db0*/  ISETP.GT.AND P0, PT, R16, R4, PT ;  /* 0x000000041000720c */ /* 0x008fda0003f04270 */
[----:B------:R-:W-:Y:S05]  /*12dc0*/  @P0 BRA `(.L_x_1225) ;  /* 0x0000000000b40947 */ /* 0x000fea0003800000 */
[----:B------:R-:W1:Y:S02]  /*12dd0*/  LDC R0, c[0x0][0xc14] ;  /* 0x00030500ff007b82 */ /* 0x000e640000000800 */
.L_x_1230:
        /* <DEDUP_REMOVED lines=11> */
[----:B------:R-:W0:Y:S02]  /*12e90*/  LDC.64 R2, c[0x0][0xc58] ;  /* 0x00031600ff027b82 */ /* 0x000e240000000a00 */
[----:B0-----:R-:W-:-:S05]  /*12ea0*/  IMAD.WIDE R2, R5, 0x4, R2 ;  /* 0x0000000405027825 */ /* 0x001fca00078e0202 */
[----:B------:R0:W5:Y:S02]  /*12eb0*/  LDG.E R17, desc[UR60][R2.64] ;  /* 0x0000003c02117981 */ /* 0x000164000c1e1900 */
.L_x_1228:
[----:B------:R-:W-:Y:S05]  /*12ec0*/  BSYNC B0 ;  /* 0x0000000000007941 */ /* 0x000fea0003800000 */
.L_x_1227:
        /* <DEDUP_REMOVED lines=23> */
.L_x_1283:
[----:B------:R-:W-:Y:S02]  /*13040*/  ULDC UR4, c[0x0][0xc10] ;  /* 0x0003040000047ab9 */ /* 0x000fe40000000800 */
[----:B------:R-:W-:-:S04]  /*13050*/  IMAD.U32 R5, RZ, RZ, UR4 ;  /* 0x00000004ff057e24 */ /* 0x000fc8000f8e00ff */
[----:B-1----:R-:W-:-:S04]  /*13060*/  IMAD R3, R14, R5, RZ ;  /* 0x000000050e037224 */ /* 0x002fc800078e02ff */
[----:B------:R-:W-:-:S05]  /*13070*/  IMAD.IADD R16, R3, 0x1, R16 ;  /* 0x0000000103107824 */ /* 0x000fca00078e0210 */
[----:B------:R-:W-:-:S13]  /*13080*/  ISETP.GT.AND P0, PT, R16, R4, PT ;  /* 0x000000041000720c */ /* 0x000fda0003f04270 */
[----:B------:R-:W-:Y:S05]  /*13090*/  @!P0 BRA `(.L_x_1230) ;  /* 0xfffffffc00508947 */ /* 0x000fea000383ffff */
.L_x_1225:
        /* <DEDUP_REMOVED lines=8> */
.L_x_1287:
[----:B------:R-:W-:Y:S01]  /*13120*/  ISETP.NE.AND P0, PT, R3, RZ, PT ;  /* 0x000000ff0300720c */ /* 0x000fe20003f05270 */
[----:B------:R-:W-:-:S12]  /*13130*/  IMAD.MOV.U32 R7, RZ, RZ, RZ ;  /* 0x000000ffff077224 */ /* 0x000fd800078e00ff */
[----:B------:R-:W-:Y:S05]  /*13140*/  @!P0 BRA `(.L_x_1232) ;  /* 0x0000000000108947 */ /* 0x000fea0003800000 */
[----:B------:R-:W-:Y:S01]  /*13150*/  UMOV UR4, 0xffffffff ;  /* 0xffffffff00047882 */ /* 0x000fe20000000000 */
[----:B------:R-:W-:Y:S02]  /*13160*/  VIADD R12, R6, 0xffffffff ;  /* 0xffffffff060c7836 */ /* 0x000fe40000000000 */
[----:B------:R-:W-:Y:S05]  /*13170*/  BRA.DIV UR4, `(.L_x_1233) ;  /* 0x0000001a046c7947 */ /* 0x000fea000b800000 */
[----:B------:R3:W4:Y:S02]  /*13180*/  SHFL.IDX PT, R7, R2, R12, 0x1f ;  /* 0x00001f0c02077589 */ /* 0x00072400000e0000 */
.L_x_1232:
[----:B0--3--:R-:W0:Y:S01]  /*13190*/  LDC.64 R2, c[0x0][0xc68] ;  /* 0x00031a00ff027b82 */ /* 0x009e220000000a00 */
[----:B------:R-:W-:-:S04]  /*131a0*/  IMAD.IADD R19, R6, 0x1, R19 ;  /* 0x0000000106137824 */ /* 0x000fc800078e0213 */
[----:B0-----:R-:W-:-:S05]  /*131b0*/  IMAD.WIDE R2, R19, 0x4, R2 ;  /* 0x0000000413027825 */ /* 0x001fca00078e0202 */
[----:B------:R0:W1:Y:S01]  /*131c0*/  LDG.E R8, desc[UR60][R2.64] ;  /* 0x0000003c02087981 */ /* 0x000062000c1e1900 */
[----:B----4-:R-:W-:-:S04]  /*131d0*/  IMAD R16, R7, R5, R16 ;  /* 0x0000000507107224 */ /* 0x010fc800078e0210 */
[----:B------:R-:W-:Y:S02]  /*131e0*/  IMAD.IADD R7, R4, 0x1, -R16 ;  /* 0x0000000104077824 */ /* 0x000fe400078e0a10 */
[----:B0-----:R-:W-:Y:S02]  /*131f0*/  IMAD.MOV.U32 R2, RZ, RZ, RZ ;  /* 0x000000ffff027224 */ /* 0x001fe400078e00ff */
[----:B-12---:R-:W-:-:S05]  /*13200*/  IMAD R6, R17, R8, RZ ;  /* 0x0000000811067224 */ /* 0x006fca00078e02ff */
[-C--:B------:R-:W-:Y:S02]  /*13210*/  IABS R9, R6.reuse ;  /* 0x0000000600097213 */ /* 0x080fe40000000000 */
[----:B------:R-:W-:Y:S02]  /*13220*/  IABS R4, R6 ;  /* 0x0000000600047213 */ /* 0x000fe40000000000 */
[----:B------:R-:W0:Y:S03]  /*13230*/  I2F.RP R10, R9 ;  /* 0x00000009000a7306 */ /* 0x000e260000209400 */
[----:B------:R-:W-:-:S05]  /*13240*/  IMAD.MOV R4, RZ, RZ, -R4 ;  /* 0x000000ffff047224 */ /* 0x000fca00078e0a04 */
[----:B0-----:R-:W0:Y:S02]  /*13250*/  MUFU.RCP R10, R10 ;  /* 0x0000000a000a7308 */ /* 0x001e240000001000 */
[----:B0-----:R-:W-:-:S06]  /*13260*/  VIADD R11, R10, 0xffffffe ;  /* 0x0ffffffe0a0b7836 */ /* 0x001fcc0000000000 */
[----:B------:R-:W0:Y:S02]  /*13270*/  F2I.FTZ.U32.TRUNC.NTZ R3, R11 ;  /* 0x0000000b00037305 */ /* 0x000e24000021f000 */
[----:B0-----:R-:W-:-:S04]  /*13280*/  IMAD.MOV R12, RZ, RZ, -R3 ;  /* 0x000000ffff0c7224 */ /* 0x001fc800078e0a03 */
[----:B------:R-:W-:-:S04]  /*13290*/  IMAD R13, R12, R9, RZ ;  /* 0x000000090c0d7224 */ /* 0x000fc800078e02ff */
[----:B------:R-:W-:Y:S01]  /*132a0*/  IMAD.HI.U32 R2, R3, R13, R2 ;  /* 0x0000000d03027227 */ /* 0x000fe200078e0002 */
[----:B------:R-:W-:-:S05]  /*132b0*/  IABS R3, R7 ;  /* 0x0000000700037213 */ /* 0x000fca0000000000 */
[----:B------:R-:W-:-:S04]  /*132c0*/  IMAD.HI.U32 R2, R2, R3, RZ ;  /* 0x0000000302027227 */ /* 0x000fc800078e00ff */
[----:B------:R-:W-:Y:S01]  /*132d0*/  IMAD R4, R2, R4, R3 ;  /* 0x0000000402047224 */ /* 0x000fe200078e0203 */
[----:B------:R-:W-:-:S04]  /*132e0*/  LOP3.LUT R3, R7, R6, RZ, 0x3c, !PT ;  /* 0x0000000607037212 */ /* 0x000fc800078e3cff */
[----:B------:R-:W-:-:S13]  /*132f0*/  ISETP.GT.U32.AND P0, PT, R9, R4, PT ;  /* 0x000000040900720c */ /* 0x000fda0003f04070 */
[----:B------:R-:W-:Y:S02]  /*13300*/  @!P0 IMAD.IADD R4, R4, 0x1, -R9 ;  /* 0x0000000104048824 */ /* 0x000fe400078e0a09 */
[----:B------:R-:W-:-:S03]  /*13310*/  @!P0 VIADD R2, R2, 0x1 ;  /* 0x0000000102028836 */ /* 0x000fc60000000000 */
[----:B------:R-:W-:-:S13]  /*13320*/  ISETP.GE.U32.AND P0, PT, R4, R9, PT ;  /* 0x000000090400720c */ /* 0x000fda0003f06070 */
[----:B------:R-:W-:Y:S01]  /*13330*/  @P0 VIADD R2, R2, 0x1 ;  /* 0x0000000102020836 */ /* 0x000fe20000000000 */
[----:B------:R-:W-:-:S03]  /*13340*/  ISETP.GE.AND P0, PT, R3, RZ, PT ;  /* 0x000000ff0300720c */ /* 0x000fc60003f06270 */
[----:B------:R-:W-:-:S10]  /*13350*/  IMAD.MOV.U32 R9, RZ, RZ, R2 ;  /* 0x000000ffff097224 */ /* 0x000fd400078e0002 */
[----:B------:R-:W-:Y:S01]  /*13360*/  @!P0 IMAD.MOV R9, RZ, RZ, -R9 ;  /* 0x000000ffff098224 */ /* 0x000fe200078e0a09 */
[----:B------:R-:W-:-:S13]  /*13370*/  ISETP.NE.AND P0, PT, R6, RZ, PT ;  /* 0x000000ff0600720c */ /* 0x000fda0003f05270 */
[----:B------:R-:W-:-:S05]  /*13380*/  @!P0 LOP3.LUT R9, RZ, R6, RZ, 0x33, !PT ;  /* 0x00000006ff098212 */ /* 0x000fca00078e33ff */
[----:B------:R-:W-:Y:S02]  /*13390*/  IMAD R4, R8, R9, RZ ;  /* 0x0000000908047224 */ /* 0x000fe400078e02ff */
[----:B------:R-:W-:Y:S02]  /*133a0*/  IMAD.MOV R9, RZ, RZ, -R9 ;  /* 0x000000ffff097224 */ /* 0x000fe400078e0a09 */
[----:B------:R-:W-:Y:S02]  /*133b0*/  IMAD.MOV R2, RZ, RZ, -R4 ;  /* 0x000000ffff027224 */ /* 0x000fe400078e0a04 */
[----:B------:R-:W-:-:S03]  /*133c0*/  IMAD R7, R6, R9, R7 ;  /* 0x0000000906077224 */ /* 0x000fc600078e0207 */
[----:B------:R-:W-:Y:S01]  /*133d0*/  VIADDMNMX R8, R2, R5, R8, PT ;  /* 0x0000000502087246 */ /* 0x000fe20003800108 */
[----:B------:R-:W-:-:S03]  /*133e0*/  IMAD.IADD R4, R7, 0x1, R4 ;  /* 0x0000000107047824 */ /* 0x000fc600078e0204 */
[----:B------:R-:W-:-:S04]  /*133f0*/  IABS R5, R8 ;  /* 0x0000000800057213 */ /* 0x000fc80000000000 */
[----:B------:R-:W0:Y:S08]  /*13400*/  I2F.RP R10, R5 ;  /* 0x00000005000a7306 */ /* 0x000e300000209400 */
[----:B0-----:R-:W0:Y:S02]  /*13410*/  MUFU.RCP R10, R10 ;  /* 0x0000000a000a7308 */ /* 0x001e240000001000 */
[----:B0-----:R-:W-:-:S06]  /*13420*/  VIADD R2, R10, 0xffffffe ;  /* 0x0ffffffe0a027836 */ /* 0x001fcc0000000000 */
[----:B------:R0:W1:Y:S02]  /*13430*/  F2I.FTZ.U32.TRUNC.NTZ R3, R2 ;  /* 0x0000000200037305 */ /* 0x000064000021f000 */
[----:B0-----:R-:W-:Y:S02]  /*13440*/  IMAD.MOV.U32 R2, RZ, RZ, RZ ;  /* 0x000000ffff027224 */ /* 0x001fe400078e00ff */
[----:B-1----:R-:W-:-:S04]  /*13450*/  IMAD.MOV R6, RZ, RZ, -R3 ;  /* 0x000000ffff067224 */ /* 0x002fc800078e0a03 */
[----:B------:R-:W-:Y:S01]  /*13460*/  IMAD R9, R6, R5, RZ ;  /* 0x0000000506097224 */ /* 0x000fe200078e02ff */
[----:B------:R-:W-:-:S03]  /*13470*/  IABS R6, R7 ;  /* 0x0000000700067213 */ /* 0x000fc60000000000 */
[----:B------:R-:W-:Y:S01]  /*13480*/  IMAD.HI.U32 R3, R3, R9, R2 ;  /* 0x0000000903037227 */ /* 0x000fe200078e0002 */
[----:B------:R-:W-:-:S05]  /*13490*/  IABS R9, R8 ;  /* 0x0000000800097213 */ /* 0x000fca0000000000 */
        /* <DEDUP_REMOVED lines=12> */
[----:B------:R-:W-:Y:S01]  /*13560*/  @!P0 LOP3.LUT R3, RZ, R8, RZ, 0x33, !PT ;  /* 0x00000008ff038212 */ /* 0x000fe200078e33ff */
[----:B------:R-:W-:-:S03]  /*13570*/  IMAD.MOV R8, RZ, RZ, -R8 ;  /* 0x000000ffff087224 */ /* 0x000fc600078e0a08 */
[----:B------:R-:W-:Y:S01]  /*13580*/  LOP3.LUT R2, RZ, R3, RZ, 0x33, !PT ;  /* 0x00000003ff027212 */ /* 0x000fe200078e33ff */
[----:B------:R-:W-:-:S04]  /*13590*/  IMAD R18, R3, R8, R4 ;  /* 0x0000000803127224 */ /* 0x000fc800078e0204 */
[----:B------:R-:W-:Y:S01]  /*135a0*/  IMAD.IADD R17, R17, 0x1, R2 ;  /* 0x0000000111117824 */ /* 0x000fe200078e0202 */
[----:B------:R-:W-:Y:S06]  /*135b0*/  BRA `(.L_x_1234) ;  /* 0x00000000001c7947 */ /* 0x000fec0003800000 */
.L_x_1226:
[----:B------:R-:W-:Y:S01]  /*135c0*/  UMOV UR4, URZ ;  /* 0x0000003f00047c82 */ /* 0x000fe20008000000 */
[----:B------:R-:W-:Y:S01]  /*135d0*/  UMOV UR5, URZ ;  /* 0x0000003f00057c82 */ /* 0x000fe20008000000 */
[----:B------:R-:W-:Y:S01]  /*135e0*/  ULDC UR6, c[0x0][0xc14] ;  /* 0x0003050000067ab9 */ /* 0x000fe20000000800 */
[----:B------:R-:W-:Y:S02]  /*135f0*/  IMAD.MOV.U32 R16, RZ, RZ, R4 ;  /* 0x000000ffff107224 */ /* 0x000fe400078e0004 */
[----:B------:R-:W-:Y:S02]  /*13600*/  IMAD.U32 R17, RZ, RZ, UR4 ;  /* 0x00000004ff117e24 */ /* 0x000fe4000f8e00ff */
[----:B------:R-:W-:Y:S02]  /*13610*/  IMAD.U32 R18, RZ, RZ, UR5 ;  /* 0x00000005ff127e24 */ /* 0x000fe4000f8e00ff */
[----:B------:R-:W-:-:S07]  /*13620*/  IMAD.U32 R19, RZ, RZ, UR6 ;  /* 0x00000006ff137e24 */ /* 0x000fce000f8e00ff */
.L_x_1234:
        /* <DEDUP_REMOVED lines=12> */
.L_x_1160:
[----:B-1----:R-:W3:Y:S01]  /*136f0*/  LDL.LU R0, [R1+0x18] ;  /* 0x0000180001007983 */ /* 0x002ee20000300800 */
[----:B------:R-:W-:Y:S01]  /*13700*/  BSSY B0, `(.L_x_1236) ;  /* 0x000000b000007945 */ /* 0x000fe20003800000 */
[----:B------:R-:W1:Y:S01]  /*13710*/  S2R R5, SR_CgaCtaId ;  /* 0x0000000000057919 */ /* 0x000e620000008800 */
[----:B---3--:R-:W-:-:S05]  /*13720*/  VIADD R0, R0, 0x1 ;  /* 0x0000000100007836 */ /* 0x008fca0000000000 */
[----:B--2---:R-:W-:-:S04]  /*13730*/  LEA.HI R2, R0, R0, RZ, 0x1 ;  /* 0x0000000000027211 */ /* 0x004fc800078f08ff */
[----:B------:R-:W-:-:S05]  /*13740*/  LOP3.LUT R3, R2, 0xfffffffe, RZ, 0xc0, !PT ;  /* 0xfffffffe02037812 */ /* 0x000fca00078ec0ff */
[----:B------:R-:W-:Y:S01]  /*13750*/  IMAD.IADD R3, R0, 0x1, -R3 ;  /* 0x0000000100037824 */ /* 0x000fe200078e0a03 */
[----:B------:R-:W-:-:S04]  /*13760*/  MOV R0, 0x400 ;  /* 0x0000040000007802 */ /* 0x000fc80000000f00 */
[----:B-1----:R-:W-:Y:S02]  /*13770*/  LEA R0, R5, R0, 0x18 ;  /* 0x0000000005007211 */ /* 0x002fe400078ec0ff */
[----:B------:R-:W-:-:S04]  /*13780*/  SHF.L.U32 R3, R3, 0x1f, RZ ;  /* 0x0000001f03037819 */ /* 0x000fc800000006ff */
[----:B------:R-:W1:Y:S02]  /*13790*/  SYNCS.PHASECHK.TRANS64.TRYWAIT P0, [R0+URZ+0x2a820], R3 ;  /* 0x02a82003000075a7 */ /* 0x000e64000800017f */
[----:B-1----:R-:W-:Y:S05]  /*137a0*/  @!P0 BRA `(.L_x_1237) ;  /* 0x0000001400088947 */ /* 0x002fea0003800000 */
.L_x_1290:
[----:B------:R-:W-:Y:S05]  /*137b0*/  BSYNC B0 ;  /* 0x0000000000007941 */ /* 0x000fea0003800000 */
.L_x_1236:
[----:B------:R-:W-:-:S03]  /*137c0*/  UMOV UR4, 0xffffffff ;  /* 0xffffffff00047882 */ /* 0x000fc60000000000 */
[----:B------:R-:W-:Y:S05]  /*137d0*/  BRA.DIV UR4, `(.L_x_1238) ;  /* 0x0000001604107947 */ /* 0x000fea000b800000 */
[----:B------:R-:W2:Y:S02]  /*137e0*/  S2R R2, SR_TID.X ;  /* 0x0000000000027919 */ /* 0x000ea40000002100 */
[----:B--2---:R-:W-:-:S04]  /*137f0*/  SHF.R.U32.HI R2, RZ, 0x5, R2 ;  /* 0x00000005ff027819 */ /* 0x004fc80000011602 */
[----:B------:R-:W-:-:S05]  /*13800*/  LOP3.LUT R2, R2, 0x3, RZ, 0xc0, !PT ;  /* 0x0000000302027812 */ /* 0x000fca00078ec0ff */
[----:B------:R2:W3:Y:S02]  /*13810*/  SHFL.IDX PT, R14, R2, RZ, 0x1f ;  /* 0x00001fff020e7589 */ /* 0x0004e400000e0000 */
.L_x_1293:
[----:B---3--:R-:W-:Y:S01]  /*13820*/  ISETP.NE.AND P0, PT, R14, RZ, PT ;  /* 0x000000ff0e00720c */ /* 0x008fe20003f05270 */
[----:B------:R-:W-:-:S12]  /*13830*/  BSSY B0, `(.L_x_1239) ;  /* 0x0000027000007945 */ /* 0x000fd80003800000 */
[----:B------:R-:W-:Y:S05]  /*13840*/  @P0 BRA `(.L_x_1240) ;  /* 0x0000000000940947 */ /* 0x000fea0003800000 */
[----:B------:R-:W-:-:S03]  /*13850*/  UMOV UR4, 0xffffffff ;  /* 0xffffffff00047882 */ /* 0x000fc60000000000 */
[----:B------:R-:W-:Y:S05]  /*13860*/  BRA.DIV UR4, `(.L_x_1241) ;  /* 0x0000001604207947 */ /* 0x000fea000b800000 */
[----:B------:R-:W-:-:S13]  /*13870*/  ELECT P6, URZ, PT ;  /* 0x00000000003f782f */ /* 0x000fda00038c0000 */
.L_x_1296:
[----:B------:R-:W-:Y:S05]  /*13880*/  @!P6 BRA `(.L_x_1240) ;  /* 0x000000000084e947 */ /* 0x000fea0003800000 */
[----:B--2---:R-:W2:Y:S02]  /*13890*/  LDL.LU R2, [R1+0x20] ;  /* 0x0000200001027983 */ /* 0x004ea40000300800 */
[----:B--2---:R-:W-:-:S04]  /*138a0*/  LOP3.LUT R2, R2, 0x2, RZ, 0xfc, !PT ;  /* 0x0000000202027812 */ /* 0x004fc800078efcff */
[----:B------:R-:W-:-:S13]  /*138b0*/  ISETP.NE.AND P2, PT, R2, 0x3, PT ;  /* 0x000000030200780c */ /* 0x000fda0003f45270 */
[----:B------:R-:W-:Y:S05]  /*138c0*/  @!P2 BRA `(.L_x_1242) ;  /* 0x000000000004a947 */ /* 0x000fea0003800000 */
[----:B------:R-:W-:Y:S01]  /*138d0*/  BPT.TRAP 0x1 ;  /* 0x000000040000795c */ /* 0x000fe20000300000 */
.L_x_1242:
[----:B-1----:R-:W2:Y:S04]  /*138e0*/  LDL R3, [R1] ;  /* 0x0000000001037983 */ /* 0x002ea80000100800 */
[----:B------:R-:W3:Y:S01]  /*138f0*/  LDL.LU R7, [R1+0x8] ;  /* 0x0000080001077983 */ /* 0x000ee20000300800 */
[----:B------:R-:W-:-:S04]  /*13900*/  VIADD R2, R0, 0x2a840 ;  /* 0x0002a84000027836 */ /* 0x000fc80000000000 */
[C---:B--2---:R-:W-:Y:S02]  /*13910*/  IMAD R6, R3.reuse, 0x8, R2 ;  /* 0x0000000803067824 */ /* 0x044fe400078e0202 */
[----:B------:R-:W-:Y:S01]  /*13920*/  VIADD R3, R3, 0x1 ;  /* 0x0000000103037836 */ /* 0x000fe20000000000 */
[----:B---3--:R-:W-:-:S04]  /*13930*/  SHF.L.U32 R5, R7, 0x1f, RZ ;  /* 0x0000001f07057819 */ /* 0x008fc800000006ff */
[C---:B------:R-:W-:Y:S01]  /*13940*/  ISETP.NE.AND P1, PT, R3.reuse, 0x2, PT ;  /* 0x000000020300780c */ /* 0x040fe20003f25270 */
[----:B------:R-:W1:Y:S03]  /*13950*/  SYNCS.PHASECHK.TRANS64.TRYWAIT P0, [R6+URZ], R5 ;  /* 0x00000005060075a7 */ /* 0x000e66000800017f */
[----:B------:R-:W-:Y:S02]  /*13960*/  SEL R4, RZ, 0x1, P1 ;  /* 0x00000001ff047807 */ /* 0x000fe40000800000 */
[----:B------:R-:W-:Y:S02]  /*13970*/  SEL R3, R3, RZ, P1 ;  /* 0x000000ff03037207 */ /* 0x000fe40000800000 */
[----:B------:R-:W-:-:S03]  /*13980*/  LOP3.LUT R4, R7, R4, RZ, 0x3c, !PT ;  /* 0x0000000407047212 */ /* 0x000fc600078e3cff */
[----:B------:R-:W-:Y:S01]  /*13990*/  IMAD R7, R3, 0x8, R2 ;  /* 0x0000000803077824 */ /* 0x000fe200078e0202 */
[----:B------:R-:W-:Y:S01]  /*139a0*/  SHF.L.U32 R2, R4, 0x1f, RZ ;  /* 0x0000001f04027819 */ /* 0x000fe200000006ff */
[----:B-1----:R-:W-:Y:S06]  /*139b0*/  @!P0 BRA `(.L_x_1243) ;  /* 0x0000001000ec8947 */ /* 0x002fec0003800000 */
.L_x_1297:
[----:B------:R-:W2:Y:S02]  /*139c0*/  SYNCS.PHASECHK.TRANS64.TRYWAIT P0, [R7+URZ], R2 ;  /* 0x00000002070075a7 */ /* 0x000ea4000800017f */
[----:B--2---:R-:W-:Y:S05]  /*139d0*/  @!P0 BRA `(.L_x_1244) ;  /* 0x0000001000f88947 */ /* 0x004fea0003800000 */
.L_x_1298:
[----:B------:R-:W-:Y:S05]  /*139e0*/  @!P2 BRA `(.L_x_1245) ;  /* 0x000000000004a947 */ /* 0x000fea0003800000 */
[----:B------:R-:W-:Y:S01]  /*139f0*/  BPT.TRAP 0x1 ;  /* 0x000000040000795c */ /* 0x000fe20000300000 */
.L_x_1245:
[----:B------:R-:W3:Y:S01]  /*13a00*/  LDL.LU R4, [R1] ;  /* 0x0000000001047983 */ /* 0x000ee20000300800 */
[----:B------:R-:W-:-:S04]  /*13a10*/  VIADD R0, R0, 0x2a860 ;  /* 0x0002a86000007836 */ /* 0x000fc80000000000 */
[----:B---3--:R-:W-:-:S04]  /*13a20*/  IMAD R4, R4, 0x8, R0 ;  /* 0x0000000804047824 */ /* 0x008fc800078e0200 */
[----:B------:R-:W3:Y:S02]  /*13a30*/  SYNCS.PHASECHK.TRANS64.TRYWAIT P0, [R4+URZ], R5 ;  /* 0x00000005040075a7 */ /* 0x000ee4000800017f */
[----:B---3--:R-:W-:Y:S05]  /*13a40*/  @!P0 BRA `(.L_x_1246) ;  /* 0x0000001000f08947 */ /* 0x008fea0003800000 */
.L_x_1299:
[----:B------:R-:W-:-:S07]  /*13a50*/  IMAD R3, R3, 0x8, R0 ;  /* 0x0000000803037824 */ /* 0x000fce00078e0200 */
.L_x_1247:
[----:B----4-:R4:W0:Y:S02]  /*13a60*/  SYNCS.PHASECHK.TRANS64.TRYWAIT P0, [R3+URZ], R2 ;  /* 0x00000002030075a7 */ /* 0x010824000800017f */
[----:B0-----:R-:W-:Y:S05]  /*13a70*/  @!P0 NANOSLEEP.SYNCS 0x989680 ;  /* 0x009896800000895d */ /* 0x001fea0003900000 */
[----:B------:R-:W0:Y:S02]  /*13a80*/  @!P0 SYNCS.PHASECHK.TRANS64 P0, [R3+URZ], R2 ;  /* 0x00000002030085a7 */ /* 0x000e24000800007f */
[----:B0-----:R-:W-:Y:S05]  /*13a90*/  @!P0 BRA `(.L_x_1247) ;  /* 0xfffffffc00f08947 */ /* 0x001fea000383ffff */
.L_x_1240:
[----:B------:R-:W-:Y:S05]  /*13aa0*/  BSYNC B0 ;  /* 0x0000000000007941 */ /* 0x000fea0003800000 */
.L_x_1239:
[----:B------:R-:W-:Y:S05]  /*13ab0*/  EXIT ;  /* 0x000000000000794d */ /* 0x000fea0003800000 */
.L_x_1064:
[----:B0-----:R-:W-:-:S04]  /*13ac0*/  IMAD.U32 R3, RZ, RZ, UR38 ;  /* 0x00000026ff037e24 */ /* 0x001fc8000f8e00ff */
[----:B------:R0:W1:Y:S03]  /*13ad0*/  SYNCS.PHASECHK.TRANS64.TRYWAIT P1, [R3+URZ+0x2a800], R0 ;  /* 0x02a80000030075a7 */ /* 0x000066000802017f */
[----:B-1----:R-:W-:Y:S05]  /*13ae0*/  @!P1 NANOSLEEP.SYNCS 0x989680 ;  /* 0x009896800000995d */ /* 0x002fea0003900000 */
[----:B------:R-:W1:Y:S02]  /*13af0*/  @!P1 SYNCS.PHASECHK.TRANS64 P1, [R3+URZ+0x2a800], R0 ;  /* 0x02a80000030095a7 */ /* 0x000e64000802007f */
[----:B-1----:R-:W-:Y:S05]  /*13b00*/  @!P1 BRA `(.L_x_1064) ;  /* 0xfffffffc00ec9947 */ /* 0x002fea000383ffff */
[----:B------:R-:W-:Y:S05]  /*13b10*/  BRA `(.L_x_1248) ;  /* 0xfffffedc006c7947 */ /* 0x000fea000383ffff */
.L_x_1068:
[----:B-1----:R1:W3:Y:S02]  /*13b20*/  SYNCS.PHASECHK.TRANS64.TRYWAIT P1, [R3+URZ+0x2a830], R0 ;  /* 0x02a83000030075a7 */ /* 0x0022e4000802017f */
[----:B---3--:R-:W-:Y:S05]  /*13b30*/  @!P1 NANOSLEEP.SYNCS 0x989680 ;  /* 0x009896800000995d */ /* 0x008fea0003900000 */
[----:B------:R-:W3:Y:S02]  /*13b40*/  @!P1 SYNCS.PHASECHK.TRANS64 P1, [R3+URZ+0x2a830], R0 ;  /* 0x02a83000030095a7 */ /* 0x000ee4000802007f */
[----:B---3--:R-:W-:Y:S05]  /*13b50*/  @!P1 BRA `(.L_x_1068) ;  /* 0xfffffffc00f09947 */ /* 0x008fea000383ffff */
[----:B------:R-:W-:Y:S05]  /*13b60*/  BRA `(.L_x_1067) ;  /* 0xfffffedc00a07947 */ /* 0x000fea000383ffff */
.L_x_1084:
[----:B-1----:R-:W-:-:S04]  /*13b70*/  IMAD.U32 R89, RZ, RZ, UR5 ;  /* 0x00000005ff597e24 */ /* 0x002fc8000f8e00ff */
[----:B------:R1:W2:Y:S03]  /*13b80*/  SYNCS.PHASECHK.TRANS64.TRYWAIT P1, [R89+URZ+0x2a830], R10 ;  /* 0x02a8300a590075a7 */ /* 0x0002a6000802017f */
[----:B--2---:R-:W-:Y:S05]  /*13b90*/  @!P1 NANOSLEEP.SYNCS 0x989680 ;  /* 0x009896800000995d */ /* 0x004fea0003900000 */
[----:B------:R-:W2:Y:S02]  /*13ba0*/  @!P1 SYNCS.PHASECHK.TRANS64 P1, [R89+URZ+0x2a830], R10 ;  /* 0x02a8300a590095a7 */ /* 0x000ea4000802007f */
[----:B--2---:R-:W-:Y:S05]  /*13bb0*/  @!P1 BRA `(.L_x_1084) ;  /* 0xfffffffc00ec9947 */ /* 0x004fea000383ffff */
[----:B------:R-:W-:Y:S05]  /*13bc0*/  BRA `(.L_x_1083) ;  /* 0xffffff0800247947 */ /* 0x000fea000383ffff */
.L_x_1088:
[----:B--2---:R-:W-:-:S04]  /*13bd0*/  IMAD.U32 R175, RZ, RZ, UR11 ;  /* 0x0000000bffaf7e24 */ /* 0x004fc8000f8e00ff */
[----:B------:R2:W3:Y:S03]  /*13be0*/  SYNCS.PHASECHK.TRANS64.TRYWAIT P1, [R175+URZ+0x2a850], R0 ;  /* 0x02a85000af0075a7 */ /* 0x0004e6000802017f */
[----:B---3--:R-:W-:Y:S05]  /*13bf0*/  @!P1 NANOSLEEP.SYNCS 0x989680 ;  /* 0x009896800000995d */ /* 0x008fea0003900000 */
[----:B------:R-:W3:Y:S02]  /*13c00*/  @!P1 SYNCS.PHASECHK.TRANS64 P1, [R175+URZ+0x2a850], R0 ;  /* 0x02a85000af0095a7 */ /* 0x000ee4000802007f */
[----:B---3--:R-:W-:Y:S05]  /*13c10*/  @!P1 BRA `(.L_x_1088) ;  /* 0xfffffffc00ec9947 */ /* 0x008fea000383ffff */
[----:B------:R-:W-:Y:S05]  /*13c20*/  BRA `(.L_x_1087) ;  /* 0xffffff10003c7947 */ /* 0x000fea000383ffff */
.L_x_1105:
[----:B-1----:R-:W-:-:S04]  /*13c30*/  IMAD.U32 R10, RZ, RZ, UR5 ;  /* 0x00000005ff0a7e24 */ /* 0x002fc8000f8e00ff */
[----:B------:R1:W2:Y:S03]  /*13c40*/  SYNCS.PHASECHK.TRANS64.TRYWAIT P1, [R10+URZ+0x2a830], R3 ;  /* 0x02a830030a0075a7 */ /* 0x0002a6000802017f */
[----:B--2---:R-:W-:Y:S05]  /*13c50*/  @!P1 NANOSLEEP.SYNCS 0x989680 ;  /* 0x009896800000995d */ /* 0x004fea0003900000 */
[----:B------:R-:W2:Y:S02]  /*13c60*/  @!P1 SYNCS.PHASECHK.TRANS64 P1, [R10+URZ+0x2a830], R3 ;  /* 0x02a830030a0095a7 */ /* 0x000ea4000802007f */
[----:B--2---:R-:W-:Y:S05]  /*13c70*/  @!P1 BRA `(.L_x_1105) ;  /* 0xfffffffc00ec9947 */ /* 0x004fea000383ffff */
[----:B------:R-:W-:Y:S05]  /*13c80*/  BRA `(.L_x_1104) ;  /* 0xffffff3400c07947 */ /* 0x000fea000383ffff */
.L_x_1109:
[----:B01----:R-:W-:-:S04]  /*13c90*/  IMAD.U32 R3, RZ, RZ, UR10 ;  /* 0x0000000aff037e24 */ /* 0x003fc8000f8e00ff */
[----:B------:R0:W1:Y:S03]  /*13ca0*/  SYNCS.PHASECHK.TRANS64.TRYWAIT P1, [R3+URZ+0x2a850], R0 ;  /* 0x02a85000030075a7 */ /* 0x000066000802017f */
[----:B-1----:R-:W-:Y:S05]  /*13cb0*/  @!P1 NANOSLEEP.SYNCS 0x989680 ;  /* 0x009896800000995d */ /* 0x002fea0003900000 */
[----:B------:R-:W1:Y:S02]  /*13cc0*/  @!P1 SYNCS.PHASECHK.TRANS64 P1, [R3+URZ+0x2a850], R0 ;  /* 0x02a85000030095a7 */ /* 0x000e64000802007f */
[----:B-1----:R-:W-:Y:S05]  /*13cd0*/  @!P1 BRA `(.L_x_1109) ;  /* 0xfffffffc00ec9947 */ /* 0x002fea000383ffff */
[----:B------:R-:W-:Y:S05]  /*13ce0*/  BRA `(.L_x_1108) ;  /* 0xffffff3c00d87947 */ /* 0x000fea000383ffff */
.L_x_1115:
[----:B-1----:R-:W-:-:S04]  /*13cf0*/  IMAD.U32 R10, RZ, RZ, UR5 ;  /* 0x00000005ff0a7e24 */ /* 0x002fc8000f8e00ff */
[----:B------:R1:W2:Y:S03]  /*13d00*/  SYNCS.PHASECHK.TRANS64.TRYWAIT P1, [R10+URZ+0x2a830], R3 ;  /* 0x02a830030a0075a7 */ /* 0x0002a6000802017f */
[----:B--2---:R-:W-:Y:S05]  /*13d10*/  @!P1 NANOSLEEP.SYNCS 0x989680 ;  /* 0x009896800000995d */ /* 0x004fea0003900000 */
[----:B------:R-:W2:Y:S02]  /*13d20*/  @!P1 SYNCS.PHASECHK.TRANS64 P1, [R10+URZ+0x2a830], R3 ;  /* 0x02a830030a0095a7 */ /* 0x000ea4000802007f */
[----:B--2---:R-:W-:Y:S05]  /*13d30*/  @!P1 BRA `(.L_x_1115) ;  /* 0xfffffffc00ec9947 */ /* 0x004fea000383ffff */
[----:B------:R-:W-:Y:S05]  /*13d40*/  BRA `(.L_x_1114) ;  /* 0xffffff5000a87947 */ /* 0x000fea000383ffff */
.L_x_1119:
[----:B01----:R-:W-:-:S04]  /*13d50*/  IMAD.U32 R3, RZ, RZ, UR10 ;  /* 0x0000000aff037e24 */ /* 0x003fc8000f8e00ff */
[----:B------:R0:W1:Y:S03]  /*13d60*/  SYNCS.PHASECHK.TRANS64.TRYWAIT P1, [R3+URZ+0x2a850], R0 ;  /* 0x02a85000030075a7 */ /* 0x000066000802017f */
[----:B-1----:R-:W-:Y:S05]  /*13d70*/  @!P1 NANOSLEEP.SYNCS 0x989680 ;  /* 0x009896800000995d */ /* 0x002fea0003900000 */
[----:B------:R-:W1:Y:S02]  /*13d80*/  @!P1 SYNCS.PHASECHK.TRANS64 P1, [R3+URZ+0x2a850], R0 ;  /* 0x02a85000030095a7 */ /* 0x000e64000802007f */
[----:B-1----:R-:W-:Y:S05]  /*13d90*/  @!P1 BRA `(.L_x_1119) ;  /* 0xfffffffc00ec9947 */ /* 0x002fea000383ffff */
[----:B------:R-:W-:Y:S05]  /*13da0*/  BRA `(.L_x_1118) ;  /* 0xffffff5800c07947 */ /* 0x000fea000383ffff */
.L_x_1132:
[----:B-1----:R-:W-:-:S04]  /*13db0*/  IMAD.U32 R7, RZ, RZ, UR5 ;  /* 0x00000005ff077e24 */ /* 0x002fc8000f8e00ff */
[----:B------:R1:W2:Y:S03]  /*13dc0*/  SYNCS.PHASECHK.TRANS64.TRYWAIT P0, [R7+URZ+0x2a850], R0 ;  /* 0x02a85000070075a7 */ /* 0x0002a6000800017f */
[----:B--2---:R-:W-:Y:S05]  /*13dd0*/  @!P0 NANOSLEEP.SYNCS 0x989680 ;  /* 0x009896800000895d */ /* 0x004fea0003900000 */
[----:B------:R-:W2:Y:S02]  /*13de0*/  @!P0 SYNCS.PHASECHK.TRANS64 P0, [R7+URZ+0x2a850], R0 ;  /* 0x02a85000070085a7 */ /* 0x000ea4000800007f */
[----:B--2---:R-:W-:Y:S05]  /*13df0*/  @!P0 BRA `(.L_x_1132) ;  /* 0xfffffffc00ec8947 */ /* 0x004fea000383ffff */
[----:B------:R-:W-:Y:S05]  /*13e00*/  BRA `(.L_x_1131) ;  /* 0xffffff8000947947 */ /* 0x000fea000383ffff */
.L_x_1181:
[----:B------:R-:W1:Y:S01]  /*13e10*/  S2R R9, SR_TID.X ;  /* 0x0000000000097919 */ /* 0x000e620000002100 */
[----:B------:R-:W-:Y:S01]  /*13e20*/  BSSY B0, `(.L_x_1249) ;  /* 0x000000a000007945 */ /* 0x000fe20003800000 */
[----:B------:R-:W-:Y:S02]  /*13e30*/  IMAD.MOV.U32 R12, RZ, RZ, RZ ;  /* 0x000000ffff0c7224 */ /* 0x000fe400078e00ff */
[----:B0-----:R-:W-:Y:S02]  /*13e40*/  IMAD.MOV.U32 R11, RZ, RZ, 0x1f ;  /* 0x0000001fff0b7424 */ /* 0x001fe400078e00ff */
[----:B------:R-:W-:Y:S01]  /*13e50*/  IMAD.MOV.U32 R15, RZ, RZ, -0x1 ;  /* 0xffffffffff0f7424 */ /* 0x000fe200078e00ff */
[----:B-1----:R-:W-:-:S04]  /*13e60*/  SHF.R.U32.HI R9, RZ, 0x5, R9 ;  /* 0x00000005ff097819 */ /* 0x002fc80000011609 */
[----:B------:R-:W-:-:S05]  /*13e70*/  LOP3.LUT R9, R9, 0x3, RZ, 0xc0, !PT ;  /* 0x0000000309097812 */ /* 0x000fca00078ec0ff */
[----:B------:R-:W-:-:S07]  /*13e80*/  IMAD.MOV.U32 R13, RZ, RZ, R9 ;  /* 0x000000ffff0d7224 */ /* 0x000fce00078e0009 */
[----:B------:R-:W-:Y:S05]  /*13e90*/  WARPSYNC.COLLECTIVE R15, `(.L_x_1250) ;  /* 0x000000000f087348 */ /* 0x000fea0003c00000 */
[----:B------:R0:W1:Y:S02]  /*13ea0*/  SHFL.IDX P6, R14, R13, R12, R11 ;  /* 0x0000000c0d0e7389 */ /* 0x00006400000c000b */
[----:B01----:R-:W-:Y:S01]  /*13eb0*/  ENDCOLLECTIVE ;  /* 0x000000000000791b */ /* 0x003fe20003800000 */
.L_x_1250:
[----:B------:R-:W-:Y:S05]  /*13ec0*/  BSYNC B0 ;  /* 0x0000000000007941 */ /* 0x000fea0003800000 */
.L_x_1249:
[----:B------:R-:W-:Y:S05]  /*13ed0*/  BRA `(.L_x_1251) ;  /* 0xffffffc400647947 */ /* 0x000fea000383ffff */
.L_x_1182:
[----:B------:R-:W-:Y:S01]  /*13ee0*/  BSSY B0, `(.L_x_1252) ;  /* 0x0000006000007945 */ /* 0x000fe20003800000 */
[----:B------:R-:W-:-:S07]  /*13ef0*/  IMAD.MOV.U32 R15, RZ, RZ, -0x1 ;  /* 0xffffffffff0f7424 */ /* 0x000fce00078e00ff */
[----:B0-----:R-:W-:Y:S05]  /*13f00*/  WARPSYNC.COLLECTIVE R15, `(.L_x_1253) ;  /* 0x000000000f0c7348 */ /* 0x001fea0003c00000 */
[----:B------:R-:W-:Y:S02]  /*13f10*/  ELECT P6, UR62, PT ;  /* 0x00000000003e782f */ /* 0x000fe400038c0000 */
[----:B------:R-:W-:Y:S01]  /*13f20*/  MOV R14, UR62 ;  /* 0x0000003e000e7c02 */ /* 0x000fe20008000f00 */
[----:B0-----:R-:W-:Y:S10]  /*13f30*/  ENDCOLLECTIVE ;  /* 0x000000000000791b */ /* 0x001ff40003800000 */
.L_x_1253:
[----:B------:R-:W-:Y:S05]  /*13f40*/  BSYNC B0 ;  /* 0x0000000000007941 */ /* 0x000fea0003800000 */
.L_x_1252:
[----:B------:R-:W-:Y:S05]  /*13f50*/  BRA `(.L_x_1254) ;  /* 0xffffffc400547947 */ /* 0x000fea000383ffff */
.L_x_1185:
[----:B0-----:R0:W1:Y:S02]  /*13f60*/  SYNCS.PHASECHK.TRANS64.TRYWAIT P0, [R9+URZ+0x2a840], R10 ;  /* 0x02a8400a090075a7 */ /* 0x001064000800017f */
[----:B-1----:R-:W-:Y:S05]  /*13f70*/  @!P0 NANOSLEEP.SYNCS 0x989680 ;  /* 0x009896800000895d */ /* 0x002fea0003900000 */
[----:B------:R-:W1:Y:S02]  /*13f80*/  @!P0 SYNCS.PHASECHK.TRANS64 P0, [R9+URZ+0x2a840], R10 ;  /* 0x02a8400a090085a7 */ /* 0x000e64000800007f */
[----:B-1----:R-:W-:Y:S05]  /*13f90*/  @!P0 BRA `(.L_x_1185) ;  /* 0xfffffffc00f08947 */ /* 0x002fea000383ffff */
[----:B------:R-:W-:Y:S05]  /*13fa0*/  BRA `(.L_x_1255) ;  /* 0xffffffc400bc7947 */ /* 0x000fea000383ffff */
.L_x_1188:
        /* <DEDUP_REMOVED lines=8> */
.L_x_1196:
[----:B0-----:R0:W1:Y:S02]  /*14030*/  SYNCS.PHASECHK.TRANS64.TRYWAIT P0, [R2+URZ+0x2a840], R3 ;  /* 0x02a84003020075a7 */ /* 0x001064000800017f */
[----:B-1----:R-:W-:Y:S05]  /*14040*/  @!P0 NANOSLEEP.SYNCS 0x989680 ;  /* 0x009896800000895d */ /* 0x002fea0003900000 */
[----:B------:R-:W1:Y:S02]  /*14050*/  @!P0 SYNCS.PHASECHK.TRANS64 P0, [R2+URZ+0x2a840], R3 ;  /* 0x02a84003020085a7 */ /* 0x000e64000800007f */
[----:B-1----:R-:W-:Y:S05]  /*14060*/  @!P0 BRA `(.L_x_1196) ;  /* 0xfffffffc00f08947 */ /* 0x002fea000383ffff */
[----:B------:R-:W-:Y:S05]  /*14070*/  BRA `(.L_x_1257) ;  /* 0xffffffcc00c47947 */ /* 0x000fea000383ffff */
.L_x_1198:
[----:B0-----:R0:W1:Y:S02]  /*14080*/  SYNCS.PHASECHK.TRANS64.TRYWAIT P0, [R3+URZ+0x60], R2 ;  /* 0x00006002030075a7 */ /* 0x001064000800017f */
[----:B-1----:R-:W-:Y:S05]  /*14090*/  @!P0 NANOSLEEP.SYNCS 0x989680 ;  /* 0x009896800000895d */ /* 0x002fea0003900000 */
[----:B------:R-:W1:Y:S02]  /*140a0*/  @!P0 SYNCS.PHASECHK.TRANS64 P0, [R3+URZ+0x60], R2 ;  /* 0x00006002030085a7 */ /* 0x000e64000800007f */
[----:B-1----:R-:W-:Y:S05]  /*140b0*/  @!P0 BRA `(.L_x_1198) ;  /* 0xfffffffc00f08947 */ /* 0x002fea000383ffff */
[----:B------:R-:W-:Y:S05]  /*140c0*/  BRA `(.L_x_1258) ;  /* 0xffffffd000707947 */ /* 0x000fea000383ffff */
.L_x_1203:
[----:B-1----:R1:W2:Y:S02]  /*140d0*/  SYNCS.PHASECHK.TRANS64.TRYWAIT P0, [R2+URZ+0x2a840], R3 ;  /* 0x02a84003020075a7 */ /* 0x0022a4000800017f */
[----:B--2---:R-:W-:Y:S05]  /*140e0*/  @!P0 NANOSLEEP.SYNCS 0x989680 ;  /* 0x009896800000895d */ /* 0x004fea0003900000 */
[----:B------:R-:W2:Y:S02]  /*140f0*/  @!P0 SYNCS.PHASECHK.TRANS64 P0, [R2+URZ+0x2a840], R3 ;  /* 0x02a84003020085a7 */ /* 0x000ea4000800007f */
[----:B--2---:R-:W-:Y:S05]  /*14100*/  @!P0 BRA `(.L_x_1203) ;  /* 0xfffffffc00f08947 */ /* 0x004fea000383ffff */
[----:B------:R-:W-:Y:S05]  /*14110*/  BRA `(.L_x_1259) ;  /* 0xffffffd400d87947 */ /* 0x000fea000383ffff */
.L_x_1205:
[----:B0-----:R0:W1:Y:S02]  /*14120*/  SYNCS.PHASECHK.TRANS64.TRYWAIT P1, [R3+URZ+0x60], R2 ;  /* 0x00006002030075a7 */ /* 0x001064000802017f */
[----:B-1----:R-:W-:Y:S05]  /*14130*/  @!P1 NANOSLEEP.SYNCS 0x989680 ;  /* 0x009896800000995d */ /* 0x002fea0003900000 */
[----:B------:R-:W1:Y:S02]  /*14140*/  @!P1 SYNCS.PHASECHK.TRANS64 P1, [R3+URZ+0x60], R2 ;  /* 0x00006002030095a7 */ /* 0x000e64000802007f */
[----:B-1----:R-:W-:Y:S05]  /*14150*/  @!P1 BRA `(.L_x_1205) ;  /* 0xfffffffc00f09947 */ /* 0x002fea000383ffff */
[----:B------:R-:W-:Y:S05]  /*14160*/  BRA `(.L_x_1260) ;  /* 0xffffffd800847947 */ /* 0x000fea000383ffff */
.L_x_1210:
[----:B--2---:R2:W3:Y:S02]  /*14170*/  SYNCS.PHASECHK.TRANS64.TRYWAIT P0, [R2+URZ+0x2a840], R3 ;  /* 0x02a84003020075a7 */ /* 0x0044e4000800017f */
[----:B---3--:R-:W-:Y:S05]  /*14180*/  @!P0 NANOSLEEP.SYNCS 0x989680 ;  /* 0x009896800000895d */ /* 0x008fea0003900000 */
[----:B------:R-:W3:Y:S02]  /*14190*/  @!P0 SYNCS.PHASECHK.TRANS64 P0, [R2+URZ+0x2a840], R3 ;  /* 0x02a84003020085a7 */ /* 0x000ee4000800007f */
[----:B---3--:R-:W-:Y:S05]  /*141a0*/  @!P0 BRA `(.L_x_1210) ;  /* 0xfffffffc00f08947 */ /* 0x008fea000383ffff */
[----:B------:R-:W-:Y:S05]  /*141b0*/  BRA `(.L_x_1261) ;  /* 0xffffffdc00a47947 */ /* 0x000fea000383ffff */
.L_x_1212:
[----:B0-----:R0:W1:Y:S02]  /*141c0*/  SYNCS.PHASECHK.TRANS64.TRYWAIT P1, [R2+URZ+0x60], R9 ;  /* 0x00006009020075a7 */ /* 0x001064000802017f */
[----:B-1----:R-:W-:Y:S05]  /*141d0*/  @!P1 NANOSLEEP.SYNCS 0x989680 ;  /* 0x009896800000995d */ /* 0x002fea0003900000 */
[----:B------:R-:W1:Y:S02]  /*141e0*/  @!P1 SYNCS.PHASECHK.TRANS64 P1, [R2+URZ+0x60], R9 ;  /* 0x00006009020095a7 */ /* 0x000e64000802007f */
[----:B-1----:R-:W-:Y:S05]  /*141f0*/  @!P1 BRA `(.L_x_1212) ;  /* 0xfffffffc00f09947 */ /* 0x002fea000383ffff */
[----:B------:R-:W-:Y:S05]  /*14200*/  BRA `(.L_x_1262) ;  /* 0xffffffe000547947 */ /* 0x000fea000383ffff */
.L_x_1219:
[----:B-1----:R1:W2:Y:S02]  /*14210*/  SYNCS.PHASECHK.TRANS64.TRYWAIT P0, [R3+URZ+0x2a860], R0 ;  /* 0x02a86000030075a7 */ /* 0x0022a4000800017f */
[----:B--2---:R-:W-:Y:S05]  /*14220*/  @!P0 NANOSLEEP.SYNCS 0x989680 ;  /* 0x009896800000895d */ /* 0x004fea0003900000 */
[----:B------:R-:W2:Y:S02]  /*14230*/  @!P0 SYNCS.PHASECHK.TRANS64 P0, [R3+URZ+0x2a860], R0 ;  /* 0x02a86000030085a7 */ /* 0x000ea4000800007f */
[----:B--2---:R-:W-:Y:S05]  /*14240*/  @!P0 BRA `(.L_x_1219) ;  /* 0xfffffffc00f08947 */ /* 0x004fea000383ffff */
[----:B------:R-:W-:Y:S05]  /*14250*/  BRA `(.L_x_1263) ;  /* 0xffffffe4005c7947 */ /* 0x000fea000383ffff */
.L_x_1221:
[----:B------:R-:W-:Y:S01]  /*14260*/  BSSY B0, `(.L_x_1264) ;  /* 0x0000008000007945 */ /* 0x000fe20003800000 */
[----:B------:R-:W-:Y:S02]  /*14270*/  IMAD.MOV.U32 R13, RZ, RZ, R16 ;  /* 0x000000ffff0d7224 */ /* 0x000fe400078e0010 */
[----:B------:R-:W-:Y:S02]  /*14280*/  IMAD.MOV.U32 R12, RZ, RZ, RZ ;  /* 0x000000ffff0c7224 */ /* 0x000fe400078e00ff */
[----:B0-----:R-:W-:Y:S02]  /*14290*/  IMAD.MOV.U32 R11, RZ, RZ, 0x1f ;  /* 0x0000001fff0b7424 */ /* 0x001fe400078e00ff */
[----:B------:R-:W-:-:S07]  /*142a0*/  IMAD.MOV.U32 R15, RZ, RZ, -0x1 ;  /* 0xffffffffff0f7424 */ /* 0x000fce00078e00ff */
[----:B-1----:R-:W-:Y:S05]  /*142b0*/  WARPSYNC.COLLECTIVE R15, `(.L_x_1265) ;  /* 0x000000000f087348 */ /* 0x002fea0003c00000 */
[----:B------:R0:W2:Y:S02]  /*142c0*/  SHFL.IDX P6, R14, R13, R12, R11 ;  /* 0x0000000c0d0e7389 */ /* 0x0000a400000c000b */
[----:B012---:R-:W-:Y:S01]  /*142d0*/  ENDCOLLECTIVE ;  /* 0x000000000000791b */ /* 0x007fe20003800000 */
.L_x_1265:
[----:B------:R-:W-:Y:S05]  /*142e0*/  BSYNC B0 ;  /* 0x0000000000007941 */ /* 0x000fea0003800000 */
.L_x_1264:
        /* <DEDUP_REMOVED lines=8> */
.L_x_1266:
[----:B------:R-:W-:Y:S01]  /*14370*/  IMAD.MOV.U32 R16, RZ, RZ, R14 ;  /* 0x000000ffff107224 */ /* 0x000fe200078e000e */
[----:B------:R-:W-:Y:S06]  /*14380*/  BRA `(.L_x_1267) ;  /* 0xffffffe400e47947 */ /* 0x000fec000383ffff */
.L_x_1224:
[----:B------:R-:W-:Y:S01]  /*14390*/  BSSY B0, `(.L_x_1268) ;  /* 0x0000008000007945 */ /* 0x000fe20003800000 */
[----:B-----5:R-:W-:Y:S02]  /*143a0*/  IMAD.MOV.U32 R13, RZ, RZ, R17 ;  /* 0x000000ffff0d7224 */ /* 0x020fe400078e0011 */
[----:B------:R-:W-:Y:S02]  /*143b0*/  IMAD.MOV.U32 R12, RZ, RZ, 0x1 ;  /* 0x00000001ff0c7424 */ /* 0x000fe400078e00ff */
[----:B0-----:R-:W-:Y:S02]  /*143c0*/  IMAD.MOV.U32 R11, RZ, RZ, RZ ;  /* 0x000000ffff0b7224 */ /* 0x001fe400078e00ff */
[----:B------:R-:W-:-:S07]  /*143d0*/  IMAD.MOV.U32 R15, RZ, RZ, -0x1 ;  /* 0xffffffffff0f7424 */ /* 0x000fce00078e00ff */
[----:B-1234-:R-:W-:Y:S05]  /*143e0*/  WARPSYNC.COLLECTIVE R15, `(.L_x_1269) ;  /* 0x000000000f087348 */ /* 0x01efea0003c00000 */
[----:B------:R0:W0:Y:S02]  /*143f0*/  SHFL.UP P6, R14, R13, R12, R11 ;  /* 0x0400000c0d0e7389 */ /* 0x00002400000c000b */
[----:B01234-:R-:W-:Y:S01]  /*14400*/  ENDCOLLECTIVE ;  /* 0x000000000000791b */ /* 0x01ffe20003800000 */
.L_x_1269:
[----:B------:R-:W-:Y:S05]  /*14410*/  BSYNC B0 ;  /* 0x0000000000007941 */ /* 0x000fea0003800000 */
.L_x_1268:
        /* <DEDUP_REMOVED lines=10> */
.L_x_1270:
        /* <DEDUP_REMOVED lines=8> */
.L_x_1271:
        /* <DEDUP_REMOVED lines=8> */
.L_x_1272:
        /* <DEDUP_REMOVED lines=8> */
.L_x_1273:
        /* <DEDUP_REMOVED lines=8> */
.L_x_1274:
[----:B------:R-:W-:Y:S05]  /*146c0*/  BRA `(.L_x_1275) ;  /* 0xffffffe400a87947 */ /* 0x000fea000383ffff */
.L_x_1229:
        /* <DEDUP_REMOVED lines=8> */
.L_x_1277:
[----:B------:R-:W-:Y:S05]  /*14750*/  BSYNC B0 ;  /* 0x0000000000007941 */ /* 0x000fea0003800000 */
.L_x_1276:
        /* <DEDUP_REMOVED lines=10> */
.L_x_1278:
        /* <DEDUP_REMOVED lines=8> */
.L_x_1279:
        /* <DEDUP_REMOVED lines=8> */
.L_x_1280:
        /* <DEDUP_REMOVED lines=8> */
.L_x_1281:
        /* <DEDUP_REMOVED lines=8> */
.L_x_1282:
[----:B------:R-:W-:Y:S05]  /*14a00*/  BRA `(.L_x_1283) ;  /* 0xffffffe4008c7947 */ /* 0x000fea000383ffff */
.L_x_1231:
[----:B------:R-:W-:Y:S01]  /*14a10*/  BSSY B0, `(.L_x_1284) ;  /* 0x0000006000007945 */ /* 0x000fe20003800000 */
[----:B------:R-:W-:Y:S01]  /*14a20*/  PLOP3.LUT P6, PT, P6, PT, PT, 0x8, 0x0 ;  /* 0x000000000000781c */ /* 0x000fe200037ce170 */
[----:B------:R-:W-:-:S12]  /*14a30*/  IMAD.MOV.U32 R15, RZ, RZ, -0x1 ;  /* 0xffffffffff0f7424 */ /* 0x000fd800078e00ff */
[----:B0-----:R-:W-:Y:S05]  /*14a40*/  WARPSYNC.COLLECTIVE R15, `(.L_x_1285) ;  /* 0x000000000f087348 */ /* 0x001fea0003c00000 */
[----:B------:R-:W-:Y:S01]  /*14a50*/  VOTE.ANY R14, PT, P6 ;  /* 0x00000000000e7806 */ /* 0x000fe200030e0100 */
[----:B0-----:R-:W-:Y:S06]  /*14a60*/  ENDCOLLECTIVE ;  /* 0x000000000000791b */ /* 0x001fec0003800000 */
.L_x_1285:
[----:B------:R-:W-:Y:S05]  /*14a70*/  BSYNC B0 ;  /* 0x0000000000007941 */ /* 0x000fea0003800000 */
.L_x_1284:
        /* <DEDUP_REMOVED lines=9> */
.L_x_1286:
[----:B------:R-:W-:Y:S01]  /*14b10*/  IMAD.MOV.U32 R17, RZ, RZ, R14 ;  /* 0x000000ffff117224 */ /* 0x000fe200078e000e */
[----:B------:R-:W-:Y:S06]  /*14b20*/  BRA `(.L_x_1287) ;  /* 0xffffffe4007c7947 */ /* 0x000fec000383ffff */
.L_x_1233:
[----:B------:R-:W-:Y:S01]  /*14b30*/  BSSY B0, `(.L_x_1288) ;  /* 0x0000007000007945 */ /* 0x000fe20003800000 */
[----:B------:R-:W-:Y:S02]  /*14b40*/  IMAD.MOV.U32 R13, RZ, RZ, R2 ;  /* 0x000000ffff0d7224 */ /* 0x000fe400078e0002 */
[----:B------:R-:W-:Y:S02]  /*14b50*/  IMAD.MOV.U32 R11, RZ, RZ, 0x1f ;  /* 0x0000001fff0b7424 */ /* 0x000fe400078e00ff */
[----:B------:R-:W-:-:S07]  /*14b60*/  IMAD.MOV.U32 R15, RZ, RZ, -0x1 ;  /* 0xffffffffff0f7424 */ /* 0x000fce00078e00ff */
[----:B012---:R-:W-:Y:S05]  /*14b70*/  WARPSYNC.COLLECTIVE R15, `(.L_x_1289) ;  /* 0x000000000f087348 */ /* 0x007fea0003c00000 */
[----:B------:R3:W4:Y:S02]  /*14b80*/  SHFL.IDX P6, R14, R13, R12, R11 ;  /* 0x0000000c0d0e7389 */ /* 0x00072400000c000b */
[----:B01234-:R-:W-:Y:S01]  /*14b90*/  ENDCOLLECTIVE ;  /* 0x000000000000791b */ /* 0x01ffe20003800000 */
.L_x_1289:
[----:B------:R-:W-:Y:S05]  /*14ba0*/  BSYNC B0 ;  /* 0x0000000000007941 */ /* 0x000fea0003800000 */
.L_x_1288:
[----:B------:R-:W-:Y:S01]  /*14bb0*/  IMAD.MOV.U32 R7, RZ, RZ, R14 ;  /* 0x000000ffff077224 */ /* 0x000fe200078e000e */
[----:B------:R-:W-:Y:S06]  /*14bc0*/  BRA `(.L_x_1232) ;  /* 0xffffffe400707947 */ /* 0x000fec000383ffff */
.L_x_1237:
[----:B-1----:R1:W2:Y:S02]  /*14bd0*/  SYNCS.PHASECHK.TRANS64.TRYWAIT P0, [R0+URZ+0x2a820], R3 ;  /* 0x02a82003000075a7 */ /* 0x0022a4000800017f */
[----:B--2---:R-:W-:Y:S05]  /*14be0*/  @!P0 NANOSLEEP.SYNCS 0x989680 ;  /* 0x009896800000895d */ /* 0x004fea0003900000 */
[----:B------:R-:W2:Y:S02]  /*14bf0*/  @!P0 SYNCS.PHASECHK.TRANS64 P0, [R0+URZ+0x2a820], R3 ;  /* 0x02a82003000085a7 */ /* 0x000ea4000800007f */
[----:B--2---:R-:W-:Y:S05]  /*14c00*/  @!P0 BRA `(.L_x_1237) ;  /* 0xfffffffc00f08947 */ /* 0x004fea000383ffff */
[----:B------:R-:W-:Y:S05]  /*14c10*/  BRA `(.L_x_1290) ;  /* 0xffffffe800e47947 */ /* 0x000fea000383ffff */
.L_x_1238:
[----:B------:R-:W2:Y:S01]  /*14c20*/  S2R R2, SR_TID.X ;  /* 0x0000000000027919 */ /* 0x000ea20000002100 */
[----:B------:R-:W-:Y:S01]  /*14c30*/  BSSY B0, `(.L_x_1291) ;  /* 0x000000a000007945 */ /* 0x000fe20003800000 */
[----:B------:R-:W-:Y:S02]  /*14c40*/  IMAD.MOV.U32 R12, RZ, RZ, RZ ;  /* 0x000000ffff0c7224 */ /* 0x000fe400078e00ff */
[----:B0-----:R-:W-:Y:S02]  /*14c50*/  IMAD.MOV.U32 R11, RZ, RZ, 0x1f ;  /* 0x0000001fff0b7424 */ /* 0x001fe400078e00ff */
[----:B------:R-:W-:Y:S01]  /*14c60*/  IMAD.MOV.U32 R15, RZ, RZ, -0x1 ;  /* 0xffffffffff0f7424 */ /* 0x000fe200078e00ff */
[----:B--2---:R-:W-:-:S04]  /*14c70*/  SHF.R.U32.HI R2, RZ, 0x5, R2 ;  /* 0x00000005ff027819 */ /* 0x004fc80000011602 */
[----:B------:R-:W-:-:S05]  /*14c80*/  LOP3.LUT R2, R2, 0x3, RZ, 0xc0, !PT ;  /* 0x0000000302027812 */ /* 0x000fca00078ec0ff */
[----:B------:R-:W-:-:S07]  /*14c90*/  IMAD.MOV.U32 R13, RZ, RZ, R2 ;  /* 0x000000ffff0d7224 */ /* 0x000fce00078e0002 */
[----:B-1----:R-:W-:Y:S05]  /*14ca0*/  WARPSYNC.COLLECTIVE R15, `(.L_x_1292) ;  /* 0x000000000f087348 */ /* 0x002fea0003c00000 */
[----:B------:R0:W2:Y:S02]  /*14cb0*/  SHFL.IDX P6, R14, R13, R12, R11 ;  /* 0x0000000c0d0e7389 */ /* 0x0000a400000c000b */
[----:B012---:R-:W-:Y:S01]  /*14cc0*/  ENDCOLLECTIVE ;  /* 0x000000000000791b */ /* 0x007fe20003800000 */
.L_x_1292:
[----:B------:R-:W-:Y:S05]  /*14cd0*/  BSYNC B0 ;  /* 0x0000000000007941 */ /* 0x000fea0003800000 */
.L_x_1291:
[----:B------:R-:W-:Y:S05]  /*14ce0*/  BRA `(.L_x_1293) ;  /* 0xffffffe800cc7947 */ /* 0x000fea000383ffff */
.L_x_1241:
[----:B------:R-:W-:Y:S01]  /*14cf0*/  BSSY B1, `(.L_x_1294) ;  /* 0x0000006000017945 */ /* 0x000fe20003800000 */
[----:B------:R-:W-:-:S07]  /*14d00*/  IMAD.MOV.U32 R15, RZ, RZ, -0x1 ;  /* 0xffffffffff0f7424 */ /* 0x000fce00078e00ff */
[----:B012---:R-:W-:Y:S05]  /*14d10*/  WARPSYNC.COLLECTIVE R15, `(.L_x_1295) ;  /* 0x000000000f0c7348 */ /* 0x007fea0003c00000 */
[----:B------:R-:W-:Y:S02]  /*14d20*/  ELECT P6, UR62, PT ;  /* 0x00000000003e782f */ /* 0x000fe400038c0000 */
[----:B------:R-:W-:Y:S01]  /*14d30*/  MOV R14, UR62 ;  /* 0x0000003e000e7c02 */ /* 0x000fe20008000f00 */
[----:B012---:R-:W-:Y:S10]  /*14d40*/  ENDCOLLECTIVE ;  /* 0x000000000000791b */ /* 0x007ff40003800000 */
.L_x_1295:
[----:B------:R-:W-:Y:S05]  /*14d50*/  BSYNC B1 ;  /* 0x0000000000017941 */ /* 0x000fea0003800000 */
.L_x_1294:
[----:B------:R-:W-:Y:S05]  /*14d60*/  BRA `(.L_x_1296) ;  /* 0xffffffe800c47947 */ /* 0x000fea000383ffff */
.L_x_1243:
[----:B-1----:R1:W2:Y:S02]  /*14d70*/  SYNCS.PHASECHK.TRANS64.TRYWAIT P0, [R6+URZ], R5 ;  /* 0x00000005060075a7 */ /* 0x0022a4000800017f */
[----:B--2---:R-:W-:Y:S05]  /*14d80*/  @!P0 NANOSLEEP.SYNCS 0x989680 ;  /* 0x009896800000895d */ /* 0x004fea0003900000 */
[----:B------:R-:W2:Y:S02]  /*14d90*/  @!P0 SYNCS.PHASECHK.TRANS64 P0, [R6+URZ], R5 ;  /* 0x00000005060085a7 */ /* 0x000ea4000800007f */
[----:B--2---:R-:W-:Y:S05]  /*14da0*/  @!P0 BRA `(.L_x_1243) ;  /* 0xfffffffc00f08947 */ /* 0x004fea000383ffff */
[----:B------:R-:W-:Y:S05]  /*14db0*/  BRA `(.L_x_1297) ;  /* 0xffffffec00007947 */ /* 0x000fea000383ffff */
.L_x_1244:
[----:B--2---:R2:W3:Y:S02]  /*14dc0*/  SYNCS.PHASECHK.TRANS64.TRYWAIT P0, [R7+URZ], R2 ;  /* 0x00000002070075a7 */ /* 0x0044e4000800017f */
[----:B---3--:R-:W-:Y:S05]  /*14dd0*/  @!P0 NANOSLEEP.SYNCS 0x989680 ;  /* 0x009896800000895d */ /* 0x008fea0003900000 */
[----:B------:R-:W3:Y:S02]  /*14de0*/  @!P0 SYNCS.PHASECHK.TRANS64 P0, [R7+URZ], R2 ;  /* 0x00000002070085a7 */ /* 0x000ee4000800007f */
[----:B---3--:R-:W-:Y:S05]  /*14df0*/  @!P0 BRA `(.L_x_1244) ;  /* 0xfffffffc00f08947 */ /* 0x008fea000383ffff */
[----:B------:R-:W-:Y:S05]  /*14e00*/  BRA `(.L_x_1298) ;  /* 0xffffffe800f47947 */ /* 0x000fea000383ffff */
.L_x_1246:
[----:B---3--:R3:W4:Y:S02]  /*14e10*/  SYNCS.PHASECHK.TRANS64.TRYWAIT P0, [R4+URZ], R5 ;  /* 0x00000005040075a7 */ /* 0x008724000800017f */
[----:B----4-:R-:W-:Y:S05]  /*14e20*/  @!P0 NANOSLEEP.SYNCS 0x989680 ;  /* 0x009896800000895d */ /* 0x010fea0003900000 */
[----:B------:R-:W4:Y:S02]  /*14e30*/  @!P0 SYNCS.PHASECHK.TRANS64 P0, [R4+URZ], R5 ;  /* 0x00000005040085a7 */ /* 0x000f24000800007f */
[----:B----4-:R-:W-:Y:S05]  /*14e40*/  @!P0 BRA `(.L_x_1246) ;  /* 0xfffffffc00f08947 */ /* 0x010fea000383ffff */
[----:B------:R-:W-:Y:S05]  /*14e50*/  BRA `(.L_x_1299) ;  /* 0xffffffe800fc7947 */ /* 0x000fea000383ffff */
.L_x_1300:
        /* <DEDUP_REMOVED lines=10> */
.L_x_2660:


//--------------------- .text._ZN7cutlass13device_kernelIN5flash11enable_sm90INS1_16FlashAttnFwdSm90INS1_25CollectiveMainloopFwdSm90ILi2EN4cute5tupleIJNS5_1CILi1EEES8_S8_EEENS6_IJNS7_ILi128EEENS7_ILi96EEENS7_ILi192EEEEEELi128ENS_6half_tEfNS_4arch4Sm90ELb0ELb1ELb0ELb1ELb0ELb1ELb0ELb1ELb1ELb0ELb0ELb0EEENS1_21CollectiveEpilogueFwdINS6_IJSA_SA_SB_EEES9_SE_SG_Li256ELb1ELb0ELb0ELb0EEENS1_36VarlenDynamicPersistentTileSchedulerILi128ELi96ELi256ELi32ELb0ELb0ELb1ELb1ELb0ELb1EEEEEEEEEvNT_6ParamsE --------------------------
	.section	.text._ZN7cutlass13device_kernelIN5flash11enable_sm90INS1_16FlashAttnFwdSm90INS1_25CollectiveMainloopFwdSm90ILi2EN4cute5tupleIJNS5_1CILi1EEES8_S8_EEENS6_IJNS7_ILi128EEENS7_ILi96EEENS7_ILi192EEEEEELi128ENS_6half_tEfNS_4arch4Sm90ELb0ELb1ELb0ELb1ELb0ELb1ELb0ELb1ELb1ELb0ELb0ELb0EEENS1_21CollectiveEpilogueFwdINS6_IJSA_SA_SB_EEES9_SE_SG_Li256ELb1ELb0ELb0ELb0EEENS1_36VarlenDynamicPersistentTileSchedulerILi128ELi96ELi256ELi32ELb0ELb0ELb1ELb1ELb0ELb1EEEEEEEEEvNT_6ParamsE,"ax",@progbits
	.align	128
.text._ZN7cutlass13device_kernelIN5flash11enable_sm90INS1_16FlashAttnFwdSm90INS1_25CollectiveMainloopFwdSm90ILi2EN4cute5tupleIJNS5_1CILi1EEES8_S8_EEENS6_IJNS7_ILi128EEENS7_ILi96EEENS7_ILi192EEEEEELi128ENS_6half_tEfNS_4arch4Sm90ELb0ELb1ELb0ELb1ELb0ELb1ELb0ELb1ELb1ELb0ELb0ELb0EEENS1_21CollectiveEpilogueFwdINS6_IJSA_SA_SB_EEES9_SE_SG_Li256ELb1ELb0ELb0ELb0EEENS1_36VarlenDynamicPersistentTileSchedulerILi128ELi96ELi256ELi32ELb0ELb0ELb1ELb1ELb0ELb1EEEEEEEEEvNT_6ParamsE:
        .type           _ZN7cutlass13device_kernelIN5flash11enable_sm90INS1_16FlashAttnFwdSm90INS1_25CollectiveMainloopFwdSm90ILi2EN4cute5tupleIJNS5_1CILi1EEES8_S8_EEENS6_IJNS7_ILi128EEENS7_ILi96EEENS7_ILi192EEEEEELi128ENS_6half_tEfNS_4arch4Sm90ELb0ELb1ELb0ELb1ELb0ELb1ELb0ELb1ELb1ELb0ELb0ELb0EEENS1_21CollectiveEpilogueFwdINS6_IJSA_SA_SB_EEES9_SE_SG_Li256ELb1ELb0ELb0ELb0EEENS1_36VarlenDynamicPersistentTileSchedulerILi128ELi96ELi256ELi32ELb0ELb0ELb1ELb1ELb0ELb1EEEEEEEEEvNT_6ParamsE,@function
        .size           _ZN7cutlass13device_kernelIN5flash11enable_sm90INS1_16FlashAttnFwdSm90INS1_25CollectiveMainloopFwdSm90ILi2EN4cute5tupleIJNS5_1CILi1EEES8_S8_EEENS6_IJNS7_ILi128EEENS7_ILi96EEENS7_ILi192EEEEEELi128ENS_6half_tEfNS_4arch4Sm90ELb0ELb1ELb0ELb1ELb0ELb1ELb0ELb1ELb1ELb0ELb0ELb0EEENS1_21CollectiveEpilogueFwdINS6_IJSA_SA_SB_EEES9_SE_SG_Li256ELb1ELb0ELb0ELb0EEENS1_36VarlenDynamicPersistentTileSchedulerILi128ELi96ELi256ELi32ELb0ELb0ELb1ELb1ELb0ELb1EEEEEEEEEvNT_6ParamsE,(.L_x_2661 - _ZN7cutlass13device_kernelIN5flash11enable_sm90INS1_16FlashAttnFwdSm90INS1_25CollectiveMainloopFwdSm90ILi2EN4cute5tupleIJNS5_1CILi1EEES8_S8_EEENS6_IJNS7_ILi128EEENS7_ILi96EEENS7_ILi192EEEEEELi128ENS_6half_tEfNS_4arch4Sm90ELb0ELb1ELb0ELb1ELb0ELb1ELb0ELb1ELb1ELb0ELb0ELb0EEENS1_21CollectiveEpilogueFwdINS6_IJSA_SA_SB_EEES9_SE_SG_Li256ELb1ELb0ELb0ELb0EEENS1_36VarlenDynamicPersistentTileSchedulerILi128ELi96ELi256ELi32ELb0ELb0ELb1ELb1ELb0ELb1EEEEEEEEEvNT_6ParamsE)
        .other          _ZN7cutlass13device_kernelIN5flash11enable_sm90INS1_16FlashAttnFwdSm90INS1_25CollectiveMainloopFwdSm90ILi2EN4cute5tupleIJNS5_1CILi1EEES8_S8_EEENS6_IJNS7_ILi128EEENS7_ILi96EEENS7_ILi192EEEEEELi128ENS_6half_tEfNS_4arch4Sm90ELb0ELb1ELb0ELb1ELb0ELb1ELb0ELb1ELb1ELb0ELb0ELb0EEENS1_21CollectiveEpilogueFwdINS6_IJSA_SA_SB_EEES9_SE_SG_Li256ELb1ELb0ELb0ELb0EEENS1_36VarlenDynamicPersistentTileSchedulerILi128ELi96ELi256ELi32ELb0ELb0ELb1ELb1ELb0ELb1EEEEEEEEEvNT_6ParamsE,@"STO_CUDA_ENTRY STV_DEFAULT"
_ZN7cutlass13device_kernelIN5flash11enable_sm90INS1_16FlashAttnFwdSm90INS1_25CollectiveMainloopFwdSm90ILi2EN4cute5tupleIJNS5_1CILi1EEES8_S8_EEENS6_IJNS7_ILi128EEENS7_ILi96EEENS7_ILi192EEEEEELi128ENS_6half_tEfNS_4arch4Sm90ELb0ELb1ELb0ELb1ELb0ELb1ELb0ELb1ELb1ELb0ELb0ELb0EEENS1_21CollectiveEpilogueFwdINS6_IJSA_SA_SB_EEES9_SE_SG_Li256ELb1ELb0ELb0ELb0EEENS1_36VarlenDynamicPersistentTileSchedulerILi128ELi96ELi256ELi32ELb0ELb0ELb1ELb1ELb0ELb1EEEEEEEEEvNT_6ParamsE:
        /* <DEDUP_REMOVED lines=27> */
.L_x_1302:
[----:B------:R-:W-:Y:S05]  /*01b0*/  BSYNC B0 ;  /* 0x0000000000007941 */ /* 0x000fea0003800000 */
.L_x_1301:
        /* <DEDUP_REMOVED lines=41> */
.L_x_1303:
        /* <DEDUP_REMOVED lines=22> */
.L_x_1304:
        /* <DEDUP_REMOVED lines=18> */
.L_x_1305:
        /* <DEDUP_REMOVED lines=22> */
.L_x_1306:
        /* <DEDUP_REMOVED lines=22> */
.L_x_1307:
[----:B------:R-:W-:Y:S01]  /*0990*/  PLOP3.LUT P0, PT, PT, PT, UP0, 0x80, 0x0 ;  /* 0x000000000000781c */ /* 0x000fe20003f0f008 */
[----:B------:R-:W-:Y:S01]  /*09a0*/  UMOV UR60, 0x1 ;  /* 0x00000001003c7882 */ /* 0x000fe20000000000 */
[----:B------:R-:W-:Y:S01]  /*09b0*/  NOP ;  /* 0x0000000000007918 */ /* 0x000fe20000000000 */
[----:B------:R-:W-:Y:S01]  /*09c0*/  USEL UR60, UR60, 0x2, !UP0 ;  /* 0x000000023c3c7887 */ /* 0x000fe2000c000000 */
[----:B------:R-:W-:Y:S01]  /*09d0*/  BSSY B7, `(.L_x_1308) ;  /* 0x000259e000077945 */ /* 0x000fe20003800000 */
[----:B012-4-:R-:W-:Y:S08]  /*09e0*/  BAR.SYNC.DEFER_BLOCKING 0x0 ;  /* 0x0000000000007b1d */ /* 0x017ff00000010000 */
[----:B------:R-:W-:Y:S05]  /*09f0*/  @!P0 BRA `(.L_x_1309) ;  /* 0x000001f000888947 */ /* 0x000fea0003800000 */
.L_x_1310:
[----:B------:R-:W-:-:S08]  /*0a00*/  NOP ;  /* 0x0000000000007918 */ /* 0x000fd00000000000 */
[----:B------:R-:W0:Y:S02]  /*0a10*/  USETMAXREG.TRY_ALLOC.CTAPOOL UP0, 0xf0 ;  /* 0x000000f0000079c8 */ /* 0x000e240008000600 */
[----:B0-----:R-:W-:-:S13]  /*0a20*/  PLOP3.LUT P0, PT, PT, PT, UP0, 0x80, 0x0 ;  /* 0x000000000000781c */ /* 0x001fda0003f0f008 */
[----:B------:R-:W-:Y:S05]  /*0a30*/  @!P0 BRA `(.L_x_1310) ;  /* 0xfffffffc00f08947 */ /* 0x000fea000383ffff */
[----:B------:R-:W0:Y:S08]  /*0a40*/  S2UR UR5, SR_CgaCtaId ;  /* 0x00000000000579c3 */ /* 0x000e300000008800 */
[----:B------:R-:W-:Y:S06]  /*0a50*/  BAR.ARV 0x8, 0x120 ;  /* 0x0204800000007b1d */ /* 0x000fec0000002000 */
[----:B------:R-:W-:-:S02]  /*0a60*/  UMOV UR4, 0x400 ;  /* 0x0000040000047882 */ /* 0x000fc40000000000 */
[----:B------:R-:W-:Y:S01]  /*0a70*/  BAR.SYNC.DEFER_BLOCKING 0x5, 0x120 ;  /* 0x0144800000007b1d */ /* 0x000fe20000010000 */
[----:B0-----:R-:W-:-:S06]  /*0a80*/  ULEA UR4, UR5, UR4, 0x18 ;  /* 0x0000000405047291 */ /* 0x001fcc000f8ec03f */
[----:B------:R-:W-:Y:S01]  /*0a90*/  IMAD.U32 R18, RZ, RZ, UR4 ;  /* 0x00000004ff127e24 */ /* 0x000fe2000f8e00ff */
[----:B------:R-:W-:-:S04]  /*0aa0*/  ULDC UR4, c[0x0][0xc14] ;  /* 0x0003050000047ab9 */ /* 0x000fc80000000800 */
[----:B------:R-:W0:Y:S01]  /*0ab0*/  LDS.128 R168, [R18+0x2a8d0] ;  /* 0x02a8d00012a87984 */ /* 0x000e220000000c00 */
[----:B------:R-:W-:Y:S06]  /*0ac0*/  BAR.ARV 0x4, 0x120 ;  /* 0x0104800000007b1d */ /* 0x000fec0000002000 */
[----:B0-----:R-:W-:-:S13]  /*0ad0*/  ISETP.GE.AND P0, PT, R171, UR4, PT ;  /* 0x00000004ab007c0c */ /* 0x001fda000bf06270 */
[----:B------:R-:W-:Y:S05]  /*0ae0*/  @P0 BRA `(.L_x_1311) ;  /* 0x0000025800300947 */ /* 0x000fea0003800000 */
[----:B------:R-:W-:Y:S01]  /*0af0*/  VIADD R188, R4, 0xffffff80 ;  /* 0xffffff8004bc7836 */ /* 0x000fe20000000000 */
[----:B------:R-:W-:Y:S01]  /*0b00*/  R2UR UR4, R18 ;  /* 0x00000000120472ca */ /* 0x000fe200000e0000 */
[----:B------:R-:W-:Y:S01]  /*0b10*/  ULOP3.LUT UR5, UR60, 0x1, URZ, 0xfc, !UPT ;  /* 0x000000013c057892 */ /* 0x000fe2000f8efc3f */
[----:B------:R-:W-:Y:S01]  /*0b20*/  IMAD.MOV.U32 R184, RZ, RZ, RZ ;  /* 0x000000ffffb87224 */ /* 0x000fe200078e00ff */
[----:B------:R-:W-:Y:S02]  /*0b30*/  CS2R R160, SRZ ;  /* 0x0000000000a07805 */ /* 0x000fe4000001ff00 */
[----:B------:R-:W-:Y:S01]  /*0b40*/  SHF.R.S32.HI R3, RZ, 0x1f, R188 ;  /* 0x0000001fff037819 */ /* 0x000fe200000114bc */
[----:B------:R-:W-:Y:S02]  /*0b50*/  IMAD.MOV.U32 R19, RZ, RZ, RZ ;  /* 0x000000ffff137224 */ /* 0x000fe400078e00ff */
[----:B------:R-:W-:Y:S01]  /*0b60*/  IMAD.MOV.U32 R167, RZ, RZ, RZ ;  /* 0x000000ffffa77224 */ /* 0x000fe200078e00ff */
[----:B------:R-:W-:-:S02]  /*0b70*/  LEA.HI R0, R3, R188, RZ, 0x7 ;  /* 0x000000bc03007211 */ /* 0x000fc400078f38ff */
[CC--:B------:R-:W-:Y:S02]  /*0b80*/  LEA.HI R2, R3.reuse, R188.reuse, RZ, 0x4 ;  /* 0x000000bc03027211 */ /* 0x0c0fe400078f20ff */
[----:B------:R-:W-:Y:S01]  /*0b90*/  LOP3.LUT R191, R0, 0xffffff80, RZ, 0xc0, !PT ;  /* 0xffffff8000bf7812 */ /* 0x000fe200078ec0ff */
[----:B------:R-:W-:Y:S01]  /*0ba0*/  UIADD3 UR4, UR4, 0xc400, URZ ;  /* 0x0000c40004047890 */ /* 0x000fe2000fffe03f */
[----:B------:R-:W-:Y:S02]  /*0bb0*/  SHF.R.S32.HI R5, RZ, 0x4, R2 ;  /* 0x00000004ff057819 */ /* 0x000fe40000011402 */
[----:B------:R-:W-:Y:S01]  /*0bc0*/  LEA.HI R180, R3, R188, RZ, 0x3 ;  /* 0x000000bc03b47211 */ /* 0x000fe200078f18ff */
[----:B------:R-:W-:Y:S01]  /*0bd0*/  IMAD.IADD R191, R188, 0x1, -R191 ;  /* 0x00000001bcbf7824 */ /* 0x000fe200078e0abf */
[----:B------:R-:W-:Y:S02]  /*0be0*/  LEA.HI R4, R2, R5, RZ, 0x1 ;  /* 0x0000000502047211 */ /* 0x000fe400078f08ff */
[----:B------:R-:W-:-:S02]  /*0bf0*/  SHF.R.S32.HI R201, RZ, 0x7, R0 ;  /* 0x00000007ffc97819 */ /* 0x000fc40000011400 */
[----:B------:R-:W-:Y:S02]  /*0c00*/  SHF.R.S32.HI R8, RZ, 0x1f, R191 ;  /* 0x0000001fff087819 */ /* 0x000fe400000114bf */
[----:B------:R-:W-:Y:S02]  /*0c10*/  LEA.HI R0, R0, R201, RZ, 0x1 ;  /* 0x000000c900007211 */ /* 0x000fe400078f08ff */
[CC--:B------:R-:W-:Y:S02]  /*0c20*/  LEA.HI R7, R8.reuse, R191.reuse, RZ, 0x2 ;  /* 0x000000bf08077211 */ /* 0x0c0fe400078f10ff */
[----:B------:R-:W-:Y:S02]  /*0c30*/  LEA.HI R8, R8, R191, RZ, 0x5 ;  /* 0x000000bf08087211 */ /* 0x000fe400078f28ff */
[--C-:B------:R-:W-:Y:S02]  /*0c40*/  SHF.R.S32.HI R9, RZ, 0x2, R7.reuse ;  /* 0x00000002ff097819 */ /* 0x100fe40000011407 */
[----:B------:R-:W-:-:S02]  /*0c50*/  SHF.R.S32.HI R6, RZ, 0x1f, R7 ;  /* 0x0000001fff067819 */ /* 0x000fc40000011407 */
[----:B------:R-:W-:Y:S02]  /*0c60*/  SHF.R.S32.HI R8, RZ, 0x5, R8 ;  /* 0x00000005ff087819 */ /* 0x000fe40000011408 */
[----:B------:R-:W-:Y:S02]  /*0c70*/  LEA.HI R10, R6, R9, RZ, 0x3 ;  /* 0x00000009060a7211 */ /* 0x000fe400078f18ff */
[----:B------:R-:W-:Y:S02]  /*0c80*/  LOP3.LUT R6, R4, 0x1ffffffe, RZ, 0xc0, !PT ;  /* 0x1ffffffe04067812 */ /* 0x000fe400078ec0ff */
[----:B------:R-:W-:Y:S02]  /*0c90*/  LOP3.LUT R10, R10, 0xfffffff8, RZ, 0xc0, !PT ;  /* 0xfffffff80a0a7812 */ /* 0x000fe400078ec0ff */
[----:B------:R-:W-:Y:S01]  /*0ca0*/  LEA.HI R4, R3, R188, RZ, 0x5 ;  /* 0x000000bc03047211 */ /* 0x000fe200078f28ff */
[----:B------:R-:W-:Y:S01]  /*0cb0*/  IMAD.IADD R6, R5, 0x1, -R6 ;  /* 0x0000000105067824 */ /* 0x000fe200078e0a06 */
[----:B------:R-:W-:-:S02]  /*0cc0*/  IADD3 R9, R9, -R10, RZ ;  /* 0x8000000a09097210 */ /* 0x000fc40007ffe0ff */
[----:B------:R-:W-:Y:S02]  /*0cd0*/  LEA.HI R10, R3, R188, RZ, 0x2 ;  /* 0x000000bc030a7211 */ /* 0x000fe400078f10ff */
[----:B------:R-:W-:Y:S02]  /*0ce0*/  LOP3.LUT R3, R2, 0x3fffff0, RZ, 0xc0, !PT ;  /* 0x03fffff002037812 */ /* 0x000fe400078ec0ff */
[----:B------:R-:W-:Y:S02]  /*0cf0*/  LOP3.LUT R5, R180, 0x1ffffff8, RZ, 0xc0, !PT ;  /* 0x1ffffff8b4057812 */ /* 0x000fe400078ec0ff */
[----:B------:R-:W-:Y:S01]  /*0d00*/  LOP3.LUT R11, R10, 0xfffffffc, RZ, 0xc0, !PT ;  /* 0xfffffffc0a0b7812 */ /* 0x000fe200078ec0ff */
[C---:B------:R-:W-:Y:S01]  /*0d10*/  IMAD.IADD R3, R188.reuse, 0x1, -R3 ;  /* 0x00000001bc037824 */ /* 0x040fe200078e0a03 */
[--C-:B------:R-:W-:Y:S01]  /*0d20*/  SHF.R.S32.HI R162, RZ, 0x2, R10.reuse ;  /* 0x00000002ffa27819 */ /* 0x100fe2000001140a */
[C---:B------:R-:W-:Y:S01]  /*0d30*/  IMAD.IADD R5, R188.reuse, 0x1, -R5 ;  /* 0x00000001bc057824 */ /* 0x040fe200078e0a05 */
[----:B------:R-:W-:Y:S01]  /*0d40*/  SHF.R.S32.HI R13, RZ, 0x1f, R10 ;  /* 0x0000001fff0d7819 */ /* 0x000fe2000001140a */
[----:B------:R-:W-:Y:S01]  /*0d50*/  IMAD.IADD R188, R188, 0x1, -R11 ;  /* 0x00000001bcbc7824 */ /* 0x000fe200078e0a0b */
[----:B------:R-:W-:Y:S01]  /*0d60*/  SHF.R.S32.HI R4, RZ, 0x5, R4 ;  /* 0x00000005ff047819 */ /* 0x000fe20000011404 */
[----:B------:R-:W-:Y:S01]  /*0d70*/  VIADD R185, R162, 0x40 ;  /* 0x00000040a2b97836 */ /* 0x000fe20000000000 */
[----:B------:R-:W-:Y:S01]  /*0d80*/  LEA.HI R13, R13, R162, RZ, 0x3 ;  /* 0x000000a20d0d7211 */ /* 0x000fe200078f18ff */
[----:B------:R-:W-:Y:S01]  /*0d90*/  IMAD.SHL.U32 R22, R188, 0x8, RZ ;  /* 0x00000008bc167824 */ /* 0x000fe200078e00ff */
[----:B------:R-:W-:Y:S01]  /*0da0*/  LOP3.LUT R0, R0, 0x3fffffe, RZ, 0xc0, !PT ;  /* 0x03fffffe00007812 */ /* 0x000fe200078ec0ff */
[C---:B------:R-:W-:Y:S01]  /*0db0*/  IMAD R3, R4.reuse, 0x10, R3 ;  /* 0x0000001004037824 */ /* 0x040fe200078e0203 */
[----:B------:R-:W-:Y:S01]  /*0dc0*/  LOP3.LUT R13, R13, 0xfffffff8, RZ, 0xc0, !PT ;  /* 0xfffffff80d0d7812 */ /* 0x000fe200078ec0ff */
[----:B------:R-:W-:Y:S01]  /*0dd0*/  IMAD.SHL.U32 R176, R4, 0x200, RZ ;  /* 0x0000020004b07824 */ /* 0x000fe200078e00ff */
[----:B------:R-:W-:Y:S01]  /*0de0*/  IADD3 R165, R22, 0x20, RZ ;  /* 0x0000002016a57810 */ /* 0x000fe20007ffe0ff */
[----:B------:R-:W-:Y:S01]  /*0df0*/  IMAD.SHL.U32 R172, R185, 0x40, RZ ;  /* 0x00000040b9ac7824 */ /* 0x000fe200078e00ff */
[----:B------:R-:W-:Y:S01]  /*0e00*/  SHF.R.S32.HI R2, RZ, 0x1f, R185 ;  /* 0x0000001fff027819 */ /* 0x000fe200000114b9 */
[----:B------:R-:W-:Y:S01]  /*0e10*/  IMAD.IADD R190, R162, 0x1, -R13 ;  /* 0x00000001a2be7824 */ /* 0x000fe200078e0a0d */
[----:B------:R-:W-:Y:S01]  /*0e20*/  SHF.R.S32.HI R4, RZ, 0x1f, R165 ;  /* 0x0000001fff047819 */ /* 0x000fe200000114a5 */
[----:B------:R-:W-:Y:S01]  /*0e30*/  IMAD R202, R3, 0x8, R6 ;  /* 0x0000000803ca7824 */ /* 0x000fe200078e0206 */
[----:B------:R-:W-:Y:S01]  /*0e40*/  LEA.HI R2, R2, R185, RZ, 0x3 ;  /* 0x000000b902027211 */ /* 0x000fe200078f18ff */
[----:B------:R-:W-:Y:S01]  /*0e50*/  IMAD.SHL.U32 R174, R190, 0x40, RZ ;  /* 0x00000040beae7824 */ /* 0x000fe200078e00ff */
[-C--:B------:R-:W-:Y:S01]  /*0e60*/  LEA.HI R3, R4, R165.reuse, RZ, 0x6 ;  /* 0x000000a504037211 */ /* 0x080fe200078f30ff */
[----:B------:R-:W-:Y:S01]  /*0e70*/  VIADD R166, R22, 0x40 ;  /* 0x0000004016a67836 */ /* 0x000fe20000000000 */
[----:B------:R-:W-:Y:S01]  /*0e80*/  LOP3.LUT R172, R172, 0x1c0, RZ, 0xc0, !PT ;  /* 0x000001c0acac7812 */ /* 0x000fe200078ec0ff */
[----:B------:R-:W-:Y:S01]  /*0e90*/  IMAD.SHL.U32 R2, R2, 0x40, RZ ;  /* 0x0000004002027824 */ /* 0x000fe200078e00ff */
[----:B------:R-:W-:Y:S01]  /*0ea0*/  LOP3.LUT R174, R174, 0x1c0, RZ, 0xc0, !PT ;  /* 0x000001c0aeae7812 */ /* 0x000fe200078ec0ff */
[----:B------:R-:W-:Y:S01]  /*0eb0*/  IMAD.SHL.U32 R3, R3, 0x80, RZ ;  /* 0x0000008003037824 */ /* 0x000fe200078e00ff */
[----:B------:R-:W-:Y:S01]  /*0ec0*/  LEA.HI R189, R4, R165, RZ, 0x3 ;  /* 0x000000a504bd7211 */ /* 0x000fe200078f18ff */
[----:B------:R-:W-:Y:S01]  /*0ed0*/  IMAD.SHL.U32 R178, R5, 0x8, RZ ;  /* 0x0000000805b27824 */ /* 0x000fe200078e00ff */
[----:B------:R-:W-:Y:S01]  /*0ee0*/  SHF.R.U32.HI R200, RZ, 0x3, R172 ;  /* 0x00000003ffc87819 */ /* 0x000fe200000116ac */
[----:B------:R-:W-:Y:S01]  /*0ef0*/  IMAD.SHL.U32 R16, R188, 0x4, RZ ;  /* 0x00000004bc107824 */ /* 0x000fe200078e00ff */
[----:B------:R-:W-:Y:S01]  /*0f00*/  SHF.R.U32.HI R175, RZ, 0x3, R174 ;  /* 0x00000003ffaf7819 */ /* 0x000fe200000116ae */
[----:B------:R-:W-:Y:S01]  /*0f10*/  IMAD.SHL.U32 R202, R202, 0x8, RZ ;  /* 0x00000008caca7824 */ /* 0x000fe200078e00ff */
[----:B------:R-:W-:-:S02]  /*0f20*/  LOP3.LUT R4, R174, 0x38, R189, 0xf8, !PT ;  /* 0x00000038ae047812 */ /* 0x000fc400078ef8bd */
[----:B------:R-:W-:Y:S02]  /*0f30*/  LOP3.LUT R13, R172, 0x38, R189, 0xf8, !PT ;  /* 0x00000038ac0d7812 */ /* 0x000fe400078ef8bd */
[----:B------:R-:W-:Y:S02]  /*0f40*/  SHF.R.S32.HI R11, RZ, 0x1f, R166 ;  /* 0x0000001fff0b7819 */ /* 0x000fe400000114a6 */
[----:B------:R-:W-:Y:S02]  /*0f50*/  LOP3.LUT R177, R2, 0xfffffe00, RZ, 0xc0, !PT ;  /* 0xfffffe0002b17812 */ /* 0x000fe400078ec0ff */
[----:B------:R-:W-:Y:S02]  /*0f60*/  LOP3.LUT R3, R3, 0xffffe000, RZ, 0xc0, !PT ;  /* 0xffffe00003037812 */ /* 0x000fe400078ec0ff */
[----:B------:R-:W-:Y:S02]  /*0f70*/  LOP3.LUT R4, R4, R175, RZ, 0x3c, !PT ;  /* 0x000000af04047212 */ /* 0x000fe400078e3cff */
[----:B------:R-:W-:-:S02]  /*0f80*/  LOP3.LUT R2, R13, R200, RZ, 0x3c, !PT ;  /* 0x000000c80d027212 */ /* 0x000fc400078e3cff */
[CC--:B------:R-:W-:Y:S02]  /*0f90*/  LEA.HI R197, R11.reuse, R166.reuse, RZ, 0x3 ;  /* 0x000000a60bc57211 */ /* 0x0c0fe400078f18ff */
[-C--:B------:R-:W-:Y:S02]  /*0fa0*/  IADD3 R4, R4, R3.reuse, R176 ;  /* 0x0000000304047210 */ /* 0x080fe40007ffe0b0 */
[----:B------:R-:W-:Y:S02]  /*0fb0*/  IADD3 R195, R2, R3, R177 ;  /* 0x0000000302c37210 */ /* 0x000fe40007ffe0b1 */
[----:B------:R-:W-:Y:S02]  /*0fc0*/  LOP3.LUT R3, R172, 0x38, R197, 0xf8, !PT ;  /* 0x00000038ac037812 */ /* 0x000fe400078ef8c5 */
[----:B------:R-:W-:Y:S02]  /*0fd0*/  LEA.HI R11, R11, R166, RZ, 0x6 ;  /* 0x000000a60b0b7211 */ /* 0x000fe400078f30ff */
[----:B------:R-:W-:-:S02]  /*0fe0*/  LOP3.LUT R6, R3, R200, RZ, 0x3c, !PT ;  /* 0x000000c803067212 */ /* 0x000fc400078e3cff */
[----:B------:R-:W-:Y:S01]  /*0ff0*/  MOV R3, UR4 ;  /* 0x0000000400037c02 */ /* 0x000fe20008000f00 */
[----:B------:R-:W-:Y:S01]  /*1000*/  IMAD.SHL.U32 R11, R11, 0x80, RZ ;  /* 0x000000800b0b7824 */ /* 0x000fe200078e00ff */
[----:B------:R-:W-:Y:S02]  /*1010*/  LOP3.LUT R2, R174, 0x38, R197, 0xf8, !PT ;  /* 0x00000038ae027812 */ /* 0x000fe400078ef8c5 */
[----:B------:R-:W-:Y:S01]  /*1020*/  LEA R9, R8, R9, 0x4 ;  /* 0x0000000908097211 */ /* 0x000fe200078e20ff */
[----:B------:R0:W-:Y:S01]  /*1030*/  STL [R1+0x4], R3 ;  /* 0x0000040301007387 */ /* 0x0001e20000100800 */
[----:B------:R-:W-:Y:S02]  /*1040*/  LOP3.LUT R11, R11, 0xffffe000, RZ, 0xc0, !PT ;  /* 0xffffe0000b0b7812 */ /* 0x000fe400078ec0ff */
[----:B------:R-:W-:Y:S02]  /*1050*/  LOP3.LUT R2, R2, R175, RZ, 0x3c, !PT ;  /* 0x000000af02027212 */ /* 0x000fe400078e3cff */
[----:B------:R-:W-:-:S02]  /*1060*/  IADD3 R0, R201, -R0, RZ ;  /* 0x80000000c9007210 */ /* 0x000fc40007ffe0ff */
[-C--:B------:R-:W-:Y:S02]  /*1070*/  IADD3 R196, R2, R11.reuse, R176 ;  /* 0x0000000b02c47210 */ /* 0x080fe40007ffe0b0 */
[----:B------:R-:W-:Y:S01]  /*1080*/  LOP3.LUT R2, R172, 0x38, R22, 0xf8, !PT ;  /* 0x00000038ac027812 */ /* 0x000fe200078ef816 */
[----:B------:R-:W-:Y:S01]  /*1090*/  IMAD R179, R0, 0x40, R9 ;  /* 0x0000004000b37824 */ /* 0x000fe200078e0209 */
[----:B------:R-:W-:Y:S01]  /*10a0*/  IADD3 R6, R6, R11, R177 ;  /* 0x0000000b06067210 */ /* 0x000fe20007ffe0b1 */
[----:B------:R-:W-:Y:S01]  /*10b0*/  IMAD.U32 R0, RZ, RZ, UR5 ;  /* 0x00000005ff007e24 */ /* 0x000fe2000f8e00ff */
[----:B------:R-:W-:Y:S02]  /*10c0*/  LOP3.LUT R0, R7, 0x7ffffffc, RZ, 0xc0, !PT ;  /* 0x7ffffffc07007812 */ /* 0x000fe400078ec0ff */
[----:B------:R-:W-:Y:S02]  /*10d0*/  LOP3.LUT R2, R177, R2, R200, 0xf6, !PT ;  /* 0x00000002b1027212 */ /* 0x000fe400078ef6c8 */
[----:B------:R-:W-:Y:S01]  /*10e0*/  SHF.R.S32.HI R180, RZ, 0x3, R180 ;  /* 0x00000003ffb47819 */ /* 0x000fe200000114b4 */
[----:B------:R-:W-:Y:S01]  /*10f0*/  IMAD.IADD R173, R191, 0x1, -R0 ;  /* 0x00000001bfad7824 */ /* 0x000fe200078e0a00 */
[----:B------:R-:W-:-:S02]  /*1100*/  SHF.R.S32.HI R186, RZ, 0x1f, R162 ;  /* 0x0000001fffba7819 */ /* 0x000fc400000114a2 */
[----:B------:R-:W-:Y:S02]  /*1110*/  SHF.R.S32.HI R189, RZ, 0x3, R189 ;  /* 0x00000003ffbd7819 */ /* 0x000fe400000114bd */
[----:B------:R-:W-:Y:S02]  /*1120*/  SHF.R.S32.HI R197, RZ, 0x3, R197 ;  /* 0x00000003ffc57819 */ /* 0x000fe400000114c5 */
[----:B------:R-:W-:Y:S02]  /*1130*/  LEA R198, R2, UR4, 0x1 ;  /* 0x0000000402c67c11 */ /* 0x000fe4000f8e08ff */
[----:B------:R-:W-:Y:S02]  /*1140*/  LEA R199, R4, UR4, 0x1 ;  /* 0x0000000404c77c11 */ /* 0x000fe4000f8e08ff */
[----:B------:R-:W-:Y:S02]  /*1150*/  LEA R195, R195, UR4, 0x1 ;  /* 0x00000004c3c37c11 */ /* 0x000fe4000f8e08ff */
[----:B------:R-:W-:-:S02]  /*1160*/  LEA R196, R196, UR4, 0x1 ;  /* 0x00000004c4c47c11 */ /* 0x000fc4000f8e08ff */
[----:B0-----:R-:W-:-:S07]  /*1170*/  LEA R192, R6, UR4, 0x1 ;  /* 0x0000000406c07c11 */ /* 0x001fce000f8e08ff */
.L_x_1609:
[----:B------:R-:W-:Y:S01]  /*1180*/  ULDC.64 UR4, c[0x0][0xa28] ;  /* 0x00028a0000047ab9 */ /* 0x000fe20000000a00 */
[----:B0-2345:R-:W0:Y:S01]  /*1190*/  LDC.64 R4, c[0x0][0xa08] ;  /* 0x00028200ff047b82 */ /* 0x03de220000000a00 */
[----:B------:R-:W-:Y:S01]  /*11a0*/  ISETP.NE.U32.AND P0, PT, RZ, UR4, PT ;  /* 0x00000004ff007c0c */ /* 0x000fe2000bf05070 */
[----:B------:R-:W-:Y:S01]  /*11b0*/  IMAD.MOV.U32 R0, RZ, RZ, RZ ;  /* 0x000000ffff007224 */ /* 0x000fe200078e00ff */
[----:B------:R-:W-:Y:S01]  /*11c0*/  MOV R26, RZ ;  /* 0x000000ff001a7202 */ /* 0x000fe20000000f00 */
[----:B------:R-:W-:Y:S01]  /*11d0*/  ULDC.64 UR6, c[0x0][0x208] ;  /* 0x0000820000067ab9 */ /* 0x000fe20000000a00 */
[----:B------:R-:W-:Y:S01]  /*11e0*/  ISETP.NE.AND.EX P0, PT, RZ, UR5, PT, P0 ;  /* 0x00000005ff007c0c */ /* 0x000fe2000bf05300 */
[----:B------:R-:W-:Y:S02]  /*11f0*/  ULDC.64 UR4, c[0x0][0xa18] ;  /* 0x0002860000047ab9 */ /* 0x000fe40000000a00 */
[----:B------:R-:W-:-:S04]  /*1200*/  ISETP.NE.U32.AND P1, PT, RZ, UR4, PT ;  /* 0x00000004ff007c0c */ /* 0x000fc8000bf25070 */
[----:B------:R-:W-:Y:S01]  /*1210*/  ISETP.NE.AND.EX P1, PT, RZ, UR5, PT, P1 ;  /* 0x00000005ff007c0c */ /* 0x000fe2000bf25310 */
[----:B------:R-:W-:Y:S02]  /*1220*/  ULDC.64 UR4, c[0x0][0xa08] ;  /* 0x0002820000047ab9 */ /* 0x000fe40000000a00 */
[----:B------:R-:W-:-:S03]  /*1230*/  ISETP.NE.U32.AND P3, PT, RZ, UR4, PT ;  /* 0x00000004ff007c0c */ /* 0x000fc6000bf65070 */
[----:B------:R-:W1:Y:S01]  /*1240*/  @P0 LDC.64 R2, c[0x0][0xa28] ;  /* 0x00028a00ff020b82 */ /* 0x000e620000000a00 */
[----:B------:R-:W-:Y:S01]  /*1250*/  ISETP.NE.AND.EX P3, PT, RZ, UR5, PT, P3 ;  /* 0x00000005ff007c0c */ /* 0x000fe2000bf65330 */
[----:B0-----:R-:W-:-:S06]  /*1260*/  IMAD.WIDE R8, R171, 0x4, R4 ;  /* 0x00000004ab087825 */ /* 0x001fcc00078e0204 */
[----:B------:R-:W0:Y:S01]  /*1270*/  @P1 LDC.64 R6, c[0x0][0xa18] ;  /* 0x00028600ff061b82 */ /* 0x000e220000000a00 */
[----:B------:R-:W-:Y:S02]  /*1280*/  ULDC UR4, c[0x0][0x288] ;  /* 0x0000a20000047ab9 */ /* 0x000fe40000000800 */
[----:B------:R-:W-:Y:S01]  /*1290*/  IMAD.U32 R164, RZ, RZ, UR4 ;  /* 0x00000004ffa47e24 */ /* 0x000fe2000f8e00ff */
[----:B------:R-:W-:Y:S02]  /*12a0*/  ULDC.64 UR4, c[0x0][0x3f8] ;  /* 0x0000fe0000047ab9 */ /* 0x000fe40000000a00 */
[----:B------:R-:W-:Y:S01]  /*12b0*/  UISETP.NE.U32.AND UP0, UPT, UR4, URZ, UPT ;  /* 0x0000003f0400728c */ /* 0x000fe2000bf05070 */
[----:B------:R2:W5:Y:S03]  /*12c0*/  @P3 LDG.E R26, desc[UR6][R8.64] ;  /* 0x00000006081a3981 */ /* 0x000566000c1e1900 */
[----:B------:R-:W-:-:S03]  /*12d0*/  UISETP.NE.AND.EX UP0, UPT, UR5, URZ, UPT, UP0 ;  /* 0x0000003f0500728c */ /* 0x000fc6000bf05300 */
[----:B------:R-:W-:Y:S01]  /*12e0*/  ULDC.64 UR4, c[0x0][0xa20] ;  /* 0x0002880000047ab9 */ /* 0x000fe20000000a00 */
[----:B-1----:R-:W-:Y:S01]  /*12f0*/  @P0 IMAD.WIDE R2, R171, 0x4, R2 ;  /* 0x00000004ab020825 */ /* 0x002fe200078e0202 */
[----:B------:R-:W-:-:S04]  /*1300*/  ISETP.NE.U32.AND P2, PT, RZ, UR4, PT ;  /* 0x00000004ff007c0c */ /* 0x000fc8000bf45070 */
[----:B------:R2:W5:Y:S01]  /*1310*/  @P0 LDG.E R0, desc[UR6][R2.64] ;  /* 0x0000000602000981 */ /* 0x000562000c1e1900 */
[----:B0-----:R-:W-:-:S05]  /*1320*/  @P1 IMAD.WIDE R4, R171, 0x4, R6 ;  /* 0x00000004ab041825 */ /* 0x001fca00078e0206 */
[----:B------:R2:W5:Y:S01]  /*1330*/  @P1 LDG.E R164, desc[UR6][R4.64] ;  /* 0x0000000604a41981 */ /* 0x000562000c1e1900 */
[----:B------:R-:W-:Y:S02]  /*1340*/  ULDC UR6, c[0x0][0x404] ;  /* 0x0001010000067ab9 */ /* 0x000fe40000000800 */
[----:B------:R-:W-:Y:S01]  /*1350*/  USEL UR4, UR6, 0x1, UP0 ;  /* 0x0000000106047887 */ /* 0x000fe20008000000 */
[----:B------:R-:W-:Y:S02]  /*1360*/  ISETP.NE.AND.EX P2, PT, RZ, UR5, PT, P2 ;  /* 0x00000005ff007c0c */ /* 0x000fe4000bf45320 */
[----:B------:R-:W-:Y:S01]  /*1370*/  ULDC UR6, c[0x0][0x2e0] ;  /* 0x0000b80000067ab9 */ /* 0x000fe20000000800 */
[----:B------:R-:W-:Y:S01]  /*1380*/  ULDC UR7, c[0x0][0x338] ;  /* 0x0000ce0000077ab9 */ /* 0x000fe20000000800 */
[----:B------:R-:W-:Y:S01]  /*1390*/  UIMAD UR6, UR4, UR6, URZ ;  /* 0x00000006040672a4 */ /* 0x000fe2000f8e023f */
[----:B------:R-:W-:Y:S02]  /*13a0*/  IMAD.MOV.U32 R187, RZ, RZ, R169 ;  /* 0x000000ffffbb7224 */ /* 0x000fe400078e00a9 */
[----:B------:R-:W-:-:S02]  /*13b0*/  IMAD.MOV.U32 R182, RZ, RZ, R170 ;  /* 0x000000ffffb67224 */ /* 0x000fc400078e00aa */
[----:B------:R-:W-:Y:S01]  /*13c0*/  IMAD.MOV.U32 R183, RZ, RZ, R171 ;  /* 0x000000ffffb77224 */ /* 0x000fe200078e00ab */
[----:B--2---:R-:W-:Y:S06]  /*13d0*/  @P1 BRA `(.L_x_1312) ;  /* 0x0000000000281947 */ /* 0x004fec0003800000 */
[----:B------:R-:W-:Y:S02]  /*13e0*/  ULDC.64 UR4, c[0x0][0xa00] ;  /* 0x0002800000047ab9 */ /* 0x000fe40000000a00 */
[----:B------:R-:W-:-:S04]  /*13f0*/  ISETP.NE.U32.AND P0, PT, RZ, UR4, PT ;  /* 0x00000004ff007c0c */ /* 0x000fc8000bf05070 */
[----:B------:R-:W-:-:S13]  /*1400*/  ISETP.NE.AND.EX P0, PT, RZ, UR5, PT, P0 ;  /* 0x00000005ff007c0c */ /* 0x000fda000bf05300 */
[----:B------:R-:W-:Y:S05]  /*1410*/  @!P0 BRA `(.L_x_1312) ;  /* 0x0000000000188947 */ /* 0x000fea0003800000 */
[----:B------:R-:W0:Y:S01]  /*1420*/  LDC.64 R2, c[0x0][0xa00] ;  /* 0x00028000ff027b82 */ /* 0x000e220000000a00 */
[----:B------:R-:W-:Y:S01]  /*1430*/  ULDC.64 UR4, c[0x0][0x208] ;  /* 0x0000820000047ab9 */ /* 0x000fe20000000a00 */
[----:B0-----:R-:W-:-:S05]  /*1440*/  IMAD.WIDE R2, R171, 0x4, R2 ;  /* 0x00000004ab027825 */ /* 0x001fca00078e0202 */
[----:B-----5:R-:W2:Y:S04]  /*1450*/  LDG.E R164, desc[UR4][R2.64] ;  /* 0x0000000402a47981 */ /* 0x020ea8000c1e1900 */
[----:B------:R-:W2:Y:S02]  /*1460*/  LDG.E R5, desc[UR4][R2.64+0x4] ;  /* 0x0000040402057981 */ /* 0x000ea4000c1e1900 */
[----:B--2---:R-:W-:-:S07]  /*1470*/  IMAD.IADD R164, R5, 0x1, -R164 ;  /* 0x0000000105a47824 */ /* 0x004fce00078e0aa4 */
.L_x_1312:
[----:B------:R-:W-:Y:S01]  /*1480*/  MOV R2, UR7 ;  /* 0x0000000700027c02 */ /* 0x000fe20008000f00 */
[----:B------:R-:W-:Y:S01]  /*1490*/  IMAD.U32 R25, RZ, RZ, UR6 ;  /* 0x00000006ff197e24 */ /* 0x000fe2000f8e00ff */
[----:B------:R-:W-:Y:S06]  /*14a0*/  @!P2 BRA `(.L_x_1313) ;  /* 0x000000000014a947 */ /* 0x000fec0003800000 */
[----:B------:R-:W0:Y:S01]  /*14b0*/  LDC.64 R4, c[0x0][0xa20] ;  /* 0x00028800ff047b82 */ /* 0x000e220000000a00 */
[----:B------:R-:W-:Y:S01]  /*14c0*/  ULDC.64 UR4, c[0x0][0x208] ;  /* 0x0000820000047ab9 */ /* 0x000fe20000000a00 */
[----:B0-----:R-:W-:-:S05]  /*14d0*/  IMAD.WIDE R4, R171, 0x4, R4 ;  /* 0x00000004ab047825 */ /* 0x001fca00078e0204 */
[----:B------:R0:W5:Y:S01]  /*14e0*/  LDG.E R25, desc[UR4][R4.64] ;  /* 0x0000000404197981 */ /* 0x000162000c1e1900 */
[----:B------:R-:W-:Y:S05]  /*14f0*/  BRA `(.L_x_1314) ;  /* 0x0000000000147947 */ /* 0x000fea0003800000 */
.L_x_1313:
[----:B------:R-:W-:Y:S05]  /*1500*/  @!P3 BRA `(.L_x_1314) ;  /* 0x000000000010b947 */ /* 0x000fea0003800000 */
[----:B------:R-:W-:Y:S02]  /*1510*/  ULDC.64 UR4, c[0x0][0x208] ;  /* 0x0000820000047ab9 */ /* 0x000fe40000000a00 */
[----:B------:R-:W2:Y:S04]  /*1520*/  LDG.E R4, desc[UR4][R8.64] ;  /* 0x0000000408047981 */ /* 0x000ea8000c1e1900 */
[----:B------:R-:W2:Y:S02]  /*1530*/  LDG.E R25, desc[UR4][R8.64+0x4] ;  /* 0x0000040408197981 */ /* 0x000ea4000c1e1900 */
[----:B--2---:R-:W-:-:S07]  /*1540*/  IMAD.IADD R25, R25, 0x1, -R4 ;  /* 0x0000000119197824 */ /* 0x004fce00078e0a04 */
.L_x_1314:
[----:B------:R-:W-:Y:S01]  /*1550*/  ULDC.64 UR4, c[0x0][0xa10] ;  /* 0x0002840000047ab9 */ /* 0x000fe20000000a00 */
[----:B------:R-:W-:Y:S01]  /*1560*/  ULDC.64 UR6, c[0x0][0x208] ;  /* 0x0000820000067ab9 */ /* 0x000fe20000000a00 */
[----:B------:R-:W-:Y:S01]  /*1570*/  ISETP.NE.U32.AND P0, PT, RZ, UR4, PT ;  /* 0x00000004ff007c0c */ /* 0x000fe2000bf05070 */
[----:B------:R-:W1:Y:S03]  /*1580*/  LDC.64 R10, c[0x0][0x9e0] ;  /* 0x00027800ff0a7b82 */ /* 0x000e660000000a00 */
[----:B------:R-:W-:Y:S01]  /*1590*/  ISETP.NE.AND.EX P0, PT, RZ, UR5, PT, P0 ;  /* 0x00000005ff007c0c */ /* 0x000fe2000bf05300 */
[----:B------:R-:W-:Y:S02]  /*15a0*/  ULDC.64 UR4, c[0x0][0xa30] ;  /* 0x00028c0000047ab9 */ /* 0x000fe40000000a00 */
[----:B------:R-:W-:-:S04]  /*15b0*/  ISETP.NE.U32.AND P1, PT, RZ, UR4, PT ;  /* 0x00000004ff007c0c */ /* 0x000fc8000bf25070 */
[----:B------:R-:W-:-:S06]  /*15c0*/  ISETP.NE.AND.EX P1, PT, RZ, UR5, PT, P1 ;  /* 0x00000005ff007c0c */ /* 0x000fcc000bf25310 */
[----:B0-----:R-:W0:Y:S08]  /*15d0*/  @P0 LDC.64 R4, c[0x0][0xa10] ;  /* 0x00028400ff040b82 */ /* 0x001e300000000a00 */
[----:B------:R-:W2:Y:S01]  /*15e0*/  @P1 LDC.64 R6, c[0x0][0xa30] ;  /* 0x00028c00ff061b82 */ /* 0x000ea20000000a00 */
[----:B0-----:R-:W-:-:S05]  /*15f0*/  @P0 IMAD.WIDE R4, R171, 0x4, R4 ;  /* 0x00000004ab040825 */ /* 0x001fca00078e0204 */
[----:B------:R-:W3:Y:S04]  /*1600*/  @P0 LDG.E R3, desc[UR6][R4.64] ;  /* 0x0000000604030981 */ /* 0x000ee8000c1e1900 */
[----:B------:R-:W3:Y:S01]  /*1610*/  @P0 LDG.E R8, desc[UR6][R4.64+0x4] ;  /* 0x0000040604080981 */ /* 0x000ee2000c1e1900 */
[----:B-----5:R-:W-:Y:S02]  /*1620*/  IMAD.IADD R9, R25, 0x1, -R0 ;  /* 0x0000000119097824 */ /* 0x020fe400078e0a00 */
[----:B------:R-:W-:Y:S02]  /*1630*/  IMAD.MOV.U32 R147, RZ, RZ, R25 ;  /* 0x000000ffff937224 */ /* 0x000fe400078e0019 */
[----:B--2---:R-:W-:-:S05]  /*1640*/  @P1 IMAD.WIDE R6, R171, 0x4, R6 ;  /* 0x00000004ab061825 */ /* 0x004fca00078e0206 */
[----:B------:R0:W5:Y:S01]  /*1650*/  @P1 LDG.E R147, desc[UR6][R6.64] ;  /* 0x0000000606931981 */ /* 0x000162000c1e1900 */
[----:B-1----:R-:W-:Y:S02]  /*1660*/  ISETP.GE.AND P1, PT, R11, 0x1, PT ;  /* 0x000000010b00780c */ /* 0x002fe40003f26270 */
[----:B------:R-:W-:Y:S01]  /*1670*/  LEA R149, R169, 0x80, 0x7 ;  /* 0x00000080a9957811 */ /* 0x000fe200078e38ff */
[----:B---3--:R-:W-:-:S05]  /*1680*/  @P0 IMAD.IADD R2, R8, 0x1, -R3 ;  /* 0x0000000108020824 */ /* 0x008fca00078e0a03 */
[----:B------:R-:W-:-:S04]  /*1690*/  IADD3 R163, R9, R2, RZ ;  /* 0x0000000209a37210 */ /* 0x000fc80007ffe0ff */
[C---:B------:R-:W-:Y:S01]  /*16a0*/  IADD3 R149, R163.reuse, R149, -R164 ;  /* 0x00000095a3957210 */ /* 0x040fe20007ffe8a4 */
[----:B------:R-:W-:-:S04]  /*16b0*/  VIADD R0, R163, 0x5f ;  /* 0x0000005fa3007836 */ /* 0x000fc80000000000 */
[----:B------:R-:W-:-:S05]  /*16c0*/  IMAD.HI R0, R0, 0x2aaaaaab, RZ ;  /* 0x2aaaaaab00007827 */ /* 0x000fca00078e02ff */
[----:B------:R-:W-:-:S04]  /*16d0*/  SHF.R.U32.HI R153, RZ, 0x1f, R0 ;  /* 0x0000001fff997819 */ /* 0x000fc80000011600 */
[----:B------:R-:W-:Y:S01]  /*16e0*/  LEA.HI.SX32 R153, R0, R153, 0x1c ;  /* 0x0000009900997211 */ /* 0x000fe200078fe2ff */
[----:B------:R-:W-:Y:S01]  /*16f0*/  IMAD.IADD R0, R149, 0x1, R10 ;  /* 0x0000000195007824 */ /* 0x000fe200078e020a */
[----:B0-----:R-:W-:Y:S06]  /*1700*/  @!P1 BRA `(.L_x_1315) ;  /* 0x0000000000489947 */ /* 0x001fec0003800000 */
[C---:B------:R-:W-:Y:S01]  /*1710*/  ISETP.GT.AND P0, PT, R149.reuse, RZ, PT ;  /* 0x000000ff9500720c */ /* 0x040fe20003f04270 */
[----:B------:R-:W-:Y:S01]  /*1720*/  BSSY B0, `(.L_x_1316) ;  /* 0x000000e000007945 */ /* 0x000fe20003800000 */
[----:B------:R-:W-:-:S11]  /*1730*/  VIADD R3, R149, 0xffffffff ;  /* 0xffffffff95037836 */ /* 0x000fd60000000000 */
        /* <DEDUP_REMOVED lines=8> */
.L_x_1317:
[----:B------:R-:W-:-:S13]  /*17c0*/  ISETP.NE.AND P0, PT, R11, 0x1, PT ;  /* 0x000000010b00780c */ /* 0x000fda0003f05270 */
[----:B------:R-:W0:Y:S02]  /*17d0*/  @P0 LDC.64 R4, c[0x0][0x9e8] ;  /* 0x00027a00ff040b82 */ /* 0x000e240000000a00 */
[----:B0-----:R-:W-:-:S05]  /*17e0*/  @P0 IMAD.HI.U32 R4, R3, R4, RZ ;  /* 0x0000000403040227 */ /* 0x001fca00078e00ff */
[----:B------:R-:W-:-:S07]  /*17f0*/  @P0 SHF.R.U32.HI R3, RZ, R5, R4 ;  /* 0x00000005ff030219 */ /* 0x000fce0000011604 */
.L_x_1318:
[----:B------:R-:W-:Y:S05]  /*1800*/  BSYNC B0 ;  /* 0x0000000000007941 */ /* 0x000fea0003800000 */
.L_x_1316:
[----:B------:R-:W-:-:S05]  /*1810*/  IMAD R3, R3, R11, R11 ;  /* 0x0000000b03037224 */ /* 0x000fca00078e020b */
[----:B------:R-:W-:-:S07]  /*1820*/  VIMNMX R0, R0, R3, PT ;  /* 0x0000000300007248 */ /* 0x000fce0003fe0100 */
.L_x_1315:
[----:B------:R-:W-:Y:S01]  /*1830*/  IMAD R148, R169, 0x80, -R164 ;  /* 0x00000080a9947824 */ /* 0x000fe200078e0aa4 */
[----:B------:R-:W-:-:S04]  /*1840*/  ULDC UR4, c[0x0][0x9dc] ;  /* 0x0002770000047ab9 */ /* 0x000fc80000000800 */
[----:B------:R-:W-:-:S05]  /*1850*/  IADD3 R148, R163, R148, RZ ;  /* 0x00000094a3947210 */ /* 0x000fca0007ffe0ff */
[----:B------:R-:W-:Y:S01]  /*1860*/  VIADD R3, R148, -UR4 ;  /* 0x8000000494037c36 */ /* 0x000fe20008000000 */
[----:B------:R-:W-:Y:S06]  /*1870*/  @!P1 BRA `(.L_x_1319) ;  /* 0x0000000000489947 */ /* 0x000fec0003800000 */
[----:B------:R-:W-:Y:S01]  /*1880*/  ISETP.GT.AND P0, PT, R148, -0x1, PT ;  /* 0xffffffff9400780c */ /* 0x000fe20003f04270 */
[----:B------:R-:W-:-:S12]  /*1890*/  BSSY B0, `(.L_x_1320) ;  /* 0x000000e000007945 */ /* 0x000fd80003800000 */
        /* <DEDUP_REMOVED lines=8> */
.L_x_1321:
[----:B------:R-:W-:Y:S01]  /*1920*/  ISETP.NE.AND P0, PT, R11, 0x1, PT ;  /* 0x000000010b00780c */ /* 0x000fe20003f05270 */
[----:B------:R-:W-:-:S12]  /*1930*/  IMAD.MOV.U32 R4, RZ, RZ, R148 ;  /* 0x000000ffff047224 */ /* 0x000fd800078e0094 */
[----:B------:R-:W0:Y:S02]  /*1940*/  @P0 LDC.64 R6, c[0x0][0x9e8] ;  /* 0x00027a00ff060b82 */ /* 0x000e240000000a00 */
[----:B0-----:R-:W-:-:S05]  /*1950*/  @P0 IMAD.HI.U32 R6, R148, R6, RZ ;  /* 0x0000000694060227 */ /* 0x001fca00078e00ff */
[----:B------:R-:W-:-:S07]  /*1960*/  @P0 SHF.R.U32.HI R4, RZ, R7, R6 ;  /* 0x00000007ff040219 */ /* 0x000fce0000011606 */
.L_x_1322:
[----:B------:R-:W-:Y:S05]  /*1970*/  BSYNC B0 ;  /* 0x0000000000007941 */ /* 0x000fea0003800000 */
.L_x_1320:
[----:B------:R-:W-:-:S05]  /*1980*/  IMAD R4, R4, R11, RZ ;  /* 0x0000000b04047224 */ /* 0x000fca00078e02ff */
[----:B------:R-:W-:-:S07]  /*1990*/  VIMNMX R3, R3, R4, !PT ;  /* 0x0000000403037248 */ /* 0x000fce0007fe0100 */
.L_x_1319:
[----:B------:R-:W-:Y:S02]  /*19a0*/  VIADD R0, R0, 0x5f ;  /* 0x0000005f00007836 */ /* 0x000fe40000000000 */
[----:B------:R-:W-:-:S04]  /*19b0*/  IMAD.HI R4, R3, 0x2aaaaaab, RZ ;  /* 0x2aaaaaab03047827 */ /* 0x000fc800078e02ff */
[----:B------:R-:W-:Y:S01]  /*19c0*/  IMAD.HI R0, R0, 0x2aaaaaab, RZ ;  /* 0x2aaaaaab00007827 */ /* 0x000fe200078e02ff */
[----:B------:R-:W-:-:S04]  /*19d0*/  SHF.R.U32.HI R5, RZ, 0x1f, R4 ;  /* 0x0000001fff057819 */ /* 0x000fc80000011604 */
[----:B------:R-:W-:Y:S02]  /*19e0*/  SHF.R.U32.HI R3, RZ, 0x1f, R0 ;  /* 0x0000001fff037819 */ /* 0x000fe40000011600 */
[----:B------:R-:W-:Y:S02]  /*19f0*/  LEA.HI.SX32 R5, R4, R5, 0x1c ;  /* 0x0000000504057211 */ /* 0x000fe400078fe2ff */
[----:B------:R-:W-:Y:S02]  /*1a00*/  LEA.HI.SX32 R0, R0, R3, 0x1c ;  /* 0x0000000300007211 */ /* 0x000fe400078fe2ff */
[----:B------:R-:W-:Y:S02]  /*1a10*/  VIMNMX R5, RZ, R5, !PT ;  /* 0x00000005ff057248 */ /* 0x000fe40007fe0100 */
[----:B------:R-:W-:-:S03]  /*1a20*/  VIMNMX R0, R153, R0, PT ;  /* 0x0000000099007248 */ /* 0x000fc60003fe0100 */
[--C-:B------:R-:W-:Y:S02]  /*1a30*/  IMAD R5, R5, 0x60, -R9.reuse ;  /* 0x0000006005057824 */ /* 0x100fe400078e0a09 */
[----:B------:R-:W-:-:S03]  /*1a40*/  IMAD R3, R0, 0x60, -R9 ;  /* 0x0000006000037824 */ /* 0x000fc600078e0a09 */
[----:B------:R-:W-:Y:S02]  /*1a50*/  VIMNMX R5, RZ, R5, !PT ;  /* 0x00000005ff057248 */ /* 0x000fe40007fe0100 */
[----:B------:R-:W-:-:S03]  /*1a60*/  VIMNMX R0, R3, R2, PT ;  /* 0x0000000203007248 */ /* 0x000fc60003fe0100 */
[----:B------:R-:W-:Y:S01]  /*1a70*/  IMAD.WIDE.U32 R124, R5, -0x55555555, RZ ;  /* 0xaaaaaaab057c7825 */ /* 0x000fe200078e00ff */
[----:B------:R-:W-:-:S04]  /*1a80*/  ISETP.GT.AND P0, PT, R0, R5, PT ;  /* 0x000000050000720c */ /* 0x000fc80003f04270 */
[----:B------:R-:W-:-:S05]  /*1a90*/  SHF.R.U32.HI R124, RZ, 0x6, R125 ;  /* 0x00000006ff7c7819 */ /* 0x000fca000001167d */
[----:B------:R-:W-:-:S04]  /*1aa0*/  IMAD.MOV.U32 R24, RZ, RZ, R124 ;  /* 0x000000ffff187224 */ /* 0x000fc800078e007c */
[----:B------:R-:W-:-:S04]  /*1ab0*/  @P0 VIADD R0, R0, 0x5f ;  /* 0x0000005f00000836 */ /* 0x000fc80000000000 */
[----:B------:R-:W-:-:S05]  /*1ac0*/  @P0 IMAD.HI R0, R0, 0x2aaaaaab, RZ ;  /* 0x2aaaaaab00000827 */ /* 0x000fca00078e02ff */
[----:B------:R-:W-:-:S04]  /*1ad0*/  @P0 SHF.R.U32.HI R3, RZ, 0x1f, R0 ;  /* 0x0000001fff030819 */ /* 0x000fc80000011600 */
[----:B------:R-:W-:Y:S02]  /*1ae0*/  @P0 LEA.HI.SX32 R24, R0, R3, 0x1c ;  /* 0x0000000300180211 */ /* 0x000fe400078fe2ff */
[----:B------:R-:W-:Y:S02]  /*1af0*/  PLOP3.LUT P0, PT, PT, PT, PT, 0x80, 0x0 ;  /* 0x000000000000781c */ /* 0x000fe40003f0f070 */
[----:B------:R-:W-:-:S13]  /*1b00*/  ISETP.GT.AND P1, PT, R24, R124, PT ;  /* 0x0000007c1800720c */ /* 0x000fda0003f24270 */
[----:B------:R-:W-:Y:S05]  /*1b10*/  @!P1 BRA `(.L_x_1323) ;  /* 0x0000008c00249947 */ /* 0x000fea0003800000 */
        /* <DEDUP_REMOVED lines=11> */
[----:B------:R-:W-:Y:S01]  /*1bd0*/  IMAD.U32 R10, RZ, RZ, UR6 ;  /* 0x00000006ff0a7e24 */ /* 0x000fe2000f8e00ff */
[----:B------:R-:W-:Y:S01]  /*1be0*/  MOV R11, UR7 ;  /* 0x00000007000b7c02 */ /* 0x000fe20008000f00 */
[----:B------:R-:W-:Y:S02]  /*1bf0*/  IMAD.U32 R6, RZ, RZ, UR4 ;  /* 0x00000004ff067e24 */ /* 0x000fe4000f8e00ff */
[----:B------:R-:W-:-:S02]  /*1c00*/  IMAD.U32 R7, RZ, RZ, UR5 ;  /* 0x00000005ff077e24 */ /* 0x000fc4000f8e00ff */
[----:B------:R-:W-:Y:S02]  /*1c10*/  IMAD.MOV.U32 R8, RZ, RZ, 0x70 ;  /* 0x00000070ff087424 */ /* 0x000fe400078e00ff */
[----:B------:R-:W-:Y:S02]  /*1c20*/  IMAD.MOV.U32 R12, RZ, RZ, 0x1 ;  /* 0x00000001ff0c7424 */ /* 0x000fe400078e00ff */
[----:B0-----:R-:W-:-:S07]  /*1c30*/  IMAD.MOV.U32 R13, RZ, RZ, RZ ;  /* 0x000000ffff0d7224 */ /* 0x001fce00078e00ff */
[----:B------:R-:W-:-:S07]  /*1c40*/  LEPC R20, `(.L_x_1325) ;  /* 0x000000001014794e */ /* 0x000fce0000000000 */
[----:B-1---5:R-:W-:Y:S05]  /*1c50*/  CALL.ABS.NOINC R14 ;  /* 0x000000000e007343 */ /* 0x022fea0003c00000 */
.L_x_1325:
[----:B------:R-:W-:Y:S05]  /*1c60*/  BSYNC B6 ;  /* 0x0000000000067941 */ /* 0x000fea0003800000 */
.L_x_1324:
[----:B------:R-:W-:Y:S01]  /*1c70*/  VIADD R115, R18, 0x400 ;  /* 0x0000040012737836 */ /* 0x000fe20000000000 */
[----:B------:R-:W-:Y:S04]  /*1c80*/  BSSY B6, `(.L_x_1326) ;  /* 0x0000013000067945 */ /* 0x000fe80003800000 */
[----:B------:R-:W-:-:S13]  /*1c90*/  LOP3.LUT P0, RZ, R115, 0x3ff, RZ, 0xc0, !PT ;  /* 0x000003ff73ff7812 */ /* 0x000fda000780c0ff */
[----:B------:R-:W-:Y:S05]  /*1ca0*/  @!P0 BRA `(.L_x_1327) ;  /* 0x0000000000408947 */ /* 0x000fea0003800000 */
        /* <DEDUP_REMOVED lines=8> */
[----:B------:R-:W-:Y:S01]  /*1d30*/  MOV R12, 0x1 ;  /* 0x00000001000c7802 */ /* 0x000fe20000000f00 */
[----:B------:R-:W-:Y:S02]  /*1d40*/  IMAD.U32 R6, RZ, RZ, UR4 ;  /* 0x00000004ff067e24 */ /* 0x000fe4000f8e00ff */
[----:B------:R-:W-:-:S02]  /*1d50*/  IMAD.U32 R7, RZ, RZ, UR5 ;  /* 0x00000005ff077e24 */ /* 0x000fc4000f8e00ff */
[----:B------:R-:W-:Y:S02]  /*1d60*/  IMAD.U32 R11, RZ, RZ, UR7 ;  /* 0x00000007ff0b7e24 */ /* 0x000fe4000f8e00ff */
[----:B------:R-:W-:Y:S02]  /*1d70*/  IMAD.MOV.U32 R8, RZ, RZ, 0x70 ;  /* 0x00000070ff087424 */ /* 0x000fe400078e00ff */
[----:B0-----:R-:W-:-:S07]  /*1d80*/  IMAD.MOV.U32 R13, RZ, RZ, RZ ;  /* 0x000000ffff0d7224 */ /* 0x001fce00078e00ff */
[----:B------:R-:W-:-:S07]  /*1d90*/  LEPC R20, `(.L_x_1327) ;  /* 0x000000001014794e */ /* 0x000fce0000000000 */
[----:B-1---5:R-:W-:Y:S05]  /*1da0*/  CALL.ABS.NOINC R14 ;  /* 0x000000000e007343 */ /* 0x022fea0003c00000 */
.L_x_1327:
[----:B------:R-:W-:Y:S05]  /*1db0*/  BSYNC B6 ;  /* 0x0000000000067941 */ /* 0x000fea0003800000 */
.L_x_1326:
[----:B------:R-:W-:Y:S01]  /*1dc0*/  ULDC.64 UR4, c[0x0][0x9f8] ;  /* 0x00027e0000047ab9 */ /* 0x000fe20000000a00 */
[----:B------:R-:W-:Y:S01]  /*1dd0*/  ULDC.64 UR6, c[0x0][0x208] ;  /* 0x0000820000067ab9 */ /* 0x000fe20000000a00 */
[----:B------:R-:W-:Y:S01]  /*1de0*/  ISETP.NE.U32.AND P0, PT, RZ, UR4, PT ;  /* 0x00000004ff007c0c */ /* 0x000fe2000bf05070 */
[----:B------:R-:W2:Y:S01]  /*1df0*/  LDL.LU R20, [R1] ;  /* 0x0000000001147983 */ /* 0x000ea20000300800 */
[----:B------:R-:W0:Y:S01]  /*1e00*/  LDC R0, c[0x0][0x428] ;  /* 0x00010a00ff007b82 */ /* 0x000e220000000800 */
[----:B------:R-:W-:Y:S01]  /*1e10*/  ULDC UR4, c[0x0][0x2e4] ;  /* 0x0000b90000047ab9 */ /* 0x000fe20000000800 */
[----:B------:R-:W-:-:S06]  /*1e20*/  ISETP.NE.AND.EX P0, PT, RZ, UR5, PT, P0 ;  /* 0x00000005ff007c0c */ /* 0x000fcc000bf05300 */
[----:B------:R-:W1:Y:S08]  /*1e30*/  LDC.64 R94, c[0x0][0x2f0] ;  /* 0x0000bc00ff5e7b82 */ /* 0x000e700000000a00 */
[----:B------:R-:W3:Y:S01]  /*1e40*/  @P0 LDC.64 R4, c[0x0][0x9f8] ;  /* 0x00027e00ff040b82 */ /* 0x000ee20000000a00 */
[----:B------:R-:W-:Y:S01]  /*1e50*/  IMAD.IADD R119, R26, 0x1, R25 ;  /* 0x000000011a777824 */ /* 0x000fe200078e0219 */
[----:B------:R-:W-:-:S06]  /*1e60*/  SHF.R.S32.HI R23, RZ, 0x1f, R22 ;  /* 0x0000001fff177819 */ /* 0x000fcc0000011416 */
[----:B------:R-:W4:Y:S08]  /*1e70*/  LDC.64 R100, c[0x0][0x3e8] ;  /* 0x0000fa00ff647b82 */ /* 0x000f300000000a00 */
[----:B------:R-:W1:Y:S01]  /*1e80*/  LDC.64 R106, c[0x0][0x3d8] ;  /* 0x0000f600ff6a7b82 */ /* 0x000e620000000a00 */
[----:B---3--:R-:W-:-:S07]  /*1e90*/  @P0 IMAD.WIDE R4, R171, 0x4, R4 ;  /* 0x00000004ab040825 */ /* 0x008fce00078e0204 */
[----:B------:R-:W3:Y:S01]  /*1ea0*/  LDC R35, c[0x0][0x3d4] ;  /* 0x0000f500ff237b82 */ /* 0x000ee20000000800 */
[----:B------:R1:W2:Y:S01]  /*1eb0*/  @P0 LDG.E R171, desc[UR6][R4.64] ;  /* 0x0000000604ab0981 */ /* 0x0002a2000c1e1900 */
[----:B0-----:R-:W-:Y:S01]  /*1ec0*/  ISETP.NE.AND P0, PT, R0, 0x1, PT ;  /* 0x000000010000780c */ /* 0x001fe20003f05270 */
[C---:B------:R-:W-:Y:S01]  /*1ed0*/  VIADD R0, R22.reuse, 0x60 ;  /* 0x0000006016007836 */ /* 0x040fe20000000000 */
[----:B------:R-:W-:Y:S01]  /*1ee0*/  ISETP.GE.AND P2, PT, R165, UR4, PT ;  /* 0x00000004a5007c0c */ /* 0x000fe2000bf46270 */
[----:B------:R-:W-:Y:S01]  /*1ef0*/  ULDC.64 UR6, c[0x0][0x2f8] ;  /* 0x0000be0000067ab9 */ /* 0x000fe20000000a00 */
[----:B------:R-:W-:Y:S01]  /*1f00*/  ISETP.GE.AND P1, PT, R22, UR4, PT ;  /* 0x0000000416007c0c */ /* 0x000fe2000bf26270 */
[--C-:B----4-:R-:W-:Y:S01]  /*1f10*/  IMAD.WIDE.U32 R98, R162, R100, R22.reuse ;  /* 0x00000064a2627225 */ /* 0x110fe200078e0016 */
[----:B------:R-:W-:Y:S01]  /*1f20*/  SEL R6, RZ, 0xffffffff, P2 ;  /* 0xffffffffff067807 */ /* 0x000fe20001000000 */
[----:B------:R-:W0:Y:S01]  /*1f30*/  S2R R154, SR_TID.X ;  /* 0x00000000009a7919 */ /* 0x000e220000002100 */
[----:B------:R-:W-:Y:S01]  /*1f40*/  SEL R3, RZ, 0x1, P1 ;  /* 0x00000001ff037807 */ /* 0x000fe20000800000 */
[----:B------:R-:W-:Y:S01]  /*1f50*/  IMAD.MOV.U32 R123, RZ, RZ, 0x20 ;  /* 0x00000020ff7b7424 */ /* 0x000fe200078e00ff */
[----:B------:R-:W-:Y:S01]  /*1f60*/  ISETP.GE.AND P1, PT, R166, UR4, PT ;  /* 0x00000004a6007c0c */ /* 0x000fe2000bf26270 */
[----:B------:R-:W-:Y:S01]  /*1f70*/  IMAD.SHL.U32 R6, R6, 0x2, RZ ;  /* 0x0000000206067824 */ /* 0x000fe200078e00ff */
[----:B------:R-:W-:Y:S01]  /*1f80*/  ISETP.GE.AND P2, PT, R0, UR4, PT ;  /* 0x0000000400007c0c */ /* 0x000fe2000bf46270 */
[----:B------:R-:W4:Y:S01]  /*1f90*/  @P0 LDC R7, c[0x0][0x42c] ;  /* 0x00010b00ff070b82 */ /* 0x000f220000000800 */
[----:B-1----:R-:W-:Y:S01]  /*1fa0*/  SEL R4, RZ, 0x4, P1 ;  /* 0x00000004ff047807 */ /* 0x002fe20000800000 */
[----:B------:R-:W-:Y:S01]  /*1fb0*/  IMAD.WIDE.U32 R104, R162, R106, R22 ;  /* 0x0000006aa2687225 */ /* 0x000fe200078e0016 */
[----:B------:R-:W-:-:S02]  /*1fc0*/  LOP3.LUT R3, R6, 0x2, R3, 0xe2, !PT ;  /* 0x0000000206037812 */ /* 0x000fc400078ee203 */
[----:B------:R-:W-:Y:S01]  /*1fd0*/  SEL R5, RZ, 0x8, P2 ;  /* 0x00000008ff057807 */ /* 0x000fe20001000000 */
[----:B------:R-:W-:Y:S01]  /*1fe0*/  VIADD R6, R22, 0x80 ;  /* 0x0000008016067836 */ /* 0x000fe20000000000 */
[----:B------:R-:W-:Y:S01]  /*1ff0*/  SHF.R.S32.HI R21, RZ, 0x1f, R119 ;  /* 0x0000001fff157819 */ /* 0x000fe20000011477 */
[----:B------:R-:W1:Y:S01]  /*2000*/  @P0 LDC R8, c[0x0][0x430] ;  /* 0x00010c00ff080b82 */ /* 0x000e620000000800 */
[----:B------:R-:W-:Y:S01]  /*2010*/  LOP3.LUT R4, R5, R3, R4, 0xfe, !PT ;  /* 0x0000000305047212 */ /* 0x000fe200078efe04 */
[----:B------:R-:W-:Y:S01]  /*2020*/  IMAD.SHL.U32 R108, R106, 0x40, RZ ;  /* 0x000000406a6c7824 */ /* 0x000fe200078e00ff */
[----:B------:R-:W-:Y:S01]  /*2030*/  ISETP.GE.AND P1, PT, R6, UR4, PT ;  /* 0x0000000406007c0c */ /* 0x000fe2000bf26270 */
[----:B------:R-:W-:Y:S01]  /*2040*/  IMAD R125, R95, 0x60, RZ ;  /* 0x000000605f7d7824 */ /* 0x000fe200078e02ff */
[----:B------:R-:W-:Y:S01]  /*2050*/  IADD3 R6, R22, 0xa0, RZ ;  /* 0x000000a016067810 */ /* 0x000fe20007ffe0ff */
[----:B------:R-:W-:Y:S01]  /*2060*/  IMAD R127, R101, 0x60, RZ ;  /* 0x00000060657f7824 */ /* 0x000fe200078e02ff */
[----:B------:R-:W-:Y:S01]  /*2070*/  SEL R5, RZ, 0x10, P1 ;  /* 0x00000010ff057807 */ /* 0x000fe20000800000 */
[----:B------:R-:W-:Y:S01]  /*2080*/  IMAD.SHL.U32 R29, R100, 0x40, RZ ;  /* 0x00000040641d7824 */ /* 0x000fe200078e00ff */
[----:B------:R-:W-:Y:S01]  /*2090*/  ISETP.GE.AND P1, PT, R6, UR4, PT ;  /* 0x0000000406007c0c */ /* 0x000fe2000bf26270 */
[-C--:B------:R-:W-:Y:S01]  /*20a0*/  IMAD R6, R21, R94.reuse, RZ ;  /* 0x0000005e15067224 */ /* 0x080fe200078e02ff */
[----:B------:R-:W-:Y:S01]  /*20b0*/  LOP3.LUT R12, R4, R5, RZ, 0xfc, !PT ;  /* 0x00000005040c7212 */ /* 0x000fe200078efcff */
[----:B------:R-:W-:Y:S01]  /*20c0*/  ULDC.64 UR4, c[0x0][0x320] ;  /* 0x0000c80000047ab9 */ /* 0x000fe20000000a00 */
[----:B------:R-:W-:Y:S01]  /*20d0*/  IMAD.WIDE.U32 R4, R119, R94, RZ ;  /* 0x0000005e77047225 */ /* 0x000fe200078e00ff */
[----:B---3--:R-:W-:-:S02]  /*20e0*/  ISETP.GE.AND P3, PT, R22, R35, PT ;  /* 0x000000231600720c */ /* 0x008fc40003f66270 */
[----:B------:R-:W-:Y:S01]  /*20f0*/  SHF.R.S32.HI R17, RZ, 0x1f, R16 ;  /* 0x0000001fff117819 */ /* 0x000fe20000011410 */
[----:B----4-:R-:W-:Y:S01]  /*2100*/  @P0 IMAD.HI.U32 R3, R170, R7, RZ ;  /* 0x00000007aa030227 */ /* 0x010fe200078e00ff */
[-C--:B------:R-:W-:Y:S02]  /*2110*/  ISETP.GE.AND P2, PT, R165, R35.reuse, PT ;  /* 0x00000023a500720c */ /* 0x080fe40003f46270 */
[----:B------:R-:W-:Y:S01]  /*2120*/  ISETP.GE.AND P4, PT, R166, R35, PT ;  /* 0x00000023a600720c */ /* 0x000fe20003f86270 */
[----:B------:R-:W-:Y:S01]  /*2130*/  IMAD R7, R119, R95, R6 ;  /* 0x0000005f77077224 */ /* 0x000fe200078e0206 */
[----:B------:R-:W-:Y:S01]  /*2140*/  SHF.L.U64.HI R28, R106, 0x6, R107 ;  /* 0x000000066a1c7819 */ /* 0x000fe2000001026b */
[----:B------:R-:W-:Y:S01]  /*2150*/  IMAD.WIDE.U32 R102, R162, R106, R16 ;  /* 0x0000006aa2667225 */ /* 0x000fe200078e0010 */
[----:B-1----:R-:W-:Y:S02]  /*2160*/  @P0 SHF.R.U32.HI R170, RZ, R8, R3 ;  /* 0x00000008ffaa0219 */ /* 0x002fe40000011603 */
[----:B------:R-:W-:Y:S01]  /*2170*/  SHF.L.U64.HI R132, R94, 0x6, R95 ;  /* 0x000000065e847819 */ /* 0x000fe2000001025f */
[----:B------:R-:W-:Y:S01]  /*2180*/  IMAD.IADD R5, R5, 0x1, R7 ;  /* 0x0000000105057824 */ /* 0x000fe200078e0207 */
[----:B------:R-:W-:Y:S01]  /*2190*/  SHF.R.S32.HI R3, RZ, 0x1f, R170 ;  /* 0x0000001fff037819 */ /* 0x000fe200000114aa */
[----:B------:R-:W-:Y:S01]  /*21a0*/  IMAD.WIDE.U32 R6, R170, UR4, R22 ;  /* 0x00000004aa067c25 */ /* 0x000fe2000f8e0016 */
[----:B------:R-:W-:-:S02]  /*21b0*/  SHF.L.U32 R133, R94, 0x6, RZ ;  /* 0x000000065e857819 */ /* 0x000fc400000006ff */
[----:B------:R-:W-:Y:S01]  /*21c0*/  SHF.L.U64.HI R30, R100, 0x6, R101 ;  /* 0x00000006641e7819 */ /* 0x000fe20000010265 */
[----:B------:R-:W-:Y:S01]  /*21d0*/  IMAD R9, R3, UR4, RZ ;  /* 0x0000000403097c24 */ /* 0x000fe2000f8e02ff */
[----:B------:R-:W-:Y:S01]  /*21e0*/  SHF.R.S32.HI R150, RZ, 0x1f, R185 ;  /* 0x0000001fff967819 */ /* 0x000fe200000114b9 */
[----:B------:R-:W-:Y:S01]  /*21f0*/  IMAD.WIDE.U32 R4, R170, UR6, R4 ;  /* 0x00000006aa047c25 */ /* 0x000fe2000f8e0004 */
[----:B0-----:R-:W-:-:S03]  /*2200*/  LEA.HI R154, R154, 0x8, RZ, 0x19 ;  /* 0x000000089a9a7811 */ /* 0x001fc600078fc8ff */
[----:B------:R-:W-:Y:S01]  /*2210*/  IMAD R11, R170, UR5, R9 ;  /* 0x00000005aa0b7c24 */ /* 0x000fe2000f8e0209 */
[----:B------:R-:W-:Y:S01]  /*2220*/  ULDC.64 UR4, c[0x0][0xa08] ;  /* 0x0002820000047ab9 */ /* 0x000fe20000000a00 */
[----:B------:R-:W-:Y:S01]  /*2230*/  IMAD R9, R3, UR6, RZ ;  /* 0x0000000603097c24 */ /* 0x000fe2000f8e02ff */
[----:B------:R-:W-:Y:S01]  /*2240*/  ISETP.NE.U32.AND P0, PT, RZ, UR4, PT ;  /* 0x00000004ff007c0c */ /* 0x000fe2000bf05070 */
[----:B------:R-:W-:Y:S02]  /*2250*/  IMAD R8, R186, R100, RZ ;  /* 0x00000064ba087224 */ /* 0x000fe400078e02ff */
[----:B------:R-:W-:Y:S01]  /*2260*/  IMAD R9, R170, UR7, R9 ;  /* 0x00000007aa097c24 */ /* 0x000fe2000f8e0209 */
[----:B------:R-:W-:Y:S01]  /*2270*/  ISETP.NE.AND.EX P0, PT, RZ, UR5, PT, P0 ;  /* 0x00000005ff007c0c */ /* 0x000fe2000bf05300 */
[----:B------:R-:W-:Y:S01]  /*2280*/  ULDC.64 UR4, c[0x0][0x300] ;  /* 0x0000c00000047ab9 */ /* 0x000fe20000000a00 */
[----:B------:R-:W-:Y:S02]  /*2290*/  IMAD.IADD R7, R7, 0x1, R11 ;  /* 0x0000000107077824 */ /* 0x000fe400078e020b */
[----:B------:R-:W-:-:S02]  /*22a0*/  IMAD.IADD R5, R5, 0x1, R9 ;  /* 0x0000000105057824 */ /* 0x000fc400078e0209 */
[C---:B------:R-:W-:Y:S02]  /*22b0*/  IMAD R9, R162.reuse, R101, R8 ;  /* 0x00000065a2097224 */ /* 0x040fe400078e0208 */
[----:B------:R-:W-:-:S03]  /*22c0*/  IMAD.WIDE.U32 R96, R162, R100, R16 ;  /* 0x00000064a2607225 */ /* 0x000fc600078e0010 */
[----:B------:R-:W-:Y:S01]  /*22d0*/  IADD3 R99, R9, R99, RZ ;  /* 0x0000006309637210 */ /* 0x000fe20007ffe0ff */
[----:B------:R-:W-:Y:S02]  /*22e0*/  IMAD.IADD R97, R97, 0x1, R9 ;  /* 0x0000000161617824 */ /* 0x000fe400078e0209 */
[----:B------:R-:W-:Y:S02]  /*22f0*/  IMAD.SHL.U32 R122, R35, 0x2, RZ ;  /* 0x00000002237a7824 */ /* 0x000fe400078e00ff */
[----:B-----5:R-:W-:-:S04]  /*2300*/  IMAD.WIDE.U32 R96, R147, R100, R96 ;  /* 0x0000006493607225 */ /* 0x020fc800078e0060 */
[----:B------:R-:W-:Y:S01]  /*2310*/  IMAD.WIDE.U32 R98, R147, R100, R98 ;  /* 0x0000006493627225 */ /* 0x000fe200078e0062 */
[----:B--2---:R-:W-:-:S04]  /*2320*/  LOP3.LUT R20, R20, 0xfffffffe, RZ, 0xc0, !PT ;  /* 0xfffffffe14147812 */ /* 0x004fc800078ec0ff */
[----:B------:R-:W-:-:S05]  /*2330*/  @P4 LOP3.LUT R20, R20, 0x1, RZ, 0xfc, !PT ;  /* 0x0000000114144812 */ /* 0x000fca00078efcff */
[----:B------:R0:W-:Y:S01]  /*2340*/  STL [R1], R20 ;  /* 0x0000001401007387 */ /* 0x0001e20000100800 */
[----:B------:R-:W-:Y:S02]  /*2350*/  SHF.R.S32.HI R3, RZ, 0x1f, R171 ;  /* 0x0000001fff037819 */ /* 0x000fe400000114ab */
[----:B------:R-:W-:Y:S02]  /*2360*/  SEL R93, R171, RZ, !P0 ;  /* 0x000000ffab5d7207 */ /* 0x000fe40004000000 */
[----:B------:R-:W-:-:S03]  /*2370*/  SEL R3, R3, RZ, !P0 ;  /* 0x000000ff03037207 */ /* 0x000fc60004000000 */
[----:B------:R-:W-:-:S04]  /*2380*/  IMAD.WIDE.U32 R90, R93, UR4, R4 ;  /* 0x000000045d5a7c25 */ /* 0x000fc8000f8e0004 */
[-C--:B------:R-:W-:Y:S02]  /*2390*/  IMAD R4, R186, R94.reuse, RZ ;  /* 0x0000005eba047224 */ /* 0x080fe400078e02ff */
[----:B------:R-:W-:Y:S02]  /*23a0*/  IMAD R10, R3, UR4, RZ ;  /* 0x00000004030a7c24 */ /* 0x000fe4000f8e02ff */
[C---:B------:R-:W-:Y:S02]  /*23b0*/  IMAD R31, R162.reuse, R95, R4 ;  /* 0x0000005fa21f7224 */ /* 0x040fe400078e0204 */
[----:B------:R-:W-:Y:S01]  /*23c0*/  IMAD R89, R93, UR5, R10 ;  /* 0x000000055d597c24 */ /* 0x000fe2000f8e020a */
[----:B------:R-:W-:Y:S01]  /*23d0*/  ULDC.64 UR4, c[0x0][0x328] ;  /* 0x0000ca0000047ab9 */ /* 0x000fe20000000a00 */
[----:B------:R-:W-:-:S04]  /*23e0*/  IMAD.WIDE.U32 R4, R162, R94, R22 ;  /* 0x0000005ea2047225 */ /* 0x000fc800078e0016 */
[----:B------:R-:W-:Y:S01]  /*23f0*/  IMAD.IADD R89, R91, 0x1, R89 ;  /* 0x000000015b597824 */ /* 0x000fe200078e0259 */
[----:B------:R-:W-:Y:S01]  /*2400*/  IADD3 R88, P0, R90, R4, RZ ;  /* 0x000000045a587210 */ /* 0x000fe20007f1e0ff */
[----:B------:R-:W-:Y:S01]  /*2410*/  IMAD R8, R3, UR4, RZ ;  /* 0x0000000403087c24 */ /* 0x000fe2000f8e02ff */
[----:B------:R-:W-:Y:S01]  /*2420*/  SEL R4, R35, RZ, P2 ;  /* 0x000000ff23047207 */ /* 0x000fe20001000000 */
[----:B------:R-:W-:Y:S01]  /*2430*/  IMAD R3, R186, R106, RZ ;  /* 0x0000006aba037224 */ /* 0x000fe200078e02ff */
[----:B------:R-:W-:Y:S01]  /*2440*/  IADD3.X R31, R89, R5, R31, P0, !PT ;  /* 0x00000005591f7210 */ /* 0x000fe200007fe41f */
[----:B------:R-:W-:Y:S01]  /*2450*/  IMAD R33, R93, UR5, R8 ;  /* 0x000000055d217c24 */ /* 0x000fe2000f8e0208 */
[----:B------:R-:W-:Y:S01]  /*2460*/  LOP3.LUT P0, RZ, R190, 0x4, RZ, 0xc0, !PT ;  /* 0x00000004beff7812 */ /* 0x000fe2000780c0ff */
[----:B------:R-:W-:Y:S01]  /*2470*/  IMAD R5, R162, R107, R3 ;  /* 0x0000006ba2057224 */ /* 0x000fe200078e0203 */
[----:B------:R-:W-:Y:S01]  /*2480*/  SEL R3, R35, RZ, P3 ;  /* 0x000000ff23037207 */ /* 0x000fe20001800000 */
[----:B------:R-:W-:Y:S01]  /*2490*/  IMAD.WIDE.U32 R92, R93, UR4, R6 ;  /* 0x000000045d5c7c25 */ /* 0x000fe2000f8e0006 */
[----:B------:R-:W-:-:S02]  /*24a0*/  SEL R7, R35, RZ, P4 ;  /* 0x000000ff23077207 */ /* 0x000fc40002000000 */
[----:B------:R-:W-:Y:S01]  /*24b0*/  IADD3 R118, P4, R162, R119, RZ ;  /* 0x00000077a2767210 */ /* 0x000fe20007f9e0ff */
[----:B------:R-:W-:Y:S01]  /*24c0*/  IMAD.IADD R3, R22, 0x1, R3 ;  /* 0x0000000116037824 */ /* 0x000fe200078e0203 */
[----:B------:R-:W-:Y:S01]  /*24d0*/  SEL R123, R123, 0xffffffe0, !P0 ;  /* 0xffffffe07b7b7807 */ /* 0x000fe20004000000 */
[----:B------:R-:W-:Y:S02]  /*24e0*/  IMAD.IADD R103, R103, 0x1, R5 ;  /* 0x0000000167677824 */ /* 0x000fe400078e0205 */
[----:B------:R-:W-:Y:S02]  /*24f0*/  IMAD.IADD R105, R5, 0x1, R105 ;  /* 0x0000000105697824 */ /* 0x000fe400078e0269 */
[----:B------:R-:W-:Y:S01]  /*2500*/  IMAD.IADD R5, R165, 0x1, R4 ;  /* 0x00000001a5057824 */ /* 0x000fe200078e0204 */
[----:B------:R-:W-:Y:S01]  /*2510*/  SHF.R.S32.HI R4, RZ, 0x1f, R3 ;  /* 0x0000001fff047819 */ /* 0x000fe20000011403 */
[----:B------:R-:W-:Y:S02]  /*2520*/  IMAD.IADD R8, R166, 0x1, R7 ;  /* 0x00000001a6087824 */ /* 0x000fe400078e0207 */
[----:B------:R-:W-:Y:S01]  /*2530*/  IMAD.WIDE.U32 R102, R147, R106, R102 ;  /* 0x0000006a93667225 */ /* 0x000fe200078e0066 */
[----:B------:R-:W-:-:S02]  /*2540*/  SHF.R.S32.HI R6, RZ, 0x1f, R5 ;  /* 0x0000001fff067819 */ /* 0x000fc40000011405 */
[CC--:B------:R-:W-:Y:S01]  /*2550*/  LEA.HI R15, R4.reuse, R3.reuse, RZ, 0x3 ;  /* 0x00000003040f7211 */ /* 0x0c0fe200078f18ff */
[----:B------:R-:W-:Y:S01]  /*2560*/  IMAD.WIDE.U32 R104, R147, R106, R104 ;  /* 0x0000006a93687225 */ /* 0x000fe200078e0068 */
[----:B------:R-:W-:Y:S02]  /*2570*/  LEA.HI R3, R4, R3, RZ, 0x6 ;  /* 0x0000000304037211 */ /* 0x000fe400078f30ff */
[----:B------:R-:W-:Y:S01]  /*2580*/  LEA.HI R4, R6, R5, RZ, 0x6 ;  /* 0x0000000506047211 */ /* 0x000fe200078f30ff */
[----:B------:R-:W-:Y:S01]  /*2590*/  IMAD.WIDE.U32 R94, R94, 0x60, RZ ;  /* 0x000000605e5e7825 */ /* 0x000fe200078e00ff */
[----:B------:R-:W-:Y:S02]  /*25a0*/  SHF.R.S32.HI R3, RZ, 0x6, R3 ;  /* 0x00000006ff037819 */ /* 0x000fe40000011403 */
[----:B------:R-:W-:Y:S01]  /*25b0*/  SHF.R.S32.HI R7, RZ, 0x6, R4 ;  /* 0x00000006ff077819 */ /* 0x000fe20000011404 */
[----:B------:R-:W-:Y:S01]  /*25c0*/  IMAD.X R119, R186, 0x1, R21, P4 ;  /* 0x00000001ba777824 */ /* 0x000fe200020e0615 */
[----:B------:R-:W-:Y:S01]  /*25d0*/  LOP3.LUT R4, R174, 0x38, R15, 0xf8, !PT ;  /* 0x00000038ae047812 */ /* 0x000fe200078ef80f */
[C---:B------:R-:W-:Y:S01]  /*25e0*/  IMAD R146, R3.reuse, 0x1800, R176 ;  /* 0x0000180003927824 */ /* 0x040fe200078e02b0 */
[----:B------:R-:W-:Y:S01]  /*25f0*/  SHF.R.S32.HI R11, RZ, 0x1f, R8 ;  /* 0x0000001fff0b7819 */ /* 0x000fe20000011408 */
[--C-:B------:R-:W-:Y:S01]  /*2600*/  IMAD R144, R3, 0x1800, R177.reuse ;  /* 0x0000180003907824 */ /* 0x100fe200078e02b1 */
[----:B------:R-:W-:Y:S01]  /*2610*/  LOP3.LUT R3, R4, R175, RZ, 0x3c, !PT ;  /* 0x000000af04037212 */ /* 0x000fe200078e3cff */
[C---:B------:R-:W-:Y:S01]  /*2620*/  IMAD R142, R7.reuse, 0x1800, R177 ;  /* 0x00001800078e7824 */ /* 0x040fe200078e02b1 */
[----:B------:R-:W-:Y:S01]  /*2630*/  LEA.HI R5, R6, R5, RZ, 0x3 ;  /* 0x0000000506057211 */ /* 0x000fe200078f18ff */
[----:B------:R-:W-:Y:S01]  /*2640*/  IMAD R145, R7, 0x1800, R176 ;  /* 0x0000180007917824 */ /* 0x000fe200078e02b0 */
[----:B------:R-:W-:Y:S01]  /*2650*/  IADD3 R146, R146, R3, RZ ;  /* 0x0000000392927210 */ /* 0x000fe20007ffe0ff */
[----:B------:R-:W-:Y:S01]  /*2660*/  IMAD R7, R107, 0x60, RZ ;  /* 0x000000606b077824 */ /* 0x000fe200078e02ff */
[----:B------:R-:W-:Y:S01]  /*2670*/  LEA.HI R13, R11, R8, RZ, 0x3 ;  /* 0x000000080b0d7211 */ /* 0x000fe200078f18ff */
[----:B------:R-:W-:Y:S01]  /*2680*/  IMAD.IADD R125, R95, 0x1, R125 ;  /* 0x000000015f7d7824 */ /* 0x000fe200078e027d */
[----:B------:R-:W-:-:S02]  /*2690*/  LOP3.LUT R3, R172, 0x38, R5, 0xf8, !PT ;  /* 0x00000038ac037812 */ /* 0x000fc400078ef805 */
[----:B------:R-:W-:Y:S02]  /*26a0*/  LEA.HI R8, R11, R8, RZ, 0x6 ;  /* 0x000000080b087211 */ /* 0x000fe400078f30ff */
[----:B------:R-:W-:Y:S02]  /*26b0*/  LOP3.LUT R3, R3, R200, RZ, 0x3c, !PT ;  /* 0x000000c803037212 */ /* 0x000fe400078e3cff */
[----:B------:R-:W-:Y:S02]  /*26c0*/  SHF.R.S32.HI R8, RZ, 0x6, R8 ;  /* 0x00000006ff087819 */ /* 0x000fe40000011408 */
[----:B------:R-:W-:Y:S01]  /*26d0*/  LOP3.LUT R4, R174, 0x38, R13, 0xf8, !PT ;  /* 0x00000038ae047812 */ /* 0x000fe200078ef80d */
[----:B------:R-:W-:Y:S01]  /*26e0*/  IMAD.IADD R142, R142, 0x1, R3 ;  /* 0x000000018e8e7824 */ /* 0x000fe200078e0203 */
[----:B------:R-:W-:Y:S01]  /*26f0*/  LOP3.LUT R9, R172, 0x38, R15, 0xf8, !PT ;  /* 0x00000038ac097812 */ /* 0x000fe200078ef80f */
[----:B------:R-:W-:Y:S01]  /*2700*/  IMAD R143, R8, 0x1800, R176 ;  /* 0x00001800088f7824 */ /* 0x000fe200078e02b0 */
[----:B------:R-:W-:Y:S01]  /*2710*/  LOP3.LUT R4, R4, R175, RZ, 0x3c, !PT ;  /* 0x000000af04047212 */ /* 0x000fe200078e3cff */
[----:B------:R-:W-:Y:S01]  /*2720*/  IMAD R137, R8, 0x1800, R177 ;  /* 0x0000180008897824 */ /* 0x000fe200078e02b1 */
[----:B------:R-:W-:-:S02]  /*2730*/  SHF.R.S32.HI R3, RZ, 0x1f, R147 ;  /* 0x0000001fff037819 */ /* 0x000fc40000011493 */
[----:B------:R-:W-:Y:S01]  /*2740*/  LOP3.LUT R6, R174, 0x38, R5, 0xf8, !PT ;  /* 0x00000038ae067812 */ /* 0x000fe200078ef805 */
[----:B------:R-:W-:Y:S01]  /*2750*/  IMAD.IADD R143, R143, 0x1, R4 ;  /* 0x000000018f8f7824 */ /* 0x000fe200078e0204 */
[----:B------:R-:W-:Y:S01]  /*2760*/  LOP3.LUT R9, R9, R200, RZ, 0x3c, !PT ;  /* 0x000000c809097212 */ /* 0x000fe200078e3cff */
[----:B------:R-:W-:Y:S01]  /*2770*/  IMAD R4, R3, R100, RZ ;  /* 0x0000006403047224 */ /* 0x000fe200078e02ff */
[----:B------:R-:W-:Y:S02]  /*2780*/  LOP3.LUT R6, R6, R175, RZ, 0x3c, !PT ;  /* 0x000000af06067212 */ /* 0x000fe400078e3cff */
[----:B------:R-:W-:Y:S01]  /*2790*/  SHF.R.S32.HI R114, RZ, 0x3, R15 ;  /* 0x00000003ff727819 */ /* 0x000fe2000001140f */
[----:B------:R-:W-:Y:S01]  /*27a0*/  IMAD.IADD R144, R144, 0x1, R9 ;  /* 0x0000000190907824 */ /* 0x000fe200078e0209 */
[--C-:B------:R-:W-:Y:S01]  /*27b0*/  LOP3.LUT R9, R172, 0x38, R13.reuse, 0xf8, !PT ;  /* 0x00000038ac097812 */ /* 0x100fe200078ef80d */
[----:B------:R-:W-:Y:S01]  /*27c0*/  IMAD R25, R147, R101, R4 ;  /* 0x0000006593197224 */ /* 0x000fe200078e0204 */
[----:B------:R-:W-:Y:S01]  /*27d0*/  SHF.R.S32.HI R112, RZ, 0x3, R13 ;  /* 0x00000003ff707819 */ /* 0x000fe2000001140d */
[----:B------:R-:W-:Y:S01]  /*27e0*/  IMAD R4, R3, R106, RZ ;  /* 0x0000006a03047224 */ /* 0x000fe200078e02ff */
[----:B------:R-:W-:Y:S01]  /*27f0*/  SEL R3, RZ, 0x20, P1 ;  /* 0x00000020ff037807 */ /* 0x000fe20000800000 */
[----:B------:R-:W-:Y:S01]  /*2800*/  IMAD.IADD R145, R145, 0x1, R6 ;  /* 0x0000000191917824 */ /* 0x000fe200078e0206 */
[----:B------:R-:W-:Y:S01]  /*2810*/  LOP3.LUT R6, R9, R200, RZ, 0x3c, !PT ;  /* 0x000000c809067212 */ /* 0x000fe200078e3cff */
[----:B------:R-:W-:Y:S01]  /*2820*/  IMAD R9, R147, R107, R4 ;  /* 0x0000006b93097224 */ /* 0x000fe200078e0204 */
[----:B------:R-:W-:Y:S01]  /*2830*/  LOP3.LUT R4, R174, 0x18, R22, 0xf8, !PT ;  /* 0x00000018ae047812 */ /* 0x000fe200078ef816 */
[----:B------:R-:W-:Y:S01]  /*2840*/  IMAD.WIDE.U32 R106, R106, 0x60, RZ ;  /* 0x000000606a6a7825 */ /* 0x000fe200078e00ff */
[----:B------:R-:W-:-:S02]  /*2850*/  LOP3.LUT R15, R15, 0xfffffff8, RZ, 0xc0, !PT ;  /* 0xfffffff80f0f7812 */ /* 0x000fc400078ec0ff */
[----:B------:R-:W-:Y:S01]  /*2860*/  LOP3.LUT R27, R4, R175, RZ, 0x3c, !PT ;  /* 0x000000af041b7212 */ /* 0x000fe200078e3cff */
[----:B------:R-:W-:Y:S01]  /*2870*/  IMAD.WIDE.U32 R100, R100, 0x60, RZ ;  /* 0x0000006064647825 */ /* 0x000fe200078e00ff */
[----:B------:R-:W-:Y:S02]  /*2880*/  LOP3.LUT R14, R5, 0xfffffff8, RZ, 0xc0, !PT ;  /* 0xfffffff8050e7812 */ /* 0x000fe400078ec0ff */
[----:B------:R-:W-:Y:S01]  /*2890*/  IADD3 R27, R176, R27, RZ ;  /* 0x0000001bb01b7210 */ /* 0x000fe20007ffe0ff */
[----:B------:R-:W-:Y:S01]  /*28a0*/  IMAD.IADD R137, R137, 0x1, R6 ;  /* 0x0000000189897824 */ /* 0x000fe200078e0206 */
[----:B------:R-:W-:Y:S01]  /*28b0*/  LOP3.LUT R13, R13, 0xfffffff8, RZ, 0xc0, !PT ;  /* 0xfffffff80d0d7812 */ /* 0x000fe200078ec0ff */
[----:B------:R-:W-:Y:S01]  /*28c0*/  IMAD.IADD R126, R107, 0x1, R7 ;  /* 0x000000016b7e7824 */ /* 0x000fe200078e0207 */
[C---:B------:R-:W-:Y:S01]  /*28d0*/  LOP3.LUT R3, R12.reuse, R3, RZ, 0xfc, !PT ;  /* 0x000000030c037212 */ /* 0x040fe200078efcff */
[----:B------:R-:W-:Y:S01]  /*28e0*/  IMAD.IADD R26, R97, 0x1, R25 ;  /* 0x00000001611a7824 */ /* 0x000fe200078e0219 */
[----:B------:R-:W-:Y:S01]  /*28f0*/  IADD3 R25, R25, R99, RZ ;  /* 0x0000006319197210 */ /* 0x000fe20007ffe0ff */
[----:B------:R-:W-:Y:S01]  /*2900*/  IMAD.IADD R21, R103, 0x1, R9 ;  /* 0x0000000167157824 */ /* 0x000fe200078e0209 */
[----:B------:R-:W-:Y:S01]  /*2910*/  SHF.R.S32.HI R113, RZ, 0x3, R5 ;  /* 0x00000003ff717819 */ /* 0x000fe20000011405 */
[----:B0-----:R-:W-:Y:S01]  /*2920*/  IMAD.IADD R20, R9, 0x1, R105 ;  /* 0x0000000109147824 */ /* 0x001fe200078e0269 */
[----:B------:R-:W-:Y:S01]  /*2930*/  LOP3.LUT R12, R12, 0x1, RZ, 0xc0, !PT ;  /* 0x000000010c0c7812 */ /* 0x000fe200078ec0ff */
[----:B------:R-:W-:Y:S01]  /*2940*/  IMAD.IADD R127, R101, 0x1, R127 ;  /* 0x00000001657f7824 */ /* 0x000fe200078e027f */
[----:B------:R-:W-:Y:S01]  /*2950*/  SHF.R.S32.HI R111, RZ, 0x1f, R15 ;  /* 0x0000001fff6f7819 */ /* 0x000fe2000001140f */
[----:B------:R-:W-:Y:S01]  /*2960*/  IMAD.IADD R136, R123, 0x1, R27 ;  /* 0x000000017b887824 */ /* 0x000fe200078e021b */
[----:B------:R-:W-:Y:S01]  /*2970*/  SHF.R.S32.HI R110, RZ, 0x1f, R14 ;  /* 0x0000001fff6e7819 */ /* 0x000fe2000001140e */
[----:B------:R-:W-:Y:S01]  /*2980*/  IMAD.IADD R6, R93, 0x1, R33 ;  /* 0x000000015d067824 */ /* 0x000fe200078e0221 */
[----:B------:R-:W-:-:S02]  /*2990*/  SHF.R.S32.HI R109, RZ, 0x1f, R13 ;  /* 0x0000001fff6d7819 */ /* 0x000fc4000001140d */
[C---:B------:R-:W-:Y:S02]  /*29a0*/  LOP3.LUT R11, R3.reuse, 0x2, RZ, 0xc0, !PT ;  /* 0x00000002030b7812 */ /* 0x040fe400078ec0ff */
[C---:B------:R-:W-:Y:S02]  /*29b0*/  LOP3.LUT R10, R3.reuse, 0x4, RZ, 0xc0, !PT ;  /* 0x00000004030a7812 */ /* 0x040fe400078ec0ff */
[C---:B------:R-:W-:Y:S02]  /*29c0*/  LOP3.LUT R9, R3.reuse, 0x8, RZ, 0xc0, !PT ;  /* 0x0000000803097812 */ /* 0x040fe400078ec0ff */
[C---:B------:R-:W-:Y:S02]  /*29d0*/  LOP3.LUT R8, R3.reuse, 0x10, RZ, 0xc0, !PT ;  /* 0x0000001003087812 */ /* 0x040fe400078ec0ff */
[----:B------:R-:W-:-:S07]  /*29e0*/  LOP3.LUT R7, R3, 0x20, RZ, 0xc0, !PT ;  /* 0x0000002003077812 */ /* 0x000fce00078ec0ff */
.L_x_1427:
[----:B--23--:R-:W2:Y:S01]  /*29f0*/  LDL.LU R32, [R1] ;  /* 0x0000000001207983 */ /* 0x00cea20000300800 */
[----:B------:R-:W-:Y:S01]  /*2a00*/  VIADD R35, R24, 0xffffffff ;  /* 0xffffffff18237836 */ /* 0x000fe20000000000 */
[----:B------:R-:W0:Y:S01]  /*2a10*/  LDC.64 R120, c[0x0][0x2d8] ;  /* 0x0000b600ff787b82 */ /* 0x000e220000000a00 */
[----:B------:R-:W-:Y:S01]  /*2a20*/  IMAD R43, R19, 0x4800, R27 ;  /* 0x00004800132b7824 */ /* 0x000fe200078e021b */
[----:B------:R-:W-:Y:S05]  /*2a30*/  YIELD ;  /* 0x0000000000007946 */ /* 0x000fea0003800000 */
[----:B------:R-:W-:Y:S01]  /*2a40*/  SHF.R.S32.HI R33, RZ, 0x1f, R35 ;  /* 0x0000001fff217819 */ /* 0x000fe20000011423 */
[-C--:B------:R-:W-:Y:S01]  /*2a50*/  IMAD R3, R125, R35.reuse, RZ ;  /* 0x000000237d037224 */ /* 0x080fe200078e02ff */
[----:B------:R-:W1:Y:S01]  /*2a60*/  LDC R117, c[0x0][0x3d4] ;  /* 0x0000f500ff757b82 */ /* 0x000e620000000800 */
[----:B------:R-:W-:Y:S01]  /*2a70*/  IMAD.WIDE.U32 R130, R94, R35, RZ ;  /* 0x000000235e827225 */ /* 0x000fe200078e00ff */
[----:B------:R-:W-:Y:S03]  /*2a80*/  BSSY B0, `(.L_x_1328) ;  /* 0x000076d000007945 */ /* 0x000fe60003800000 */
[----:B------:R-:W-:Y:S01]  /*2a90*/  IMAD R3, R33, R94, R3 ;  /* 0x0000005e21037224 */ /* 0x000fe200078e0203 */
[----:B------:R-:W-:Y:S01]  /*2aa0*/  IADD3 R5, P5, R88, R130, RZ ;  /* 0x0000008258057210 */ /* 0x000fe20007fbe0ff */
[----:B------:R-:W-:-:S02]  /*2ab0*/  IMAD R43, R43, 0x2, R116 ;  /* 0x000000022b2b7824 */ /* 0x000fc400078e0274 */
[----:B------:R-:W-:Y:S01]  /*2ac0*/  IMAD.IADD R84, R131, 0x1, R3 ;  /* 0x0000000183547824 */ /* 0x000fe200078e0203 */
[----:B------:R-:W-:-:S04]  /*2ad0*/  IADD3 R3, P1, P4, R88, R130, R133 ;  /* 0x0000008258037210 */ /* 0x000fc80007c3e085 */
[----:B------:R-:W-:Y:S02]  /*2ae0*/  IADD3.X R4, R31, R84, R132, P1, P4 ;  /* 0x000000541f047210 */ /* 0x000fe40000fe8484 */
[----:B------:R-:W-:Y:S02]  /*2af0*/  ISETP.GT.AND P1, PT, R35, R124, PT ;  /* 0x0000007c2300720c */ /* 0x000fe40003f24270 */
[-C--:B0-----:R-:W-:Y:S02]  /*2b00*/  LEA R44, P0, R5, R120.reuse, 0x1 ;  /* 0x00000078052c7211 */ /* 0x081fe400078008ff */
[----:B------:R-:W-:Y:S02]  /*2b10*/  IADD3.X R24, R84, R31, RZ, P5, !PT ;  /* 0x0000001f54187210 */ /* 0x000fe40002ffe4ff */
[----:B------:R-:W-:Y:S02]  /*2b20*/  LEA R40, P5, R3, R120, 0x1 ;  /* 0x0000007803287211 */ /* 0x000fe400078a08ff */
[----:B------:R-:W-:Y:S01]  /*2b30*/  LEA.HI.X R45, R5, R121, R24, 0x1, P0 ;  /* 0x00000079052d7211 */ /* 0x000fe200000f0c18 */
[----:B------:R-:W-:Y:S01]  /*2b40*/  IMAD.MOV.U32 R24, RZ, RZ, R35 ;  /* 0x000000ffff187224 */ /* 0x000fe200078e0023 */
[----:B-1----:R-:W-:-:S02]  /*2b50*/  ISETP.GE.AND P0, PT, R117, 0x1, PT ;  /* 0x000000017500780c */ /* 0x002fc40003f06270 */
[----:B------:R-:W-:Y:S01]  /*2b60*/  LEA.HI.X R41, R3, R121, R4, 0x1, P5 ;  /* 0x0000007903297211 */ /* 0x000fe200028f0c04 */
[----:B------:R-:W-:-:S04]  /*2b70*/  IMAD R3, R19, 0x4800, R136 ;  /* 0x0000480013037824 */ /* 0x000fc800078e0288 */
[----:B------:R-:W-:Y:S01]  /*2b80*/  IMAD R42, R3, 0x2, R116 ;  /* 0x00000002032a7824 */ /* 0x000fe200078e0274 */
[----:B--2---:R-:W-:-:S04]  /*2b90*/  LOP3.LUT R32, R32, 0xfffffffd, RZ, 0xc0, !PT ;  /* 0xfffffffd20207812 */ /* 0x004fc800078ec0ff */
[----:B------:R-:W-:-:S05]  /*2ba0*/  @P1 LOP3.LUT R32, R32, 0x2, RZ, 0xfc, !PT ;  /* 0x0000000220201812 */ /* 0x000fca00078efcff */
[----:B------:R0:W-:Y:S01]  /*2bb0*/  STL [R1], R32 ;  /* 0x0000002001007387 */ /* 0x0001e20000100800 */
[----:B------:R-:W-:Y:S05]  /*2bc0*/  @!P0 BRA `(.L_x_1329) ;  /* 0x00000070007c8947 */ /* 0x000fea0003800000 */
[----:B------:R-:W-:Y:S01]  /*2bd0*/  ULDC.U8 UR4, c[0x0][0x3f0] ;  /* 0x0000fc0000047ab9 */ /* 0x000fe20000000000 */
[-C--:B------:R-:W-:Y:S01]  /*2be0*/  IMAD R3, R126, R35.reuse, RZ ;  /* 0x000000237e037224 */ /* 0x080fe200078e02ff */
[----:B------:R-:W-:Y:S01]  /*2bf0*/  ISETP.NE.AND P0, PT, RZ, UR4, PT ;  /* 0x00000004ff007c0c */ /* 0x000fe2000bf05270 */
[-C--:B------:R-:W-:Y:S02]  /*2c00*/  IMAD R5, R127, R35.reuse, RZ ;  /* 0x000000237f057224 */ /* 0x080fe400078e02ff */
[C---:B------:R-:W-:Y:S02]  /*2c10*/  IMAD R3, R33.reuse, R106, R3 ;  /* 0x0000006a21037224 */ /* 0x040fe400078e0203 */
[----:B------:R-:W-:Y:S02]  /*2c20*/  IMAD R33, R33, R100, R5 ;  /* 0x0000006421217224 */ /* 0x000fe400078e0205 */
[----:B------:R-:W-:Y:S02]  /*2c30*/  IMAD R5, R24, -0x60, R2 ;  /* 0xffffffa018057824 */ /* 0x000fe400078e0202 */
[----:B------:R-:W-:-:S03]  /*2c40*/  IMAD.WIDE.U32 R82, R106, R35, RZ ;  /* 0x000000236a527225 */ /* 0x000fc600078e00ff */
[----:B------:R-:W-:Y:S01]  /*2c50*/  VIMNMX R5, R5, 0x60, PT ;  /* 0x0000006005057848 */ /* 0x000fe20003fe0100 */
[----:B------:R-:W-:-:S04]  /*2c60*/  IMAD.WIDE.U32 R80, R100, R35, RZ ;  /* 0x0000002364507225 */ /* 0x000fc800078e00ff */
[----:B------:R-:W-:Y:S02]  /*2c70*/  IMAD.IADD R3, R83, 0x1, R3 ;  /* 0x0000000153037824 */ /* 0x000fe400078e0203 */
        /* <DEDUP_REMOVED lines=22> */
[----:B------:R-:W-:Y:S01]  /*2de0*/  IADD3.X R34, R3, R21, RZ, P4, !PT ;  /* 0x0000001503227210 */ /* 0x000fe200027fe4ff */
[----:B------:R-:W-:Y:S01]  /*2df0*/  VIADD R38, R16, 0x10 ;  /* 0x0000001010267836 */ /* 0x000fe20000000000 */
[----:B0-----:R-:W-:Y:S01]  /*2e00*/  LEA R32, P4, R33, UR4, 0x1 ;  /* 0x0000000421207c11 */ /* 0x001fe2000f8808ff */
[----:B------:R-:W-:Y:S01]  /*2e10*/  IMAD.X R46, R4, 0x1, R26, P1 ;  /* 0x00000001042e7824 */ /* 0x000fe200008e061a */
[----:B------:R-:W-:Y:S02]  /*2e20*/  ISETP.GE.AND P1, PT, R16, R117, PT ;  /* 0x000000751000720c */ /* 0x000fe40003f26270 */
[----:B------:R-:W-:-:S02]  /*2e30*/  CS2R R128, SRZ ;  /* 0x0000000000807805 */ /* 0x000fc4000001ff00 */
[----:B------:R-:W-:Y:S02]  /*2e40*/  LEA.HI.X R33, R33, UR5, R34, 0x1, P4 ;  /* 0x0000000521217c11 */ /* 0x000fe4000a0f0c22 */
[----:B------:R-:W-:Y:S02]  /*2e50*/  CS2R R86, SRZ ;  /* 0x0000000000567805 */ /* 0x000fe4000001ff00 */
[C---:B------:R-:W-:Y:S02]  /*2e60*/  LEA R34, P4, R35.reuse, UR6, 0x1 ;  /* 0x0000000623227c11 */ /* 0x040fe4000f8808ff */
[----:B------:R-:W-:Y:S02]  /*2e70*/  CS2R R130, SRZ ;  /* 0x0000000000827805 */ /* 0x000fe4000001ff00 */
[----:B------:R-:W-:Y:S01]  /*2e80*/  CS2R R120, SRZ ;  /* 0x0000000000787805 */ /* 0x000fe2000001ff00 */
[----:B------:R-:W-:Y:S01]  /*2e90*/  ULDC.64 UR8, c[0x0][0x208] ;  /* 0x0000820000087ab9 */ /* 0x000fe20000000a00 */
[----:B------:R-:W-:Y:S01]  /*2ea0*/  LEA.HI.X R35, R35, UR7, R46, 0x1, P4 ;  /* 0x0000000723237c11 */ /* 0x000fe2000a0f0c2e */
[----:B------:R-:W-:Y:S01]  /*2eb0*/  VIADD R46, R16, 0x30 ;  /* 0x00000030102e7836 */ /* 0x000fe20000000000 */
[-C--:B------:R-:W-:Y:S01]  /*2ec0*/  ISETP.GE.AND P4, PT, R38, R117.reuse, PT ;  /* 0x000000752600720c */ /* 0x080fe20003f86270 */
[----:B------:R-:W-:Y:S01]  /*2ed0*/  VIADD R38, R16, 0x20 ;  /* 0x0000002010267836 */ /* 0x000fe20000000000 */
[----:B------:R1:W5:Y:S04]  /*2ee0*/  @!P1 LDG.E.64 R128, desc[UR8][R32.64] ;  /* 0x0000000820809981 */ /* 0x000368000c1e1b00 */
[----:B------:R1:W5:Y:S01]  /*2ef0*/  @!P1 LDG.E.64 R130, desc[UR8][R34.64] ;  /* 0x0000000822829981 */ /* 0x000362000c1e1b00 */
[----:B------:R-:W-:-:S06]  /*2f00*/  ISETP.GE.AND P1, PT, R38, R117, PT ;  /* 0x000000752600720c */ /* 0x000fcc0003f26270 */
[----:B------:R1:W5:Y:S04]  /*2f10*/  @!P4 LDG.E.64 R86, desc[UR8][R32.64+0x20] ;  /* 0x000020082056c981 */ /* 0x000368000c1e1b00 */
[----:B------:R1:W5:Y:S01]  /*2f20*/  @!P4 LDG.E.64 R120, desc[UR8][R34.64+0x20] ;  /* 0x000020082278c981 */ /* 0x000362000c1e1b00 */
[----:B------:R-:W-:Y:S02]  /*2f30*/  ISETP.GE.AND P4, PT, R46, R117, PT ;  /* 0x000000752e00720c */ /* 0x000fe40003f86270 */
[----:B------:R-:W-:Y:S02]  /*2f40*/  CS2R R78, SRZ ;  /* 0x00000000004e7805 */ /* 0x000fe4000001ff00 */
[----:B------:R-:W-:Y:S02]  /*2f50*/  CS2R R84, SRZ ;  /* 0x0000000000547805 */ /* 0x000fe4000001ff00 */
[----:B------:R-:W-:-:S02]  /*2f60*/  CS2R R74, SRZ ;  /* 0x00000000004a7805 */ /* 0x000fc4000001ff00 */
[----:B------:R-:W-:Y:S01]  /*2f70*/  CS2R R76, SRZ ;  /* 0x00000000004c7805 */ /* 0x000fe2000001ff00 */
[C---:B------:R-:W-:Y:S01]  /*2f80*/  VIADD R38, R16.reuse, 0x40 ;  /* 0x0000004010267836 */ /* 0x040fe20000000000 */
[----:B------:R-:W-:Y:S01]  /*2f90*/  IADD3 R46, R16, 0x50, RZ ;  /* 0x00000050102e7810 */ /* 0x000fe20007ffe0ff */
        /* <DEDUP_REMOVED lines=14> */
.L_x_1332:
[----:B------:R-:W-:Y:S05]  /*3080*/  BSYNC B1 ;  /* 0x0000000000017941 */ /* 0x000fea0003800000 */
.L_x_1331:
        /* <DEDUP_REMOVED lines=13> */
[----:B------:R-:W-:Y:S01]  /*3160*/  CS2R R64, SRZ ;  /* 0x0000000000407805 */ /* 0x000fe2000001ff00 */
[----:B------:R-:W-:Y:S01]  /*3170*/  IMAD.MOV.U32 R135, RZ, RZ, R67 ;  /* 0x000000ffff877224 */ /* 0x000fe200078e0043 */
[----:B------:R-:W-:Y:S06]  /*3180*/  @P4 BRA `(.L_x_1334) ;  /* 0x0000000000b84947 */ /* 0x000fec0003800000 */
[----:B------:R-:W-:Y:S01]  /*3190*/  IADD3 R82, P1, P5, R102, R82, R108 ;  /* 0x0000005266527210 */ /* 0x000fe20007d3e06c */
[----:B------:R-:W-:Y:S01]  /*31a0*/  ULDC.64 UR4, c[0x0][0x3c8] ;  /* 0x0000f20000047ab9 */ /* 0x000fe20000000a00 */
[----:B------:R-:W-:Y:S01]  /*31b0*/  ULDC.64 UR6, c[0x0][0x3e0] ;  /* 0x0000f80000067ab9 */ /* 0x000fe20000000a00 */
[----:B------:R-:W-:Y:S02]  /*31c0*/  CS2R R62, SRZ ;  /* 0x00000000003e7805 */ /* 0x000fe4000001ff00 */
[----:B-1----:R-:W-:Y:S02]  /*31d0*/  IADD3.X R33, R21, R3, R28, P1, P5 ;  /* 0x0000000315217210 */ /* 0x002fe40000fea41c */
[----:B------:R-:W-:Y:S02]  /*31e0*/  CS2R R64, SRZ ;  /* 0x0000000000407805 */ /* 0x000fe4000001ff00 */
[----:B------:R-:W-:Y:S01]  /*31f0*/  IADD3 R80, P1, P5, R96, R80, R29 ;  /* 0x0000005060507210 */ /* 0x000fe20007d3e01d */
[----:B------:R-:W-:-:S03]  /*3200*/  ULDC.64 UR8, c[0x0][0x208] ;  /* 0x0000820000087ab9 */ /* 0x000fc60000000a00 */
[----:B------:R-:W-:Y:S01]  /*3210*/  IADD3.X R3, R26, R4, R30, P1, P5 ;  /* 0x000000041a037210 */ /* 0x000fe20000fea41e */
[----:B------:R-:W-:Y:S01]  /*3220*/  VIADD R4, R16, 0x10 ;  /* 0x0000001010047836 */ /* 0x000fe20000000000 */
[----:B0-----:R-:W-:-:S04]  /*3230*/  LEA R32, P1, R82, UR4, 0x1 ;  /* 0x0000000452207c11 */ /* 0x001fc8000f8208ff */
[----:B------:R-:W-:Y:S02]  /*3240*/  LEA.HI.X R33, R82, UR5, R33, 0x1, P1 ;  /* 0x0000000552217c11 */ /* 0x000fe400088f0c21 */
[----:B------:R-:W-:-:S04]  /*3250*/  LEA R34, P1, R80, UR6, 0x1 ;  /* 0x0000000650227c11 */ /* 0x000fc8000f8208ff */
[----:B------:R-:W-:Y:S02]  /*3260*/  LEA.HI.X R35, R80, UR7, R3, 0x1, P1 ;  /* 0x0000000750237c11 */ /* 0x000fe400088f0c03 */
[----:B------:R-:W-:Y:S02]  /*3270*/  ISETP.GE.AND P1, PT, R16, R117, PT ;  /* 0x000000751000720c */ /* 0x000fe40003f26270 */
        /* <DEDUP_REMOVED lines=28> */
[----:B------:R-:W-:-:S13]  /*3440*/  ISETP.GE.AND P1, PT, R4, R117, PT ;  /* 0x000000750400720c */ /* 0x000fda0003f26270 */
[----:B------:R2:W5:Y:S04]  /*3450*/  @!P1 LDG.E.64 R36, desc[UR8][R32.64+0xa0] ;  /* 0x0000a00820249981 */ /* 0x000568000c1e1b00 */
[----:B------:R2:W5:Y:S02]  /*3460*/  @!P1 LDG.E.64 R38, desc[UR8][R34.64+0xa0] ;  /* 0x0000a00822269981 */ /* 0x000564000c1e1b00 */
.L_x_1334:
[----:B------:R-:W-:Y:S05]  /*3470*/  BSYNC B1 ;  /* 0x0000000000017941 */ /* 0x000fea0003800000 */
.L_x_1333:
[----:B------:R-:W-:Y:S01]  /*3480*/  IMAD.MOV.U32 R3, RZ, RZ, R70 ;  /* 0x000000ffff037224 */ /* 0x000fe200078e0046 */
[----:B------:R-:W-:Y:S01]  /*3490*/  PRMT R156, R135, 0x5410, R134 ;  /* 0x00005410879c7816 */ /* 0x000fe20000000086 */
[----:B------:R-:W-:Y:S01]  /*34a0*/  IMAD.MOV.U32 R4, RZ, RZ, R71 ;  /* 0x000000ffff047224 */ /* 0x000fe200078e0047 */
[----:B------:R-:W-:Y:S01]  /*34b0*/  ULOP3.LUT UR4, UR60, 0x1, URZ, 0xfc, !UPT ;  /* 0x000000013c047892 */ /* 0x000fe2000f8efc3f */
[----:B012---:R-:W-:Y:S02]  /*34c0*/  IMAD.MOV.U32 R32, RZ, RZ, R74 ;  /* 0x000000ffff207224 */ /* 0x007fe400078e004a */
[----:B------:R-:W-:Y:S01]  /*34d0*/  IMAD.MOV.U32 R33, RZ, RZ, R86 ;  /* 0x000000ffff217224 */ /* 0x000fe200078e0056 */
[----:B------:R-:W-:Y:S01]  /*34e0*/  PRMT R157, R3, 0x5410, R4 ;  /* 0x00005410039d7816 */ /* 0x000fe20000000004 */
[----:B------:R-:W-:Y:S01]  /*34f0*/  IMAD.MOV.U32 R3, RZ, RZ, R75 ;  /* 0x000000ffff037224 */ /* 0x000fe200078e004b */
[----:B------:R-:W-:Y:S01]  /*3500*/  PRMT R159, R32, 0x7610, R159 ;  /* 0x00007610209f7816 */ /* 0x000fe2000000009f */
[----:B------:R-:W-:Y:S01]  /*3510*/  IMAD.MOV.U32 R32, RZ, RZ, R79 ;  /* 0x000000ffff207224 */ /* 0x000fe200078e004f */
[----:B------:R-:W-:Y:S01]  /*3520*/  MOV R4, R78 ;  /* 0x0000004e00047202 */ /* 0x000fe20000000f00 */
[----:B------:R-:W-:Y:S01]  /*3530*/  UISETP.NE.AND UP0, UPT, UR4, 0x3, UPT ;  /* 0x000000030400788c */ /* 0x000fe2000bf05270 */
[----:B------:R-:W-:Y:S01]  /*3540*/  PRMT R159, R159, 0x5410, R3 ;  /* 0x000054109f9f7816 */ /* 0x000fe20000000003 */
[----:B------:R-:W-:Y:S01]  /*3550*/  IMAD.MOV.U32 R3, RZ, RZ, R87 ;  /* 0x000000ffff037224 */ /* 0x000fe200078e0057 */
[----:B------:R-:W-:Y:S01]  /*3560*/  PRMT R204, R4, 0x5410, R32 ;  /* 0x0000541004cc7816 */ /* 0x000fe20000000020 */
[----:B------:R-:W-:Y:S01]  /*3570*/  IMAD.MOV.U32 R4, RZ, RZ, R128 ;  /* 0x000000ffff047224 */ /* 0x000fe200078e0080 */
[----:B------:R-:W-:Y:S01]  /*3580*/  PRMT R205, R33, 0x7610, R205 ;  /* 0x0000761021cd7816 */ /* 0x000fe200000000cd */
[----:B------:R-:W-:Y:S01]  /*3590*/  IMAD.MOV.U32 R32, RZ, RZ, R129 ;  /* 0x000000ffff207224 */ /* 0x000fe200078e0081 */
[----:B------:R-:W-:-:S02]  /*35a0*/  MOV R33, R68 ;  /* 0x0000004400217202 */ /* 0x000fc40000000f00 */
[----:B------:R-:W-:Y:S01]  /*35b0*/  PRMT R205, R205, 0x5410, R3 ;  /* 0x00005410cdcd7816 */ /* 0x000fe20000000003 */
[----:B------:R-:W-:Y:S01]  /*35c0*/  IMAD.MOV.U32 R3, RZ, RZ, R69 ;  /* 0x000000ffff037224 */ /* 0x000fe200078e0045 */
[----:B------:R-:W-:Y:S01]  /*35d0*/  PRMT R193, R4, 0x5410, R32 ;  /* 0x0000541004c17816 */ /* 0x000fe20000000020 */
[----:B------:R-:W-:Y:S01]  /*35e0*/  IMAD.MOV.U32 R4, RZ, RZ, R72 ;  /* 0x000000ffff047224 */ /* 0x000fe200078e0048 */
[----:B------:R-:W-:Y:S01]  /*35f0*/  PRMT R155, R155, 0x5410, R33 ;  /* 0x000054109b9b7816 */ /* 0x000fe20000000021 */
[----:B------:R-:W-:Y:S01]  /*3600*/  IMAD.MOV.U32 R32, RZ, RZ, R73 ;  /* 0x000000ffff207224 */ /* 0x000fe200078e0049 */
[----:B------:R-:W-:Y:S01]  /*3610*/  PLOP3.LUT P1, PT, PT, PT, UP0, 0x80, 0x0 ;  /* 0x000000000000781c */ /* 0x000fe20003f2f008 */
[----:B------:R-:W-:Y:S01]  /*3620*/  IMAD.MOV.U32 R33, RZ, RZ, R76 ;  /* 0x000000ffff217224 */ /* 0x000fe200078e004c */
        /* <DEDUP_REMOVED lines=13> */
[----:B-----5:R-:W-:Y:S02]  /*3700*/  MOV R33, R36 ;  /* 0x0000002400217202 */ /* 0x020fe40000000f00 */
[----:B------:R-:W-:Y:S01]  /*3710*/  PRMT R208, R208, 0x5410, R3 ;  /* 0x00005410d0d07816 */ /* 0x000fe20000000003 */
[----:B------:R-:W-:Y:S01]  /*3720*/  IMAD.MOV.U32 R3, RZ, RZ, R37 ;  /* 0x000000ffff037224 */ /* 0x000fe200078e0025 */
[----:B------:R-:W-:Y:S01]  /*3730*/  PRMT R203, R4, 0x5410, R32 ;  /* 0x0000541004cb7816 */ /* 0x000fe20000000020 */
[----:B------:R-:W-:Y:S01]  /*3740*/  IMAD.MOV.U32 R4, RZ, RZ, R46 ;  /* 0x000000ffff047224 */ /* 0x000fe200078e002e */
[----:B------:R-:W-:Y:S01]  /*3750*/  PRMT R81, R81, 0x5410, R33 ;  /* 0x0000541051517816 */ /* 0x000fe20000000021 */
[----:B------:R-:W-:-:S02]  /*3760*/  IMAD.MOV.U32 R32, RZ, RZ, R47 ;  /* 0x000000ffff207224 */ /* 0x000fc400078e002f */
[----:B------:R-:W-:Y:S01]  /*3770*/  IMAD.MOV.U32 R33, RZ, RZ, R50 ;  /* 0x000000ffff217224 */ /* 0x000fe200078e0032 */
[----:B------:R-:W-:Y:S01]  /*3780*/  PRMT R81, R3, 0x7610, R81 ;  /* 0x0000761003517816 */ /* 0x000fe20000000051 */
[----:B------:R-:W-:Y:S01]  /*3790*/  IMAD.MOV.U32 R3, RZ, RZ, R51 ;  /* 0x000000ffff037224 */ /* 0x000fe200078e0033 */
        /* <DEDUP_REMOVED lines=17> */
[----:B------:R-:W-:Y:S02]  /*38b0*/  IMAD.MOV.U32 R32, RZ, RZ, R49 ;  /* 0x000000ffff207224 */ /* 0x000fe400078e0031 */
        /* <DEDUP_REMOVED lines=11> */
[----:B------:R-:W-:Y:S02]  /*3970*/  IMAD.MOV.U32 R32, RZ, RZ, R61 ;  /* 0x000000ffff207224 */ /* 0x000fe400078e003d */
[----:B------:R-:W-:-:S03]  /*3980*/  IMAD.MOV.U32 R3, RZ, RZ, R65 ;  /* 0x000000ffff037224 */ /* 0x000fc600078e0041 */
[----:B------:R-:W-:Y:S02]  /*3990*/  PRMT R140, R32, 0x5410, R33 ;  /* 0x00005410208c7816 */ /* 0x000fe40000000021 */
[----:B------:R-:W-:Y:S01]  /*39a0*/  PRMT R152, R4, 0x5410, R3 ;  /* 0x0000541004987816 */ /* 0x000fe20000000003 */
[----:B------:R-:W-:Y:S06]  /*39b0*/  @!P1 BRA `(.L_x_1335) ;  /* 0x0000000000049947 */ /* 0x000fec0003800000 */
[----:B------:R-:W-:Y:S01]  /*39c0*/  BPT.TRAP 0x1 ;  /* 0x000000040000795c */ /* 0x000fe20000300000 */
.L_x_1335:
[----:B------:R-:W-:Y:S01]  /*39d0*/  LEA R4, R19, R18, 0x3 ;  /* 0x0000001213047211 */ /* 0x000fe200078e18ff */
[----:B------:R-:W-:Y:S01]  /*39e0*/  BSSY B1, `(.L_x_1336) ;  /* 0x0000004000017945 */ /* 0x000fe20003800000 */
[----:B------:R-:W-:-:S04]  /*39f0*/  SHF.L.U32 R3, R167, 0x1f, RZ ;  /* 0x0000001fa7037819 */ /* 0x000fc800000006ff */
[----:B------:R-:W0:Y:S02]  /*3a00*/  SYNCS.PHASECHK.TRANS64.TRYWAIT P5, [R4+URZ+0x2a890], R3 ;  /* 0x02a89003040075a7 */ /* 0x000e2400080a017f */
[----:B0-----:R-:W-:Y:S05]  /*3a10*/  @!P5 BRA `(.L_x_1337) ;  /* 0x00000228006cd947 */ /* 0x001fea0003800000 */
.L_x_1730:
[----:B------:R-:W-:Y:S05]  /*3a20*/  BSYNC B1 ;  /* 0x0000000000017941 */ /* 0x000fea0003800000 */
.L_x_1336:
        /* <DEDUP_REMOVED lines=10> */
[--C-:B--2---:R-:W-:Y:S01]  /*3ad0*/  HADD2.F32 R170, -RZ, R35.reuse.H0_H0 ;  /* 0x20000023ffaa7230 */ /* 0x104fe20000004100 */
[----:B------:R-:W-:Y:S02]  /*3ae0*/  SHF.R.U32.HI R128, RZ, 0x10, R129 ;  /* 0x00000010ff807819 */ /* 0x000fe40000011681 */
[--C-:B------:R-:W-:Y:S01]  /*3af0*/  SHF.R.U64 R129, R130, 0x10, R131.reuse ;  /* 0x0000001082817819 */ /* 0x100fe20000001283 */
[----:B------:R-:W-:Y:S01]  /*3b00*/  HADD2.F32 R130, -RZ, R35.H1_H1 ;  /* 0x30000023ff827230 */ /* 0x000fe20000004100 */
[----:B------:R-:W-:Y:S01]  /*3b10*/  SHF.R.U32.HI R171, RZ, 0x10, R131 ;  /* 0x00000010ffab7819 */ /* 0x000fe20000011683 */
[----:B------:R-:W-:Y:S02]  /*3b20*/  HADD2.F32 R168, -RZ, R168.H0_H0 ;  /* 0x200000a8ffa87230 */ /* 0x000fe40000004100 */
[----:B------:R-:W-:Y:S02]  /*3b30*/  HADD2.F32 R194, -RZ, R129.H0_H0 ;  /* 0x20000081ffc27230 */ /* 0x000fe40000004100 */
[----:B------:R-:W-:-:S02]  /*3b40*/  HADD2.F32 R171, -RZ, R171.H0_H0 ;  /* 0x200000abffab7230 */ /* 0x000fc40000004100 */
[--C-:B------:R-:W-:Y:S02]  /*3b50*/  HADD2.F32 R129, -RZ, R33.reuse.H1_H1 ;  /* 0x30000021ff817230 */ /* 0x100fe40000004100 */
[----:B------:R-:W-:Y:S02]  /*3b60*/  HADD2.F32 R33, -RZ, R33.H0_H0 ;  /* 0x20000021ff217230 */ /* 0x000fe40000004100 */
[-C--:B------:R-:W-:Y:S01]  /*3b70*/  FMUL.FTZ R35, R130, R171.reuse ;  /* 0x000000ab82237220 */ /* 0x080fe20000410000 */
[----:B------:R-:W-:Y:S02]  /*3b80*/  HADD2.F32 R131, -RZ, R128.H0_H0 ;  /* 0x20000080ff837230 */ /* 0x000fe40000004100 */
[-C--:B------:R-:W-:Y:S01]  /*3b90*/  FMUL.FTZ R128, R129, R194.reuse ;  /* 0x000000c281807220 */ /* 0x080fe20000410000 */
[C---:B------:R-:W-:Y:S01]  /*3ba0*/  FMUL.FTZ R171, R170.reuse, R171 ;  /* 0x000000abaaab7220 */ /* 0x040fe20000410000 */
[C---:B------:R-:W-:Y:S02]  /*3bb0*/  FMUL.FTZ R194, R33.reuse, R194 ;  /* 0x000000c221c27220 */ /* 0x040fe40000410000 */
[-C--:B------:R-:W-:Y:S01]  /*3bc0*/  FFMA.FTZ R33, R33, R168.reuse, -R128 ;  /* 0x000000a821217223 */ /* 0x080fe20000010880 */
[-C--:B------:R-:W-:Y:S01]  /*3bd0*/  FFMA.FTZ R35, R170, R131.reuse, -R35 ;  /* 0x00000083aa237223 */ /* 0x080fe20000010823 */
        /* <DEDUP_REMOVED lines=8> */
[--C-:B------:R-:W-:Y:S02]  /*3c60*/  HADD2.F32 R32, -RZ, R34.reuse.H1_H1 ;  /* 0x30000022ff207230 */ /* 0x100fe40000004100 */
[-C--:B------:R-:W-:Y:S01]  /*3c70*/  FMUL.FTZ R203, R171, R131.reuse ;  /* 0x00000083abcb7220 */ /* 0x080fe20000410000 */
[----:B------:R-:W-:Y:S02]  /*3c80*/  HADD2.F32 R194, -RZ, R34.H0_H0 ;  /* 0x20000022ffc27230 */ /* 0x000fe40000004100 */
[----:B------:R-:W-:Y:S01]  /*3c90*/  FMUL.FTZ R34, R170, R131 ;  /* 0x00000083aa227220 */ /* 0x000fe20000410000 */
[----:B------:R-:W-:-:S02]  /*3ca0*/  HADD2.F32 R168, -RZ, R193.H0_H0 ;  /* 0x200000c1ffa87230 */ /* 0x000fc40000004100 */
        /* <DEDUP_REMOVED lines=8> */
[----:B------:R-:W-:-:S03]  /*3d30*/  F2FP.F16.F32.PACK_AB R128, R32, R131 ;  /* 0x000000832080723e */ /* 0x000fc600000000ff */
[----:B------:R-:W-:Y:S02]  /*3d40*/  IMAD.MOV.U32 R32, RZ, RZ, R34 ;  /* 0x000000ffff207224 */ /* 0x000fe400078e0022 */
[----:B------:R-:W-:-:S07]  /*3d50*/  IMAD.MOV.U32 R34, RZ, RZ, R128 ;  /* 0x000000ffff227224 */ /* 0x000fce00078e0080 */
.L_x_1343:
[----:B------:R-:W-:Y:S05]  /*3d60*/  BSYNC B3 ;  /* 0x0000000000037941 */ /* 0x000fea0003800000 */
.L_x_1342:
[----:B------:R-:W-:Y:S02]  /*3d70*/  ULDC.64 UR4, c[0x0][0x208] ;  /* 0x0000820000047ab9 */ /* 0x000fe40000000a00 */
[----:B--2---:R1:W-:Y:S03]  /*3d80*/  STG.E.128 desc[UR4][R44.64], R32 ;  /* 0x000000202c007986 */ /* 0x0043e6000c101d04 */
.L_x_1341:
[----:B------:R-:W-:Y:S05]  /*3d90*/  BSYNC B2 ;  /* 0x0000000000027941 */ /* 0x000fea0003800000 */
.L_x_1340:
        /* <DEDUP_REMOVED lines=48> */
.L_x_1347:
[----:B------:R-:W-:Y:S05]  /*40a0*/  BSYNC B3 ;  /* 0x0000000000037941 */ /* 0x000fea0003800000 */
.L_x_1346:
[----:B------:R-:W-:Y:S02]  /*40b0*/  ULDC.64 UR4, c[0x0][0x208] ;  /* 0x0000820000047ab9 */ /* 0x000fe40000000a00 */
[----:B--2---:R2:W-:Y:S03]  /*40c0*/  STG.E.128 desc[UR4][R44.64+0x40], R32 ;  /* 0x000040202c007986 */ /* 0x0045e6000c101d04 */
.L_x_1345:
[----:B------:R-:W-:Y:S05]  /*40d0*/  BSYNC B2 ;  /* 0x0000000000027941 */ /* 0x000fea0003800000 */
.L_x_1344:
        /* <DEDUP_REMOVED lines=8> */
[--C-:B------:R-:W-:Y:S02]  /*4160*/  SHF.R.U64 R128, R84, 0x10, R85.reuse ;  /* 0x0000001054807819 */ /* 0x100fe40000001255 */
[----:B------:R-:W-:Y:S01]  /*4170*/  SHF.R.U32.HI R84, RZ, 0x10, R85 ;  /* 0x00000010ff547819 */ /* 0x000fe20000011655 */
[----:B--2---:R-:W-:Y:S01]  /*4180*/  IMAD.MOV.U32 R85, RZ, RZ, R33 ;  /* 0x000000ffff557224 */ /* 0x004fe200078e0021 */
        /* <DEDUP_REMOVED lines=40> */
.L_x_1351:
[----:B------:R-:W-:Y:S05]  /*4410*/  BSYNC B3 ;  /* 0x0000000000037941 */ /* 0x000fea0003800000 */
.L_x_1350:
[----:B------:R-:W-:Y:S02]  /*4420*/  ULDC.64 UR4, c[0x0][0x208] ;  /* 0x0000820000047ab9 */ /* 0x000fe40000000a00 */
[----:B--2---:R3:W-:Y:S03]  /*4430*/  STG.E.128 desc[UR4][R44.64+0x80], R32 ;  /* 0x000080202c007986 */ /* 0x0047e6000c101d04 */
.L_x_1349:
[----:B------:R-:W-:Y:S05]  /*4440*/  BSYNC B2 ;  /* 0x0000000000027941 */ /* 0x000fea0003800000 */
.L_x_1348:
[----:B------:R-:W-:Y:S01]  /*4450*/  ISETP.NE.AND P0, PT, R9, RZ, PT ;  /* 0x000000ff0900720c */ /* 0x000fe20003f05270 */
[----:B------:R-:W-:-:S12]  /*4460*/  BSSY B2, `(.L_x_1352) ;  /* 0x0000034000027945 */ /* 0x000fd80003800000 */
[----:B------:R-:W-:Y:S05]  /*4470*/  @!P0 BRA `(.L_x_1353) ;  /* 0x0000000000c88947 */ /* 0x000fea0003800000 */
[----:B-123--:R1:W2:Y:S01]  /*4480*/  LDS.128 R32, [R42+0x3000] ;  /* 0x003000002a207984 */ /* 0x00e2a20000000c00 */
[----:B------:R-:W-:Y:S01]  /*4490*/  VIADD R78, R16, 0x30 ;  /* 0x00000030104e7836 */ /* 0x000fe20000000000 */
[----:B------:R-:W-:Y:S04]  /*44a0*/  BSSY B3, `(.L_x_1354) ;  /* 0x000002d000037945 */ /* 0x000fe80003800000 */
        /* <DEDUP_REMOVED lines=20> */
[-C--:B------:R-:W-:Y:S01]  /*45f0*/  FFMA.FTZ R32, R32, R77.reuse, -R33 ;  /* 0x0000004d20207223 */ /* 0x080fe20000010821 */
[----:B------:R-:W-:Y:S01]  /*4600*/  FFMA.FTZ R33, R35, R77, R86 ;  /* 0x0000004d23217223 */ /* 0x000fe20000010056 */
[-C--:B------:R-:W-:Y:S01]  /*4610*/  FFMA.FTZ R35, R75, R78.reuse, -R120 ;  /* 0x0000004e4b237223 */ /* 0x080fe20000010878 */
[----:B------:R-:W-:Y:S01]  /*4620*/  FFMA.FTZ R84, R76, R78, R79 ;  /* 0x0000004e4c547223 */ /* 0x000fe2000001004f */
[----:B------:R-:W-:-:S02]  /*4630*/  HADD2.F32 R78, -RZ, R206.H0_H0 ;  /* 0x200000ceff4e7230 */ /* 0x000fc40000004100 */
[----:B------:R-:W-:Y:S01]  /*4640*/  HADD2.F32 R79, -RZ, R206.H1_H1 ;  /* 0x300000ceff4f7230 */ /* 0x000fe20000004100 */
[----:B------:R-:W-:Y:S01]  /*4650*/  F2FP.F16.F32.PACK_AB R33, R33, R32 ;  /* 0x000000202121723e */ /* 0x000fe200000000ff */
[----:B------:R-:W-:Y:S01]  /*4660*/  HADD2.F32 R75, -RZ, R74.H1_H1 ;  /* 0x3000004aff4b7230 */ /* 0x000fe20000004100 */
[----:B------:R-:W-:Y:S01]  /*4670*/  F2FP.F16.F32.PACK_AB R35, R84, R35 ;  /* 0x000000235423723e */ /* 0x000fe200000000ff */
[----:B------:R-:W-:Y:S02]  /*4680*/  HADD2.F32 R76, -RZ, R34.H1_H1 ;  /* 0x30000022ff4c7230 */ /* 0x000fe40000004100 */
[----:B------:R-:W-:Y:S02]  /*4690*/  HADD2.F32 R74, -RZ, R74.H0_H0 ;  /* 0x2000004aff4a7230 */ /* 0x000fe40000004100 */
[----:B------:R-:W-:Y:S01]  /*46a0*/  FMUL.FTZ R85, R75, R78 ;  /* 0x0000004e4b557220 */ /* 0x000fe20000410000 */
[----:B------:R-:W-:Y:S02]  /*46b0*/  HADD2.F32 R34, -RZ, R34.H0_H0 ;  /* 0x20000022ff227230 */ /* 0x000fe40000004100 */
[----:B------:R-:W-:Y:S01]  /*46c0*/  FMUL.FTZ R87, R76, R79 ;  /* 0x0000004f4c577220 */ /* 0x000fe20000410000 */
[----:B------:R-:W-:-:S02]  /*46d0*/  HADD2.F32 R77, -RZ, R159.H0_H0 ;  /* 0x2000009fff4d7230 */ /* 0x000fc40000004100 */
        /* <DEDUP_REMOVED lines=9> */
.L_x_1355:
[----:B------:R-:W-:Y:S05]  /*4770*/  BSYNC B3 ;  /* 0x0000000000037941 */ /* 0x000fea0003800000 */
.L_x_1354:
[----:B------:R-:W-:Y:S02]  /*4780*/  ULDC.64 UR4, c[0x0][0x208] ;  /* 0x0000820000047ab9 */ /* 0x000fe40000000a00 */
[----:B--2---:R4:W-:Y:S03]  /*4790*/  STG.E.128 desc[UR4][R44.64+0xc0], R32 ;  /* 0x0000c0202c007986 */ /* 0x0049e6000c101d04 */
.L_x_1353:
[----:B------:R-:W-:Y:S05]  /*47a0*/  BSYNC B2 ;  /* 0x0000000000027941 */ /* 0x000fea0003800000 */
.L_x_1352:
        /* <DEDUP_REMOVED lines=16> */
[----:B------:R-:W-:-:S02]  /*48b0*/  HADD2.F32 R76, -RZ, R76.H0_H0 ;  /* 0x2000004cff4c7230 */ /* 0x000fc40000004100 */
[----:B------:R-:W-:Y:S02]  /*48c0*/  HADD2.F32 R34, -RZ, R33.H1_H1 ;  /* 0x30000021ff227230 */ /* 0x000fe40000004100 */
[--C-:B------:R-:W-:Y:S02]  /*48d0*/  HADD2.F32 R71, -RZ, R35.reuse.H1_H1 ;  /* 0x30000023ff477230 */ /* 0x100fe40000004100 */
[----:B------:R-:W-:Y:S02]  /*48e0*/  HADD2.F32 R35, -RZ, R35.H0_H0 ;  /* 0x20000023ff237230 */ /* 0x000fe40000004100 */
[----:B------:R-:W-:Y:S01]  /*48f0*/  FMUL.FTZ R78, R34, R73 ;  /* 0x00000049224e7220 */ /* 0x000fe20000410000 */
[----:B------:R-:W-:Y:S02]  /*4900*/  HADD2.F32 R33, -RZ, R33.H0_H0 ;  /* 0x20000021ff217230 */ /* 0x000fe40000004100 */
[-C--:B------:R-:W-:Y:S01]  /*4910*/  FMUL.FTZ R84, R71, R76.reuse ;  /* 0x0000004c47547220 */ /* 0x080fe20000410000 */
[----:B------:R-:W-:-:S02]  /*4920*/  FMUL.FTZ R76, R35, R76 ;  /* 0x0000004c234c7220 */ /* 0x000fc40000410000 */
[C---:B------:R-:W-:Y:S01]  /*4930*/  FMUL.FTZ R73, R33.reuse, R73 ;  /* 0x0000004921497220 */ /* 0x040fe20000410000 */
[----:B------:R-:W-:Y:S01]  /*4940*/  FFMA.FTZ R78, R33, R72, -R78 ;  /* 0x00000048214e7223 */ /* 0x000fe2000001084e */
[----:B------:R-:W-:Y:S01]  /*4950*/  FFMA.FTZ R79, R71, R74, R76 ;  /* 0x0000004a474f7223 */ /* 0x000fe2000001004c */
[----:B------:R-:W-:Y:S02]  /*4960*/  HADD2.F32 R33, -RZ, R32.H1_H1 ;  /* 0x30000020ff217230 */ /* 0x000fe40000004100 */
[----:B------:R-:W-:Y:S01]  /*4970*/  FFMA.FTZ R77, R34, R72, R73 ;  /* 0x00000048224d7223 */ /* 0x000fe20000010049 */
[----:B------:R-:W-:Y:S02]  /*4980*/  HADD2.F32 R71, -RZ, R158.H0_H0 ;  /* 0x2000009eff477230 */ /* 0x000fe40000004100 */
[----:B------:R-:W-:Y:S01]  /*4990*/  FFMA.FTZ R84, R35, R74, -R84 ;  /* 0x0000004a23547223 */ /* 0x000fe20000010854 */
[----:B------:R-:W-:Y:S02]  /*49a0*/  HADD2.F32 R32, -RZ, R32.H0_H0 ;  /* 0x20000020ff207230 */ /* 0x000fe40000004100 */
[----:B------:R-:W-:-:S02]  /*49b0*/  HADD2.F32 R73, -RZ, R158.H1_H1 ;  /* 0x3000009eff497230 */ /* 0x000fc40000004100 */
[CC--:B------:R-:W-:Y:S01]  /*49c0*/  FMUL.FTZ R75, R33.reuse, R71.reuse ;  /* 0x00000047214b7220 */ /* 0x0c0fe20000410000 */
[--C-:B------:R-:W-:Y:S02]  /*49d0*/  HADD2.F32 R34, -RZ, R70.reuse.H1_H1 ;  /* 0x30000046ff227230 */ /* 0x100fe40000004100 */
        /* <DEDUP_REMOVED lines=14> */
.L_x_1359:
[----:B------:R-:W-:Y:S05]  /*4ac0*/  BSYNC B3 ;  /* 0x0000000000037941 */ /* 0x000fea0003800000 */
.L_x_1358:
[----:B------:R-:W-:Y:S02]  /*4ad0*/  ULDC.64 UR4, c[0x0][0x208] ;  /* 0x0000820000047ab9 */ /* 0x000fe40000000a00 */
[----:B--2---:R1:W-:Y:S03]  /*4ae0*/  STG.E.128 desc[UR4][R44.64+0x100], R32 ;  /* 0x000100202c007986 */ /* 0x0043e6000c101d04 */
.L_x_1357:
[----:B------:R-:W-:Y:S05]  /*4af0*/  BSYNC B2 ;  /* 0x0000000000027941 */ /* 0x000fea0003800000 */
.L_x_1356:
        /* <DEDUP_REMOVED lines=25> */
[----:B------:R-:W-:-:S02]  /*4c90*/  HADD2.F32 R68, -RZ, R155.H1_H1 ;  /* 0x3000009bff447230 */ /* 0x000fc40000004100 */
[C---:B------:R-:W-:Y:S01]  /*4ca0*/  FMUL.FTZ R72, R35.reuse, R72 ;  /* 0x0000004823487220 */ /* 0x040fe20000410000 */
[----:B------:R-:W-:Y:S02]  /*4cb0*/  HADD2.F32 R155, -RZ, R155.H0_H0 ;  /* 0x2000009bff9b7230 */ /* 0x000fe40000004100 */
        /* <DEDUP_REMOVED lines=20> */
.L_x_1361:
[----:B------:R-:W-:Y:S05]  /*4e00*/  BSYNC B2 ;  /* 0x0000000000027941 */ /* 0x000fea0003800000 */
.L_x_1360:
[----:B------:R-:W-:Y:S02]  /*4e10*/  ULDC.64 UR4, c[0x0][0x208] ;  /* 0x0000820000047ab9 */ /* 0x000fe40000000a00 */
[----:B--2---:R1:W-:Y:S03]  /*4e20*/  STG.E.128 desc[UR4][R44.64+0x140], R32 ;  /* 0x000140202c007986 */ /* 0x0043e6000c101d04 */
.L_x_1339:
[----:B------:R-:W-:Y:S05]  /*4e30*/  BSYNC B1 ;  /* 0x0000000000017941 */ /* 0x000fea0003800000 */
.L_x_1338:
        /* <DEDUP_REMOVED lines=29> */
[----:B------:R-:W-:Y:S02]  /*5010*/  HADD2.F32 R45, -RZ, R152.H0_H0 ;  /* 0x20000098ff2d7230 */ /* 0x000fe40000004100 */
        /* <DEDUP_REMOVED lines=19> */
.L_x_1366:
[----:B------:R-:W-:Y:S05]  /*5150*/  BSYNC B2 ;  /* 0x0000000000027941 */ /* 0x000fea0003800000 */
.L_x_1365:
[----:B------:R-:W-:Y:S02]  /*5160*/  ULDC.64 UR4, c[0x0][0x208] ;  /* 0x0000820000047ab9 */ /* 0x000fe40000000a00 */
[----:B--2---:R1:W-:Y:S03]  /*5170*/  STG.E.128 desc[UR4][R40.64], R32 ;  /* 0x0000002028007986 */ /* 0x0043e6000c101d04 */
.L_x_1364:
[----:B------:R-:W-:Y:S05]  /*5180*/  BSYNC B1 ;  /* 0x0000000000017941 */ /* 0x000fea0003800000 */
.L_x_1363:
        /* <DEDUP_REMOVED lines=49> */
.L_x_1370:
[----:B------:R-:W-:Y:S05]  /*54a0*/  BSYNC B2 ;  /* 0x0000000000027941 */ /* 0x000fea0003800000 */
.L_x_1369:
[----:B------:R-:W-:Y:S02]  /*54b0*/  ULDC.64 UR4, c[0x0][0x208] ;  /* 0x0000820000047ab9 */ /* 0x000fe40000000a00 */
[----:B--2---:R1:W-:Y:S03]  /*54c0*/  STG.E.128 desc[UR4][R40.64+0x40], R32 ;  /* 0x0000402028007986 */ /* 0x0043e6000c101d04 */
.L_x_1368:
[----:B------:R-:W-:Y:S05]  /*54d0*/  BSYNC B1 ;  /* 0x0000000000017941 */ /* 0x000fea0003800000 */
.L_x_1367:
        /* <DEDUP_REMOVED lines=49> */
.L_x_1374:
[----:B------:R-:W-:Y:S05]  /*57f0*/  BSYNC B2 ;  /* 0x0000000000027941 */ /* 0x000fea0003800000 */
.L_x_1373:
[----:B------:R-:W-:Y:S02]  /*5800*/  ULDC.64 UR4, c[0x0][0x208] ;  /* 0x0000820000047ab9 */ /* 0x000fe40000000a00 */
[----:B--2---:R1:W-:Y:S03]  /*5810*/  STG.E.128 desc[UR4][R40.64+0x80], R32 ;  /* 0x0000802028007986 */ /* 0x0043e6000c101d04 */
.L_x_1372:
[----:B------:R-:W-:Y:S05]  /*5820*/  BSYNC B1 ;  /* 0x0000000000017941 */ /* 0x000fea0003800000 */
.L_x_1371:
        /* <DEDUP_REMOVED lines=49> */
.L_x_1378:
[----:B------:R-:W-:Y:S05]  /*5b40*/  BSYNC B2 ;  /* 0x0000000000027941 */ /* 0x000fea0003800000 */
.L_x_1377:
[----:B------:R-:W-:Y:S02]  /*5b50*/  ULDC.64 UR4, c[0x0][0x208] ;  /* 0x0000820000047ab9 */ /* 0x000fe40000000a00 */
[----:B--2---:R1:W-:Y:S03]  /*5b60*/  STG.E.128 desc[UR4][R40.64+0xc0], R32 ;  /* 0x0000c02028007986 */ /* 0x0043e6000c101d04 */
.L_x_1376:
[----:B------:R-:W-:Y:S05]  /*5b70*/  BSYNC B1 ;  /* 0x0000000000017941 */ /* 0x000fea0003800000 */
.L_x_1375:
        /* <DEDUP_REMOVED lines=13> */
[----:B------:R-:W-:Y:S01]  /*5c50*/  HADD2.F32 R34, -RZ, R33.H1_H1 ;  /* 0x30000021ff227230 */ /* 0x000fe20000004100 */
        /* <DEDUP_REMOVED lines=11> */
[----:B------:R-:W-:Y:S01]  /*5d10*/  FFMA.FTZ R49, R44, R46, R49 ;  /* 0x0000002e2c317223 */ /* 0x000fe20000010031 */
[----:B------:R-:W-:-:S02]  /*5d20*/  HADD2.F32 R44, -RZ, R83.H0_H0 ;  /* 0x20000053ff2c7230 */ /* 0x000fc40000004100 */
[-C--:B------:R-:W-:Y:S01]  /*5d30*/  FFMA.FTZ R50, R33, R45.reuse, -R50 ;  /* 0x0000002d21327223 */ /* 0x080fe20000010832 */
        /* <DEDUP_REMOVED lines=21> */
.L_x_1382:
[----:B------:R-:W-:Y:S05]  /*5e90*/  BSYNC B2 ;  /* 0x0000000000027941 */ /* 0x000fea0003800000 */
.L_x_1381:
[----:B------:R-:W-:Y:S02]  /*5ea0*/  ULDC.64 UR4, c[0x0][0x208] ;  /* 0x0000820000047ab9 */ /* 0x000fe40000000a00 */
[----:B--2---:R1:W-:Y:S03]  /*5eb0*/  STG.E.128 desc[UR4][R40.64+0x100], R32 ;  /* 0x0001002028007986 */ /* 0x0043e6000c101d04 */
.L_x_1380:
[----:B------:R-:W-:Y:S05]  /*5ec0*/  BSYNC B1 ;  /* 0x0000000000017941 */ /* 0x000fea0003800000 */
.L_x_1379:
[----:B------:R-:W-:-:S13]  /*5ed0*/  ISETP.NE.AND P0, PT, R7, RZ, PT ;  /* 0x000000ff0700720c */ /* 0x000fda0003f05270 */
        /* <DEDUP_REMOVED lines=17> */
[-C--:B------:R-:W-:Y:S01]  /*5ff0*/  FMUL.FTZ R46, R34, R39.reuse ;  /* 0x00000027222e7220 */ /* 0x080fe20000410000 */
[----:B------:R-:W-:Y:S02]  /*6000*/  HADD2.F32 R35, -RZ, R35.H0_H0 ;  /* 0x20000023ff237230 */ /* 0x000fe40000004100 */
[----:B------:R-:W-:Y:S01]  /*6010*/  FMUL.FTZ R39, R33, R39 ;  /* 0x0000002721277220 */ /* 0x000fe20000410000 */
[----:B------:R-:W-:Y:S02]  /*6020*/  HADD2.F32 R42, -RZ, R42.H0_H0 ;  /* 0x2000002aff2a7230 */ /* 0x000fe40000004100 */
[----:B------:R-:W-:Y:S01]  /*6030*/  FMUL.FTZ R48, R37, R44 ;  /* 0x0000002c25307220 */ /* 0x000fe20000410000 */
[----:B------:R-:W-:Y:S01]  /*6040*/  FFMA.FTZ R46, R33, R38, -R46 ;  /* 0x00000026212e7223 */ /* 0x000fe2000001082e */
[----:B------:R-:W-:Y:S01]  /*6050*/  FMUL.FTZ R44, R35, R44 ;  /* 0x0000002c232c7220 */ /* 0x000fe20000410000 */
[----:B------:R-:W-:-:S02]  /*6060*/  HADD2.F32 R33, -RZ, R32.H1_H1 ;  /* 0x30000020ff217230 */ /* 0x000fc40000004100 */
[----:B------:R-:W-:Y:S01]  /*6070*/  FFMA.FTZ R45, R34, R38, R39 ;  /* 0x00000026222d7223 */ /* 0x000fe20000010027 */
[----:B------:R-:W-:Y:S02]  /*6080*/  HADD2.F32 R32, -RZ, R32.H0_H0 ;  /* 0x20000020ff207230 */ /* 0x000fe40000004100 */
[-C--:B------:R-:W-:Y:S01]  /*6090*/  FFMA.FTZ R47, R37, R42.reuse, R44 ;  /* 0x0000002a252f7223 */ /* 0x080fe2000001002c */
[--C-:B------:R-:W-:Y:S02]  /*60a0*/  HADD2.F32 R37, -RZ, R80.reuse.H1_H1 ;  /* 0x30000050ff257230 */ /* 0x100fe40000004100 */
[----:B------:R-:W-:Y:S01]  /*60b0*/  FFMA.FTZ R48, R35, R42, -R48 ;  /* 0x0000002a23307223 */ /* 0x000fe20000010830 */
[----:B------:R-:W-:Y:S02]  /*60c0*/  HADD2.F32 R39, -RZ, R80.H0_H0 ;  /* 0x20000050ff277230 */ /* 0x000fe40000004100 */
[--C-:B------:R-:W-:Y:S02]  /*60d0*/  HADD2.F32 R34, -RZ, R36.reuse.H1_H1 ;  /* 0x30000024ff227230 */ /* 0x100fe40000004100 */
[----:B------:R-:W-:Y:S01]  /*60e0*/  FMUL.FTZ R43, R33, R37 ;  /* 0x00000025212b7220 */ /* 0x000fe20000410000 */
[----:B------:R-:W-:-:S02]  /*60f0*/  HADD2.F32 R36, -RZ, R36.H0_H0 ;  /* 0x20000024ff247230 */ /* 0x000fc40000004100 */
[----:B------:R-:W-:Y:S01]  /*6100*/  FMUL.FTZ R38, R32, R37 ;  /* 0x0000002520267220 */ /* 0x000fe20000410000 */
        /* <DEDUP_REMOVED lines=12> */
.L_x_1384:
[----:B------:R-:W-:Y:S05]  /*61d0*/  BSYNC B1 ;  /* 0x0000000000017941 */ /* 0x000fea0003800000 */
.L_x_1383:
[----:B------:R-:W-:Y:S02]  /*61e0*/  ULDC.64 UR4, c[0x0][0x208] ;  /* 0x0000820000047ab9 */ /* 0x000fe40000000a00 */
[----:B--2---:R1:W-:Y:S01]  /*61f0*/  STG.E.128 desc[UR4][R40.64+0x140], R32 ;  /* 0x0001402028007986 */ /* 0x0043e2000c101d04 */
[----:B------:R-:W-:Y:S05]  /*6200*/  BRA `(.L_x_1362) ;  /* 0x0000003c00d07947 */ /* 0x000fea0003800000 */
.L_x_1330:
[----:B------:R-:W-:Y:S01]  /*6210*/  ISETP.GE.AND P4, PT, R162, R5, PT ;  /* 0x00000005a200720c */ /* 0x000fe20003f86270 */
[----:B------:R-:W-:Y:S01]  /*6220*/  BSSY B1, `(.L_x_1385) ;  /* 0x000002f000017945 */ /* 0x000fe20003800000 */
[----:B------:R-:W-:Y:S02]  /*6230*/  CS2R R58, SRZ ;  /* 0x00000000003a7805 */ /* 0x000fe4000001ff00 */
[----:B------:R-:W-:Y:S02]  /*6240*/  CS2R R34, SRZ ;  /* 0x0000000000227805 */ /* 0x000fe4000001ff00 */
[----:B0-----:R-:W-:Y:S02]  /*6250*/  CS2R R32, SRZ ;  /* 0x0000000000207805 */ /* 0x001fe4000001ff00 */
        /* <DEDUP_REMOVED lines=15> */
[----:B------:R-:W-:Y:S01]  /*6350*/  CS2R R40, SRZ ;  /* 0x0000000000287805 */ /* 0x000fe2000001ff00 */
[----:B------:R-:W-:Y:S01]  /*6360*/  IMAD.X R34, R3, 0x1, R20, P0 ;  /* 0x0000000103227824 */ /* 0x000fe200000e0614 */
[----:B------:R-:W-:Y:S02]  /*6370*/  LEA R56, P0, R33, UR4, 0x1 ;  /* 0x0000000421387c11 */ /* 0x000fe4000f8008ff */
[----:B------:R-:W-:-:S02]  /*6380*/  CS2R R54, SRZ ;  /* 0x0000000000367805 */ /* 0x000fc4000001ff00 */
[----:B------:R-:W-:Y:S01]  /*6390*/  CS2R R52, SRZ ;  /* 0x0000000000347805 */ /* 0x000fe2000001ff00 */
[----:B------:R-:W-:Y:S01]  /*63a0*/  ULDC.64 UR6, c[0x0][0x208] ;  /* 0x0000820000067ab9 */ /* 0x000fe20000000a00 */
        /* <DEDUP_REMOVED lines=22> */
.L_x_1386:
[----:B------:R-:W-:Y:S05]  /*6510*/  BSYNC B1 ;  /* 0x0000000000017941 */ /* 0x000fea0003800000 */
.L_x_1385:
        /* <DEDUP_REMOVED lines=24> */
[----:B------:R-:W-:Y:S01]  /*66a0*/  CS2R R76, SRZ ;  /* 0x00000000004c7805 */ /* 0x000fe2000001ff00 */
[----:B------:R-:W-:Y:S01]  /*66b0*/  ULDC.64 UR8, c[0x0][0x208] ;  /* 0x0000820000087ab9 */ /* 0x000fe20000000a00 */
        /* <DEDUP_REMOVED lines=22> */
.L_x_1388:
[----:B------:R-:W-:Y:S05]  /*6820*/  BSYNC B1 ;  /* 0x0000000000017941 */ /* 0x000fea0003800000 */
.L_x_1387:
[----:B------:R-:W-:Y:S01]  /*6830*/  IMAD.MOV.U32 R4, RZ, RZ, R33 ;  /* 0x000000ffff047224 */ /* 0x000fe200078e0021 */
[----:B------:R-:W-:Y:S01]  /*6840*/  MOV R3, R32 ;  /* 0x0000002000037202 */ /* 0x000fe20000000f00 */
[----:B0-----:R-:W-:Y:S01]  /*6850*/  IMAD.MOV.U32 R80, RZ, RZ, R38 ;  /* 0x000000ffff507224 */ /* 0x001fe200078e0026 */
[----:B------:R-:W-:Y:S01]  /*6860*/  MOV R81, R42 ;  /* 0x0000002a00517202 */ /* 0x000fe20000000f00 */
[----:B------:R-:W-:Y:S01]  /*6870*/  ULOP3.LUT UR4, UR60, 0x1, URZ, 0xfc, !UPT ;  /* 0x000000013c047892 */ /* 0x000fe2000f8efc3f */
[----:B------:R-:W-:Y:S01]  /*6880*/  PRMT R215, R3, 0x5410, R4 ;  /* 0x0000541003d77816 */ /* 0x000fe20000000004 */
[----:B------:R-:W-:Y:S01]  /*6890*/  IMAD.MOV.U32 R3, RZ, RZ, R39 ;  /* 0x000000ffff037224 */ /* 0x000fe200078e0027 */
[----:B------:R-:W-:Y:S01]  /*68a0*/  PRMT R218, R80, 0x7610, R218 ;  /* 0x0000761050da7816 */ /* 0x000fe200000000da */
[----:B------:R-:W-:Y:S01]  /*68b0*/  IMAD.MOV.U32 R80, RZ, RZ, R37 ;  /* 0x000000ffff507224 */ /* 0x000fe200078e0025 */
[----:B------:R-:W-:Y:S01]  /*68c0*/  PRMT R209, R81, 0x7610, R209 ;  /* 0x0000761051d17816 */ /* 0x000fe200000000d1 */
[----:B------:R-:W-:Y:S01]  /*68d0*/  IMAD.MOV.U32 R4, RZ, RZ, R36 ;  /* 0x000000ffff047224 */ /* 0x000fe200078e0024 */
[----:B------:R-:W-:Y:S01]  /*68e0*/  UISETP.NE.AND UP0, UPT, UR4, 0x3, UPT ;  /* 0x000000030400788c */ /* 0x000fe2000bf05270 */
[----:B------:R-:W-:Y:S01]  /*68f0*/  IMAD.MOV.U32 R81, RZ, RZ, R46 ;  /* 0x000000ffff517224 */ /* 0x000fe200078e002e */
[----:B------:R-:W-:Y:S01]  /*6900*/  PRMT R220, R3, 0x5410, R80 ;  /* 0x0000541003dc7816 */ /* 0x000fe20000000050 */
        /* <DEDUP_REMOVED lines=25> */
[----:B------:R-:W-:Y:S01]  /*6aa0*/  PRMT R210, R3, 0x7610, R210 ;  /* 0x0000761003d27816 */ /* 0x000fe200000000d2 */
[----:B-----5:R-:W-:Y:S01]  /*6ab0*/  IMAD.MOV.U32 R81, RZ, RZ, R58 ;  /* 0x000000ffff517224 */ /* 0x020fe200078e003a */
        /* <DEDUP_REMOVED lines=41> */
[----:B------:R-:W-:-:S03]  /*6d50*/  IMAD.MOV.U32 R4, RZ, RZ, R76 ;  /* 0x000000ffff047224 */ /* 0x000fc600078e004c */
[----:B------:R-:W-:Y:S02]  /*6d60*/  PRMT R211, R81, 0x5410, R80 ;  /* 0x0000541051d37816 */ /* 0x000fe40000000050 */
[----:B------:R-:W-:Y:S01]  /*6d70*/  PRMT R213, R4, 0x5410, R3 ;  /* 0x0000541004d57816 */ /* 0x000fe20000000003 */
[----:B------:R-:W-:Y:S06]  /*6d80*/  @!P1 BRA `(.L_x_1389) ;  /* 0x0000000000049947 */ /* 0x000fec0003800000 */
[----:B------:R-:W-:Y:S01]  /*6d90*/  BPT.TRAP 0x1 ;  /* 0x000000040000795c */ /* 0x000fe20000300000 */
.L_x_1389:
[----:B------:R-:W-:Y:S01]  /*6da0*/  IMAD R4, R19, 0x8, R18 ;  /* 0x0000000813047824 */ /* 0x000fe200078e0212 */
[----:B------:R-:W-:Y:S01]  /*6db0*/  SHF.L.U32 R3, R167, 0x1f, RZ ;  /* 0x0000001fa7037819 */ /* 0x000fe200000006ff */
[----:B------:R-:W0:Y:S01]  /*6dc0*/  LDC R151, c[0x0][0x2e4] ;  /* 0x0000b900ff977b82 */ /* 0x000e220000000800 */
[----:B------:R-:W-:Y:S02]  /*6dd0*/  BSSY B1, `(.L_x_1390) ;  /* 0x0000004000017945 */ /* 0x000fe40003800000 */
[----:B------:R-:W1:Y:S05]  /*6de0*/  SYNCS.PHASECHK.TRANS64.TRYWAIT P5, [R4+URZ+0x2a890], R3 ;  /* 0x02a89003040075a7 */ /* 0x000e6a00080a017f */
[----:B------:R-:W2:Y:S01]  /*6df0*/  LDC.64 R128, c[0x0][0x2f0] ;  /* 0x0000bc00ff807b82 */ /* 0x000ea20000000a00 */
[----:B-1----:R-:W-:Y:S05]  /*6e00*/  @!P5 BRA `(.L_x_1391) ;  /* 0x000001f40084d947 */ /* 0x002fea0003800000 */
.L_x_1731:
[----:B------:R-:W-:Y:S05]  /*6e10*/  BSYNC B1 ;  /* 0x0000000000017941 */ /* 0x000fea0003800000 */
.L_x_1390:
[----:B------:R-:W-:Y:S01]  /*6e20*/  BSSY B1, `(.L_x_1392) ;  /* 0x0000178000017945 */ /* 0x000fe20003800000 */
[----:B0-----:R-:W-:Y:S01]  /*6e30*/  IMAD.IADD R152, R151, 0x1, -R122 ;  /* 0x0000000197987824 */ /* 0x001fe200078e0a7a */
[----:B------:R-:W-:Y:S02]  /*6e40*/  MOV R131, R84 ;  /* 0x0000005400837202 */ /* 0x000fe40000000f00 */
        /* <DEDUP_REMOVED lines=25> */
[----:B------:R-:W-:Y:S02]  /*6fe0*/  ISETP.GE.AND P5, PT, R22, R117, PT ;  /* 0x000000751600720c */ /* 0x000fe40003fa6270 */
[----:B------:R-:W-:Y:S02]  /*6ff0*/  LEA.HI R83, R83, R80, RZ, 0x3 ;  /* 0x0000005053537211 */ /* 0x000fe400078f18ff */
[----:B------:R-:W-:Y:S02]  /*7000*/  LOP3.LUT R80, R174, 0x38, R81, 0xf8, !PT ;  /* 0x00000038ae507812 */ /* 0x000fe400078ef851 */
[----:B------:R-:W-:-:S02]  /*7010*/  SHF.R.S32.HI R83, RZ, 0x3, R83 ;  /* 0x00000003ff537819 */ /* 0x000fc40000011453 */
[----:B------:R-:W-:-:S03]  /*7020*/  LOP3.LUT R80, R80, R175, RZ, 0x3c, !PT ;  /* 0x000000af50507212 */ /* 0x000fc600078e3cff */
[----:B------:R-:W-:-:S04]  /*7030*/  IMAD R83, R83, 0x1800, R176 ;  /* 0x0000180053537824 */ /* 0x000fc800078e02b0 */
[----:B------:R-:W-:Y:S02]  /*7040*/  IMAD.IADD R80, R83, 0x1, R80 ;  /* 0x0000000153507824 */ /* 0x000fe400078e0250 */
[C---:B------:R-:W-:Y:S02]  /*7050*/  IMAD R83, R19.reuse, 0x4800, R146 ;  /* 0x0000480013537824 */ /* 0x040fe400078e0292 */
[----:B------:R-:W-:Y:S02]  /*7060*/  IMAD R81, R19, 0x4800, R80 ;  /* 0x0000480013517824 */ /* 0x000fe400078e0250 */
[--C-:B------:R-:W-:Y:S02]  /*7070*/  IMAD R80, R83, 0x2, R18.reuse ;  /* 0x0000000253507824 */ /* 0x100fe400078e0212 */
[----:B------:R-:W-:-:S04]  /*7080*/  IMAD R84, R81, 0x2, R18 ;  /* 0x0000000251547824 */ /* 0x000fc800078e0212 */
[----:B------:R-:W0:Y:S04]  /*7090*/  LDS.128 R80, [R80+0x18400] ;  /* 0x0184000050507984 */ /* 0x000e280000000c00 */
[----:B------:R-:W2:Y:S01]  /*70a0*/  LDS.128 R84, [R84+0x18400] ;  /* 0x0184000054547984 */ /* 0x000ea20000000c00 */
[----:B------:R-:W-:Y:S05]  /*70b0*/  @P5 BRA `(.L_x_1397) ;  /* 0x00000004004c5947 */ /* 0x000fea0003800000 */
[--C-:B------:R-:W-:Y:S01]  /*70c0*/  SHF.R.U64 R40, R40, 0x10, R41.reuse ;  /* 0x0000001028287819 */ /* 0x100fe20000001229 */
[----:B--2---:R-:W-:Y:S01]  /*70d0*/  HADD2.F32 R206, -RZ, R85.H0_H0 ;  /* 0x20000055ffce7230 */ /* 0x004fe20000004100 */
[----:B------:R-:W-:Y:S01]  /*70e0*/  SHF.R.U32.HI R204, RZ, 0x10, R41 ;  /* 0x00000010ffcc7819 */ /* 0x000fe20000011629 */
[----:B0-----:R-:W-:Y:S01]  /*70f0*/  HADD2.F32 R208, -RZ, R81.H0_H0 ;  /* 0x20000051ffd07230 */ /* 0x001fe20000004100 */
[--C-:B------:R-:W-:Y:S01]  /*7100*/  SHF.R.U64 R41, R52, 0x10, R53.reuse ;  /* 0x0000001034297819 */ /* 0x100fe20000001235 */
[----:B------:R-:W-:Y:S01]  /*7110*/  HADD2.F32 R207, -RZ, R85.H1_H1 ;  /* 0x30000055ffcf7230 */ /* 0x000fe20000004100 */
[----:B------:R-:W-:Y:S01]  /*7120*/  SHF.R.U32.HI R52, RZ, 0x10, R53 ;  /* 0x00000010ff347819 */ /* 0x000fe20000011635 */
[----:B------:R-:W-:Y:S01]  /*7130*/  HADD2.F32 R81, -RZ, R81.H1_H1 ;  /* 0x30000051ff517230 */ /* 0x000fe20000004100 */
[--C-:B------:R-:W-:Y:S01]  /*7140*/  SHF.R.U64 R53, R54, 0x10, R55.reuse ;  /* 0x0000001036357819 */ /* 0x100fe20000001237 */
[----:B------:R-:W-:Y:S01]  /*7150*/  HADD2.F32 R204, -RZ, R204.H0_H0 ;  /* 0x200000ccffcc7230 */ /* 0x000fe20000004100 */
[----:B------:R-:W-:Y:S01]  /*7160*/  SHF.R.U32.HI R54, RZ, 0x10, R55 ;  /* 0x00000010ff367819 */ /* 0x000fe20000011637 */
[--C-:B------:R-:W-:Y:S01]  /*7170*/  HADD2.F32 R55, -RZ, R205.reuse.H1_H1 ;  /* 0x300000cdff377230 */ /* 0x100fe20000004100 */
[--C-:B------:R-:W-:Y:S01]  /*7180*/  SHF.R.U64 R42, R42, 0x10, R43.reuse ;  /* 0x000000102a2a7819 */ /* 0x100fe2000000122b */
[----:B------:R-:W-:Y:S01]  /*7190*/  HADD2.F32 R205, -RZ, R205.H0_H0 ;  /* 0x200000cdffcd7230 */ /* 0x000fe20000004100 */
[----:B------:R-:W-:Y:S01]  /*71a0*/  SHF.R.U32.HI R43, RZ, 0x10, R43 ;  /* 0x00000010ff2b7819 */ /* 0x000fe2000001162b */
[----:B------:R-:W-:-:S02]  /*71b0*/  HADD2.F32 R52, -RZ, R52.H0_H0 ;  /* 0x20000034ff347230 */ /* 0x000fc40000004100 */
[-C--:B------:R-:W-:Y:S01]  /*71c0*/  FMUL.FTZ R85, R206, R55.reuse ;  /* 0x00000037ce557220 */ /* 0x080fe20000410000 */
[C---:B------:R-:W-:Y:S01]  /*71d0*/  FMUL.FTZ R55, R208.reuse, R55 ;  /* 0x00000037d0377220 */ /* 0x040fe20000410000 */
[----:B------:R-:W-:Y:S02]  /*71e0*/  HADD2.F32 R41, -RZ, R41.H0_H0 ;  /* 0x20000029ff297230 */ /* 0x000fe40000004100 */
[-C--:B------:R-:W-:Y:S01]  /*71f0*/  FFMA.FTZ R85, R208, R205.reuse, -R85 ;  /* 0x000000cdd0557223 */ /* 0x080fe20000010855 */
[-C--:B------:R-:W-:Y:S01]  /*7200*/  FMUL.FTZ R208, R207, R52.reuse ;  /* 0x00000034cfd07220 */ /* 0x080fe20000410000 */
[C---:B------:R-:W-:Y:S01]  /*7210*/  FMUL.FTZ R52, R81.reuse, R52 ;  /* 0x0000003451347220 */ /* 0x040fe20000410000 */
[----:B------:R-:W-:Y:S01]  /*7220*/  FFMA.FTZ R55, R206, R205, R55 ;  /* 0x000000cdce377223 */ /* 0x000fe20000010037 */
[--C-:B------:R-:W-:Y:S02]  /*7230*/  HADD2.F32 R205, -RZ, R87.reuse.H0_H0 ;  /* 0x20000057ffcd7230 */ /* 0x100fe40000004100 */
[----:B------:R-:W-:Y:S01]  /*7240*/  FFMA.FTZ R208, R81, R204, -R208 ;  /* 0x000000cc51d07223 */ /* 0x000fe200000108d0 */
[----:B------:R-:W-:-:S02]  /*7250*/  HADD2.F32 R206, -RZ, R87.H1_H1 ;  /* 0x30000057ffce7230 */ /* 0x000fc40000004100 */
[----:B------:R-:W-:Y:S01]  /*7260*/  FFMA.FTZ R52, R207, R204, R52 ;  /* 0x000000cccf347223 */ /* 0x000fe20000010034 */
[----:B------:R-:W-:Y:S02]  /*7270*/  HADD2.F32 R81, -RZ, R210.H0_H0 ;  /* 0x200000d2ff517230 */ /* 0x000fe40000004100 */
[--C-:B------:R-:W-:Y:S01]  /*7280*/  HADD2.F32 R87, -RZ, R83.reuse.H0_H0 ;  /* 0x20000053ff577230 */ /* 0x100fe20000004100 */
[----:B------:R-:W-:Y:S01]  /*7290*/  F2FP.F16.F32.PACK_AB R85, R208, R85 ;  /* 0x00000055d055723e */ /* 0x000fe200000000ff */
[----:B------:R-:W-:Y:S02]  /*72a0*/  HADD2.F32 R207, -RZ, R54.H0_H0 ;  /* 0x20000036ffcf7230 */ /* 0x000fe40000004100 */
[-C--:B------:R-:W-:Y:S01]  /*72b0*/  FMUL.FTZ R210, R205, R81.reuse ;  /* 0x00000051cdd27220 */ /* 0x080fe20000410000 */
[----:B------:R-:W-:Y:S02]  /*72c0*/  HADD2.F32 R54, -RZ, R83.H1_H1 ;  /* 0x30000053ff367230 */ /* 0x000fe40000004100 */
[----:B------:R-:W-:Y:S01]  /*72d0*/  FMUL.FTZ R212, R87, R81 ;  /* 0x0000005157d47220 */ /* 0x000fe20000410000 */
[----:B------:R-:W-:-:S02]  /*72e0*/  HADD2.F32 R204, -RZ, R209.H1_H1 ;  /* 0x300000d1ffcc7230 */ /* 0x000fc40000004100 */
[-C--:B------:R-:W-:Y:S01]  /*72f0*/  FMUL.FTZ R81, R206, R207.reuse ;  /* 0x000000cfce517220 */ /* 0x080fe20000410000 */
[----:B------:R-:W-:Y:S02]  /*7300*/  HADD2.F32 R43, -RZ, R43.H0_H0 ;  /* 0x2000002bff2b7230 */ /* 0x000fe40000004100 */
[C---:B------:R-:W-:Y:S01]  /*7310*/  FMUL.FTZ R207, R54.reuse, R207 ;  /* 0x000000cf36cf7220 */ /* 0x040fe20000410000 */
[----:B------:R-:W-:Y:S02]  /*7320*/  HADD2.F32 R83, -RZ, R80.H0_H0 ;  /* 0x20000050ff537230 */ /* 0x000fe40000004100 */
[----:B------:R-:W-:Y:S01]  /*7330*/  FFMA.FTZ R210, R87, R204, -R210 ;  /* 0x000000cc57d27223 */ /* 0x000fe200000108d2 */
[----:B------:R-:W-:Y:S02]  /*7340*/  HADD2.F32 R87, -RZ, R84.H0_H0 ;  /* 0x20000054ff577230 */ /* 0x000fe40000004100 */
[-C--:B------:R-:W-:Y:S01]  /*7350*/  FFMA.FTZ R81, R54, R43.reuse, -R81 ;  /* 0x0000002b36517223 */ /* 0x080fe20000010851 */
[----:B------:R-:W-:Y:S01]  /*7360*/  FFMA.FTZ R207, R206, R43, R207 ;  /* 0x0000002bcecf7223 */ /* 0x000fe200000100cf */
[----:B------:R-:W-:-:S02]  /*7370*/  HADD2.F32 R43, -RZ, R223.H0_H0 ;  /* 0x200000dfff2b7230 */ /* 0x000fc40000004100 */
[----:B------:R-:W-:Y:S01]  /*7380*/  FFMA.FTZ R212, R205, R204, R212 ;  /* 0x000000cccdd47223 */ /* 0x000fe200000100d4 */
[----:B------:R-:W-:Y:S01]  /*7390*/  HADD2.F32 R84, -RZ, R84.H1_H1 ;  /* 0x30000054ff547230 */ /* 0x000fe20000004100 */
[----:B------:R-:W-:Y:S01]  /*73a0*/  F2FP.F16.F32.PACK_AB R52, R52, R55 ;  /* 0x000000373434723e */ /* 0x000fe200000000ff */
[----:B------:R-:W-:Y:S02]  /*73b0*/  HADD2.F32 R80, -RZ, R80.H1_H1 ;  /* 0x30000050ff507230 */ /* 0x000fe40000004100 */
[-C--:B------:R-:W-:Y:S01]  /*73c0*/  FMUL.FTZ R204, R83, R43.reuse ;  /* 0x0000002b53cc7220 */ /* 0x080fe20000410000 */
[----:B------:R-:W-:Y:S02]  /*73d0*/  HADD2.F32 R205, -RZ, R40.H0_H0 ;  /* 0x20000028ffcd7230 */ /* 0x000fe40000004100 */
[----:B------:R-:W-:Y:S01]  /*73e0*/  FMUL.FTZ R40, R87, R43 ;  /* 0x0000002b57287220 */ /* 0x000fe20000410000 */
[----:B------:R-:W-:Y:S02]  /*73f0*/  HADD2.F32 R54, -RZ, R221.H0_H0 ;  /* 0x200000ddff367230 */ /* 0x000fe40000004100 */
[-C--:B------:R-:W-:Y:S01]  /*7400*/  FMUL.FTZ R43, R84, R41.reuse ;  /* 0x00000029542b7220 */ /* 0x080fe20000410000 */
[C---:B------:R-:W-:Y:S01]  /*7410*/  FMUL.FTZ R41, R80.reuse, R41 ;  /* 0x0000002950297220 */ /* 0x040fe20000410000 */
[----:B------:R-:W-:Y:S01]  /*7420*/  HADD2.F32 R53, -RZ, R53.H0_H0 ;  /* 0x20000035ff357230 */ /* 0x000fe20000004100 */
[----:B------:R-:W-:Y:S01]  /*7430*/  F2FP.F16.F32.PACK_AB R207, R207, R212 ;  /* 0x000000d4cfcf723e */ /* 0x000fe200000000ff */
[-C--:B------:R-:W-:Y:S01]  /*7440*/  FFMA.FTZ R43, R80, R205.reuse, -R43 ;  /* 0x000000cd502b7223 */ /* 0x080fe2000001082b */
[----:B------:R-:W-:Y:S01]  /*7450*/  FFMA.FTZ R40, R83, R54, -R40 ;  /* 0x0000003653287223 */ /* 0x000fe20000010828 */
[----:B------:R-:W-:Y:S01]  /*7460*/  FFMA.FTZ R205, R84, R205, R41 ;  /* 0x000000cd54cd7223 */ /* 0x000fe20000010029 */
[----:B------:R-:W-:-:S02]  /*7470*/  HADD2.F32 R41, -RZ, R222.H1_H1 ;  /* 0x300000deff297230 */ /* 0x000fc40000004100 */
[----:B------:R-:W-:Y:S01]  /*7480*/  FFMA.FTZ R204, R87, R54, R204 ;  /* 0x0000003657cc7223 */ /* 0x000fe200000100cc */
[----:B------:R-:W-:Y:S02]  /*7490*/  HADD2.F32 R83, -RZ, R86.H0_H0 ;  /* 0x20000056ff537230 */ /* 0x000fe40000004100 */
[----:B------:R-:W-:Y:S02]  /*74a0*/  HADD2.F32 R80, -RZ, R82.H0_H0 ;  /* 0x20000052ff507230 */ /* 0x000fe40000004100 */
[----:B------:R-:W-:Y:S02]  /*74b0*/  HADD2.F32 R86, -RZ, R86.H1_H1 ;  /* 0x30000056ff567230 */ /* 0x000fe40000004100 */
[----:B------:R-:W-:Y:S01]  /*74c0*/  FMUL.FTZ R87, R83, R41 ;  /* 0x0000002953577220 */ /* 0x000fe20000410000 */
[----:B------:R-:W-:Y:S01]  /*74d0*/  HADD2.F32 R82, -RZ, R82.H1_H1 ;  /* 0x30000052ff527230 */ /* 0x000fe20000004100 */
[----:B------:R-:W-:Y:S01]  /*74e0*/  F2FP.F16.F32.PACK_AB R84, R205, R204 ;  /* 0x000000cccd54723e */ /* 0x000fe200000000ff */
[----:B------:R-:W-:-:S02]  /*74f0*/  HADD2.F32 R54, -RZ, R209.H0_H0 ;  /* 0x200000d1ff367230 */ /* 0x000fc40000004100 */
[----:B------:R-:W-:Y:S02]  /*7500*/  HADD2.F32 R209, -RZ, R42.H0_H0 ;  /* 0x2000002affd17230 */ /* 0x000fe40000004100 */
[----:B------:R-:W-:Y:S01]  /*7510*/  FMUL.FTZ R42, R80, R41 ;  /* 0x00000029502a7220 */ /* 0x000fe20000410000 */
[-C--:B------:R-:W-:Y:S01]  /*7520*/  FMUL.FTZ R41, R86, R53.reuse ;  /* 0x0000003556297220 */ /* 0x080fe20000410000 */
[----:B------:R-:W-:Y:S01]  /*7530*/  FMUL.FTZ R53, R82, R53 ;  /* 0x0000003552357220 */ /* 0x000fe20000410000 */
[-C--:B------:R-:W-:Y:S01]  /*7540*/  FFMA.FTZ R87, R80, R54.reuse, -R87 ;  /* 0x0000003650577223 */ /* 0x080fe20000010857 */
[----:B------:R-:W-:Y:S01]  /*7550*/  FFMA.FTZ R42, R83, R54, R42 ;  /* 0x00000036532a7223 */ /* 0x000fe2000001002a */
[-C--:B------:R-:W-:Y:S01]  /*7560*/  FFMA.FTZ R82, R82, R209.reuse, -R41 ;  /* 0x000000d152527223 */ /* 0x080fe20000010829 */
[----:B------:R-:W-:Y:S01]  /*7570*/  FFMA.FTZ R53, R86, R209, R53 ;  /* 0x000000d156357223 */ /* 0x000fe20000010035 */
[----:B------:R-:W-:Y:S02]  /*7580*/  F2FP.F16.F32.PACK_AB R83, R81, R210 ;  /* 0x000000d25153723e */ /* 0x000fe400000000ff */
[----:B------:R-:W-:Y:S01]  /*7590*/  MOV R81, R85 ;  /* 0x0000005500517202 */ /* 0x000fe20000000f00 */
[----:B------:R-:W-:Y:S01]  /*75a0*/  IMAD.MOV.U32 R85, RZ, RZ, R52 ;  /* 0x000000ffff557224 */ /* 0x000fe200078e0034 */
[----:B------:R-:W-:Y:S01]  /*75b0*/  F2FP.F16.F32.PACK_AB R82, R82, R87 ;  /* 0x000000575252723e */ /* 0x000fe200000000ff */
[----:B------:R-:W-:Y:S01]  /*75c0*/  IMAD.MOV.U32 R87, RZ, RZ, R207 ;  /* 0x000000ffff577224 */ /* 0x000fe200078e00cf */
[----:B------:R-:W-:-:S02]  /*75d0*/  F2FP.F16.F32.PACK_AB R80, R43, R40 ;  /* 0x000000282b50723e */ /* 0x000fc400000000ff */
[----:B------:R-:W-:-:S07]  /*75e0*/  F2FP.F16.F32.PACK_AB R86, R53, R42 ;  /* 0x0000002a3556723e */ /* 0x000fce00000000ff */
.L_x_1397:
[----:B------:R-:W-:Y:S05]  /*75f0*/  BSYNC B3 ;  /* 0x0000000000037941 */ /* 0x000fea0003800000 */
.L_x_1396:
[----:B------:R-:W-:Y:S02]  /*7600*/  ULDC.64 UR4, c[0x0][0x208] ;  /* 0x0000820000047ab9 */ /* 0x000fe40000000a00 */
[----:B0-----:R0:W-:Y:S04]  /*7610*/  STG.E.128 desc[UR4][R138.64], R80 ;  /* 0x000000508a007986 */ /* 0x0011e8000c101d04 */
[----:B--2---:R0:W-:Y:S02]  /*7620*/  @!P4 STG.E.128 desc[UR4][R140.64], R84 ;  /* 0x000000548c00c986 */ /* 0x0041e4000c101d04 */
.L_x_1395:
[----:B------:R-:W-:Y:S05]  /*7630*/  BSYNC B2 ;  /* 0x0000000000027941 */ /* 0x000fea0003800000 */
.L_x_1394:
        /* <DEDUP_REMOVED lines=29> */
[----:B------:R-:W-:-:S03]  /*7810*/  IMAD R40, R43, 0x2, R18 ;  /* 0x000000022b287824 */ /* 0x000fc600078e0212 */
[----:B------:R-:W-:-:S03]  /*7820*/  LEA R52, R41, R18, 0x1 ;  /* 0x0000001229347211 */ /* 0x000fc600078e08ff */
        /* <DEDUP_REMOVED lines=60> */
[----:B------:R-:W-:Y:S02]  /*7bf0*/  HADD2.F32 R36, -RZ, R218.H1_H1 ;  /* 0x300000daff247230 */ /* 0x000fe40000004100 */
        /* <DEDUP_REMOVED lines=24> */
.L_x_1401:
[----:B------:R-:W-:Y:S05]  /*7d80*/  BSYNC B3 ;  /* 0x0000000000037941 */ /* 0x000fea0003800000 */
.L_x_1400:
[----:B------:R-:W-:Y:S02]  /*7d90*/  ULDC.64 UR4, c[0x0][0x208] ;  /* 0x0000820000047ab9 */ /* 0x000fe40000000a00 */
[----:B0-----:R3:W-:Y:S04]  /*7da0*/  STG.E.128 desc[UR4][R80.64], R40 ;  /* 0x0000002850007986 */ /* 0x0017e8000c101d04 */
[----:B--2---:R3:W-:Y:S02]  /*7db0*/  @!P4 STG.E.128 desc[UR4][R82.64], R52 ;  /* 0x000000345200c986 */ /* 0x0047e4000c101d04 */
.L_x_1399:
[----:B------:R-:W-:Y:S05]  /*7dc0*/  BSYNC B2 ;  /* 0x0000000000027941 */ /* 0x000fea0003800000 */
.L_x_1398:
[----:B------:R-:W-:-:S13]  /*7dd0*/  ISETP.NE.AND P4, PT, R10, RZ, PT ;  /* 0x000000ff0a00720c */ /* 0x000fda0003f85270 */
[----:B------:R-:W-:Y:S05]  /*7de0*/  @!P4 BRA `(.L_x_1393) ;  /* 0x0000000400ecc947 */ /* 0x000fea0003800000 */
[----:B------:R-:W2:Y:S01]  /*7df0*/  LDL R36, [R1] ;  /* 0x0000000001247983 */ /* 0x000ea20000100800 */
[----:B------:R-:W-:Y:S01]  /*7e00*/  IADD3 R38, P4, P5, R90, R134, R13 ;  /* 0x000000865a267210 */ /* 0x000fe20007d9e00d */
[----:B------:R-:W-:Y:S03]  /*7e10*/  BSSY B2, `(.L_x_1402) ;  /* 0x0000075000027945 */ /* 0x000fe60003800000 */
[----:B---3--:R-:W-:Y:S02]  /*7e20*/  IADD3.X R40, R89, R194, R109, P4, P5 ;  /* 0x000000c259287210 */ /* 0x008fe400027ea46d */
[----:B--2---:R-:W-:-:S04]  /*7e30*/  LOP3.LUT P6, RZ, R36, 0x1, RZ, 0xc0, !PT ;  /* 0x0000000124ff7812 */ /* 0x004fc800078cc0ff */
[----:B------:R-:W-:-:S04]  /*7e40*/  SEL R36, R122, R152, !P6 ;  /* 0x000000987a247207 */ /* 0x000fc80007000000 */
[----:B------:R-:W-:-:S04]  /*7e50*/  SHF.R.S32.HI R37, RZ, 0x1f, R36 ;  /* 0x0000001fff257819 */ /* 0x000fc80000011424 */
        /* <DEDUP_REMOVED lines=13> */
[----:B------:R-:W-:-:S04]  /*7f30*/  LEA.HI R36, R36, R37, RZ, 0x3 ;  /* 0x0000002524247211 */ /* 0x000fc800078f18ff */
[----:B------:R-:W-:Y:S02]  /*7f40*/  SHF.R.S32.HI R37, RZ, 0x3, R36 ;  /* 0x00000003ff257819 */ /* 0x000fe40000011424 */
[----:B------:R-:W-:-:S03]  /*7f50*/  LOP3.LUT R36, R174, 0x38, R39, 0xf8, !PT ;  /* 0x00000038ae247812 */ /* 0x000fc600078ef827 */
[----:B------:R-:W-:Y:S01]  /*7f60*/  IMAD R37, R37, 0x1800, R176 ;  /* 0x0000180025257824 */ /* 0x000fe200078e02b0 */
[----:B------:R-:W-:-:S05]  /*7f70*/  LOP3.LUT R36, R36, R175, RZ, 0x3c, !PT ;  /* 0x000000af24247212 */ /* 0x000fca00078e3cff */
[----:B------:R-:W-:Y:S02]  /*7f80*/  IMAD.IADD R36, R37, 0x1, R36 ;  /* 0x0000000125247824 */ /* 0x000fe400078e0224 */
[C---:B------:R-:W-:Y:S02]  /*7f90*/  IMAD R37, R19.reuse, 0x4800, R143 ;  /* 0x0000480013257824 */ /* 0x040fe400078e028f */
[----:B------:R-:W-:Y:S02]  /*7fa0*/  IMAD R39, R19, 0x4800, R36 ;  /* 0x0000480013277824 */ /* 0x000fe400078e0224 */
[----:B------:R-:W-:-:S03]  /*7fb0*/  IMAD R37, R37, 0x2, R18 ;  /* 0x0000000225257824 */ /* 0x000fc600078e0212 */
[----:B------:R-:W-:-:S03]  /*7fc0*/  LEA R40, R39, R18, 0x1 ;  /* 0x0000001227287211 */ /* 0x000fc600078e08ff */
        /* <DEDUP_REMOVED lines=13> */
[----:B------:R-:W-:Y:S01]  /*80a0*/  SHF.R.U32.HI R46, RZ, 0x10, R47 ;  /* 0x00000010ff2e7819 */ /* 0x000fe2000001162f */
[----:B---3--:R-:W-:Y:S01]  /*80b0*/  IMAD.MOV.U32 R47, RZ, RZ, R41 ;  /* 0x000000ffff2f7224 */ /* 0x008fe200078e0029 */
[----:B------:R-:W-:Y:S01]  /*80c0*/  SHF.R.U32.HI R45, RZ, 0x10, R45 ;  /* 0x00000010ff2d7819 */ /* 0x000fe2000001162d */
[----:B------:R-:W-:Y:S02]  /*80d0*/  IMAD.MOV.U32 R41, RZ, RZ, R39 ;  /* 0x000000ffff297224 */ /* 0x000fe400078e0027 */
        /* <DEDUP_REMOVED lines=36> */
[----:B------:R-:W-:Y:S01]  /*8320*/  F2FP.F16.F32.PACK_AB R43, R46, R43 ;  /* 0x0000002b2e2b723e */ /* 0x000fe200000000ff */
[----:B------:R-:W-:-:S02]  /*8330*/  HADD2.F32 R40, -RZ, R40.H1_H1 ;  /* 0x30000028ff287230 */ /* 0x000fc40000004100 */
[----:B------:R-:W-:Y:S02]  /*8340*/  HADD2.F32 R36, -RZ, R36.H1_H1 ;  /* 0x30000024ff247230 */ /* 0x000fe40000004100 */
[----:B------:R-:W-:Y:S02]  /*8350*/  HADD2.F32 R80, -RZ, R215.H0_H0 ;  /* 0x200000d7ff507230 */ /* 0x000fe40000004100 */
[-C--:B------:R-:W-:Y:S01]  /*8360*/  FMUL.FTZ R55, R40, R53.reuse ;  /* 0x0000003528377220 */ /* 0x080fe20000410000 */
[----:B------:R-:W-:Y:S02]  /*8370*/  HADD2.F32 R47, -RZ, R32.H0_H0 ;  /* 0x20000020ff2f7230 */ /* 0x000fe40000004100 */
[-C--:B------:R-:W-:Y:S01]  /*8380*/  FMUL.FTZ R32, R45, R82.reuse ;  /* 0x000000522d207220 */ /* 0x080fe20000410000 */
[----:B------:R-:W-:Y:S01]  /*8390*/  FMUL.FTZ R82, R33, R82 ;  /* 0x0000005221527220 */ /* 0x000fe20000410000 */
[----:B------:R-:W-:Y:S01]  /*83a0*/  FMUL.FTZ R53, R36, R53 ;  /* 0x0000003524357220 */ /* 0x000fe20000410000 */
[----:B------:R-:W-:-:S02]  /*83b0*/  HADD2.F32 R214, -RZ, R214.H0_H0 ;  /* 0x200000d6ffd67230 */ /* 0x000fc40000004100 */
[-C--:B------:R-:W-:Y:S01]  /*83c0*/  FFMA.FTZ R32, R33, R80.reuse, -R32 ;  /* 0x0000005021207223 */ /* 0x080fe20000010820 */
[----:B------:R-:W-:Y:S01]  /*83d0*/  FFMA.FTZ R33, R45, R80, R82 ;  /* 0x000000502d217223 */ /* 0x000fe20000010052 */
[-C--:B------:R-:W-:Y:S01]  /*83e0*/  FFMA.FTZ R45, R36, R47.reuse, -R55 ;  /* 0x0000002f242d7223 */ /* 0x080fe20000010837 */
[----:B------:R-:W-:Y:S01]  /*83f0*/  FFMA.FTZ R36, R40, R47, R53 ;  /* 0x0000002f28247223 */ /* 0x000fe20000010035 */
[--C-:B------:R-:W-:Y:S02]  /*8400*/  HADD2.F32 R40, -RZ, R42.reuse.H0_H0 ;  /* 0x2000002aff287230 */ /* 0x100fe40000004100 */
[----:B------:R-:W-:Y:S02]  /*8410*/  HADD2.F32 R53, -RZ, R35.H0_H0 ;  /* 0x20000023ff357230 */ /* 0x000fe40000004100 */
[----:B------:R-:W-:Y:S02]  /*8420*/  HADD2.F32 R42, -RZ, R42.H1_H1 ;  /* 0x3000002aff2a7230 */ /* 0x000fe40000004100 */
[----:B------:R-:W-:-:S02]  /*8430*/  HADD2.F32 R35, -RZ, R38.H0_H0 ;  /* 0x20000026ff237230 */ /* 0x000fc40000004100 */
[----:B------:R-:W-:Y:S02]  /*8440*/  HADD2.F32 R38, -RZ, R38.H1_H1 ;  /* 0x30000026ff267230 */ /* 0x000fe40000004100 */
[-C--:B------:R-:W-:Y:S01]  /*8450*/  FMUL.FTZ R81, R42, R53.reuse ;  /* 0x000000352a517220 */ /* 0x080fe20000410000 */
[----:B------:R-:W-:Y:S02]  /*8460*/  HADD2.F32 R47, -RZ, R34.H0_H0 ;  /* 0x20000022ff2f7230 */ /* 0x000fe40000004100 */
[-C--:B------:R-:W-:Y:S01]  /*8470*/  FMUL.FTZ R34, R40, R216.reuse ;  /* 0x000000d828227220 */ /* 0x080fe20000410000 */
[C---:B------:R-:W-:Y:S01]  /*8480*/  FMUL.FTZ R55, R35.reuse, R216 ;  /* 0x000000d823377220 */ /* 0x040fe20000410000 */
[C---:B------:R-:W-:Y:S01]  /*8490*/  FMUL.FTZ R53, R38.reuse, R53 ;  /* 0x0000003526357220 */ /* 0x040fe20000410000 */
[----:B------:R-:W-:Y:S02]  /*84a0*/  IMAD.MOV.U32 R37, RZ, RZ, R39 ;  /* 0x000000ffff257224 */ /* 0x000fe400078e0027 */
[----:B------:R-:W-:Y:S01]  /*84b0*/  FFMA.FTZ R34, R35, R214, -R34 ;  /* 0x000000d623227223 */ /* 0x000fe20000010822 */
[-C--:B------:R-:W-:Y:S01]  /*84c0*/  FFMA.FTZ R81, R38, R47.reuse, -R81 ;  /* 0x0000002f26517223 */ /* 0x080fe20000010851 */
[----:B------:R-:W-:Y:S01]  /*84d0*/  F2FP.F16.F32.PACK_AB R38, R45, R32 ;  /* 0x000000202d26723e */ /* 0x000fe200000000ff */
[----:B------:R-:W-:Y:S01]  /*84e0*/  FFMA.FTZ R55, R40, R214, R55 ;  /* 0x000000d628377223 */ /* 0x000fe20000010037 */
[----:B------:R-:W-:Y:S01]  /*84f0*/  FFMA.FTZ R42, R42, R47, R53 ;  /* 0x0000002f2a2a7223 */ /* 0x000fe20000010035 */
[----:B------:R-:W-:-:S02]  /*8500*/  F2FP.F16.F32.PACK_AB R40, R36, R33 ;  /* 0x000000212428723e */ /* 0x000fc400000000ff */
[----:B------:R-:W-:Y:S01]  /*8510*/  F2FP.F16.F32.PACK_AB R81, R81, R34 ;  /* 0x000000225151723e */ /* 0x000fe200000000ff */
[----:B------:R-:W-:Y:S01]  /*8520*/  IMAD.MOV.U32 R36, RZ, RZ, R38 ;  /* 0x000000ffff247224 */ /* 0x000fe200078e0026 */
[----:B------:R-:W-:Y:S02]  /*8530*/  F2FP.F16.F32.PACK_AB R42, R42, R55 ;  /* 0x000000372a2a723e */ /* 0x000fe400000000ff */
[----:B------:R-:W-:Y:S01]  /*8540*/  MOV R39, R44 ;  /* 0x0000002c00277202 */ /* 0x000fe20000000f00 */
[----:B------:R-:W-:-:S07]  /*8550*/  IMAD.MOV.U32 R38, RZ, RZ, R81 ;  /* 0x000000ffff267224 */ /* 0x000fce00078e0051 */
.L_x_1403:
[----:B------:R-:W-:Y:S05]  /*8560*/  BSYNC B2 ;  /* 0x0000000000027941 */ /* 0x000fea0003800000 */
.L_x_1402:
[----:B------:R-:W-:Y:S02]  /*8570*/  ULDC.64 UR4, c[0x0][0x208] ;  /* 0x0000820000047ab9 */ /* 0x000fe40000000a00 */
[----:B--2---:R4:W-:Y:S04]  /*8580*/  STG.E.128 desc[UR4][R48.64], R36 ;  /* 0x0000002430007986 */ /* 0x0049e8000c101d04 */
[----:B---3--:R4:W-:Y:S02]  /*8590*/  @!P4 STG.E.128 desc[UR4][R50.64], R40 ;  /* 0x000000283200c986 */ /* 0x0089e4000c101d04 */
.L_x_1393:
[----:B------:R-:W-:Y:S05]  /*85a0*/  BSYNC B1 ;  /* 0x0000000000017941 */ /* 0x000fea0003800000 */
.L_x_1392:
[-C--:B--2---:R-:W-:Y:S02]  /*85b0*/  IMAD R32, R150, R128.reuse, RZ ;  /* 0x0000008096207224 */ /* 0x084fe400078e02ff */
[----:B------:R-:W-:-:S04]  /*85c0*/  IMAD.WIDE.U32 R130, R185, R128, R130 ;  /* 0x00000080b9827225 */ /* 0x000fc800078e0082 */
[----:B------:R-:W-:Y:S01]  /*85d0*/  IMAD R129, R185, R129, R32 ;  /* 0x00000081b9817224 */ /* 0x000fe200078e0220 */
[----:B------:R-:W-:Y:S06]  /*85e0*/  @P0 BRA `(.L_x_1362) ;  /* 0x0000001800d80947 */ /* 0x000fec0003800000 */
[----:B------:R-:W-:Y:S01]  /*85f0*/  ISETP.NE.AND P0, PT, R12, RZ, PT ;  /* 0x000000ff0c00720c */ /* 0x000fe20003f05270 */
[----:B------:R-:W-:Y:S01]  /*8600*/  BSSY B1, `(.L_x_1404) ;  /* 0x000007b000017945 */ /* 0x000fe20003800000 */
[----:B------:R-:W-:-:S11]  /*8610*/  IMAD.IADD R44, R131, 0x1, R129 ;  /* 0x00000001832c7824 */ /* 0x000fd600078e0281 */
        /* <DEDUP_REMOVED lines=8> */
[----:B------:R-:W-:Y:S01]  /*86a0*/  SHF.R.S32.HI R32, RZ, 0x1f, R33 ;  /* 0x0000001fff207819 */ /* 0x000fe20000011421 */
[----:B------:R-:W-:-:S03]  /*86b0*/  IMAD.SHL.U32 R35, R33, 0x8, RZ ;  /* 0x0000000821237824 */ /* 0x000fc600078e00ff */
[----:B------:R-:W-:Y:S02]  /*86c0*/  LEA.HI R32, R32, R33, RZ, 0x3 ;  /* 0x0000002120207211 */ /* 0x000fe400078f18ff */
[----:B------:R-:W-:Y:S02]  /*86d0*/  ISETP.GE.AND P0, PT, R35, R151, PT ;  /* 0x000000972300720c */ /* 0x000fe40003f06270 */
[----:B------:R-:W-:Y:S02]  /*86e0*/  SHF.R.S32.HI R32, RZ, 0x3, R32 ;  /* 0x00000003ff207819 */ /* 0x000fe40000011420 */
[----:B------:R-:W-:-:S03]  /*86f0*/  LOP3.LUT R33, R172, 0x38, R35, 0xf8, !PT ;  /* 0x00000038ac217812 */ /* 0x000fc600078ef823 */
[----:B------:R-:W-:Y:S01]  /*8700*/  IMAD R32, R32, 0x1800, R177 ;  /* 0x0000180020207824 */ /* 0x000fe200078e02b1 */
[----:B------:R-:W-:-:S05]  /*8710*/  LOP3.LUT R33, R33, R200, RZ, 0x3c, !PT ;  /* 0x000000c821217212 */ /* 0x000fca00078e3cff */
[----:B------:R-:W-:Y:S01]  /*8720*/  @!P0 SHF.R.S32.HI R37, RZ, 0x1f, R35 ;  /* 0x0000001fff258819 */ /* 0x000fe20000011423 */
[----:B------:R-:W-:Y:S01]  /*8730*/  IMAD.IADD R32, R32, 0x1, R33 ;  /* 0x0000000120207824 */ /* 0x000fe200078e0221 */
[----:B------:R-:W-:Y:S01]  /*8740*/  @!P0 IADD3 R34, P4, P5, R90, R130, R35 ;  /* 0x000000825a228210 */ /* 0x000fe20007d9e023 */
[C---:B------:R-:W-:Y:S02]  /*8750*/  IMAD R33, R19.reuse, 0x4800, R144 ;  /* 0x0000480013217824 */ /* 0x040fe400078e0290 */
[----:B------:R-:W-:Y:S01]  /*8760*/  IMAD R35, R19, 0x4800, R32 ;  /* 0x0000480013237824 */ /* 0x000fe200078e0220 */
[----:B------:R-:W-:Y:S01]  /*8770*/  @!P0 IADD3.X R37, R89, R44, R37, P4, P5 ;  /* 0x0000002c59258210 */ /* 0x000fe200027ea425 */
[----:B------:R-:W-:Y:S01]  /*8780*/  IMAD R33, R33, 0x2, R18 ;  /* 0x0000000221217824 */ /* 0x000fe200078e0212 */
[----:B---3--:R-:W-:-:S04]  /*8790*/  LEA R40, P4, R36, R120, 0x1 ;  /* 0x0000007824287211 */ /* 0x008fc800078808ff */
[----:B------:R-:W-:Y:S01]  /*87a0*/  LEA.HI.X R41, R36, R121, R38, 0x1, P4 ;  /* 0x0000007924297211 */ /* 0x000fe200020f0c26 */
[----:B------:R-:W-:Y:S01]  /*87b0*/  IMAD R36, R35, 0x2, R18 ;  /* 0x0000000223247824 */ /* 0x000fe200078e0212 */
[----:B------:R-:W-:-:S04]  /*87c0*/  @!P0 LEA R42, P4, R34, R120, 0x1 ;  /* 0x00000078222a8211 */ /* 0x000fc800078808ff */
[----:B------:R-:W-:Y:S02]  /*87d0*/  @!P0 LEA.HI.X R43, R34, R121, R37, 0x1, P4 ;  /* 0x00000079222b8211 */ /* 0x000fe400020f0c25 */
[----:B------:R-:W2:Y:S01]  /*87e0*/  LDS.128 R32, [R33+0x18400] ;  /* 0x0184000021207984 */ /* 0x000ea20000000c00 */
[----:B------:R-:W-:-:S03]  /*87f0*/  ISETP.GE.AND P4, PT, R22, R117, PT ;  /* 0x000000751600720c */ /* 0x000fc60003f86270 */
[----:B------:R-:W3:Y:S10]  /*8800*/  LDS.128 R36, [R36+0x18400] ;  /* 0x0184000024247984 */ /* 0x000ef40000000c00 */
[----:B------:R-:W-:Y:S05]  /*8810*/  @P4 BRA `(.L_x_1407) ;  /* 0x0000000400544947 */ /* 0x000fea0003800000 */
[----:B---3--:R-:W-:Y:S01]  /*8820*/  MOV R50, R37 ;  /* 0x0000002500327202 */ /* 0x008fe20000000f00 */
[----:B------:R-:W-:Y:S01]  /*8830*/  IMAD.MOV.U32 R51, RZ, RZ, R39 ;  /* 0x000000ffff337224 */ /* 0x000fe200078e0027 */
[----:B------:R-:W-:Y:S01]  /*8840*/  SHF.R.U32.HI R55, RZ, 0x10, R77 ;  /* 0x00000010ff377819 */ /* 0x000fe2000001164d */
[----:B------:R-:W-:Y:S01]  /*8850*/  IMAD.MOV.U32 R49, RZ, RZ, R36 ;  /* 0x000000ffff317224 */ /* 0x000fe200078e0024 */
[--C-:B------:R-:W-:Y:S01]  /*8860*/  SHF.R.U32.HI R53, RZ, 0x10, R65.reuse ;  /* 0x00000010ff357819 */ /* 0x100fe20000011641 */
[--C-:B------:R-:W-:Y:S01]  /*8870*/  HADD2.F32 R39, -RZ, R50.reuse.H0_H0 ;  /* 0x20000032ff277230 */ /* 0x100fe20000004100 */
[----:B------:R-:W-:Y:S01]  /*8880*/  SHF.R.U64 R45, R64, 0x10, R65 ;  /* 0x00000010402d7819 */ /* 0x000fe20000001241 */
[----:B------:R-:W-:Y:S01]  /*8890*/  HADD2.F32 R50, -RZ, R50.H1_H1 ;  /* 0x30000032ff327230 */ /* 0x000fe20000004100 */
[--C-:B------:R-:W-:Y:S01]  /*88a0*/  SHF.R.U64 R47, R78, 0x10, R79.reuse ;  /* 0x000000104e2f7819 */ /* 0x100fe2000000124f */
[----:B------:R-:W-:Y:S01]  /*88b0*/  HADD2.F32 R55, -RZ, R55.H0_H0 ;  /* 0x20000037ff377230 */ /* 0x000fe20000004100 */
[----:B------:R-:W-:Y:S01]  /*88c0*/  SHF.R.U32.HI R78, RZ, 0x10, R79 ;  /* 0x00000010ff4e7819 */ /* 0x000fe2000001164f */
[----:B--2---:R-:W-:Y:S01]  /*88d0*/  IMAD.MOV.U32 R37, RZ, RZ, R35 ;  /* 0x000000ffff257224 */ /* 0x004fe200078e0023 */
[----:B------:R-:W-:Y:S01]  /*88e0*/  SHF.R.U64 R46, R66, 0x10, R67 ;  /* 0x00000010422e7819 */ /* 0x000fe20000001243 */
[----:B------:R-:W-:-:S02]  /*88f0*/  HADD2.F32 R54, -RZ, R213.H1_H1 ;  /* 0x300000d5ff367230 */ /* 0x000fc40000004100 */
[-C--:B------:R-:W-:Y:S01]  /*8900*/  FMUL.FTZ R65, R50, R55.reuse ;  /* 0x0000003732417220 */ /* 0x080fe20000410000 */
[--C-:B------:R-:W-:Y:S01]  /*8910*/  HADD2.F32 R36, -RZ, R33.reuse.H1_H1 ;  /* 0x30000021ff247230 */ /* 0x100fe20000004100 */
[----:B------:R-:W-:Y:S01]  /*8920*/  SHF.R.U32.HI R66, RZ, 0x10, R67 ;  /* 0x00000010ff427819 */ /* 0x000fe20000011643 */
[----:B------:R-:W-:Y:S02]  /*8930*/  HADD2.F32 R35, -RZ, R33.H0_H0 ;  /* 0x20000021ff237230 */ /* 0x000fe40000004100 */
[-C--:B------:R-:W-:Y:S01]  /*8940*/  FMUL.FTZ R64, R39, R54.reuse ;  /* 0x0000003627407220 */ /* 0x080fe20000410000 */
[----:B------:R-:W-:Y:S02]  /*8950*/  HADD2.F32 R52, -RZ, R203.H1_H1 ;  /* 0x300000cbff347230 */ /* 0x000fe40000004100 */
[----:B------:R-:W-:Y:S01]  /*8960*/  FMUL.FTZ R55, R36, R55 ;  /* 0x0000003724377220 */ /* 0x000fe20000410000 */
[----:B------:R-:W-:Y:S02]  /*8970*/  HADD2.F32 R53, -RZ, R53.H0_H0 ;  /* 0x20000035ff357230 */ /* 0x000fe40000004100 */
[C---:B------:R-:W-:Y:S01]  /*8980*/  FMUL.FTZ R54, R35.reuse, R54 ;  /* 0x0000003623367220 */ /* 0x040fe20000410000 */
[----:B------:R-:W-:Y:S01]  /*8990*/  SHF.R.U64 R48, R76, 0x10, R77 ;  /* 0x000000104c307819 */ /* 0x000fe2000000124d */
[----:B------:R-:W-:Y:S01]  /*89a0*/  FFMA.FTZ R33, R35, R52, -R64 ;  /* 0x0000003423217223 */ /* 0x000fe20000010840 */
[----:B------:R-:W-:-:S02]  /*89b0*/  HADD2.F32 R64, -RZ, R211.H1_H1 ;  /* 0x300000d3ff407230 */ /* 0x000fc40000004100 */
[-C--:B------:R-:W-:Y:S01]  /*89c0*/  FFMA.FTZ R36, R36, R53.reuse, -R65 ;  /* 0x0000003524247223 */ /* 0x080fe20000010841 */
[----:B------:R-:W-:Y:S01]  /*89d0*/  FFMA.FTZ R50, R50, R53, R55 ;  /* 0x0000003532327223 */ /* 0x000fe20000010037 */
[----:B------:R-:W-:Y:S01]  /*89e0*/  FFMA.FTZ R35, R39, R52, R54 ;  /* 0x0000003427237223 */ /* 0x000fe20000010036 */
[----:B------:R-:W-:Y:S02]  /*89f0*/  HADD2.F32 R53, -RZ, R51.H0_H0 ;  /* 0x20000033ff357230 */ /* 0x000fe40000004100 */
        /* <DEDUP_REMOVED lines=42> */
[----:B------:R-:W-:Y:S02]  /*8ca0*/  HADD2.F32 R193, -RZ, R193.H0_H0 ;  /* 0x200000c1ffc17230 */ /* 0x000fe40000004100 */
[----:B------:R-:W-:Y:S01]  /*8cb0*/  FMUL.FTZ R65, R38, R49 ;  /* 0x0000003126417220 */ /* 0x000fe20000410000 */
[----:B------:R-:W-:Y:S02]  /*8cc0*/  HADD2.F32 R47, -RZ, R46.H0_H0 ;  /* 0x2000002eff2f7230 */ /* 0x000fe40000004100 */
[----:B------:R-:W-:Y:S01]  /*8cd0*/  FMUL.FTZ R46, R32, R211 ;  /* 0x000000d3202e7220 */ /* 0x000fe20000410000 */
[----:B------:R-:W-:Y:S01]  /*8ce0*/  FMUL.FTZ R49, R34, R49 ;  /* 0x0000003122317220 */ /* 0x000fe20000410000 */
[----:B------:R-:W-:Y:S01]  /*8cf0*/  FFMA.FTZ R53, R32, R193, -R53 ;  /* 0x000000c120357223 */ /* 0x000fe20000010835 */
[----:B------:R-:W-:Y:S01]  /*8d00*/  F2FP.F16.F32.PACK_AB R32, R48, R55 ;  /* 0x000000373020723e */ /* 0x000fe200000000ff */
[----:B------:R-:W-:Y:S01]  /*8d10*/  FFMA.FTZ R46, R45, R193, R46 ;  /* 0x000000c12d2e7223 */ /* 0x000fe2000001002e */
[-C--:B------:R-:W-:Y:S01]  /*8d20*/  FFMA.FTZ R34, R34, R47.reuse, -R65 ;  /* 0x0000002f22227223 */ /* 0x080fe20000010841 */
[----:B------:R-:W-:Y:S01]  /*8d30*/  FFMA.FTZ R49, R38, R47, R49 ;  /* 0x0000002f26317223 */ /* 0x000fe20000010031 */
[----:B------:R-:W-:-:S03]  /*8d40*/  IMAD.MOV.U32 R35, RZ, RZ, R52 ;  /* 0x000000ffff237224 */ /* 0x000fc600078e0034 */
[----:B------:R-:W-:Y:S02]  /*8d50*/  F2FP.F16.F32.PACK_AB R34, R34, R53 ;  /* 0x000000352222723e */ /* 0x000fe400000000ff */
[----:B------:R-:W-:-:S07]  /*8d60*/  F2FP.F16.F32.PACK_AB R38, R49, R46 ;  /* 0x0000002e3126723e */ /* 0x000fce00000000ff */
.L_x_1407:
[----:B------:R-:W-:Y:S05]  /*8d70*/  BSYNC B2 ;  /* 0x0000000000027941 */ /* 0x000fea0003800000 */
.L_x_1406:
[----:B------:R-:W-:Y:S02]  /*8d80*/  ULDC.64 UR4, c[0x0][0x208] ;  /* 0x0000820000047ab9 */ /* 0x000fe40000000a00 */
[----:B--2---:R2:W-:Y:S04]  /*8d90*/  STG.E.128 desc[UR4][R40.64], R32 ;  /* 0x0000002028007986 */ /* 0x0045e8000c101d04 */
[----:B---3--:R2:W-:Y:S02]  /*8da0*/  @!P0 STG.E.128 desc[UR4][R42.64], R36 ;  /* 0x000000242a008986 */ /* 0x0085e4000c101d04 */
.L_x_1405:
[----:B------:R-:W-:Y:S05]  /*8db0*/  BSYNC B1 ;  /* 0x0000000000017941 */ /* 0x000fea0003800000 */
.L_x_1404:
        /* <DEDUP_REMOVED lines=14> */
[----:B------:R-:W-:-:S05]  /*8ea0*/  SHF.R.S32.HI R32, RZ, 0x3, R35 ;  /* 0x00000003ff207819 */ /* 0x000fca0000011423 */
[----:B------:R-:W-:-:S06]  /*8eb0*/  IMAD R32, R32, 0x1800, R177 ;  /* 0x0000180020207824 */ /* 0x000fcc00078e02b1 */
[--C-:B------:R-:W-:Y:S02]  /*8ec0*/  @!P0 SHF.R.S32.HI R37, RZ, 0x1f, R33.reuse ;  /* 0x0000001fff258819 */ /* 0x100fe40000011421 */
[--C-:B------:R-:W-:Y:S02]  /*8ed0*/  @!P0 IADD3 R34, P4, P5, R90, R130, R33.reuse ;  /* 0x000000825a228210 */ /* 0x100fe40007d9e021 */
[----:B------:R-:W-:Y:S02]  /*8ee0*/  LOP3.LUT R33, R172, 0x38, R33, 0xf8, !PT ;  /* 0x00000038ac217812 */ /* 0x000fe400078ef821 */
[----:B------:R-:W-:Y:S02]  /*8ef0*/  @!P0 IADD3.X R37, R89, R44, R37, P4, P5 ;  /* 0x0000002c59258210 */ /* 0x000fe400027ea425 */
[----:B------:R-:W-:Y:S02]  /*8f00*/  LOP3.LUT R33, R33, R200, RZ, 0x3c, !PT ;  /* 0x000000c821217212 */ /* 0x000fe400078e3cff */
[----:B---3--:R-:W-:-:S02]  /*8f10*/  LEA R40, P4, R36, R120, 0x1 ;  /* 0x0000007824287211 */ /* 0x008fc400078808ff */
[----:B------:R-:W-:Y:S01]  /*8f20*/  IADD3 R32, R32, R33, RZ ;  /* 0x0000002120207210 */ /* 0x000fe20007ffe0ff */
[C---:B------:R-:W-:Y:S01]  /*8f30*/  IMAD R33, R19.reuse, 0x4800, R142 ;  /* 0x0000480013217824 */ /* 0x040fe200078e028e */
[-C--:B------:R-:W-:Y:S02]  /*8f40*/  LEA.HI.X R41, R36, R121.reuse, R38, 0x1, P4 ;  /* 0x0000007924297211 */ /* 0x080fe400020f0c26 */
[C---:B------:R-:W-:Y:S01]  /*8f50*/  @!P0 LEA R42, P4, R34.reuse, R120, 0x1 ;  /* 0x00000078222a8211 */ /* 0x040fe200078808ff */
[----:B------:R-:W-:Y:S02]  /*8f60*/  IMAD R35, R19, 0x4800, R32 ;  /* 0x0000480013237824 */ /* 0x000fe400078e0220 */
[--C-:B------:R-:W-:Y:S01]  /*8f70*/  IMAD R33, R33, 0x2, R18.reuse ;  /* 0x0000000221217824 */ /* 0x100fe200078e0212 */
[----:B------:R-:W-:Y:S01]  /*8f80*/  @!P0 LEA.HI.X R43, R34, R121, R37, 0x1, P4 ;  /* 0x00000079222b8211 */ /* 0x000fe200020f0c25 */
[----:B------:R-:W-:Y:S01]  /*8f90*/  IMAD R36, R35, 0x2, R18 ;  /* 0x0000000223247824 */ /* 0x000fe200078e0212 */
[----:B------:R-:W-:-:S03]  /*8fa0*/  ISETP.GE.AND P4, PT, R165, R117, PT ;  /* 0x00000075a500720c */ /* 0x000fc60003f86270 */
[----:B------:R-:W2:Y:S04]  /*8fb0*/  LDS.128 R32, [R33+0x18400] ;  /* 0x0184000021207984 */ /* 0x000ea80000000c00 */
[----:B------:R-:W3:Y:S06]  /*8fc0*/  LDS.128 R36, [R36+0x18400] ;  /* 0x0184000024247984 */ /* 0x000eec0000000c00 */
[----:B------:R-:W-:Y:S05]  /*8fd0*/  @P4 BRA `(.L_x_1411) ;  /* 0x00000004005c4947 */ /* 0x000fea0003800000 */
[----:B--2---:R-:W-:Y:S01]  /*8fe0*/  IMAD.MOV.U32 R49, RZ, RZ, R32 ;  /* 0x000000ffff317224 */ /* 0x004fe200078e0020 */
[----:B------:R-:W-:Y:S01]  /*8ff0*/  SHF.R.U32.HI R54, RZ, 0x10, R73 ;  /* 0x00000010ff367819 */ /* 0x000fe20000011649 */
[----:B---3--:R-:W-:Y:S01]  /*9000*/  IMAD.MOV.U32 R32, RZ, RZ, R37 ;  /* 0x000000ffff207224 */ /* 0x008fe200078e0025 */
[----:B------:R-:W-:Y:S01]  /*9010*/  SHF.R.U32.HI R52, RZ, 0x10, R61 ;  /* 0x00000010ff347819 */ /* 0x000fe2000001163d */
[----:B------:R-:W-:Y:S01]  /*9020*/  IMAD.MOV.U32 R50, RZ, RZ, R36 ;  /* 0x000000ffff327224 */ /* 0x000fe200078e0024 */
[----:B------:R-:W-:Y:S01]  /*9030*/  MOV R37, R35 ;  /* 0x0000002300257202 */ /* 0x000fe20000000f00 */
[----:B------:R-:W-:Y:S01]  /*9040*/  IMAD.MOV.U32 R51, RZ, RZ, R39 ;  /* 0x000000ffff337224 */ /* 0x000fe200078e0027 */
[----:B------:R-:W-:Y:S01]  /*9050*/  SHF.R.U64 R47, R60, 0x10, R61 ;  /* 0x000000103c2f7819 */ /* 0x000fe2000000123d */
[----:B------:R-:W-:Y:S01]  /*9060*/  HADD2.F32 R55, -RZ, R171.H1_H1 ;  /* 0x300000abff377230 */ /* 0x000fe20000004100 */
[--C-:B------:R-:W-:Y:S01]  /*9070*/  SHF.R.U64 R46, R74, 0x10, R75.reuse ;  /* 0x000000104a2e7819 */ /* 0x100fe2000000124b */
[--C-:B------:R-:W-:Y:S01]  /*9080*/  HADD2.F32 R36, -RZ, R32.reuse.H0_H0 ;  /* 0x20000020ff247230 */ /* 0x100fe20000004100 */
[----:B------:R-:W-:Y:S01]  /*9090*/  SHF.R.U32.HI R74, RZ, 0x10, R75 ;  /* 0x00000010ff4a7819 */ /* 0x000fe2000001164b */
[----:B------:R-:W-:Y:S01]  /*90a0*/  HADD2.F32 R39, -RZ, R32.H1_H1 ;  /* 0x30000020ff277230 */ /* 0x000fe20000004100 */
        /* <DEDUP_REMOVED lines=16> */
[----:B------:R-:W-:-:S02]  /*91b0*/  HADD2.F32 R55, -RZ, R170.H1_H1 ;  /* 0x300000aaff377230 */ /* 0x000fc40000004100 */
[----:B------:R-:W-:Y:S01]  /*91c0*/  HADD2.F32 R52, -RZ, R51.H0_H0 ;  /* 0x20000033ff347230 */ /* 0x000fe20000004100 */
[----:B------:R-:W-:Y:S01]  /*91d0*/  F2FP.F16.F32.PACK_AB R35, R35, R32 ;  /* 0x000000202323723e */ /* 0x000fe200000000ff */
[----:B------:R-:W-:Y:S02]  /*91e0*/  HADD2.F32 R39, -RZ, R37.H0_H0 ;  /* 0x20000025ff277230 */ /* 0x000fe40000004100 */
[----:B------:R-:W-:Y:S02]  /*91f0*/  HADD2.F32 R51, -RZ, R51.H1_H1 ;  /* 0x30000033ff337230 */ /* 0x000fe40000004100 */
[----:B------:R-:W-:Y:S02]  /*9200*/  HADD2.F32 R60, -RZ, R74.H0_H0 ;  /* 0x2000004aff3c7230 */ /* 0x000fe40000004100 */
[----:B------:R-:W-:Y:S02]  /*9210*/  HADD2.F32 R54, -RZ, R62.H0_H0 ;  /* 0x2000003eff367230 */ /* 0x000fe40000004100 */
[----:B------:R-:W-:Y:S01]  /*9220*/  FMUL.FTZ R62, R52, R55 ;  /* 0x00000037343e7220 */ /* 0x000fe20000410000 */
[----:B------:R-:W-:-:S02]  /*9230*/  HADD2.F32 R53, -RZ, R159.H1_H1 ;  /* 0x3000009fff357230 */ /* 0x000fc40000004100 */
[----:B------:R-:W-:Y:S01]  /*9240*/  FMUL.FTZ R55, R39, R55 ;  /* 0x0000003727377220 */ /* 0x000fe20000410000 */
[----:B------:R-:W-:Y:S02]  /*9250*/  HADD2.F32 R37, -RZ, R37.H1_H1 ;  /* 0x30000025ff257230 */ /* 0x000fe40000004100 */
[-C--:B------:R-:W-:Y:S01]  /*9260*/  FMUL.FTZ R64, R51, R60.reuse ;  /* 0x0000003c33407220 */ /* 0x080fe20000410000 */
[----:B------:R-:W-:Y:S02]  /*9270*/  HADD2.F32 R48, -RZ, R48.H0_H0 ;  /* 0x20000030ff307230 */ /* 0x000fe40000004100 */
[-C--:B------:R-:W-:Y:S01]  /*9280*/  FFMA.FTZ R62, R39, R53.reuse, -R62 ;  /* 0x00000035273e7223 */ /* 0x080fe2000001083e */
[----:B------:R-:W-:Y:S01]  /*9290*/  FFMA.FTZ R55, R52, R53, R55 ;  /* 0x0000003534377223 */ /* 0x000fe20000010037 */
[C---:B------:R-:W-:Y:S01]  /*92a0*/  FMUL.FTZ R60, R37.reuse, R60 ;  /* 0x0000003c253c7220 */ /* 0x040fe20000410000 */
[----:B------:R-:W-:Y:S01]  /*92b0*/  FFMA.FTZ R61, R37, R54, -R64 ;  /* 0x00000036253d7223 */ /* 0x000fe20000010840 */
[----:B------:R-:W-:-:S02]  /*92c0*/  HADD2.F32 R52, -RZ, R171.H0_H0 ;  /* 0x200000abff347230 */ /* 0x000fc40000004100 */
[--C-:B------:R-:W-:Y:S02]  /*92d0*/  HADD2.F32 R39, -RZ, R50.reuse.H0_H0 ;  /* 0x20000032ff277230 */ /* 0x100fe40000004100 */
[----:B------:R-:W-:Y:S01]  /*92e0*/  FFMA.FTZ R64, R51, R54, R60 ;  /* 0x0000003633407223 */ /* 0x000fe2000001003c */
[--C-:B------:R-:W-:Y:S01]  /*92f0*/  HADD2.F32 R37, -RZ, R49.reuse.H0_H0 ;  /* 0x20000031ff257230 */ /* 0x100fe20000004100 */
[----:B------:R-:W-:Y:S01]  /*9300*/  F2FP.F16.F32.PACK_AB R61, R61, R62 ;  /* 0x0000003e3d3d723e */ /* 0x000fe200000000ff */
[----:B------:R-:W-:Y:S02]  /*9310*/  HADD2.F32 R50, -RZ, R50.H1_H1 ;  /* 0x30000032ff327230 */ /* 0x000fe40000004100 */
[-C--:B------:R-:W-:Y:S01]  /*9320*/  FMUL.FTZ R54, R39, R52.reuse ;  /* 0x0000003427367220 */ /* 0x080fe20000410000 */
[----:B------:R-:W-:Y:S02]  /*9330*/  HADD2.F32 R49, -RZ, R49.H1_H1 ;  /* 0x30000031ff317230 */ /* 0x000fe40000004100 */
[----:B------:R-:W-:Y:S01]  /*9340*/  FMUL.FTZ R52, R37, R52 ;  /* 0x0000003425347220 */ /* 0x000fe20000410000 */
[----:B------:R-:W-:-:S02]  /*9350*/  HADD2.F32 R168, -RZ, R168.H0_H0 ;  /* 0x200000a8ffa87230 */ /* 0x000fc40000004100 */
[CC--:B------:R-:W-:Y:S01]  /*9360*/  FMUL.FTZ R60, R50.reuse, R48.reuse ;  /* 0x00000030323c7220 */ /* 0x0c0fe20000410000 */
[----:B------:R-:W-:Y:S02]  /*9370*/  HADD2.F32 R47, -RZ, R47.H0_H0 ;  /* 0x2000002fff2f7230 */ /* 0x000fe40000004100 */
[----:B------:R-:W-:Y:S01]  /*9380*/  FMUL.FTZ R51, R49, R48 ;  /* 0x0000003031337220 */ /* 0x000fe20000410000 */
[----:B------:R-:W-:Y:S02]  /*9390*/  HADD2.F32 R170, -RZ, R170.H0_H0 ;  /* 0x200000aaffaa7230 */ /* 0x000fe40000004100 */
[-C--:B------:R-:W-:Y:S01]  /*93a0*/  FFMA.FTZ R52, R39, R168.reuse, R52 ;  /* 0x000000a827347223 */ /* 0x080fe20000010034 */
[----:B------:R-:W-:Y:S01]  /*93b0*/  FFMA.FTZ R54, R37, R168, -R54 ;  /* 0x000000a825367223 */ /* 0x000fe20000010836 */
[-C--:B------:R-:W-:Y:S01]  /*93c0*/  FFMA.FTZ R49, R49, R47.reuse, -R60 ;  /* 0x0000002f31317223 */ /* 0x080fe2000001083c */
[----:B------:R-:W-:Y:S01]  /*93d0*/  FFMA.FTZ R51, R50, R47, R51 ;  /* 0x0000002f32337223 */ /* 0x000fe20000010033 */
[----:B------:R-:W-:-:S02]  /*93e0*/  HADD2.F32 R39, -RZ, R38.H0_H0 ;  /* 0x20000026ff277230 */ /* 0x000fc40000004100 */
[----:B------:R-:W-:Y:S01]  /*93f0*/  HADD2.F32 R47, -RZ, R46.H0_H0 ;  /* 0x2000002eff2f7230 */ /* 0x000fe20000004100 */
[----:B------:R-:W-:Y:S01]  /*9400*/  F2FP.F16.F32.PACK_AB R32, R49, R54 ;  /* 0x000000363120723e */ /* 0x000fe200000000ff */
[----:B------:R-:W-:Y:S02]  /*9410*/  HADD2.F32 R37, -RZ, R34.H0_H0 ;  /* 0x20000022ff257230 */ /* 0x000fe40000004100 */
[-C--:B------:R-:W-:Y:S01]  /*9420*/  FMUL.FTZ R46, R39, R170.reuse ;  /* 0x000000aa272e7220 */ /* 0x080fe20000410000 */
[----:B------:R-:W-:Y:S02]  /*9430*/  HADD2.F32 R38, -RZ, R38.H1_H1 ;  /* 0x30000026ff267230 */ /* 0x000fe40000004100 */
[----:B------:R-:W-:Y:S02]  /*9440*/  HADD2.F32 R34, -RZ, R34.H1_H1 ;  /* 0x30000022ff227230 */ /* 0x000fe40000004100 */
[----:B------:R-:W-:Y:S01]  /*9450*/  FMUL.FTZ R170, R37, R170 ;  /* 0x000000aa25aa7220 */ /* 0x000fe20000410000 */
[----:B------:R-:W-:-:S02]  /*9460*/  HADD2.F32 R48, -RZ, R159.H0_H0 ;  /* 0x2000009fff307230 */ /* 0x000fc40000004100 */
        /* <DEDUP_REMOVED lines=14> */
.L_x_1411:
[----:B------:R-:W-:Y:S05]  /*9550*/  BSYNC B2 ;  /* 0x0000000000027941 */ /* 0x000fea0003800000 */
.L_x_1410:
[----:B------:R-:W-:Y:S02]  /*9560*/  ULDC.64 UR4, c[0x0][0x208] ;  /* 0x0000820000047ab9 */ /* 0x000fe40000000a00 */
[----:B--2---:R2:W-:Y:S04]  /*9570*/  STG.E.128 desc[UR4][R40.64], R32 ;  /* 0x0000002028007986 */ /* 0x0045e8000c101d04 */
[----:B---3--:R2:W-:Y:S02]  /*9580*/  @!P0 STG.E.128 desc[UR4][R42.64], R36 ;  /* 0x000000242a008986 */ /* 0x0085e4000c101d04 */
.L_x_1409:
[----:B------:R-:W-:Y:S05]  /*9590*/  BSYNC B1 ;  /* 0x0000000000017941 */ /* 0x000fea0003800000 */
.L_x_1408:
[----:B------:R-:W-:-:S13]  /*95a0*/  ISETP.NE.AND P0, PT, R10, RZ, PT ;  /* 0x000000ff0a00720c */ /* 0x000fda0003f05270 */
[----:B------:R-:W-:Y:S05]  /*95b0*/  @!P0 BRA `(.L_x_1362) ;  /* 0x0000000800e48947 */ /* 0x000fea0003800000 */
[----:B--2---:R-:W2:Y:S01]  /*95c0*/  LDL R32, [R1] ;  /* 0x0000000001207983 */ /* 0x004ea20000100800 */
[----:B------:R-:W-:Y:S01]  /*95d0*/  BSSY B1, `(.L_x_1412) ;  /* 0x0000072000017945 */ /* 0x000fe20003800000 */
[----:B--2---:R-:W-:-:S04]  /*95e0*/  LOP3.LUT P4, RZ, R32, 0x1, RZ, 0xc0, !PT ;  /* 0x0000000120ff7812 */ /* 0x004fc8000788c0ff */
[----:B------:R-:W-:Y:S02]  /*95f0*/  SEL R152, R122, R152, !P4 ;  /* 0x000000987a987207 */ /* 0x000fe40006000000 */
[----:B---34-:R-:W-:Y:S02]  /*9600*/  IADD3 R41, P0, P4, R90, R130, R13 ;  /* 0x000000825a297210 */ /* 0x018fe40007c1e00d */
[----:B------:R-:W-:Y:S02]  /*9610*/  SHF.R.S32.HI R33, RZ, 0x1f, R152 ;  /* 0x0000001fff217819 */ /* 0x000fe40000011498 */
[----:B------:R-:W-:Y:S02]  /*9620*/  IADD3.X R42, R89, R44, R109, P0, P4 ;  /* 0x0000002c592a7210 */ /* 0x000fe400007e846d */
[----:B------:R-:W-:Y:S02]  /*9630*/  LEA.HI R33, R33, R152, RZ, 0x4 ;  /* 0x0000009821217211 */ /* 0x000fe400078f20ff */
[----:B------:R-:W-:-:S02]  /*9640*/  ISETP.GE.AND P4, PT, R166, R117, PT ;  /* 0x00000075a600720c */ /* 0x000fc40003f86270 */
[----:B------:R-:W-:Y:S02]  /*9650*/  LEA.HI.SX32 R33, R33, R112, 0x1c ;  /* 0x0000007021217211 */ /* 0x000fe400078fe2ff */
[----:B------:R-:W-:Y:S02]  /*9660*/  LEA R40, P0, R41, R120, 0x1 ;  /* 0x0000007829287211 */ /* 0x000fe400078008ff */
[----:B------:R-:W-:Y:S01]  /*9670*/  SHF.R.S32.HI R32, RZ, 0x1f, R33 ;  /* 0x0000001fff207819 */ /* 0x000fe20000011421 */
[----:B------:R-:W-:Y:S01]  /*9680*/  IMAD.SHL.U32 R43, R33, 0x8, RZ ;  /* 0x00000008212b7824 */ /* 0x000fe200078e00ff */
[----:B------:R-:W-:Y:S02]  /*9690*/  LEA.HI.X R41, R41, R121, R42, 0x1, P0 ;  /* 0x0000007929297211 */ /* 0x000fe400000f0c2a */
[----:B------:R-:W-:Y:S02]  /*96a0*/  LEA.HI R32, R32, R33, RZ, 0x3 ;  /* 0x0000002120207211 */ /* 0x000fe400078f18ff */
[----:B------:R-:W-:-:S02]  /*96b0*/  LOP3.LUT R33, R172, 0x38, R43, 0xf8, !PT ;  /* 0x00000038ac217812 */ /* 0x000fc400078ef82b */
[----:B------:R-:W-:Y:S02]  /*96c0*/  SHF.R.S32.HI R32, RZ, 0x3, R32 ;  /* 0x00000003ff207819 */ /* 0x000fe40000011420 */
[----:B------:R-:W-:-:S03]  /*96d0*/  LOP3.LUT R33, R33, R200, RZ, 0x3c, !PT ;  /* 0x000000c821217212 */ /* 0x000fc600078e3cff */
[----:B------:R-:W-:-:S04]  /*96e0*/  IMAD R32, R32, 0x1800, R177 ;  /* 0x0000180020207824 */ /* 0x000fc800078e02b1 */
[----:B------:R-:W-:Y:S02]  /*96f0*/  IMAD.IADD R32, R32, 0x1, R33 ;  /* 0x0000000120207824 */ /* 0x000fe400078e0221 */
[C---:B------:R-:W-:Y:S02]  /*9700*/  IMAD R33, R19.reuse, 0x4800, R137 ;  /* 0x0000480013217824 */ /* 0x040fe400078e0289 */
[----:B------:R-:W-:-:S03]  /*9710*/  IMAD R35, R19, 0x4800, R32 ;  /* 0x0000480013237824 */ /* 0x000fc600078e0220 */
[----:B------:R-:W-:Y:S01]  /*9720*/  LEA R33, R33, R18, 0x1 ;  /* 0x0000001221217211 */ /* 0x000fe200078e08ff */
[----:B------:R-:W-:-:S05]  /*9730*/  IMAD R36, R35, 0x2, R18 ;  /* 0x0000000223247824 */ /* 0x000fca00078e0212 */
[----:B------:R-:W2:Y:S04]  /*9740*/  LDS.128 R32, [R33+0x18400] ;  /* 0x0184000021207984 */ /* 0x000ea80000000c00 */
[----:B------:R-:W3:Y:S01]  /*9750*/  LDS.128 R36, [R36+0x18400] ;  /* 0x0184000024247984 */ /* 0x000ee20000000c00 */
[----:B------:R-:W-:Y:S05]  /*9760*/  @P4 BRA `(.L_x_1413) ;  /* 0x0000000400604947 */ /* 0x000fea0003800000 */
[----:B------:R-:W-:Y:S01]  /*9770*/  SHF.R.U32.HI R50, RZ, 0x10, R69 ;  /* 0x00000010ff327819 */ /* 0x000fe20000011645 */
[----:B---3--:R-:W-:Y:S01]  /*9780*/  IMAD.MOV.U32 R45, RZ, RZ, R36 ;  /* 0x000000ffff2d7224 */ /* 0x008fe200078e0024 */
[----:B------:R-:W-:Y:S01]  /*9790*/  SHF.R.U32.HI R48, RZ, 0x10, R57 ;  /* 0x00000010ff307819 */ /* 0x000fe20000011639 */
[----:B------:R-:W-:Y:S01]  /*97a0*/  IMAD.MOV.U32 R46, RZ, RZ, R38 ;  /* 0x000000ffff2e7224 */ /* 0x000fe200078e0026 */
[--C-:B------:R-:W-:Y:S01]  /*97b0*/  SHF.R.U64 R53, R70, 0x10, R71.reuse ;  /* 0x0000001046357819 */ /* 0x100fe20000001247 */
        /* <DEDUP_REMOVED lines=11> */
[----:B------:R-:W-:Y:S01]  /*9870*/  FMUL.FTZ R49, R34, R49 ;  /* 0x0000003122317220 */ /* 0x000fe20000410000 */
[----:B------:R-:W-:Y:S01]  /*9880*/  HADD2.F32 R47, -RZ, R156.H1_H1 ;  /* 0x3000009cff2f7230 */ /* 0x000fe20000004100 */
[----:B------:R-:W-:Y:S01]  /*9890*/  SHF.R.U64 R61, R56, 0x10, R57 ;  /* 0x00000010383d7819 */ /* 0x000fe20000001239 */
        /* <DEDUP_REMOVED lines=10> */
[----:B------:R-:W-:Y:S02]  /*9940*/  HADD2.F32 R33, -RZ, R35.H0_H0 ;  /* 0x20000023ff217230 */ /* 0x000fe40000004100 */
[----:B------:R-:W-:Y:S02]  /*9950*/  HADD2.F32 R37, -RZ, R155.H1_H1 ;  /* 0x3000009bff257230 */ /* 0x000fe40000004100 */
[-C--:B------:R-:W-:Y:S01]  /*9960*/  FMUL.FTZ R54, R34, R47.reuse ;  /* 0x0000002f22367220 */ /* 0x080fe20000410000 */
[----:B------:R-:W-:Y:S02]  /*9970*/  HADD2.F32 R39, -RZ, R39.H1_H1 ;  /* 0x30000027ff277230 */ /* 0x000fe40000004100 */
[----:B------:R-:W-:Y:S01]  /*9980*/  FMUL.FTZ R47, R33, R47 ;  /* 0x0000002f212f7220 */ /* 0x000fe20000410000 */
[----:B------:R-:W-:-:S02]  /*9990*/  HADD2.F32 R48, -RZ, R70.H0_H0 ;  /* 0x20000046ff307230 */ /* 0x000fc40000004100 */
[-C--:B------:R-:W-:Y:S01]  /*99a0*/  FFMA.FTZ R54, R33, R37.reuse, -R54 ;  /* 0x0000002521367223 */ /* 0x080fe20000010836 */
[----:B------:R-:W-:Y:S02]  /*99b0*/  HADD2.F32 R35, -RZ, R35.H1_H1 ;  /* 0x30000023ff237230 */ /* 0x000fe40000004100 */
[----:B------:R-:W-:Y:S01]  /*99c0*/  FFMA.FTZ R55, R34, R37, R47 ;  /* 0x0000002522377223 */ /* 0x000fe2000001002f */
[----:B------:R-:W-:Y:S02]  /*99d0*/  HADD2.F32 R38, -RZ, R58.H0_H0 ;  /* 0x2000003aff267230 */ /* 0x000fe40000004100 */
[-C--:B------:R-:W-:Y:S01]  /*99e0*/  FMUL.FTZ R56, R39, R48.reuse ;  /* 0x0000003027387220 */ /* 0x080fe20000410000 */
[----:B------:R-:W-:Y:S02]  /*99f0*/  HADD2.F32 R158, -RZ, R158.H0_H0 ;  /* 0x2000009eff9e7230 */ /* 0x000fe40000004100 */
[----:B------:R-:W-:Y:S01]  /*9a00*/  FMUL.FTZ R48, R35, R48 ;  /* 0x0000003023307220 */ /* 0x000fe20000410000 */
[----:B------:R-:W-:-:S02]  /*9a10*/  HADD2.F32 R34, -RZ, R45.H0_H0 ;  /* 0x2000002dff227230 */ /* 0x000fc40000004100 */
[-C--:B------:R-:W-:Y:S01]  /*9a20*/  FFMA.FTZ R57, R35, R38.reuse, -R56 ;  /* 0x0000002623397223 */ /* 0x080fe20000010838 */
[----:B------:R-:W-:Y:S02]  /*9a30*/  HADD2.F32 R37, -RZ, R60.H0_H0 ;  /* 0x2000003cff257230 */ /* 0x000fe40000004100 */
[----:B------:R-:W-:Y:S01]  /*9a40*/  FFMA.FTZ R56, R39, R38, R48 ;  /* 0x0000002627387223 */ /* 0x000fe20000010030 */
[----:B------:R-:W-:Y:S02]  /*9a50*/  HADD2.F32 R45, -RZ, R45.H1_H1 ;  /* 0x3000002dff2d7230 */ /* 0x000fe40000004100 */
[----:B------:R-:W-:Y:S01]  /*9a60*/  FMUL.FTZ R38, R34, R158 ;  /* 0x0000009e22267220 */ /* 0x000fe20000410000 */
[----:B------:R-:W-:Y:S01]  /*9a70*/  HADD2.F32 R156, -RZ, R156.H0_H0 ;  /* 0x2000009cff9c7230 */ /* 0x000fe20000004100 */
[----:B------:R-:W-:Y:S01]  /*9a80*/  F2FP.F16.F32.PACK_AB R49, R50, R49 ;  /* 0x000000313231723e */ /* 0x000fe200000000ff */
[--C-:B------:R-:W-:Y:S02]  /*9a90*/  HADD2.F32 R33, -RZ, R32.reuse.H0_H0 ;  /* 0x20000020ff217230 */ /* 0x100fe40000004100 */
[----:B------:R-:W-:Y:S01]  /*9aa0*/  FMUL.FTZ R47, R45, R37 ;  /* 0x000000252d2f7220 */ /* 0x000fe20000410000 */
[----:B------:R-:W-:Y:S01]  /*9ab0*/  HADD2.F32 R32, -RZ, R32.H1_H1 ;  /* 0x30000020ff207230 */ /* 0x000fe20000004100 */
[----:B------:R-:W-:Y:S01]  /*9ac0*/  F2FP.F16.F32.PACK_AB R55, R56, R55 ;  /* 0x000000373837723e */ /* 0x000fe200000000ff */
[----:B------:R-:W-:-:S02]  /*9ad0*/  HADD2.F32 R35, -RZ, R61.H0_H0 ;  /* 0x2000003dff237230 */ /* 0x000fc40000004100 */
[C---:B------:R-:W-:Y:S01]  /*9ae0*/  FMUL.FTZ R39, R33.reuse, R158 ;  /* 0x0000009e21277220 */ /* 0x040fe20000410000 */
[-C--:B------:R-:W-:Y:S01]  /*9af0*/  FFMA.FTZ R38, R33, R156.reuse, -R38 ;  /* 0x0000009c21267223 */ /* 0x080fe20000010826 */
[C---:B------:R-:W-:Y:S01]  /*9b00*/  FMUL.FTZ R48, R32.reuse, R37 ;  /* 0x0000002520307220 */ /* 0x040fe20000410000 */
[----:B------:R-:W-:Y:S02]  /*9b10*/  HADD2.F32 R33, -RZ, R46.H0_H0 ;  /* 0x2000002eff217230 */ /* 0x000fe40000004100 */
[-C--:B------:R-:W-:Y:S01]  /*9b20*/  FFMA.FTZ R47, R32, R35.reuse, -R47 ;  /* 0x00000023202f7223 */ /* 0x080fe2000001082f */
[----:B------:R-:W-:Y:S02]  /*9b30*/  HADD2.F32 R157, -RZ, R157.H0_H0 ;  /* 0x2000009dff9d7230 */ /* 0x000fe40000004100 */
[----:B------:R-:W-:Y:S01]  /*9b40*/  FFMA.FTZ R48, R45, R35, R48 ;  /* 0x000000232d307223 */ /* 0x000fe20000010030 */
[----:B------:R-:W-:Y:S02]  /*9b50*/  HADD2.F32 R37, -RZ, R53.H0_H0 ;  /* 0x20000035ff257230 */ /* 0x000fe40000004100 */
[----:B------:R-:W-:Y:S01]  /*9b60*/  FFMA.FTZ R39, R34, R156, R39 ;  /* 0x0000009c22277223 */ /* 0x000fe20000010027 */
[----:B------:R-:W-:-:S02]  /*9b70*/  HADD2.F32 R32, -RZ, R36.H0_H0 ;  /* 0x20000024ff207230 */ /* 0x000fc40000004100 */
[CC--:B------:R-:W-:Y:S01]  /*9b80*/  FMUL.FTZ R45, R33.reuse, R157.reuse ;  /* 0x0000009d212d7220 */ /* 0x0c0fe20000410000 */
[----:B------:R-:W-:Y:S02]  /*9b90*/  HADD2.F32 R46, -RZ, R46.H1_H1 ;  /* 0x3000002eff2e7230 */ /* 0x000fe40000004100 */
[----:B------:R-:W-:Y:S02]  /*9ba0*/  HADD2.F32 R36, -RZ, R36.H1_H1 ;  /* 0x30000024ff247230 */ /* 0x000fe40000004100 */
        /* <DEDUP_REMOVED lines=15> */
[----:B------:R-:W-:Y:S02]  /*9ca0*/  F2FP.F16.F32.PACK_AB R54, R37, R34 ;  /* 0x000000222536723e */ /* 0x000fe400000000ff */
[----:B------:R-:W-:Y:S01]  /*9cb0*/  F2FP.F16.F32.PACK_AB R33, R52, R51 ;  /* 0x000000333421723e */ /* 0x000fe200000000ff */
[----:B------:R-:W-:Y:S01]  /*9cc0*/  IMAD.MOV.U32 R34, RZ, RZ, R38 ;  /* 0x000000ffff227224 */ /* 0x000fe200078e0026 */
[----:B------:R-:W-:Y:S01]  /*9cd0*/  MOV R37, R49 ;  /* 0x0000003100257202 */ /* 0x000fe20000000f00 */
[----:B------:R-:W-:-:S07]  /*9ce0*/  IMAD.MOV.U32 R38, RZ, RZ, R54 ;  /* 0x000000ffff267224 */ /* 0x000fce00078e0036 */
.L_x_1413:
[----:B------:R-:W-:Y:S05]  /*9cf0*/  BSYNC B1 ;  /* 0x0000000000017941 */ /* 0x000fea0003800000 */
.L_x_1412:
[----:B------:R-:W-:Y:S01]  /*9d00*/  ISETP.GE.AND P0, PT, R43, R151, PT ;  /* 0x000000972b00720c */ /* 0x000fe20003f06270 */
[----:B------:R-:W-:Y:S02]  /*9d10*/  ULDC.64 UR4, c[0x0][0x208] ;  /* 0x0000820000047ab9 */ /* 0x000fe40000000a00 */
[----:B--2---:R2:W-:Y:S10]  /*9d20*/  STG.E.128 desc[UR4][R40.64], R32 ;  /* 0x0000002028007986 */ /* 0x0045f4000c101d04 */
[----:B------:R-:W-:Y:S05]  /*9d30*/  @P0 BRA `(.L_x_1362) ;  /* 0x0000000400040947 */ /* 0x000fea0003800000 */
[--C-:B------:R-:W-:Y:S01]  /*9d40*/  IADD3 R130, P0, P4, R90, R130, R43.reuse ;  /* 0x000000825a827210 */ /* 0x100fe20007c1e02b */
[----:B------:R-:W-:Y:S01]  /*9d50*/  ULDC.64 UR4, c[0x0][0x208] ;  /* 0x0000820000047ab9 */ /* 0x000fe20000000a00 */
[----:B------:R-:W-:-:S04]  /*9d60*/  SHF.R.S32.HI R43, RZ, 0x1f, R43 ;  /* 0x0000001fff2b7819 */ /* 0x000fc8000001142b */
[----:B------:R-:W-:Y:S02]  /*9d70*/  IADD3.X R44, R89, R44, R43, P0, P4 ;  /* 0x0000002c592c7210 */ /* 0x000fe400007e842b */
[----:B------:R-:W-:-:S04]  /*9d80*/  LEA R120, P0, R130, R120, 0x1 ;  /* 0x0000007882787211 */ /* 0x000fc800078008ff */
[----:B------:R-:W-:-:S05]  /*9d90*/  LEA.HI.X R121, R130, R121, R44, 0x1, P0 ;  /* 0x0000007982797211 */ /* 0x000fca00000f0c2c */
[----:B---3--:R3:W-:Y:S01]  /*9da0*/  STG.E.128 desc[UR4][R120.64], R36 ;  /* 0x0000002478007986 */ /* 0x0087e2000c101d04 */
[----:B------:R-:W-:Y:S05]  /*9db0*/  BRA `(.L_x_1362) ;  /* 0x0000000000e47947 */ /* 0x000fea0003800000 */
.L_x_1329:
[----:B------:R-:W-:-:S04]  /*9dc0*/  ULOP3.LUT UR4, UR60, 0x1, URZ, 0xfc, !UPT ;  /* 0x000000013c047892 */ /* 0x000fc8000f8efc3f */
[----:B------:R-:W-:-:S06]  /*9dd0*/  UISETP.NE.AND UP0, UPT, UR4, 0x3, UPT ;  /* 0x000000030400788c */ /* 0x000fcc000bf05270 */
[----:B------:R-:W-:-:S13]  /*9de0*/  PLOP3.LUT P1, PT, PT, PT, UP0, 0x80, 0x0 ;  /* 0x000000000000781c */ /* 0x000fda0003f2f008 */
[----:B------:R-:W-:Y:S05]  /*9df0*/  @!P1 BRA `(.L_x_1414) ;  /* 0x0000000000049947 */ /* 0x000fea0003800000 */
[----:B------:R-:W-:Y:S01]  /*9e00*/  BPT.TRAP 0x1 ;  /* 0x000000040000795c */ /* 0x000fe20000300000 */
.L_x_1414:
[----:B------:R-:W-:Y:S01]  /*9e10*/  IMAD R4, R19, 0x8, R18 ;  /* 0x0000000813047824 */ /* 0x000fe200078e0212 */
[----:B------:R-:W-:Y:S01]  /*9e20*/  SHF.L.U32 R3, R167, 0x1f, RZ ;  /* 0x0000001fa7037819 */ /* 0x000fe200000006ff */
[----:B------:R-:W-:Y:S01]  /*9e30*/  IMAD R5, R24, -0x60, R2 ;  /* 0xffffffa018057824 */ /* 0x000fe200078e0202 */
[----:B------:R-:W-:Y:S02]  /*9e40*/  BSSY B1, `(.L_x_1415) ;  /* 0x0000005000017945 */ /* 0x000fe40003800000 */
[----:B------:R-:W1:Y:S02]  /*9e50*/  SYNCS.PHASECHK.TRANS64.TRYWAIT P4, [R4+URZ+0x2a890], R3 ;  /* 0x02a89003040075a7 */ /* 0x000e64000808017f */
[----:B------:R-:W-:-:S04]  /*9e60*/  VIMNMX R5, R5, 0x60, PT ;  /* 0x0000006005057848 */ /* 0x000fc80003fe0100 */
[----:B------:R-:W-:Y:S01]  /*9e70*/  ISETP.GE.AND P0, PT, R162, R5, PT ;  /* 0x00000005a200720c */ /* 0x000fe20003f06270 */
[----:B-1----:R-:W-:-:S12]  /*9e80*/  @!P4 BRA `(.L_x_1416) ;  /* 0x000001c40078c947 */ /* 0x002fd80003800000 */
.L_x_1732:
[----:B------:R-:W-:Y:S05]  /*9e90*/  BSYNC B1 ;  /* 0x0000000000017941 */ /* 0x000fea0003800000 */
.L_x_1415:
[----:B------:R-:W-:Y:S04]  /*9ea0*/  BSSY B1, `(.L_x_1417) ;  /* 0x0000015000017945 */ /* 0x000fe80003800000 */
[----:B------:R-:W-:Y:S05]  /*9eb0*/  @P0 BRA `(.L_x_1418) ;  /* 0x00000000004c0947 */ /* 0x000fea0003800000 */
[----:B------:R-:W-:Y:S01]  /*9ec0*/  ISETP.NE.AND P4, PT, R12, RZ, PT ;  /* 0x000000ff0c00720c */ /* 0x000fe20003f85270 */
[----:B------:R-:W-:Y:S01]  /*9ed0*/  ULDC.64 UR4, c[0x0][0x208] ;  /* 0x0000820000047ab9 */ /* 0x000fe20000000a00 */
[----:B------:R-:W-:-:S11]  /*9ee0*/  ISETP.NE.AND P0, PT, R11, RZ, PT ;  /* 0x000000ff0b00720c */ /* 0x000fd60003f05270 */
[----:B0-----:R-:W0:Y:S04]  /*9ef0*/  @P4 LDS.128 R32, [R43] ;  /* 0x000000002b204984 */ /* 0x001e280000000c00 */
[----:B------:R-:W2:Y:S04]  /*9f00*/  @P0 LDS.128 R36, [R42] ;  /* 0x000000002a240984 */ /* 0x000ea80000000c00 */
[----:B0-----:R-:W-:Y:S01]  /*9f10*/  @P4 STG.E.128 desc[UR4][R44.64], R32 ;  /* 0x000000202c004986 */ /* 0x001fe2000c101d04 */
[----:B------:R-:W-:-:S03]  /*9f20*/  ISETP.NE.AND P4, PT, R10, RZ, PT ;  /* 0x000000ff0a00720c */ /* 0x000fc60003f85270 */
[----:B--2---:R-:W-:Y:S01]  /*9f30*/  @P0 STG.E.128 desc[UR4][R44.64+0x40], R36 ;  /* 0x000040242c000986 */ /* 0x004fe2000c101d04 */
[----:B------:R-:W-:-:S09]  /*9f40*/  ISETP.NE.AND P0, PT, R9, RZ, PT ;  /* 0x000000ff0900720c */ /* 0x000fd20003f05270 */
[----:B------:R-:W0:Y:S04]  /*9f50*/  @P4 LDS.128 R32, [R43+0x3000] ;  /* 0x003000002b204984 */ /* 0x000e280000000c00 */
[----:B------:R-:W2:Y:S04]  /*9f60*/  @P0 LDS.128 R36, [R42+0x3000] ;  /* 0x003000002a240984 */ /* 0x000ea80000000c00 */
[----:B0-----:R-:W-:Y:S01]  /*9f70*/  @P4 STG.E.128 desc[UR4][R44.64+0x80], R32 ;  /* 0x000080202c004986 */ /* 0x001fe2000c101d04 */
[----:B------:R-:W-:-:S03]  /*9f80*/  ISETP.NE.AND P4, PT, R7, RZ, PT ;  /* 0x000000ff0700720c */ /* 0x000fc60003f85270 */
[----:B--2---:R-:W-:Y:S01]  /*9f90*/  @P0 STG.E.128 desc[UR4][R44.64+0xc0], R36 ;  /* 0x0000c0242c000986 */ /* 0x004fe2000c101d04 */
[----:B------:R-:W-:-:S09]  /*9fa0*/  ISETP.NE.AND P0, PT, R8, RZ, PT ;  /* 0x000000ff0800720c */ /* 0x000fd20003f05270 */
[----:B------:R-:W0:Y:S04]  /*9fb0*/  @P4 LDS.128 R36, [R42+0x6000] ;  /* 0x006000002a244984 */ /* 0x000e280000000c00 */
[----:B------:R-:W2:Y:S04]  /*9fc0*/  @P0 LDS.128 R32, [R43+0x6000] ;  /* 0x006000002b200984 */ /* 0x000ea80000000c00 */
[----:B0-----:R3:W-:Y:S04]  /*9fd0*/  @P4 STG.E.128 desc[UR4][R44.64+0x140], R36 ;  /* 0x000140242c004986 */ /* 0x0017e8000c101d04 */
[----:B--2---:R3:W-:Y:S02]  /*9fe0*/  @P0 STG.E.128 desc[UR4][R44.64+0x100], R32 ;  /* 0x000100202c000986 */ /* 0x0047e4000c101d04 */
.L_x_1418:
[----:B------:R-:W-:Y:S05]  /*9ff0*/  BSYNC B1 ;  /* 0x0000000000017941 */ /* 0x000fea0003800000 */
.L_x_1417:
[----:B------:R-:W-:-:S13]  /*a000*/  ISETP.GE.AND P0, PT, R185, R5, PT ;  /* 0x00000005b900720c */ /* 0x000fda0003f06270 */
[----:B------:R-:W-:Y:S05]  /*a010*/  @P0 BRA `(.L_x_1362) ;  /* 0x00000000004c0947 */ /* 0x000fea0003800000 */
[----:B------:R-:W-:Y:S01]  /*a020*/  ISETP.NE.AND P4, PT, R12, RZ, PT ;  /* 0x000000ff0c00720c */ /* 0x000fe20003f85270 */
[----:B------:R-:W-:Y:S01]  /*a030*/  ULDC.64 UR4, c[0x0][0x208] ;  /* 0x0000820000047ab9 */ /* 0x000fe20000000a00 */
[----:B------:R-:W-:-:S11]  /*a040*/  ISETP.NE.AND P0, PT, R10, RZ, PT ;  /* 0x000000ff0a00720c */ /* 0x000fd60003f05270 */
[----:B0--3--:R-:W0:Y:S04]  /*a050*/  @P4 LDS.128 R32, [R43+0x2000] ;  /* 0x002000002b204984 */ /* 0x009e280000000c00 */
[----:B------:R-:W2:Y:S04]  /*a060*/  @P0 LDS.128 R36, [R43+0x5000] ;  /* 0x005000002b240984 */ /* 0x000ea80000000c00 */
        /* <DEDUP_REMOVED lines=14> */
.L_x_1362:
[----:B------:R-:W-:Y:S05]  /*a150*/  BSYNC B0 ;  /* 0x0000000000007941 */ /* 0x000fea0003800000 */
.L_x_1328:
[----:B01234-:R-:W0:Y:S01]  /*a160*/  S2R R32, SR_TID.X ;  /* 0x0000000000207919 */ /* 0x01fe220000002100 */
[----:B------:R-:W-:Y:S01]  /*a170*/  @!PT LDS RZ, [RZ] ;  /* 0x00000000fffff984 */ /* 0x000fe20000000800 */
[----:B------:R-:W-:Y:S01]  /*a180*/  @!PT LDS RZ, [RZ] ;  /* 0x00000000fffff984 */ /* 0x000fe20000000800 */
[----:B------:R-:W-:Y:S01]  /*a190*/  @!PT LDS RZ, [RZ] ;  /* 0x00000000fffff984 */ /* 0x000fe20000000800 */
[----:B------:R-:W-:Y:S01]  /*a1a0*/  @!PT LDS RZ, [RZ] ;  /* 0x00000000fffff984 */ /* 0x000fe20000000800 */
[----:B------:R1:W-:Y:S06]  /*a1b0*/  MEMBAR.ALL.CTA ;  /* 0x0000000000007992 */ /* 0x0003ec0000008000 */
[----:B-1----:R-:W1:Y:S01]  /*a1c0*/  FENCE.VIEW.ASYNC.S ;  /* 0x00000000000073c6 */ /* 0x002e620000000000 */
[----:B------:R-:W-:Y:S05]  /*a1d0*/  WARPSYNC.ALL ;  /* 0x0000000000007948 */ /* 0x000fea0003800000 */
[----:B------:R-:W-:Y:S01]  /*a1e0*/  BSSY B0, `(.L_x_1419) ;  /* 0x0000009000007945 */ /* 0x000fe20003800000 */
[----:B0-----:R-:W-:Y:S01]  /*a1f0*/  LOP3.LUT R32, R32, 0x7f, RZ, 0xc0, !PT ;  /* 0x0000007f20207812 */ /* 0x001fe200078ec0ff */
[----:B-1----:R0:W-:Y:S03]  /*a200*/  BAR.SYNC.DEFER_BLOCKING R154, 0x80 ;  /* 0x0002009a0000751d */ /* 0x0021e60000010000 */
[----:B------:R-:W-:-:S13]  /*a210*/  ISETP.NE.AND P0, PT, R32, RZ, PT ;  /* 0x000000ff2000720c */ /* 0x000fda0003f05270 */
[----:B------:R-:W-:-:S05]  /*a220*/  @!P0 VIADD R32, R4, 0x2a8a0 ;  /* 0x0002a8a004208836 */ /* 0x000fca0000000000 */
[----:B------:R-:W-:-:S04]  /*a230*/  @!P0 PRMT R32, RZ, 0x654, R32 ;  /* 0x00000654ff208816 */ /* 0x000fc80000000020 */
[----:B------:R0:W-:Y:S01]  /*a240*/  @!P0 SYNCS.ARRIVE.TRANS64.RED.A1T0 RZ, [R32+URZ], RZ ;  /* 0x000000ff20ff89a7 */ /* 0x0001e2000810043f */
[----:B------:R-:W-:Y:S05]  /*a250*/  @!P1 BRA `(.L_x_1420) ;  /* 0x0000000000049947 */ /* 0x000fea0003800000 */
[----:B------:R-:W-:Y:S01]  /*a260*/  BPT.TRAP 0x1 ;  /* 0x000000040000795c */ /* 0x000fe20000300000 */
.L_x_1420:
[----:B------:R-:W-:Y:S05]  /*a270*/  BSYNC B0 ;  /* 0x0000000000007941 */ /* 0x000fea0003800000 */
.L_x_1419:
[----:B------:R-:W1:Y:S01]  /*a280*/  SYNCS.PHASECHK.TRANS64.TRYWAIT P4, [R4+URZ+0x2a8b0], R3 ;  /* 0x02a8b003040075a7 */ /* 0x000e62000808017f */
[----:B0-----:R-:W-:Y:S01]  /*a290*/  IMAD R32, R19, 0x3000, R27 ;  /* 0x0000300013207824 */ /* 0x001fe200078e021b */
[----:B------:R-:W-:Y:S01]  /*a2a0*/  ULDC UR61, c[0x0][0x310] ;  /* 0x0000c400003d7ab9 */ /* 0x000fe20000000800 */
[----:B------:R-:W-:Y:S01]  /*a2b0*/  ULDC.64 UR56, c[0x0][0x318] ;  /* 0x0000c60000387ab9 */ /* 0x000fe20000000a00 */
[----:B------:R-:W-:Y:S01]  /*a2c0*/  ULDC.64 UR58, c[0x0][0x308] ;  /* 0x0000c200003a7ab9 */ /* 0x000fe20000000a00 */
[----:B------:R-:W-:Y:S01]  /*a2d0*/  BSSY B0, `(.L_x_1421) ;  /* 0x0000004000007945 */ /* 0x000fe20003800000 */
[----:B------:R-:W-:Y:S02]  /*a2e0*/  ISETP.GE.AND P1, PT, R162, R5, PT ;  /* 0x00000005a200720c */ /* 0x000fe40003f26270 */
[----:B------:R-:W-:Y:S01]  /*a2f0*/  IADD3 R34, R123, R32, RZ ;  /* 0x000000207b227210 */ /* 0x000fe20007ffe0ff */
[----:B-1----:R-:W-:Y:S10]  /*a300*/  @!P4 BRA `(.L_x_1422) ;  /* 0x000001c0006cc947 */ /* 0x002ff40003800000 */
.L_x_1733:
[----:B------:R-:W-:Y:S05]  /*a310*/  BSYNC B0 ;  /* 0x0000000000007941 */ /* 0x000fea0003800000 */
.L_x_1421:
[----:B------:R-:W-:Y:S01]  /*a320*/  BSSY B0, `(.L_x_1423) ;  /* 0x000001a000007945 */ /* 0x000fe20003800000 */
[----:B------:R-:W-:Y:S02]  /*a330*/  IMAD R44, R32, 0x2, R115 ;  /* 0x00000002202c7824 */ /* 0x000fe400078e0273 */
[----:B------:R-:W-:-:S04]  /*a340*/  IMAD.WIDE R40, R24, 0x60, R118 ;  /* 0x0000006018287825 */ /* 0x000fc800078e0276 */
[----:B------:R-:W-:Y:S01]  /*a350*/  IMAD R45, R34, 0x2, R115 ;  /* 0x00000002222d7824 */ /* 0x000fe200078e0273 */
[----:B------:R-:W-:Y:S06]  /*a360*/  @P1 BRA `(.L_x_1424) ;  /* 0x0000000000541947 */ /* 0x000fec0003800000 */
[----:B0-----:R-:W-:Y:S01]  /*a370*/  IMAD R3, R41, UR56, RZ ;  /* 0x0000003829037c24 */ /* 0x001fe2000f8e02ff */
[----:B------:R-:W-:Y:S01]  /*a380*/  ISETP.GE.AND P4, PT, R22, UR61, PT ;  /* 0x0000003d16007c0c */ /* 0x000fe2000bf86270 */
[----:B------:R-:W-:Y:S01]  /*a390*/  IMAD.MOV.U32 R32, RZ, RZ, R92 ;  /* 0x000000ffff207224 */ /* 0x000fe200078e005c */
[----:B------:R-:W-:Y:S01]  /*a3a0*/  ULDC.64 UR4, c[0x0][0x208] ;  /* 0x0000820000047ab9 */ /* 0x000fe20000000a00 */
[----:B------:R-:W-:Y:S02]  /*a3b0*/  IMAD.MOV.U32 R33, RZ, RZ, R6 ;  /* 0x000000ffff217224 */ /* 0x000fe400078e0006 */
        /* <DEDUP_REMOVED lines=16> */
.L_x_1424:
[----:B------:R-:W-:Y:S05]  /*a4c0*/  BSYNC B0 ;  /* 0x0000000000007941 */ /* 0x000fea0003800000 */
.L_x_1423:
[----:B------:R-:W-:Y:S01]  /*a4d0*/  ISETP.GE.AND P1, PT, R185, R5, PT ;  /* 0x00000005b900720c */ /* 0x000fe20003f26270 */
[----:B------:R-:W-:-:S12]  /*a4e0*/  BSSY B0, `(.L_x_1425) ;  /* 0x0000019000007945 */ /* 0x000fd80003800000 */
[----:B------:R-:W-:Y:S05]  /*a4f0*/  @P1 BRA `(.L_x_1426) ;  /* 0x00000000005c1947 */ /* 0x000fea0003800000 */
[----:B0-----:R-:W-:Y:S01]  /*a500*/  IADD3 R3, P1, R40, 0x40, RZ ;  /* 0x0000004028037810 */ /* 0x001fe20007f3e0ff */
[----:B--2---:R-:W-:Y:S01]  /*a510*/  IMAD.MOV.U32 R32, RZ, RZ, R92 ;  /* 0x000000ffff207224 */ /* 0x004fe200078e005c */
[----:B------:R-:W-:Y:S01]  /*a520*/  ISETP.GE.AND P4, PT, R22, UR61, PT ;  /* 0x0000003d16007c0c */ /* 0x000fe2000bf86270 */
[----:B------:R-:W-:Y:S01]  /*a530*/  IMAD.MOV.U32 R33, RZ, RZ, R6 ;  /* 0x000000ffff217224 */ /* 0x000fe200078e0006 */
[----:B------:R-:W-:Y:S01]  /*a540*/  IADD3.X R40, RZ, R41, RZ, P1, !PT ;  /* 0x00000029ff287210 */ /* 0x000fe20000ffe4ff */
[----:B------:R-:W-:Y:S01]  /*a550*/  ULDC.64 UR4, c[0x0][0x208] ;  /* 0x0000820000047ab9 */ /* 0x000fe20000000a00 */
[----:B------:R-:W-:-:S04]  /*a560*/  IMAD.WIDE.U32 R32, R3, UR56, R32 ;  /* 0x0000003803207c25 */ /* 0x000fc8000f8e0020 */
        /* <DEDUP_REMOVED lines=16> */
.L_x_1426:
[----:B------:R-:W-:Y:S05]  /*a670*/  BSYNC B0 ;  /* 0x0000000000007941 */ /* 0x000fea0003800000 */
.L_x_1425:
[----:B0-----:R-:W4:Y:S01]  /*a680*/  LDL R3, [R1] ;  /* 0x0000000001037983 */ /* 0x001f220000100800 */
[----:B------:R-:W-:Y:S02]  /*a690*/  @!P0 VIADD R4, R4, 0x2a8c0 ;  /* 0x0002a8c004048836 */ /* 0x000fe40000000000 */
[----:B------:R-:W-:Y:S01]  /*a6a0*/  VIADD R19, R19, 0x1 ;  /* 0x0000000113137836 */ /* 0x000fe20000000000 */
[----:B------:R-:W-:Y:S01]  /*a6b0*/  @!PT LDS RZ, [RZ] ;  /* 0x00000000fffff984 */ /* 0x000fe20000000800 */
[----:B------:R-:W-:Y:S01]  /*a6c0*/  @!PT LDS RZ, [RZ] ;  /* 0x00000000fffff984 */ /* 0x000fe20000000800 */
[----:B------:R-:W-:Y:S01]  /*a6d0*/  @!PT LDS RZ, [RZ] ;  /* 0x00000000fffff984 */ /* 0x000fe20000000800 */
[----:B------:R-:W-:Y:S01]  /*a6e0*/  @!PT LDS RZ, [RZ] ;  /* 0x00000000fffff984 */ /* 0x000fe20000000800 */
[----:B------:R0:W-:Y:S06]  /*a6f0*/  MEMBAR.ALL.CTA ;  /* 0x0000000000007992 */ /* 0x0001ec0000008000 */
[----:B0-----:R-:W0:Y:S01]  /*a700*/  FENCE.VIEW.ASYNC.S ;  /* 0x00000000000073c6 */ /* 0x001e220000000000 */
[----:B------:R-:W-:Y:S01]  /*a710*/  @!P0 PRMT R4, RZ, 0x654, R4 ;  /* 0x00000654ff048816 */ /* 0x000fe20000000004 */
[----:B0-----:R0:W-:Y:S01]  /*a720*/  BAR.SYNC.DEFER_BLOCKING R154, 0x80 ;  /* 0x0002009a0000751d */ /* 0x0011e20000010000 */
[----:B------:R-:W-:-:S04]  /*a730*/  ISETP.NE.AND P1, PT, R19, 0x2, PT ;  /* 0x000000021300780c */ /* 0x000fc80003f25270 */
[----:B------:R-:W-:Y:S01]  /*a740*/  SEL R19, R19, RZ, P1 ;  /* 0x000000ff13137207 */ /* 0x000fe20000800000 */
[----:B------:R1:W-:Y:S01]  /*a750*/  @!P0 SYNCS.ARRIVE.TRANS64.RED.A1T0 RZ, [R4+URZ], RZ ;  /* 0x000000ff04ff89a7 */ /* 0x0003e2000810043f */
[----:B------:R-:W-:Y:S02]  /*a760*/  PLOP3.LUT P0, PT, PT, PT, PT, 0x8, 0x0 ;  /* 0x000000000000781c */ /* 0x000fe40003f0e170 */
[----:B-1----:R-:W-:-:S04]  /*a770*/  SEL R4, RZ, 0x1, P1 ;  /* 0x00000001ff047807 */ /* 0x002fc80000800000 */
[----:B------:R-:W-:Y:S02]  /*a780*/  LOP3.LUT R167, R167, R4, RZ, 0x3c, !PT ;  /* 0x00000004a7a77212 */ /* 0x000fe400078e3cff */
[----:B----4-:R-:W-:-:S13]  /*a790*/  LOP3.LUT P4, RZ, R3, 0x2, RZ, 0xc0, !PT ;  /* 0x0000000203ff7812 */ /* 0x010fda000788c0ff */
[----:B0-----:R-:W-:Y:S05]  /*a7a0*/  @P4 BRA `(.L_x_1427) ;  /* 0xffffff8000904947 */ /* 0x001fea000383ffff */
.L_x_1323:
[----:B------:R-:W0:Y:S01]  /*a7b0*/  LDC.64 R4, c[0x0][0x9e0] ;  /* 0x00027800ff047b82 */ /* 0x000e220000000a00 */
[----:B------:R-:W-:Y:S01]  /*a7c0*/  BSSY B0, `(.L_x_1428) ;  /* 0x0000005000007945 */ /* 0x000fe20003800000 */
[----:B0-----:R-:W-:-:S03]  /*a7d0*/  ISETP.GE.AND P1, PT, R5, 0x1, PT ;  /* 0x000000010500780c */ /* 0x001fc60003f26270 */
[----:B------:R-:W-:Y:S10]  /*a7e0*/  @P0 BRA `(.L_x_1429) ;  /* 0x0000000000080947 */ /* 0x000ff40003800000 */
[----:B------:R-:W0:Y:S02]  /*a7f0*/  FENCE.VIEW.ASYNC.G ;  /* 0x00000000000073c6 */ /* 0x000e240000000100 */
[----:B0-----:R-:W-:Y:S06]  /*a800*/  BAR.ARV 0xc, 0x120 ;  /* 0x0304800000007b1d */ /* 0x001fec0000002000 */
.L_x_1429:
[----:B------:R-:W-:Y:S05]  /*a810*/  BSYNC B0 ;  /* 0x0000000000007941 */ /* 0x000fea0003800000 */
.L_x_1428:
[----:B------:R-:W-:Y:S01]  /*a820*/  IADD3 R0, R149, R4, RZ ;  /* 0x0000000495007210 */ /* 0x000fe20007ffe0ff */
[----:B------:R-:W-:Y:S06]  /*a830*/  @!P1 BRA `(.L_x_1430) ;  /* 0x0000000000489947 */ /* 0x000fec0003800000 */
        /* <DEDUP_REMOVED lines=11> */
.L_x_1432:
[----:B------:R-:W-:-:S13]  /*a8f0*/  ISETP.NE.AND P0, PT, R5, 0x1, PT ;  /* 0x000000010500780c */ /* 0x000fda0003f05270 */
[----:B------:R-:W0:Y:S02]  /*a900*/  @P0 LDC.64 R6, c[0x0][0x9e8] ;  /* 0x00027a00ff060b82 */ /* 0x000e240000000a00 */
[----:B0-----:R-:W-:-:S05]  /*a910*/  @P0 IMAD.HI.U32 R4, R2, R6, RZ ;  /* 0x0000000602040227 */ /* 0x001fca00078e00ff */
[----:B------:R-:W-:-:S07]  /*a920*/  @P0 SHF.R.U32.HI R2, RZ, R7, R4 ;  /* 0x00000007ff020219 */ /* 0x000fce0000011604 */
.L_x_1433:
[----:B------:R-:W-:Y:S05]  /*a930*/  BSYNC B0 ;  /* 0x0000000000007941 */ /* 0x000fea0003800000 */
.L_x_1431:
[----:B------:R-:W-:-:S05]  /*a940*/  IMAD R3, R2, R5, R5 ;  /* 0x0000000502037224 */ /* 0x000fca00078e0205 */
[----:B------:R-:W-:-:S07]  /*a950*/  VIMNMX R0, R0, R3, PT ;  /* 0x0000000300007248 */ /* 0x000fce0003fe0100 */
.L_x_1430:
[----:B------:R-:W-:Y:S01]  /*a960*/  VIADD R0, R0, 0x5f ;  /* 0x0000005f00007836 */ /* 0x000fe20000000000 */
[----:B------:R-:W-:-:S03]  /*a970*/  ULDC UR4, c[0x0][0x9dc] ;  /* 0x0002770000047ab9 */ /* 0x000fc60000000800 */
[----:B------:R-:W-:-:S05]  /*a980*/  IMAD.HI R0, R0, 0x2aaaaaab, RZ ;  /* 0x2aaaaaab00007827 */ /* 0x000fca00078e02ff */
[----:B------:R-:W-:-:S04]  /*a990*/  SHF.R.U32.HI R3, RZ, 0x1f, R0 ;  /* 0x0000001fff037819 */ /* 0x000fc80000011600 */
[----:B------:R-:W-:Y:S01]  /*a9a0*/  LEA.HI.SX32 R2, R0, R3, 0x1c ;  /* 0x0000000300027211 */ /* 0x000fe200078fe2ff */
[----:B------:R-:W-:-:S03]  /*a9b0*/  VIADD R0, R148, -UR4 ;  /* 0x8000000494007c36 */ /* 0x000fc60008000000 */
[----:B------:R-:W-:Y:S01]  /*a9c0*/  VIMNMX R2, R153, R2, PT ;  /* 0x0000000299027248 */ /* 0x000fe20003fe0100 */
        /* <DEDUP_REMOVED lines=11> */
.L_x_1436:
[----:B------:R-:W-:-:S13]  /*aa80*/  ISETP.NE.AND P0, PT, R5, 0x1, PT ;  /* 0x000000010500780c */ /* 0x000fda0003f05270 */
[----:B------:R-:W0:Y:S02]  /*aa90*/  @P0 LDC.64 R6, c[0x0][0x9e8] ;  /* 0x00027a00ff060b82 */ /* 0x000e240000000a00 */
[----:B0-----:R-:W-:-:S05]  /*aaa0*/  @P0 IMAD.HI.U32 R6, R148, R6, RZ ;  /* 0x0000000694060227 */ /* 0x001fca00078e00ff */
[----:B------:R-:W-:-:S07]  /*aab0*/  @P0 SHF.R.U32.HI R148, RZ, R7, R6 ;  /* 0x00000007ff940219 */ /* 0x000fce0000011606 */
.L_x_1437:
[----:B------:R-:W-:Y:S05]  /*aac0*/  BSYNC B0 ;  /* 0x0000000000007941 */ /* 0x000fea0003800000 */
.L_x_1435:
[----:B------:R-:W-:-:S05]  /*aad0*/  IMAD R3, R148, R5, RZ ;  /* 0x0000000594037224 */ /* 0x000fca00078e02ff */
[----:B------:R-:W-:-:S07]  /*aae0*/  VIMNMX R0, R0, R3, !PT ;  /* 0x0000000300007248 */ /* 0x000fce0007fe0100 */
.L_x_1434:
        /* <DEDUP_REMOVED lines=11> */
[----:B--23--:R-:W-:Y:S02]  /*aba0*/  MOV R35, RZ ;  /* 0x000000ff00237202 */ /* 0x00cfe40000000f00 */
[----:B------:R-:W-:Y:S02]  /*abb0*/  CS2R R76, SRZ ;  /* 0x00000000004c7805 */ /* 0x000fe4000001ff00 */
[----:B------:R-:W-:Y:S02]  /*abc0*/  VIMNMX R168, RZ, R4, !PT ;  /* 0x00000004ffa87248 */ /* 0x000fe40007fe0100 */
[----:B------:R-:W-:Y:S01]  /*abd0*/  CS2R R74, SRZ ;  /* 0x00000000004a7805 */ /* 0x000fe2000001ff00 */
[----:B------:R-:W-:Y:S01]  /*abe0*/  IMAD.MOV.U32 R73, RZ, RZ, RZ ;  /* 0x000000ffff497224 */ /* 0x000fe200078e00ff */
[----:B------:R-:W-:-:S02]  /*abf0*/  CS2R R32, SRZ ;  /* 0x0000000000207805 */ /* 0x000fc4000001ff00 */
[----:B------:R-:W-:Y:S02]  /*ac00*/  ISETP.GT.AND P1, PT, R2, R168, PT ;  /* 0x000000a80200720c */ /* 0x000fe40003f24270 */
[----:B------:R-:W-:Y:S01]  /*ac10*/  CS2R R30, SRZ ;  /* 0x00000000001e7805 */ /* 0x000fe2000001ff00 */
[----:B------:R-:W-:Y:S01]  /*ac20*/  IMAD.MOV.U32 R70, RZ, RZ, RZ ;  /* 0x000000ffff467224 */ /* 0x000fe200078e00ff */
        /* <DEDUP_REMOVED lines=18> */
[----:B------:R-:W-:Y:S01]  /*ad50*/  IMAD.MOV.U32 R26, RZ, RZ, RZ ;  /* 0x000000ffff1a7224 */ /* 0x000fe200078e00ff */
[----:B------:R-:W-:Y:S01]  /*ad60*/  CS2R R6, SRZ ;  /* 0x0000000000067805 */ /* 0x000fe2000001ff00 */
[----:B------:R-:W-:Y:S01]  /*ad70*/  IMAD.MOV.U32 R91, RZ, RZ, RZ ;  /* 0x000000ffff5b7224 */ /* 0x000fe200078e00ff */
[----:B------:R-:W-:Y:S01]  /*ad80*/  MOV R28, RZ ;  /* 0x000000ff001c7202 */ /* 0x000fe20000000f00 */
[----:B------:R-:W-:Y:S02]  /*ad90*/  IMAD.MOV.U32 R93, RZ, RZ, RZ ;  /* 0x000000ffff5d7224 */ /* 0x000fe400078e00ff */
[----:B------:R-:W-:Y:S01]  /*ada0*/  IMAD.MOV.U32 R24, RZ, RZ, RZ ;  /* 0x000000ffff187224 */ /* 0x000fe200078e00ff */
[----:B------:R-:W-:Y:S06]  /*adb0*/  @!P1 BRA `(.L_x_1438) ;  /* 0x0000012c00d89947 */ /* 0x000fec0003800000 */
[----:B------:R-:W2:Y:S04]  /*adc0*/  LDL R5, [R1+0x4] ;  /* 0x0000040001057983 */ /* 0x000ea80000100800 */
[----:B------:R-:W0:Y:S02]  /*add0*/  SHFL.IDX PT, R0, R201, RZ, 0x1f ;  /* 0x00001fffc9007589 */ /* 0x000e2400000e0000 */
[----:B0-----:R-:W-:-:S04]  /*ade0*/  LEA.HI R3, R0, R0, RZ, 0x1 ;  /* 0x0000000000037211 */ /* 0x001fc800078f08ff */
[----:B------:R-:W-:-:S05]  /*adf0*/  LOP3.LUT R3, R3, 0x1e, RZ, 0xc0, !PT ;  /* 0x0000001e03037812 */ /* 0x000fca00078ec0ff */
[----:B------:R-:W-:Y:S01]  /*ae00*/  IMAD.IADD R3, R0, 0x1, -R3 ;  /* 0x0000000100037824 */ /* 0x000fe200078e0a03 */
[----:B--2---:R-:W-:-:S13]  /*ae10*/  R2UR UR4, R5 ;  /* 0x00000000050472ca */ /* 0x004fda00000e0000 */
[----:B------:R-:W-:Y:S02]  /*ae20*/  ULOP3.LUT UP0, URZ, UR4, 0x1bf, URZ, 0xc0, !UPT ;  /* 0x000001bf043f7892 */ /* 0x000fe4000f80c03f */
[----:B------:R-:W-:-:S04]  /*ae30*/  LEA R3, R3, UR4, 0xd ;  /* 0x0000000403037c11 */ /* 0x000fc8000f8e68ff */
[----:B------:R-:W-:Y:S02]  /*ae40*/  SHF.R.U32.HI R3, RZ, 0x4, R3 ;  /* 0x00000004ff037819 */ /* 0x000fe40000011603 */
[----:B------:R-:W-:Y:S02]  /*ae50*/  PLOP3.LUT P0, PT, PT, PT, UP0, 0x80, 0x0 ;  /* 0x000000000000781c */ /* 0x000fe40003f0f008 */
[----:B------:R-:W-:-:S11]  /*ae60*/  LOP3.LUT R68, R3, 0x3fff, RZ, 0xc0, !PT ;  /* 0x00003fff03447812 */ /* 0x000fd600078ec0ff */
        /* <DEDUP_REMOVED lines=10> */
[----:B------:R-:W-:Y:S01]  /*af10*/  IMAD.U32 R7, RZ, RZ, UR5 ;  /* 0x00000005ff077e24 */ /* 0x000fe2000f8e00ff */
[----:B------:R-:W-:Y:S01]  /*af20*/  MOV R13, RZ ;  /* 0x000000ff000d7202 */ /* 0x000fe20000000f00 */
[----:B------:R-:W-:-:S02]  /*af30*/  IMAD.U32 R11, RZ, RZ, UR7 ;  /* 0x00000007ff0b7e24 */ /* 0x000fc4000f8e00ff */
[----:B------:R-:W-:Y:S02]  /*af40*/  IMAD.MOV.U32 R8, RZ, RZ, 0x70 ;  /* 0x00000070ff087424 */ /* 0x000fe400078e00ff */
[----:B0-----:R-:W-:-:S07]  /*af50*/  IMAD.MOV.U32 R12, RZ, RZ, 0x1 ;  /* 0x00000001ff0c7424 */ /* 0x001fce00078e00ff */
[----:B------:R-:W-:-:S07]  /*af60*/  LEPC R20, `(.L_x_1439) ;  /* 0x000000001014794e */ /* 0x000fce0000000000 */
[----:B-1---5:R-:W-:Y:S05]  /*af70*/  CALL.ABS.NOINC R14 ;  /* 0x000000000e007343 */ /* 0x022fea0003c00000 */
.L_x_1439:
        /* <DEDUP_REMOVED lines=12> */
.L_x_1443:
[----:B-1----:R1:W2:Y:S02]  /*b040*/  SYNCS.PHASECHK.TRANS64.TRYWAIT P0, [R18+URZ+0x2a800], R3 ;  /* 0x02a80003120075a7 */ /* 0x0022a4000800017f */
[----:B--2---:R-:W-:Y:S05]  /*b050*/  @!P0 NANOSLEEP.SYNCS 0x989680 ;  /* 0x009896800000895d */ /* 0x004fea0003900000 */
[----:B------:R-:W2:Y:S02]  /*b060*/  @!P0 SYNCS.PHASECHK.TRANS64 P0, [R18+URZ+0x2a800], R3 ;  /* 0x02a80003120085a7 */ /* 0x000ea4000800007f */
[----:B--2---:R-:W-:Y:S05]  /*b070*/  @!P0 BRA `(.L_x_1443) ;  /* 0xfffffffc00f08947 */ /* 0x004fea000383ffff */
.L_x_1442:
[----:B------:R-:W-:Y:S05]  /*b080*/  BSYNC B0 ;  /* 0x0000000000007941 */ /* 0x000fea0003800000 */
.L_x_1441:
[----:B------:R-:W-:Y:S05]  /*b090*/  BRA `(.L_x_1444) ;  /* 0x0000006c00207947 */ /* 0x000fea0003800000 */
.L_x_1440:
[----:B------:R-:W2:Y:S01]  /*b0a0*/  LDL R0, [R1+0x4] ;  /* 0x0000040001007983 */ /* 0x000ea20000100800 */
[----:B------:R-:W0:Y:S01]  /*b0b0*/  LDC.64 R10, c[0x0][0x3d8] ;  /* 0x0000f600ff0a7b82 */ /* 0x000e220000000a00 */
[----:B-----5:R-:W-:Y:S01]  /*b0c0*/  SHF.R.S32.HI R3, RZ, 0x1f, R147 ;  /* 0x0000001fff037819 */ /* 0x020fe20000011493 */
[--C-:B------:R-:W-:Y:S01]  /*b0d0*/  IMAD.MOV.U32 R4, RZ, RZ, R16.reuse ;  /* 0x000000ffff047224 */ /* 0x100fe200078e0010 */
[----:B------:R-:W-:Y:S02]  /*b0e0*/  SHF.R.S32.HI R5, RZ, 0x1f, R16 ;  /* 0x0000001fff057819 */ /* 0x000fe40000011410 */
[----:B------:R-:W-:-:S03]  /*b0f0*/  SHF.R.S32.HI R9, RZ, 0x1f, R22 ;  /* 0x0000001fff097819 */ /* 0x000fc60000011416 */
[----:B------:R-:W1:Y:S01]  /*b100*/  LDC.64 R12, c[0x0][0x3e8] ;  /* 0x0000fa00ff0c7b82 */ /* 0x000e620000000a00 */
[-C--:B0-----:R-:W-:Y:S01]  /*b110*/  IMAD R8, R186, R10.reuse, RZ ;  /* 0x0000000aba087224 */ /* 0x081fe200078e02ff */
[C---:B------:R-:W-:Y:S01]  /*b120*/  SHF.L.U64.HI R76, R10.reuse, 0x6, R11 ;  /* 0x000000060a4c7819 */ /* 0x040fe2000001020b */
[----:B------:R-:W-:Y:S01]  /*b130*/  IMAD.WIDE.U32 R74, R147, R10, RZ ;  /* 0x0000000a934a7225 */ /* 0x000fe200078e00ff */
[----:B------:R-:W-:-:S03]  /*b140*/  SHF.L.U32 R78, R10, 0x6, RZ ;  /* 0x000000060a4e7819 */ /* 0x000fc600000006ff */
[----:B------:R-:W-:Y:S01]  /*b150*/  IMAD.WIDE.U32 R6, R162, R10, R4 ;  /* 0x0000000aa2067225 */ /* 0x000fe200078e0004 */
[----:B-1----:R-:W-:-:S03]  /*b160*/  SHF.L.U64.HI R69, R12, 0x6, R13 ;  /* 0x000000060c457819 */ /* 0x002fc6000001020d */
[----:B------:R-:W-:Y:S01]  /*b170*/  IMAD R85, R162, R11, R8 ;  /* 0x0000000ba2557224 */ /* 0x000fe200078e0208 */
[----:B------:R-:W-:Y:S01]  /*b180*/  IADD3 R81, P0, R6, R74, RZ ;  /* 0x0000004a06517210 */ /* 0x000fe20007f1e0ff */
[----:B------:R-:W-:Y:S02]  /*b190*/  IMAD.MOV.U32 R8, RZ, RZ, R22 ;  /* 0x000000ffff087224 */ /* 0x000fe400078e0016 */
[----:B------:R-:W-:-:S04]  /*b1a0*/  IMAD.WIDE.U32 R72, R147, R12, RZ ;  /* 0x0000000c93487225 */ /* 0x000fc800078e00ff */
[----:B------:R-:W-:-:S04]  /*b1b0*/  IMAD.WIDE.U32 R4, R162, R12, R4 ;  /* 0x0000000ca2047225 */ /* 0x000fc800078e0004 */
[----:B------:R-:W-:Y:S01]  /*b1c0*/  IMAD.SHL.U32 R77, R12, 0x40, RZ ;  /* 0x000000400c4d7824 */ /* 0x000fe200078e00ff */
[----:B--2---:R-:W-:Y:S01]  /*b1d0*/  R2UR UR4, R0 ;  /* 0x00000000000472ca */ /* 0x004fe200000e0000 */
[----:B------:R-:W-:-:S04]  /*b1e0*/  IMAD R0, R3, R10, RZ ;  /* 0x0000000a03007224 */ /* 0x000fc800078e02ff */
[----:B------:R-:W-:Y:S02]  /*b1f0*/  IMAD R61, R147, R11, R0 ;  /* 0x0000000b933d7224 */ /* 0x000fe400078e0200 */
[-C--:B------:R-:W-:Y:S02]  /*b200*/  IMAD R0, R3, R12.reuse, RZ ;  /* 0x0000000c03007224 */ /* 0x080fe400078e02ff */
[----:B------:R-:W-:Y:S02]  /*b210*/  IMAD.IADD R61, R61, 0x1, R75 ;  /* 0x000000013d3d7824 */ /* 0x000fe400078e024b */
[----:B------:R-:W-:Y:S02]  /*b220*/  IMAD R3, R186, R12, RZ ;  /* 0x0000000cba037224 */ /* 0x000fe400078e02ff */
[----:B------:R-:W-:Y:S01]  /*b230*/  ULOP3.LUT UP0, URZ, UR4, 0x3ff, URZ, 0xc0, !UPT ;  /* 0x000003ff043f7892 */ /* 0x000fe2000f80c03f */
[----:B------:R-:W-:Y:S01]  /*b240*/  IADD3.X R83, R61, R7, R85, P0, !PT ;  /* 0x000000073d537210 */ /* 0x000fe200007fe455 */
[----:B------:R-:W-:Y:S01]  /*b250*/  IMAD.WIDE.U32 R6, R162, R10, R8 ;  /* 0x0000000aa2067225 */ /* 0x000fe200078e0008 */
[----:B------:R-:W-:-:S03]  /*b260*/  IADD3 R60, P0, R4, R72, RZ ;  /* 0x00000048043c7210 */ /* 0x000fc60007f1e0ff */
[----:B------:R-:W-:Y:S01]  /*b270*/  IMAD R79, R147, R13, R0 ;  /* 0x0000000d934f7224 */ /* 0x000fe200078e0200 */
[----:B------:R-:W-:Y:S01]  /*b280*/  IADD3 R71, P1, R6, R74, RZ ;  /* 0x0000004a06477210 */ /* 0x000fe20007f3e0ff */
[----:B------:R-:W-:-:S03]  /*b290*/  IMAD.WIDE.U32 R8, R162, R12, R8 ;  /* 0x0000000ca2087225 */ /* 0x000fc600078e0008 */
[----:B------:R-:W-:Y:S01]  /*b2a0*/  IADD3.X R85, R61, R85, R7, P1, !PT ;  /* 0x000000553d557210 */ /* 0x000fe20000ffe407 */
[----:B------:R-:W-:Y:S01]  /*b2b0*/  IMAD R3, R162, R13, R3 ;  /* 0x0000000da2037224 */ /* 0x000fe200078e0203 */
[----:B------:R-:W-:Y:S01]  /*b2c0*/  PLOP3.LUT P1, PT, PT, PT, UP0, 0x80, 0x0 ;  /* 0x000000000000781c */ /* 0x000fe20003f2f008 */
[----:B------:R-:W-:Y:S01]  /*b2d0*/  IMAD.IADD R79, R79, 0x1, R73 ;  /* 0x000000014f4f7824 */ /* 0x000fe200078e0249 */
[----:B------:R-:W-:-:S04]  /*b2e0*/  IADD3 R70, P2, R8, R72, RZ ;  /* 0x0000004808467210 */ /* 0x000fc80007f5e0ff */
[C---:B------:R-:W-:Y:S02]  /*b2f0*/  IADD3.X R80, R79.reuse, R5, R3, P0, !PT ;  /* 0x000000054f507210 */ /* 0x040fe400007fe403 */
[----:B------:R-:W-:-:S05]  /*b300*/  IADD3.X R82, R79, R3, R9, P2, !PT ;  /* 0x000000034f527210 */ /* 0x000fca00017fe409 */
        /* <DEDUP_REMOVED lines=17> */
.L_x_1445:
[----:B------:R-:W0:Y:S01]  /*b420*/  LDC.64 R14, c[0x0][0x3d8] ;  /* 0x0000f600ff0e7b82 */ /* 0x000e220000000a00 */
[----:B------:R-:W-:Y:S01]  /*b430*/  SHF.R.S32.HI R3, RZ, 0x1f, R169 ;  /* 0x0000001fff037819 */ /* 0x000fe200000114a9 */
[----:B------:R-:W-:Y:S01]  /*b440*/  ULDC.U8 UR4, c[0x0][0x3f0] ;  /* 0x0000fc0000047ab9 */ /* 0x000fe20000000000 */
[----:B------:R-:W-:Y:S01]  /*b450*/  BSSY B0, `(.L_x_1446) ;  /* 0x0000684000007945 */ /* 0x000fe20003800000 */
[----:B------:R-:W-:-:S04]  /*b460*/  ISETP.NE.AND P0, PT, RZ, UR4, PT ;  /* 0x00000004ff007c0c */ /* 0x000fc8000bf05270 */
[----:B------:R-:W1:Y:S01]  /*b470*/  LDC.64 R12, c[0x0][0x3e8] ;  /* 0x0000fa00ff0c7b82 */ /* 0x000e620000000a00 */
[-C--:B0-----:R-:W-:Y:S02]  /*b480*/  IMAD R0, R3, R14.reuse, RZ ;  /* 0x0000000e03007224 */ /* 0x081fe400078e02ff */
[----:B------:R-:W-:-:S04]  /*b490*/  IMAD.WIDE.U32 R4, R169, R14, RZ ;  /* 0x0000000ea9047225 */ /* 0x000fc800078e00ff */
[----:B------:R-:W-:Y:S02]  /*b4a0*/  IMAD.SHL.U32 R86, R4, 0x80, RZ ;  /* 0x0000008004567824 */ /* 0x000fe400078e00ff */
[-C--:B-1----:R-:W-:Y:S02]  /*b4b0*/  IMAD R8, R3, R12.reuse, RZ ;  /* 0x0000000c03087224 */ /* 0x082fe400078e02ff */
[C---:B------:R-:W-:Y:S02]  /*b4c0*/  IMAD R3, R169.reuse, R15, R0 ;  /* 0x0000000fa9037224 */ /* 0x040fe400078e0200 */
[----:B------:R-:W-:-:S04]  /*b4d0*/  IMAD.WIDE.U32 R6, R169, R12, RZ ;  /* 0x0000000ca9067225 */ /* 0x000fc800078e00ff */
[C---:B------:R-:W-:Y:S02]  /*b4e0*/  IMAD R9, R169.reuse, R13, R8 ;  /* 0x0000000da9097224 */ /* 0x040fe400078e0208 */
[----:B------:R-:W-:Y:S02]  /*b4f0*/  IMAD R0, R169, -0x80, R164 ;  /* 0xffffff80a9007824 */ /* 0x000fe400078e02a4 */
[----:B------:R-:W-:Y:S01]  /*b500*/  IMAD.IADD R5, R5, 0x1, R3 ;  /* 0x0000000105057824 */ /* 0x000fe200078e0203 */
[----:B------:R-:W-:Y:S01]  /*b510*/  IADD3 R3, R7, R9, RZ ;  /* 0x0000000907037210 */ /* 0x000fe20007ffe0ff */
[----:B------:R-:W-:Y:S01]  /*b520*/  IMAD.SHL.U32 R89, R6, 0x80, RZ ;  /* 0x0000008006597824 */ /* 0x000fe200078e00ff */
[----:B------:R-:W-:Y:S02]  /*b530*/  VIMNMX R8, R0, 0x80, PT ;  /* 0x0000008000087848 */ /* 0x000fe40003fe0100 */
[----:B------:R-:W-:Y:S02]  /*b540*/  SHF.L.U64.HI R84, R4, 0x7, R5 ;  /* 0x0000000704547819 */ /* 0x000fe40000010205 */
[----:B------:R-:W-:Y:S01]  /*b550*/  SHF.L.U64.HI R87, R6, 0x7, R3 ;  /* 0x0000000706577819 */ /* 0x000fe20000010203 */
[----:B------:R-:W-:Y:S06]  /*b560*/  @!P0 BRA `(.L_x_1447) ;  /* 0x0000003000f08947 */ /* 0x000fec0003800000 */
[----:B------:R-:W0:Y:S01]  /*b570*/  LDC R82, c[0x0][0x428] ;  /* 0x00010a00ff527b82 */ /* 0x000e220000000800 */
        /* <DEDUP_REMOVED lines=17> */
[----:B------:R-:W-:Y:S01]  /*b690*/  VIADD R5, R16, 0x10 ;  /* 0x0000001010057836 */ /* 0x000fe20000000000 */
[----:B------:R-:W-:Y:S01]  /*b6a0*/  ULDC.64 UR4, c[0x0][0x3c8] ;  /* 0x0000f20000047ab9 */ /* 0x000fe20000000a00 */
[----:B------:R-:W-:Y:S01]  /*b6b0*/  ULDC UR6, c[0x0][0x3d4] ;  /* 0x0000f50000067ab9 */ /* 0x000fe20000000800 */
[----:B------:R-:W-:Y:S01]  /*b6c0*/  LEA R4, P3, R0, UR4, 0x1 ;  /* 0x0000000400047c11 */ /* 0x000fe2000f8608ff */
[----:B------:R-:W-:Y:S01]  /*b6d0*/  IMAD.X R3, R84, 0x1, R83, P1 ;  /* 0x0000000154037824 */ /* 0x000fe200008e0653 */
[----:B------:R-:W-:Y:S01]  /*b6e0*/  ISETP.GE.AND P2, PT, R5, UR6, PT ;  /* 0x0000000605007c0c */ /* 0x000fe2000bf46270 */
[C---:B------:R-:W-:Y:S01]  /*b6f0*/  VIADD R6, R16.reuse, 0x20 ;  /* 0x0000002010067836 */ /* 0x040fe20000000000 */
[C---:B------:R-:W-:Y:S01]  /*b700*/  IADD3 R7, R16.reuse, 0x30, RZ ;  /* 0x0000003010077810 */ /* 0x040fe20007ffe0ff */
[----:B------:R-:W-:Y:S01]  /*b710*/  VIADD R9, R16, 0x40 ;  /* 0x0000004010097836 */ /* 0x000fe20000000000 */
[----:B------:R-:W-:Y:S01]  /*b720*/  LEA.HI.X R5, R0, UR5, R3, 0x1, P3 ;  /* 0x0000000500057c11 */ /* 0x000fe200098f0c03 */
[----:B------:R-:W-:Y:S01]  /*b730*/  ULDC.64 UR4, c[0x0][0x3e0] ;  /* 0x0000f80000047ab9 */ /* 0x000fe20000000a00 */
[----:B------:R-:W-:Y:S01]  /*b740*/  IADD3 R0, P4, R89, R60, RZ ;  /* 0x0000003c59007210 */ /* 0x000fe20007f9e0ff */
[----:B------:R-:W-:Y:S01]  /*b750*/  VIADD R10, R16, 0x50 ;  /* 0x00000050100a7836 */ /* 0x000fe20000000000 */
[----:B------:R-:W-:-:S02]  /*b760*/  ISETP.GE.AND P1, PT, R6, UR6, PT ;  /* 0x0000000606007c0c */ /* 0x000fc4000bf26270 */
[----:B------:R-:W-:Y:S02]  /*b770*/  CS2R R66, SRZ ;  /* 0x0000000000427805 */ /* 0x000fe4000001ff00 */
[----:B------:R-:W-:Y:S01]  /*b780*/  LEA R6, P6, R0, UR4, 0x1 ;  /* 0x0000000400067c11 */ /* 0x000fe2000f8c08ff */
[----:B------:R-:W-:Y:S01]  /*b790*/  IMAD.X R3, R87, 0x1, R80, P4 ;  /* 0x0000000157037824 */ /* 0x000fe200020e0650 */
[----:B------:R-:W-:Y:S02]  /*b7a0*/  ISETP.GE.AND P5, PT, R7, UR6, PT ;  /* 0x0000000607007c0c */ /* 0x000fe4000bfa6270 */
[----:B------:R-:W-:Y:S02]  /*b7b0*/  CS2R R62, SRZ ;  /* 0x00000000003e7805 */ /* 0x000fe4000001ff00 */
[----:B------:R-:W-:Y:S02]  /*b7c0*/  ISETP.GE.AND P3, PT, R16, UR6, PT ;  /* 0x0000000610007c0c */ /* 0x000fe4000bf66270 */
[----:B------:R-:W-:-:S02]  /*b7d0*/  CS2R R56, SRZ ;  /* 0x0000000000387805 */ /* 0x000fc4000001ff00 */
[----:B------:R-:W-:Y:S02]  /*b7e0*/  LEA.HI.X R7, R0, UR5, R3, 0x1, P6 ;  /* 0x0000000500077c11 */ /* 0x000fe4000b0f0c03 */
[----:B------:R-:W-:Y:S02]  /*b7f0*/  CS2R R52, SRZ ;  /* 0x0000000000347805 */ /* 0x000fe4000001ff00 */
[----:B------:R-:W-:Y:S02]  /*b800*/  ISETP.GE.AND P4, PT, R9, UR6, PT ;  /* 0x0000000609007c0c */ /* 0x000fe4000bf86270 */
[----:B------:R-:W-:Y:S02]  /*b810*/  CS2R R48, SRZ ;  /* 0x0000000000307805 */ /* 0x000fe4000001ff00 */
[----:B------:R-:W-:Y:S02]  /*b820*/  ISETP.GE.AND P6, PT, R10, UR6, PT ;  /* 0x000000060a007c0c */ /* 0x000fe4000bfc6270 */
[----:B------:R-:W-:-:S02]  /*b830*/  CS2R R46, SRZ ;  /* 0x00000000002e7805 */ /* 0x000fc4000001ff00 */
[----:B------:R-:W-:Y:S02]  /*b840*/  CS2R R70, SRZ ;  /* 0x0000000000467805 */ /* 0x000fe4000001ff00 */
[----:B------:R-:W-:Y:S02]  /*b850*/  CS2R R64, SRZ ;  /* 0x0000000000407805 */ /* 0x000fe4000001ff00 */
[----:B------:R-:W-:Y:S02]  /*b860*/  CS2R R58, SRZ ;  /* 0x00000000003a7805 */ /* 0x000fe4000001ff00 */
[----:B------:R-:W-:Y:S02]  /*b870*/  CS2R R54, SRZ ;  /* 0x0000000000367805 */ /* 0x000fe4000001ff00 */
[----:B------:R-:W-:Y:S02]  /*b880*/  CS2R R50, SRZ ;  /* 0x0000000000327805 */ /* 0x000fe4000001ff00 */
[----:B------:R-:W-:Y:S01]  /*b890*/  CS2R R44, SRZ ;  /* 0x00000000002c7805 */ /* 0x000fe2000001ff00 */
[----:B------:R-:W-:-:S02]  /*b8a0*/  ULDC.64 UR8, c[0x0][0x208] ;  /* 0x0000820000087ab9 */ /* 0x000fc40000000a00 */
        /* <DEDUP_REMOVED lines=12> */
.L_x_1449:
[----:B------:R-:W-:Y:S05]  /*b970*/  BSYNC B1 ;  /* 0x0000000000017941 */ /* 0x000fea0003800000 */
.L_x_1448:
[----:B------:R-:W-:Y:S01]  /*b980*/  ISETP.GE.AND P1, PT, R185, R8, PT ;  /* 0x00000008b900720c */ /* 0x000fe20003f26270 */
[----:B------:R-:W-:Y:S01]  /*b990*/  BSSY B1, `(.L_x_1450) ;  /* 0x000003e000017945 */ /* 0x000fe20003800000 */
[----:B------:R-:W-:Y:S02]  /*b9a0*/  LOP3.LUT R0, R174, 0x18, R22, 0xf8, !PT ;  /* 0x00000018ae007812 */ /* 0x000fe400078ef816 */
        /* <DEDUP_REMOVED lines=10> */
[----:B------:R-:W-:Y:S02]  /*ba50*/  LOP3.LUT R11, R0, R175, RZ, 0x3c, !PT ;  /* 0x000000af000b7212 */ /* 0x000fe400078e3cff */
[----:B------:R-:W-:Y:S01]  /*ba60*/  CS2R R20, SRZ ;  /* 0x0000000000147805 */ /* 0x000fe2000001ff00 */
[----:B------:R-:W-:Y:S06]  /*ba70*/  @P1 BRA `(.L_x_1451) ;  /* 0x0000000000bc1947 */ /* 0x000fec0003800000 */
[----:B------:R-:W-:Y:S01]  /*ba80*/  IADD3 R77, P4, P5, R60, R77, R89 ;  /* 0x0000004d3c4d7210 */ /* 0x000fe20007d9e059 */
[----:B-1----:R-:W-:Y:S01]  /*ba90*/  VIADD R4, R16, 0x10 ;  /* 0x0000001010047836 */ /* 0x002fe20000000000 */
[----:B------:R-:W-:Y:S01]  /*baa0*/  IADD3 R78, P2, P3, R81, R78, R86 ;  /* 0x0000004e514e7210 */ /* 0x000fe20007b5e056 */
[----:B------:R-:W-:Y:S01]  /*bab0*/  ULDC UR8, c[0x0][0x3d4] ;  /* 0x0000f50000087ab9 */ /* 0x000fe20000000800 */
[----:B------:R-:W-:Y:S01]  /*bac0*/  IADD3.X R0, R80, R69, R87, P4, P5 ;  /* 0x0000004550007210 */ /* 0x000fe200027ea457 */
[C---:B------:R-:W-:Y:S01]  /*bad0*/  VIADD R5, R16.reuse, 0x20 ;  /* 0x0000002010057836 */ /* 0x040fe20000000000 */
[----:B------:R-:W-:Y:S01]  /*bae0*/  IADD3.X R3, R83, R76, R84, P2, P3 ;  /* 0x0000004c53037210 */ /* 0x000fe200017e6454 */
[----:B------:R-:W-:Y:S01]  /*baf0*/  ULDC.64 UR4, c[0x0][0x3c8] ;  /* 0x0000f20000047ab9 */ /* 0x000fe20000000a00 */
[----:B------:R-:W-:Y:S01]  /*bb00*/  ISETP.GE.AND P5, PT, R16, UR8, PT ;  /* 0x0000000810007c0c */ /* 0x000fe2000bfa6270 */
[----:B------:R-:W-:Y:S01]  /*bb10*/  ULDC.64 UR6, c[0x0][0x3e0] ;  /* 0x0000f80000067ab9 */ /* 0x000fe20000000a00 */
[----:B------:R-:W-:-:S02]  /*bb20*/  ISETP.GE.AND P2, PT, R4, UR8, PT ;  /* 0x0000000804007c0c */ /* 0x000fc4000bf46270 */
[----:B------:R-:W-:Y:S02]  /*bb30*/  CS2R R40, SRZ ;  /* 0x0000000000287805 */ /* 0x000fe4000001ff00 */
[----:B------:R-:W-:Y:S02]  /*bb40*/  LEA R4, P3, R78, UR4, 0x1 ;  /* 0x000000044e047c11 */ /* 0x000fe4000f8608ff */
[----:B------:R-:W-:Y:S02]  /*bb50*/  CS2R R42, SRZ ;  /* 0x00000000002a7805 */ /* 0x000fe4000001ff00 */
[C---:B------:R-:W-:Y:S01]  /*bb60*/  IADD3 R7, R16.reuse, 0x30, RZ ;  /* 0x0000003010077810 */ /* 0x040fe20007ffe0ff */
[----:B------:R-:W-:Y:S01]  /*bb70*/  VIADD R8, R16, 0x40 ;  /* 0x0000004010087836 */ /* 0x000fe20000000000 */
[----:B------:R-:W-:Y:S01]  /*bb80*/  LEA R6, P6, R77, UR6, 0x1 ;  /* 0x000000064d067c11 */ /* 0x000fe2000f8c08ff */
[----:B------:R-:W-:Y:S01]  /*bb90*/  ULDC.64 UR10, c[0x0][0x208] ;  /* 0x00008200000a7ab9 */ /* 0x000fe20000000a00 */
[----:B------:R-:W-:-:S02]  /*bba0*/  ISETP.GE.AND P4, PT, R5, UR8, PT ;  /* 0x0000000805007c0c */ /* 0x000fc4000bf86270 */
[----:B------:R-:W-:Y:S02]  /*bbb0*/  LEA.HI.X R5, R78, UR5, R3, 0x1, P3 ;  /* 0x000000054e057c11 */ /* 0x000fe400098f0c03 */
[----:B------:R-:W-:Y:S02]  /*bbc0*/  ISETP.GE.AND P3, PT, R7, UR8, PT ;  /* 0x0000000807007c0c */ /* 0x000fe4000bf66270 */
[----:B------:R-:W-:Y:S01]  /*bbd0*/  LEA.HI.X R7, R77, UR7, R0, 0x1, P6 ;  /* 0x000000074d077c11 */ /* 0x000fe2000b0f0c00 */
[----:B------:R-:W-:Y:S01]  /*bbe0*/  VIADD R0, R16, 0x50 ;  /* 0x0000005010007836 */ /* 0x000fe20000000000 */
[----:B------:R2:W5:Y:S01]  /*bbf0*/  @!P5 LDG.E.64 R40, desc[UR10][R4.64] ;  /* 0x0000000a0428d981 */ /* 0x000562000c1e1b00 */
[----:B------:R-:W-:-:S03]  /*bc00*/  ISETP.GE.AND P6, PT, R8, UR8, PT ;  /* 0x0000000808007c0c */ /* 0x000fc6000bfc6270 */
[----:B------:R2:W5:Y:S01]  /*bc10*/  @!P5 LDG.E.64 R42, desc[UR10][R6.64] ;  /* 0x0000000a062ad981 */ /* 0x000562000c1e1b00 */
[----:B------:R-:W-:Y:S02]  /*bc20*/  ISETP.GE.AND P5, PT, R0, UR8, PT ;  /* 0x0000000800007c0c */ /* 0x000fe4000bfa6270 */
        /* <DEDUP_REMOVED lines=20> */
.L_x_1451:
[----:B------:R-:W-:Y:S05]  /*bd70*/  BSYNC B1 ;  /* 0x0000000000017941 */ /* 0x000fea0003800000 */
.L_x_1450:
[----:B------:R-:W-:Y:S01]  /*bd80*/  LOP3.LUT P2, RZ, R190, 0x4, RZ, 0xc0, !PT ;  /* 0x00000004beff7812 */ /* 0x000fe2000784c0ff */
[----:B------:R-:W-:Y:S01]  /*bd90*/  IMAD.IADD R11, R176, 0x1, R11 ;  /* 0x00000001b00b7824 */ /* 0x000fe200078e020b */
[----:B-12--5:R-:W-:Y:S01]  /*bda0*/  MOV R4, R64 ;  /* 0x0000004000047202 */ /* 0x026fe20000000f00 */
[----:B------:R-:W-:Y:S01]  /*bdb0*/  IMAD.MOV.U32 R0, RZ, RZ, R70 ;  /* 0x000000ffff007224 */ /* 0x000fe200078e0046 */
[----:B------:R-:W-:Y:S01]  /*bdc0*/  MOV R7, R61 ;  /* 0x0000003d00077202 */ /* 0x000fe20000000f00 */
[----:B------:R-:W-:Y:S01]  /*bdd0*/  IMAD.MOV.U32 R3, RZ, RZ, R71 ;  /* 0x000000ffff037224 */ /* 0x000fe200078e0047 */
[----:B------:R-:W-:Y:S01]  /*bde0*/  PRMT R84, R4, 0x7610, R84 ;  /* 0x0000761004547816 */ /* 0x000fe20000000054 */
[----:B------:R-:W-:Y:S01]  /*bdf0*/  IMAD R60, R11, 0x2, R18 ;  /* 0x000000020b3c7824 */ /* 0x000fe200078e0212 */
[----:B------:R-:W-:Y:S01]  /*be00*/  PRMT R86, R0, 0x7610, R86 ;  /* 0x0000761000567816 */ /* 0x000fe20000000056 */
[----:B------:R-:W-:Y:S01]  /*be10*/  IMAD.MOV.U32 R0, RZ, RZ, R65 ;  /* 0x000000ffff007224 */ /* 0x000fe200078e0041 */
[----:B------:R-:W-:Y:S01]  /*be20*/  PRMT R85, R3, 0x7610, R85 ;  /* 0x0000761003557816 */ /* 0x000fe20000000055 */
[C---:B------:R-:W-:Y:S01]  /*be30*/  VIADD R5, R60.reuse, 0xc400 ;  /* 0x0000c4003c057836 */ /* 0x040fe20000000000 */
[----:B------:R-:W-:Y:S01]  /*be40*/  MOV R11, R67 ;  /* 0x00000043000b7202 */ /* 0x000fe20000000f00 */
[----:B------:R-:W-:Y:S01]  /*be50*/  IMAD.MOV.U32 R3, RZ, RZ, R58 ;  /* 0x000000ffff037224 */ /* 0x000fe200078e003a */
[----:B------:R-:W-:Y:S01]  /*be60*/  PRMT R83, R83, 0x5410, R0 ;  /* 0x0000541053537816 */ /* 0x000fe20000000000 */
[----:B------:R-:W-:Y:S01]  /*be70*/  IMAD.MOV.U32 R4, RZ, RZ, R59 ;  /* 0x000000ffff047224 */ /* 0x000fe200078e003b */
[----:B------:R-:W-:Y:S01]  /*be80*/  PRMT R85, R85, 0x5410, R11 ;  /* 0x0000541055557816 */ /* 0x000fe2000000000b */
[----:B------:R-:W-:Y:S01]  /*be90*/  VIADD R10, R60, 0xc440 ;  /* 0x0000c4403c0a7836 */ /* 0x000fe20000000000 */
[----:B------:R-:W-:Y:S01]  /*bea0*/  ULDC.64 UR4, c[0x0][0x3c8] ;  /* 0x0000f20000047ab9 */ /* 0x000fe20000000a00 */
[----:B------:R-:W-:Y:S01]  /*beb0*/  @P2 VIADD R10, R5, 0xffffffc0 ;  /* 0xffffffc0050a2836 */ /* 0x000fe20000000000 */
[----:B0-----:R-:W-:Y:S01]  /*bec0*/  ISETP.NE.AND P2, PT, R82, 0x1, PT ;  /* 0x000000015200780c */ /* 0x001fe20003f45270 */
[----:B------:R-:W-:Y:S01]  /*bed0*/  IMAD.MOV.U32 R0, RZ, RZ, R54 ;  /* 0x000000ffff007224 */ /* 0x000fe200078e0036 */
[----:B------:R-:W-:Y:S01]  /*bee0*/  PRMT R81, R3, 0x5410, R4 ;  /* 0x0000541003517816 */ /* 0x000fe20000000004 */
[----:B------:R-:W-:Y:S01]  /*bef0*/  IMAD.MOV.U32 R73, RZ, RZ, R79 ;  /* 0x000000ffff497224 */ /* 0x000fe200078e004f */
[----:B------:R-:W-:Y:S01]  /*bf00*/  MOV R3, R55 ;  /* 0x0000003700037202 */ /* 0x000fe20000000f00 */
[----:B------:R-:W-:Y:S01]  /*bf10*/  IMAD.MOV.U32 R4, RZ, RZ, R51 ;  /* 0x000000ffff047224 */ /* 0x000fe200078e0033 */
[----:B------:R-:W-:Y:S01]  /*bf20*/  ULDC.64 UR6, c[0x0][0x3e0] ;  /* 0x0000f80000067ab9 */ /* 0x000fe20000000a00 */
[----:B------:R-:W-:Y:S01]  /*bf30*/  IMAD.MOV.U32 R11, RZ, RZ, R56 ;  /* 0x000000ffff0b7224 */ /* 0x000fe200078e0038 */
[----:B------:R-:W-:Y:S01]  /*bf40*/  PRMT R79, R0, 0x5410, R3 ;  /* 0x00005410004f7816 */ /* 0x000fe20000000003 */
[----:B------:R-:W-:-:S02]  /*bf50*/  IMAD.MOV.U32 R0, RZ, RZ, R50 ;  /* 0x000000ffff007224 */ /* 0x000fc400078e0032 */
[----:B------:R-:W-:Y:S01]  /*bf60*/  IMAD.MOV.U32 R3, RZ, RZ, R44 ;  /* 0x000000ffff037224 */ /* 0x000fe200078e002c */
[----:B------:R-:W-:Y:S01]  /*bf70*/  PRMT R82, R11, 0x7610, R82 ;  /* 0x000076100b527816 */ /* 0x000fe20000000052 */
[----:B------:R-:W0:Y:S01]  /*bf80*/  @P2 LDC R5, c[0x0][0x430] ;  /* 0x00010c00ff052b82 */ /* 0x000e220000000800 */
[----:B------:R-:W-:Y:S01]  /*bf90*/  PRMT R77, R0, 0x5410, R4 ;  /* 0x00005410004d7816 */ /* 0x000fe20000000004 */
[----:B------:R-:W-:Y:S01]  /*bfa0*/  IMAD.MOV.U32 R4, RZ, RZ, R66 ;  /* 0x000000ffff047224 */ /* 0x000fe200078e0042 */
[----:B------:R-:W-:Y:S01]  /*bfb0*/  PRMT R75, R3, 0x7610, R75 ;  /* 0x00007610034b7816 */ /* 0x000fe2000000004b */
[----:B------:R-:W-:Y:S02]  /*bfc0*/  IMAD.MOV.U32 R3, RZ, RZ, R45 ;  /* 0x000000ffff037224 */ /* 0x000fe400078e002d */
[----:B------:R-:W-:Y:S01]  /*bfd0*/  IMAD.MOV.U32 R11, RZ, RZ, R52 ;  /* 0x000000ffff0b7224 */ /* 0x000fe200078e0034 */
[----:B------:R-:W-:Y:S01]  /*bfe0*/  PRMT R86, R86, 0x5410, R4 ;  /* 0x0000541056567816 */ /* 0x000fe20000000004 */
[----:B------:R-:W1:Y:S01]  /*bff0*/  @P2 LDC R0, c[0x0][0x42c] ;  /* 0x00010b00ff002b82 */ /* 0x000e620000000800 */
[----:B------:R-:W-:Y:S01]  /*c000*/  PRMT R75, R75, 0x5410, R3 ;  /* 0x000054104b4b7816 */ /* 0x000fe20000000003 */
[----:B------:R-:W-:-:S02]  /*c010*/  IMAD.MOV.U32 R3, RZ, RZ, R62 ;  /* 0x000000ffff037224 */ /* 0x000fc400078e003e */
[----:B------:R-:W-:Y:S02]  /*c020*/  IMAD.MOV.U32 R4, RZ, RZ, R63 ;  /* 0x000000ffff047224 */ /* 0x000fe400078e003f */
[----:B------:R-:W-:Y:S01]  /*c030*/  IMAD.MOV.U32 R61, RZ, RZ, R53 ;  /* 0x000000ffff3d7224 */ /* 0x000fe200078e0035 */
[----:B------:R-:W-:Y:S01]  /*c040*/  PRMT R84, R84, 0x5410, R3 ;  /* 0x0000541054547816 */ /* 0x000fe20000000003 */
[----:B------:R-:W-:Y:S01]  /*c050*/  IMAD R3, R169, 0x80, R162 ;  /* 0x00000080a9037824 */ /* 0x000fe200078e02a2 */
[----:B------:R-:W-:Y:S01]  /*c060*/  PRMT R83, R4, 0x7610, R83 ;  /* 0x0000761004537816 */ /* 0x000fe20000000053 */
[----:B------:R-:W-:Y:S01]  /*c070*/  IMAD.MOV.U32 R4, RZ, RZ, R57 ;  /* 0x000000ffff047224 */ /* 0x000fe200078e0039 */
[----:B------:R-:W-:Y:S01]  /*c080*/  PRMT R80, R11, 0x5410, R61 ;  /* 0x000054100b507816 */ /* 0x000fe2000000003d */
[----:B------:R-:W-:Y:S01]  /*c090*/  IMAD.MOV.U32 R6, RZ, RZ, R74 ;  /* 0x000000ffff067224 */ /* 0x000fe200078e004a */
[----:B------:R-:W-:Y:S01]  /*c0a0*/  LEA R3, R188, R3, 0x6 ;  /* 0x00000003bc037211 */ /* 0x000fe200078e30ff */
        /* <DEDUP_REMOVED lines=8> */
[----:B-1----:R-:W-:-:S03]  /*c130*/  @P2 IMAD.HI.U32 R0, R3, R0, RZ ;  /* 0x0000000003002227 */ /* 0x002fc600078e00ff */
[----:B------:R-:W-:Y:S01]  /*c140*/  PRMT R78, R78, 0x5410, R4 ;  /* 0x000054104e4e7816 */ /* 0x000fe20000000004 */
[----:B------:R-:W-:Y:S01]  /*c150*/  IMAD.MOV.U32 R4, RZ, RZ, R43 ;  /* 0x000000ffff047224 */ /* 0x000fe200078e002b */
[----:B0-----:R-:W-:Y:S01]  /*c160*/  @P2 SHF.R.U32.HI R3, RZ, R5, R0 ;  /* 0x00000005ff032219 */ /* 0x001fe20000011600 */
[----:B------:R-:W-:Y:S02]  /*c170*/  IMAD.MOV.U32 R0, RZ, RZ, R42 ;  /* 0x000000ffff007224 */ /* 0x000fe400078e002a */
[----:B------:R-:W-:Y:S01]  /*c180*/  IMAD.MOV.U32 R11, RZ, RZ, R36 ;  /* 0x000000ffff0b7224 */ /* 0x000fe200078e0024 */
[----:B------:R-:W-:Y:S01]  /*c190*/  SHF.R.S32.HI R5, RZ, 0x1f, R3 ;  /* 0x0000001fff057819 */ /* 0x000fe20000011403 */
[-C--:B------:R-:W-:Y:S01]  /*c1a0*/  IMAD.WIDE.U32 R6, R3, R14.reuse, R6 ;  /* 0x0000000e03067225 */ /* 0x080fe200078e0006 */
[----:B------:R-:W-:Y:S02]  /*c1b0*/  PRMT R74, R0, 0x5410, R4 ;  /* 0x00005410004a7816 */ /* 0x000fe40000000004 */
[----:B------:R-:W-:Y:S01]  /*c1c0*/  PRMT R61, R11, 0x5410, R69 ;  /* 0x000054100b3d7816 */ /* 0x000fe20000000045 */
[----:B------:R-:W-:-:S02]  /*c1d0*/  IMAD R0, R5, R14, RZ ;  /* 0x0000000e05007224 */ /* 0x000fc400078e02ff */
[-C--:B------:R-:W-:Y:S02]  /*c1e0*/  IMAD R4, R5, R12.reuse, RZ ;  /* 0x0000000c05047224 */ /* 0x080fe400078e02ff */
[----:B------:R-:W-:Y:S01]  /*c1f0*/  IMAD.WIDE.U32 R72, R3, R12, R72 ;  /* 0x0000000c03487225 */ /* 0x000fe200078e0048 */
[----:B------:R-:W-:-:S03]  /*c200*/  MOV R12, R35 ;  /* 0x00000023000c7202 */ /* 0x000fc60000000f00 */
[C---:B------:R-:W-:Y:S01]  /*c210*/  IMAD R5, R3.reuse, R15, R0 ;  /* 0x0000000f03057224 */ /* 0x040fe200078e0200 */
[----:B------:R-:W-:Y:S01]  /*c220*/  LEA R0, P3, R72, UR6, 0x1 ;  /* 0x0000000648007c11 */ /* 0x000fe2000f8608ff */
[----:B------:R-:W-:Y:S01]  /*c230*/  IMAD R3, R3, R13, R4 ;  /* 0x0000000d03037224 */ /* 0x000fe200078e0204 */
[C---:B------:R-:W-:Y:S01]  /*c240*/  LEA R4, P2, R6.reuse, UR4, 0x1 ;  /* 0x0000000406047c11 */ /* 0x040fe2000f8408ff */
[----:B------:R-:W-:Y:S01]  /*c250*/  IMAD.IADD R5, R7, 0x1, R5 ;  /* 0x0000000107057824 */ /* 0x000fe200078e0205 */
[----:B------:R-:W-:Y:S01]  /*c260*/  UMOV UR4, 0xffffffff ;  /* 0xffffffff00047882 */ /* 0x000fe20000000000 */
[----:B------:R-:W-:Y:S02]  /*c270*/  IMAD.IADD R3, R73, 0x1, R3 ;  /* 0x0000000149037824 */ /* 0x000fe400078e0203 */
[----:B------:R-:W-:Y:S01]  /*c280*/  IMAD.MOV.U32 R11, RZ, RZ, R34 ;  /* 0x000000ffff0b7224 */ /* 0x000fe200078e0022 */
[----:B------:R-:W-:Y:S02]  /*c290*/  LEA.HI.X R5, R6, UR5, R5, 0x1, P2 ;  /* 0x0000000506057c11 */ /* 0x000fe400090f0c05 */
[----:B------:R-:W-:-:S02]  /*c2a0*/  LEA.HI.X R3, R72, UR7, R3, 0x1, P3 ;  /* 0x0000000748037c11 */ /* 0x000fc400098f0c03 */
[----:B------:R-:W-:Y:S02]  /*c2b0*/  PRMT R69, R11, 0x5410, R12 ;  /* 0x000054100b457816 */ /* 0x000fe4000000000c */
[----:B------:R-:W-:Y:S01]  /*c2c0*/  LEA.HI R6, R184, R184, RZ, 0x1 ;  /* 0x000000b8b8067211 */ /* 0x000fe200078f08ff */
[----:B------:R-:W-:Y:S06]  /*c2d0*/  BRA.DIV UR4, `(.L_x_1452) ;  /* 0x000001a2048c7947 */ /* 0x000fec000b800000 */
.L_x_1736:
[----:B------:R-:W-:-:S03]  /*c2e0*/  UMOV UR4, 0xffffffff ;  /* 0xffffffff00047882 */ /* 0x000fc60000000000 */
[----:B------:R-:W-:Y:S05]  /*c2f0*/  BRA.DIV UR4, `(.L_x_1453) ;  /* 0x000001a204ac7947 */ /* 0x000fea000b800000 */
.L_x_1739:
[----:B------:R-:W-:-:S03]  /*c300*/  UMOV UR4, 0xffffffff ;  /* 0xffffffff00047882 */ /* 0x000fc60000000000 */
[----:B------:R-:W-:Y:S05]  /*c310*/  BRA.DIV UR4, `(.L_x_1454) ;  /* 0x000001a204cc7947 */ /* 0x000fea000b800000 */
.L_x_1742:
[----:B------:R-:W-:-:S03]  /*c320*/  UMOV UR4, 0xffffffff ;  /* 0xffffffff00047882 */ /* 0x000fc60000000000 */
[----:B------:R-:W-:Y:S05]  /*c330*/  BRA.DIV UR4, `(.L_x_1455) ;  /* 0x000001a204ec7947 */ /* 0x000fea000b800000 */
.L_x_1745:
[----:B------:R-:W-:-:S03]  /*c340*/  UMOV UR4, 0xffffffff ;  /* 0xffffffff00047882 */ /* 0x000fc60000000000 */
[----:B------:R-:W-:Y:S05]  /*c350*/  BRA.DIV UR4, `(.L_x_1456) ;  /* 0x000001a6040c7947 */ /* 0x000fea000b800000 */
.L_x_1748:
[----:B------:R-:W-:Y:S01]  /*c360*/  UMOV UR4, 0xffffffff ;  /* 0xffffffff00047882 */ /* 0x000fe20000000000 */
[----:B------:R-:W-:Y:S02]  /*c370*/  LOP3.LUT R5, R6, 0xfffffffe, RZ, 0xc0, !PT ;  /* 0xfffffffe06057812 */ /* 0x000fe400078ec0ff */
[----:B------:R-:W-:Y:S05]  /*c380*/  BRA.DIV UR4, `(.L_x_1457) ;  /* 0x000001a604287947 */ /* 0x000fea000b800000 */
.L_x_1751:
[----:B------:R-:W-:Y:S01]  /*c390*/  UMOV UR4, 0xffffffff ;  /* 0xffffffff00047882 */ /* 0x000fe20000000000 */
[----:B------:R-:W-:Y:S02]  /*c3a0*/  IMAD.IADD R5, R184, 0x1, -R5 ;  /* 0x00000001b8057824 */ /* 0x000fe400078e0a05 */
[----:B------:R-:W-:Y:S05]  /*c3b0*/  BRA.DIV UR4, `(.L_x_1458) ;  /* 0x000001a604447947 */ /* 0x000fea000b800000 */
.L_x_1754:
[----:B------:R-:W-:Y:S01]  /*c3c0*/  UMOV UR4, 0xffffffff ;  /* 0xffffffff00047882 */ /* 0x000fe20000000000 */
[----:B------:R-:W-:Y:S02]  /*c3d0*/  SHF.L.U32 R3, R5, 0x1f, RZ ;  /* 0x0000001f05037819 */ /* 0x000fe400000006ff */
[----:B------:R-:W-:Y:S05]  /*c3e0*/  BRA.DIV UR4, `(.L_x_1459) ;  /* 0x000001a604607947 */ /* 0x000fea000b800000 */
.L_x_1757:
[----:B------:R-:W0:Y:S01]  /*c3f0*/  SYNCS.PHASECHK.TRANS64.TRYWAIT P2, [R18+URZ+0x2a800], R3 ;  /* 0x02a80003120075a7 */ /* 0x000e22000804017f */
[----:B------:R-:W-:Y:S01]  /*c400*/  IMAD.MOV.U32 R6, RZ, RZ, R25 ;  /* 0x000000ffff067224 */ /* 0x000fe200078e0019 */
[----:B------:R-:W-:Y:S01]  /*c410*/  MOV R5, R24 ;  /* 0x0000001800057202 */ /* 0x000fe20000000f00 */
[----:B------:R-:W-:Y:S01]  /*c420*/  IMAD.MOV.U32 R0, RZ, RZ, R28 ;  /* 0x000000ffff007224 */ /* 0x000fe200078e001c */
[----:B------:R-:W-:Y:S01]  /*c430*/  BSSY B1, `(.L_x_1460) ;  /* 0x0000019000017945 */ /* 0x000fe20003800000 */
[----:B------:R-:W-:Y:S01]  /*c440*/  IMAD.MOV.U32 R4, RZ, RZ, R29 ;  /* 0x000000ffff047224 */ /* 0x000fe200078e001d */
[----:B------:R-:W-:Y:S01]  /*c450*/  PRMT R11, R5, 0x5410, R6 ;  /* 0x00005410050b7816 */ /* 0x000fe20000000006 */
[----:B------:R-:W-:Y:S02]  /*c460*/  IMAD.MOV.U32 R5, RZ, RZ, R40 ;  /* 0x000000ffff057224 */ /* 0x000fe400078e0028 */
[----:B------:R-:W-:Y:S01]  /*c470*/  IMAD.MOV.U32 R6, RZ, RZ, R41 ;  /* 0x000000ffff067224 */ /* 0x000fe200078e0029 */
[----:B------:R-:W-:Y:S01]  /*c480*/  PRMT R13, R0, 0x5410, R4 ;  /* 0x00005410000d7816 */ /* 0x000fe20000000004 */
[----:B------:R-:W-:-:S02]  /*c490*/  IMAD.MOV.U32 R0, RZ, RZ, R8 ;  /* 0x000000ffff007224 */ /* 0x000fc400078e0008 */
[----:B------:R-:W-:Y:S01]  /*c4a0*/  IMAD.MOV.U32 R4, RZ, RZ, R9 ;  /* 0x000000ffff047224 */ /* 0x000fe200078e0009 */
[----:B------:R-:W-:Y:S01]  /*c4b0*/  PRMT R73, R5, 0x5410, R6 ;  /* 0x0000541005497816 */ /* 0x000fe20000000006 */
[----:B------:R-:W-:Y:S02]  /*c4c0*/  IMAD.MOV.U32 R5, RZ, RZ, R39 ;  /* 0x000000ffff057224 */ /* 0x000fe400078e0027 */
        /* <DEDUP_REMOVED lines=14> */
[----:B0-----:R-:W-:Y:S06]  /*c5b0*/  @!P2 BRA `(.L_x_1461) ;  /* 0x000001a40014a947 */ /* 0x001fec0003800000 */
.L_x_1758:
[----:B------:R-:W-:Y:S05]  /*c5c0*/  BSYNC B1 ;  /* 0x0000000000017941 */ /* 0x000fea0003800000 */
.L_x_1460:
[----:B------:R-:W-:Y:S01]  /*c5d0*/  BSSY B1, `(.L_x_1462) ;  /* 0x000011b000017945 */ /* 0x000fe20003800000 */
[----:B0-----:R-:W-:-:S03]  /*c5e0*/  PRMT R3, R4, 0x5410, R5 ;  /* 0x0000541004037816 */ /* 0x001fc60000000005 */
[----:B------:R-:W-:Y:S05]  /*c5f0*/  @P0 BRA `(.L_x_1463) ;  /* 0x0000001000600947 */ /* 0x000fea0003800000 */
[----:B------:R-:W0:Y:S01]  /*c600*/  LDC R5, c[0x0][0x3d4] ;  /* 0x0000f500ff057b82 */ /* 0x000e220000000800 */
        /* <DEDUP_REMOVED lines=14> */
[----:B------:R-:W-:Y:S01]  /*c6f0*/  SHF.R.U64 R94, R66, 0x10, R67 ;  /* 0x00000010425e7819 */ /* 0x000fe20000001243 */
[--C-:B------:R-:W-:Y:S01]  /*c700*/  HADD2.F32 R87, -RZ, R86.reuse.H1_H1 ;  /* 0x30000056ff577230 */ /* 0x100fe20000004100 */
[----:B------:R-:W-:Y:S01]  /*c710*/  SHF.R.U32.HI R89, RZ, 0x10, R71 ;  /* 0x00000010ff597819 */ /* 0x000fe20000011647 */
[----:B------:R-:W-:Y:S01]  /*c720*/  HADD2.F32 R88, -RZ, R86.H0_H0 ;  /* 0x20000056ff587230 */ /* 0x000fe20000004100 */
[----:B------:R-:W-:Y:S02]  /*c730*/  SHF.R.U32.HI R66, RZ, 0x10, R67 ;  /* 0x00000010ff427819 */ /* 0x000fe40000011643 */
[----:B------:R-:W-:Y:S01]  /*c740*/  SHF.R.U64 R93, R70, 0x10, R71 ;  /* 0x00000010465d7819 */ /* 0x000fe20000001247 */
[----:B------:R-:W-:Y:S02]  /*c750*/  HADD2.F32 R89, -RZ, R89.H0_H0 ;  /* 0x20000059ff597230 */ /* 0x000fe40000004100 */
[----:B------:R-:W-:-:S02]  /*c760*/  HADD2.F32 R86, -RZ, R66.H0_H0 ;  /* 0x20000042ff567230 */ /* 0x000fc40000004100 */
[--C-:B0-----:R-:W-:Y:S02]  /*c770*/  HADD2.F32 R71, -RZ, R7.reuse.H1_H1 ;  /* 0x30000007ff477230 */ /* 0x101fe40000004100 */
[----:B------:R-:W-:Y:S02]  /*c780*/  HADD2.F32 R70, -RZ, R7.H0_H0 ;  /* 0x20000007ff467230 */ /* 0x000fe40000004100 */
[--C-:B------:R-:W-:Y:S02]  /*c790*/  HADD2.F32 R7, -RZ, R4.reuse.H0_H0 ;  /* 0x20000004ff077230 */ /* 0x100fe40000004100 */
[C---:B------:R-:W-:Y:S01]  /*c7a0*/  FMUL.FTZ R91, R71.reuse, R89 ;  /* 0x00000059475b7220 */ /* 0x040fe20000410000 */
[----:B------:R-:W-:Y:S02]  /*c7b0*/  HADD2.F32 R4, -RZ, R4.H1_H1 ;  /* 0x30000004ff047230 */ /* 0x000fe40000004100 */
[----:B------:R-:W-:Y:S01]  /*c7c0*/  FMUL.FTZ R92, R71, R86 ;  /* 0x00000056475c7220 */ /* 0x000fe20000410000 */
[----:B------:R-:W-:-:S02]  /*c7d0*/  HADD2.F32 R66, -RZ, R6.H0_H0 ;  /* 0x20000006ff427230 */ /* 0x000fc40000004100 */
[----:B------:R-:W-:Y:S01]  /*c7e0*/  FFMA.FTZ R91, R70, R86, -R91 ;  /* 0x00000056465b7223 */ /* 0x000fe2000001085b */
[----:B------:R-:W-:Y:S02]  /*c7f0*/  HADD2.F32 R67, -RZ, R6.H1_H1 ;  /* 0x30000006ff437230 */ /* 0x000fe40000004100 */
[----:B------:R-:W-:Y:S01]  /*c800*/  FMUL.FTZ R90, R4, R88 ;  /* 0x00000058045a7220 */ /* 0x000fe20000410000 */
[----:B------:R-:W-:Y:S02]  /*c810*/  HADD2.F32 R71, -RZ, R85.H0_H0 ;  /* 0x20000055ff477230 */ /* 0x000fe40000004100 */
[----:B------:R-:W-:Y:S01]  /*c820*/  FFMA.FTZ R92, R70, R89, R92 ;  /* 0x00000059465c7223 */ /* 0x000fe2000001005c */
[----:B------:R-:W-:Y:S02]  /*c830*/  HADD2.F32 R6, -RZ, R5.H0_H0 ;  /* 0x20000005ff067230 */ /* 0x000fe40000004100 */
[----:B------:R-:W-:Y:S01]  /*c840*/  FMUL.FTZ R86, R4, R87 ;  /* 0x0000005704567220 */ /* 0x000fe20000410000 */
[----:B------:R-:W-:-:S02]  /*c850*/  HADD2.F32 R85, -RZ, R85.H1_H1 ;  /* 0x30000055ff557230 */ /* 0x000fc40000004100 */
[C---:B------:R-:W-:Y:S01]  /*c860*/  FFMA.FTZ R90, R7.reuse, R87, -R90 ;  /* 0x00000057075a7223 */ /* 0x040fe2000001085a */
[----:B------:R-:W-:Y:S02]  /*c870*/  HADD2.F32 R5, -RZ, R5.H1_H1 ;  /* 0x30000005ff057230 */ /* 0x000fe40000004100 */
[----:B------:R-:W-:Y:S01]  /*c880*/  FFMA.FTZ R87, R7, R88, R86 ;  /* 0x0000005807577223 */ /* 0x000fe20000010056 */
[----:B------:R-:W-:Y:S02]  /*c890*/  HADD2.F32 R70, -RZ, R93.H0_H0 ;  /* 0x2000005dff467230 */ /* 0x000fe40000004100 */
[C---:B------:R-:W-:Y:S01]  /*c8a0*/  FMUL.FTZ R89, R67.reuse, R71 ;  /* 0x0000004743597220 */ /* 0x040fe20000410000 */
[----:B------:R-:W-:Y:S02]  /*c8b0*/  HADD2.F32 R4, -RZ, R94.H0_H0 ;  /* 0x2000005eff047230 */ /* 0x000fe40000004100 */
        /* <DEDUP_REMOVED lines=8> */
[----:B------:R-:W-:-:S02]  /*c940*/  F2FP.F16.F32.PACK_AB R4, R87, R90 ;  /* 0x0000005a5704723e */ /* 0x000fc400000000ff */
[----:B------:R-:W-:Y:S02]  /*c950*/  F2FP.F16.F32.PACK_AB R6, R86, R89 ;  /* 0x000000595606723e */ /* 0x000fe400000000ff */
[----:B------:R-:W-:-:S05]  /*c960*/  F2FP.F16.F32.PACK_AB R5, R70, R5 ;  /* 0x000000054605723e */ /* 0x000fca00000000ff */
[----:B------:R0:W-:Y:S02]  /*c970*/  STS.128 [R60+0xc400], R4 ;  /* 0x00c400043c007388 */ /* 0x0001e40000000c00 */
.L_x_1465:
[----:B------:R-:W-:Y:S05]  /*c980*/  BSYNC B2 ;  /* 0x0000000000027941 */ /* 0x000fea0003800000 */
.L_x_1464:
[----:B------:R-:W-:Y:S04]  /*c990*/  BSSY B2, `(.L_x_1466) ;  /* 0x000002c000027945 */ /* 0x000fe80003800000 */
[----:B------:R-:W-:Y:S05]  /*c9a0*/  @P2 BRA `(.L_x_1467) ;  /* 0x0000000000a82947 */ /* 0x000fea0003800000 */
[----:B0-----:R-:W0:Y:S01]  /*c9b0*/  LDS.128 R4, [R10] ;  /* 0x000000000a047984 */ /* 0x001e220000000c00 */
[----:B------:R-:W-:Y:S01]  /*c9c0*/  SHF.R.U32.HI R70, RZ, 0x10, R65 ;  /* 0x00000010ff467819 */ /* 0x000fe20000011641 */
[--C-:B------:R-:W-:Y:S01]  /*c9d0*/  HADD2.F32 R66, -RZ, R84.reuse.H1_H1 ;  /* 0x30000054ff427230 */ /* 0x100fe20000004100 */
[----:B------:R-:W-:Y:S01]  /*c9e0*/  SHF.R.U32.HI R67, RZ, 0x10, R63 ;  /* 0x00000010ff437819 */ /* 0x000fe2000001163f */
[----:B------:R-:W-:Y:S01]  /*c9f0*/  HADD2.F32 R84, -RZ, R84.H0_H0 ;  /* 0x20000054ff547230 */ /* 0x000fe20000004100 */
[----:B------:R-:W-:Y:S01]  /*ca00*/  SHF.R.U64 R87, R64, 0x10, R65 ;  /* 0x0000001040577819 */ /* 0x000fe20000001241 */
[----:B------:R-:W-:Y:S01]  /*ca10*/  HADD2.F32 R70, -RZ, R70.H0_H0 ;  /* 0x20000046ff467230 */ /* 0x000fe20000004100 */
[----:B------:R-:W-:Y:S01]  /*ca20*/  SHF.R.U64 R89, R62, 0x10, R63 ;  /* 0x000000103e597819 */ /* 0x000fe2000000123f */
[----:B------:R-:W-:Y:S02]  /*ca30*/  HADD2.F32 R67, -RZ, R67.H0_H0 ;  /* 0x20000043ff437230 */ /* 0x000fe40000004100 */
[----:B0-----:R-:W-:-:S02]  /*ca40*/  HADD2.F32 R65, -RZ, R7.H1_H1 ;  /* 0x30000007ff417230 */ /* 0x001fc40000004100 */
[----:B------:R-:W-:Y:S02]  /*ca50*/  HADD2.F32 R64, -RZ, R7.H0_H0 ;  /* 0x20000007ff407230 */ /* 0x000fe40000004100 */
[--C-:B------:R-:W-:Y:S02]  /*ca60*/  HADD2.F32 R7, -RZ, R4.reuse.H0_H0 ;  /* 0x20000004ff077230 */ /* 0x100fe40000004100 */
[CC--:B------:R-:W-:Y:S01]  /*ca70*/  FMUL.FTZ R71, R65.reuse, R70.reuse ;  /* 0x0000004641477220 */ /* 0x0c0fe20000410000 */
[----:B------:R-:W-:Y:S01]  /*ca80*/  FMUL.FTZ R65, R65, R67 ;  /* 0x0000004341417220 */ /* 0x000fe20000410000 */
[----:B------:R-:W-:Y:S02]  /*ca90*/  HADD2.F32 R4, -RZ, R4.H1_H1 ;  /* 0x30000004ff047230 */ /* 0x000fe40000004100 */
[--C-:B------:R-:W-:Y:S02]  /*caa0*/  HADD2.F32 R62, -RZ, R6.reuse.H0_H0 ;  /* 0x20000006ff3e7230 */ /* 0x100fe40000004100 */
[----:B------:R-:W-:Y:S01]  /*cab0*/  FFMA.FTZ R88, R64, R70, R65 ;  /* 0x0000004640587223 */ /* 0x000fe20000010041 */
[----:B------:R-:W-:-:S02]  /*cac0*/  HADD2.F32 R63, -RZ, R6.H1_H1 ;  /* 0x30000006ff3f7230 */ /* 0x000fc40000004100 */
[----:B------:R-:W-:Y:S01]  /*cad0*/  FMUL.FTZ R86, R4, R84 ;  /* 0x0000005404567220 */ /* 0x000fe20000410000 */
[----:B------:R-:W-:Y:S02]  /*cae0*/  HADD2.F32 R65, -RZ, R83.H1_H1 ;  /* 0x30000053ff417230 */ /* 0x000fe40000004100 */
[----:B------:R-:W-:Y:S01]  /*caf0*/  FFMA.FTZ R85, R64, R67, -R71 ;  /* 0x0000004340557223 */ /* 0x000fe20000010847 */
[----:B------:R-:W-:Y:S02]  /*cb00*/  HADD2.F32 R6, -RZ, R5.H0_H0 ;  /* 0x20000005ff067230 */ /* 0x000fe40000004100 */
[-C--:B------:R-:W-:Y:S01]  /*cb10*/  FMUL.FTZ R70, R4, R66.reuse ;  /* 0x0000004204467220 */ /* 0x080fe20000410000 */
[----:B------:R-:W-:Y:S02]  /*cb20*/  HADD2.F32 R83, -RZ, R83.H0_H0 ;  /* 0x20000053ff537230 */ /* 0x000fe40000004100 */
[----:B------:R-:W-:Y:S01]  /*cb30*/  FFMA.FTZ R86, R7, R66, -R86 ;  /* 0x0000004207567223 */ /* 0x000fe20000010856 */
[----:B------:R-:W-:-:S02]  /*cb40*/  HADD2.F32 R5, -RZ, R5.H1_H1 ;  /* 0x30000005ff057230 */ /* 0x000fc40000004100 */
        /* <DEDUP_REMOVED lines=15> */
[----:B------:R1:W-:Y:S02]  /*cc40*/  STS.128 [R10], R4 ;  /* 0x000000040a007388 */ /* 0x0003e40000000c00 */
.L_x_1467:
[----:B------:R-:W-:Y:S05]  /*cc50*/  BSYNC B2 ;  /* 0x0000000000027941 */ /* 0x000fea0003800000 */
.L_x_1466:
[----:B------:R-:W-:Y:S04]  /*cc60*/  BSSY B2, `(.L_x_1468) ;  /* 0x000002c000027945 */ /* 0x000fe80003800000 */
[----:B------:R-:W-:Y:S05]  /*cc70*/  @P3 BRA `(.L_x_1469) ;  /* 0x0000000000a83947 */ /* 0x000fea0003800000 */
[----:B01----:R-:W0:Y:S01]  /*cc80*/  LDS.128 R4, [R60+0x10400] ;  /* 0x010400003c047984 */ /* 0x003e220000000c00 */
[----:B------:R-:W-:Y:S01]  /*cc90*/  SHF.R.U32.HI R63, RZ, 0x10, R57 ;  /* 0x00000010ff3f7819 */ /* 0x000fe20000011639 */
[----:B------:R-:W-:Y:S01]  /*cca0*/  HADD2.F32 R62, -RZ, R82.H0_H0 ;  /* 0x20000052ff3e7230 */ /* 0x000fe20000004100 */
[--C-:B------:R-:W-:Y:S01]  /*ccb0*/  SHF.R.U32.HI R65, RZ, 0x10, R59.reuse ;  /* 0x00000010ff417819 */ /* 0x100fe2000001163b */
[----:B------:R-:W-:Y:S01]  /*ccc0*/  HADD2.F32 R64, -RZ, R81.H0_H0 ;  /* 0x20000051ff407230 */ /* 0x000fe20000004100 */
[----:B------:R-:W-:Y:S01]  /*ccd0*/  SHF.R.U64 R71, R58, 0x10, R59 ;  /* 0x000000103a477819 */ /* 0x000fe2000000123b */
[----:B------:R-:W-:Y:S01]  /*cce0*/  HADD2.F32 R63, -RZ, R63.H0_H0 ;  /* 0x2000003fff3f7230 */ /* 0x000fe20000004100 */
[----:B------:R-:W-:Y:S01]  /*ccf0*/  SHF.R.U64 R83, R56, 0x10, R57 ;  /* 0x0000001038537819 */ /* 0x000fe20000001239 */
[----:B------:R-:W-:Y:S02]  /*cd00*/  HADD2.F32 R65, -RZ, R65.H0_H0 ;  /* 0x20000041ff417230 */ /* 0x000fe40000004100 */
[----:B------:R-:W-:-:S02]  /*cd10*/  HADD2.F32 R81, -RZ, R81.H1_H1 ;  /* 0x30000051ff517230 */ /* 0x000fc40000004100 */
[----:B------:R-:W-:Y:S02]  /*cd20*/  HADD2.F32 R82, -RZ, R82.H1_H1 ;  /* 0x30000052ff527230 */ /* 0x000fe40000004100 */
[--C-:B0-----:R-:W-:Y:S02]  /*cd30*/  HADD2.F32 R59, -RZ, R7.reuse.H1_H1 ;  /* 0x30000007ff3b7230 */ /* 0x101fe40000004100 */
[----:B------:R-:W-:Y:S02]  /*cd40*/  HADD2.F32 R58, -RZ, R7.H0_H0 ;  /* 0x20000007ff3a7230 */ /* 0x000fe40000004100 */
[--C-:B------:R-:W-:Y:S02]  /*cd50*/  HADD2.F32 R7, -RZ, R4.reuse.H0_H0 ;  /* 0x20000004ff077230 */ /* 0x100fe40000004100 */
[C---:B------:R-:W-:Y:S01]  /*cd60*/  FMUL.FTZ R70, R59.reuse, R63 ;  /* 0x0000003f3b467220 */ /* 0x040fe20000410000 */
[----:B------:R-:W-:Y:S02]  /*cd70*/  HADD2.F32 R4, -RZ, R4.H1_H1 ;  /* 0x30000004ff047230 */ /* 0x000fe40000004100 */
[----:B------:R-:W-:Y:S01]  /*cd80*/  FMUL.FTZ R67, R59, R65 ;  /* 0x000000413b437220 */ /* 0x000fe20000410000 */
[----:B------:R-:W-:-:S02]  /*cd90*/  HADD2.F32 R56, -RZ, R6.H0_H0 ;  /* 0x20000006ff387230 */ /* 0x000fc40000004100 */
[----:B------:R-:W-:Y:S01]  /*cda0*/  FFMA.FTZ R84, R58, R65, R70 ;  /* 0x000000413a547223 */ /* 0x000fe20000010046 */
[----:B------:R-:W-:Y:S02]  /*cdb0*/  HADD2.F32 R57, -RZ, R6.H1_H1 ;  /* 0x30000006ff397230 */ /* 0x000fe40000004100 */
[----:B------:R-:W-:Y:S01]  /*cdc0*/  FMUL.FTZ R66, R4, R64 ;  /* 0x0000004004427220 */ /* 0x000fe20000410000 */
[--C-:B------:R-:W-:Y:S02]  /*cdd0*/  HADD2.F32 R6, -RZ, R5.reuse.H0_H0 ;  /* 0x20000005ff067230 */ /* 0x100fe40000004100 */
[----:B------:R-:W-:Y:S01]  /*cde0*/  FFMA.FTZ R67, R58, R63, -R67 ;  /* 0x0000003f3a437223 */ /* 0x000fe20000010843 */
[-C--:B------:R-:W-:Y:S01]  /*cdf0*/  FMUL.FTZ R70, R4, R62.reuse ;  /* 0x0000003e04467220 */ /* 0x080fe20000410000 */
[----:B------:R-:W-:Y:S02]  /*ce00*/  HADD2.F32 R5, -RZ, R5.H1_H1 ;  /* 0x30000005ff057230 */ /* 0x000fe40000004100 */
[----:B------:R-:W-:Y:S01]  /*ce10*/  FFMA.FTZ R66, R7, R62, -R66 ;  /* 0x0000003e07427223 */ /* 0x000fe20000010842 */
[----:B------:R-:W-:-:S02]  /*ce20*/  HADD2.F32 R58, -RZ, R71.H0_H0 ;  /* 0x20000047ff3a7230 */ /* 0x000fc40000004100 */
[----:B------:R-:W-:Y:S01]  /*ce30*/  FFMA.FTZ R59, R7, R64, R70 ;  /* 0x00000040073b7223 */ /* 0x000fe20000010046 */
[----:B------:R-:W-:Y:S02]  /*ce40*/  HADD2.F32 R4, -RZ, R83.H0_H0 ;  /* 0x20000053ff047230 */ /* 0x000fe40000004100 */
[CC--:B------:R-:W-:Y:S01]  /*ce50*/  FMUL.FTZ R63, R57.reuse, R81.reuse ;  /* 0x00000051393f7220 */ /* 0x0c0fe20000410000 */
[----:B------:R-:W-:Y:S01]  /*ce60*/  FMUL.FTZ R62, R57, R82 ;  /* 0x00000052393e7220 */ /* 0x000fe20000410000 */
[C---:B------:R-:W-:Y:S01]  /*ce70*/  FMUL.FTZ R7, R5.reuse, R58 ;  /* 0x0000003a05077220 */ /* 0x040fe20000410000 */
[----:B------:R-:W-:Y:S01]  /*ce80*/  FMUL.FTZ R57, R5, R4 ;  /* 0x0000000405397220 */ /* 0x000fe20000410000 */
[C---:B------:R-:W-:Y:S01]  /*ce90*/  FFMA.FTZ R63, R56.reuse, R82, -R63 ;  /* 0x00000052383f7223 */ /* 0x040fe2000001083f */
[----:B------:R-:W-:Y:S01]  /*cea0*/  FFMA.FTZ R62, R56, R81, R62 ;  /* 0x00000051383e7223 */ /* 0x000fe2000001003e */
[C---:B------:R-:W-:Y:S01]  /*ceb0*/  FFMA.FTZ R5, R6.reuse, R4, -R7 ;  /* 0x0000000406057223 */ /* 0x040fe20000010807 */
[----:B------:R-:W-:Y:S01]  /*cec0*/  FFMA.FTZ R58, R6, R58, R57 ;  /* 0x0000003a063a7223 */ /* 0x000fe20000010039 */
[----:B------:R-:W-:-:S02]  /*ced0*/  F2FP.F16.F32.PACK_AB R7, R84, R67 ;  /* 0x000000435407723e */ /* 0x000fc400000000ff */
[----:B------:R-:W-:Y:S02]  /*cee0*/  F2FP.F16.F32.PACK_AB R6, R62, R63 ;  /* 0x0000003f3e06723e */ /* 0x000fe400000000ff */
[----:B------:R-:W-:Y:S02]  /*cef0*/  F2FP.F16.F32.PACK_AB R4, R59, R66 ;  /* 0x000000423b04723e */ /* 0x000fe400000000ff */
[----:B------:R-:W-:-:S05]  /*cf00*/  F2FP.F16.F32.PACK_AB R5, R58, R5 ;  /* 0x000000053a05723e */ /* 0x000fca00000000ff */
[----:B------:R2:W-:Y:S02]  /*cf10*/  STS.128 [R60+0x10400], R4 ;  /* 0x010400043c007388 */ /* 0x0005e40000000c00 */
.L_x_1469:
[----:B------:R-:W-:Y:S05]  /*cf20*/  BSYNC B2 ;  /* 0x0000000000027941 */ /* 0x000fea0003800000 */
.L_x_1468:
[----:B------:R-:W-:Y:S04]  /*cf30*/  BSSY B2, `(.L_x_1470) ;  /* 0x000002c000027945 */ /* 0x000fe80003800000 */
[----:B------:R-:W-:Y:S05]  /*cf40*/  @P4 BRA `(.L_x_1471) ;  /* 0x0000000000a84947 */ /* 0x000fea0003800000 */
[----:B012---:R-:W0:Y:S01]  /*cf50*/  LDS.128 R4, [R10+0x4000] ;  /* 0x004000000a047984 */ /* 0x007e220000000c00 */
        /* <DEDUP_REMOVED lines=41> */
.L_x_1471:
[----:B------:R-:W-:Y:S05]  /*d1f0*/  BSYNC B2 ;  /* 0x0000000000027941 */ /* 0x000fea0003800000 */
.L_x_1470:
[----:B------:R-:W-:Y:S04]  /*d200*/  BSSY B2, `(.L_x_1472) ;  /* 0x000002c000027945 */ /* 0x000fe80003800000 */
[----:B------:R-:W-:Y:S05]  /*d210*/  @P5 BRA `(.L_x_1473) ;  /* 0x0000000000a85947 */ /* 0x000fea0003800000 */
[----:B0123--:R-:W0:Y:S01]  /*d220*/  LDS.128 R4, [R60+0x14400] ;  /* 0x014400003c047984 */ /* 0x00fe220000000c00 */
        /* <DEDUP_REMOVED lines=41> */
.L_x_1473:
[----:B------:R-:W-:Y:S05]  /*d4c0*/  BSYNC B2 ;  /* 0x0000000000027941 */ /* 0x000fea0003800000 */
.L_x_1472:
[----:B------:R-:W-:Y:S05]  /*d4d0*/  @P6 BRA `(.L_x_1463) ;  /* 0x0000000000a86947 */ /* 0x000fea0003800000 */
[----:B01234-:R-:W0:Y:S01]  /*d4e0*/  LDS.128 R4, [R10+0x8000] ;  /* 0x008000000a047984 */ /* 0x01fe220000000c00 */
[----:B------:R-:W-:Y:S01]  /*d4f0*/  SHF.R.U32.HI R49, RZ, 0x10, R47 ;  /* 0x00000010ff317819 */ /* 0x000fe2000001162f */
[----:B------:R-:W-:Y:S01]  /*d500*/  HADD2.F32 R48, -RZ, R76.H0_H0 ;  /* 0x2000004cff307230 */ /* 0x000fe20000004100 */
[----:B------:R-:W-:Y:S01]  /*d510*/  SHF.R.U32.HI R51, RZ, 0x10, R45 ;  /* 0x00000010ff337819 */ /* 0x000fe2000001162d */
        /* <DEDUP_REMOVED lines=38> */
.L_x_1463:
[----:B------:R-:W-:Y:S05]  /*d780*/  BSYNC B1 ;  /* 0x0000000000017941 */ /* 0x000fea0003800000 */
.L_x_1462:
[----:B------:R-:W-:Y:S05]  /*d790*/  @P1 BRA `(.L_x_1474) ;  /* 0x00000044003c1947 */ /* 0x000fea0003800000 */
[----:B01234-:R-:W0:Y:S01]  /*d7a0*/  LDC R5, c[0x0][0x3d4] ;  /* 0x0000f500ff057b82 */ /* 0x01fe220000000800 */
[C---:B------:R-:W-:Y:S01]  /*d7b0*/  VIADD R6, R16.reuse, 0x20 ;  /* 0x0000002010067836 */ /* 0x040fe20000000000 */
[----:B------:R-:W-:Y:S01]  /*d7c0*/  BSSY B1, `(.L_x_1475) ;  /* 0x0000036000017945 */ /* 0x000fe20003800000 */
[C---:B------:R-:W-:Y:S02]  /*d7d0*/  VIADD R4, R16.reuse, 0x10 ;  /* 0x0000001010047836 */ /* 0x040fe40000000000 */
[C---:B------:R-:W-:Y:S01]  /*d7e0*/  VIADD R44, R16.reuse, 0x30 ;  /* 0x00000030102c7836 */ /* 0x040fe20000000000 */
[-C--:B0-----:R-:W-:Y:S02]  /*d7f0*/  ISETP.GE.AND P0, PT, R16, R5.reuse, PT ;  /* 0x000000051000720c */ /* 0x081fe40003f06270 */
[-C--:B------:R-:W-:Y:S01]  /*d800*/  ISETP.GE.AND P2, PT, R6, R5.reuse, PT ;  /* 0x000000050600720c */ /* 0x080fe20003f46270 */
[----:B------:R-:W-:Y:S01]  /*d810*/  VIADD R6, R16, 0x50 ;  /* 0x0000005010067836 */ /* 0x000fe20000000000 */
[----:B------:R-:W-:-:S02]  /*d820*/  ISETP.GE.AND P1, PT, R4, R5, PT ;  /* 0x000000050400720c */ /* 0x000fc40003f26270 */
[----:B------:R-:W-:Y:S02]  /*d830*/  IADD3 R4, R16, 0x40, RZ ;  /* 0x0000004010047810 */ /* 0x000fe40007ffe0ff */
[-C--:B------:R-:W-:Y:S02]  /*d840*/  ISETP.GE.AND P3, PT, R44, R5.reuse, PT ;  /* 0x000000052c00720c */ /* 0x080fe40003f66270 */
[-C--:B------:R-:W-:Y:S02]  /*d850*/  ISETP.GE.AND P4, PT, R4, R5.reuse, PT ;  /* 0x000000050400720c */ /* 0x080fe40003f86270 */
[----:B------:R-:W-:Y:S01]  /*d860*/  ISETP.GE.AND P5, PT, R6, R5, PT ;  /* 0x000000050600720c */ /* 0x000fe20003fa6270 */
[----:B------:R-:W-:-:S12]  /*d870*/  @P0 BRA `(.L_x_1476) ;  /* 0x0000000000a80947 */ /* 0x000fd80003800000 */
[----:B------:R-:W0:Y:S01]  /*d880*/  LDS.128 R4, [R60+0xe400] ;  /* 0x00e400003c047984 */ /* 0x000e220000000c00 */
[----:B------:R-:W-:Y:S01]  /*d890*/  SHF.R.U32.HI R45, RZ, 0x10, R41 ;  /* 0x00000010ff2d7819 */ /* 0x000fe20000011629 */
[----:B------:R-:W-:Y:S01]  /*d8a0*/  HADD2.F32 R44, -RZ, R73.H0_H0 ;  /* 0x20000049ff2c7230 */ /* 0x000fe20000004100 */
[--C-:B------:R-:W-:Y:S01]  /*d8b0*/  SHF.R.U32.HI R47, RZ, 0x10, R43.reuse ;  /* 0x00000010ff2f7819 */ /* 0x100fe2000001162b */
[--C-:B------:R-:W-:Y:S01]  /*d8c0*/  HADD2.F32 R46, -RZ, R74.reuse.H0_H0 ;  /* 0x2000004aff2e7230 */ /* 0x100fe20000004100 */
        /* <DEDUP_REMOVED lines=24> */
[C---:B------:R-:W-:Y:S01]  /*da50*/  FMUL.FTZ R45, R41.reuse, R74 ;  /* 0x0000004a292d7220 */ /* 0x040fe20000410000 */
[-C--:B------:R-:W-:Y:S01]  /*da60*/  FMUL.FTZ R47, R41, R73.reuse ;  /* 0x00000049292f7220 */ /* 0x080fe20000410000 */
        /* <DEDUP_REMOVED lines=11> */
.L_x_1476:
[----:B------:R-:W-:Y:S05]  /*db20*/  BSYNC B1 ;  /* 0x0000000000017941 */ /* 0x000fea0003800000 */
.L_x_1475:
[----:B------:R-:W-:Y:S04]  /*db30*/  BSSY B1, `(.L_x_1477) ;  /* 0x000002c000017945 */ /* 0x000fe80003800000 */
[----:B------:R-:W-:Y:S05]  /*db40*/  @P1 BRA `(.L_x_1478) ;  /* 0x0000000000a81947 */ /* 0x000fea0003800000 */
[----:B0-----:R-:W0:Y:S01]  /*db50*/  LDS.128 R4, [R10+0x2000] ;  /* 0x002000000a047984 */ /* 0x001e220000000c00 */
        /* <DEDUP_REMOVED lines=41> */
.L_x_1478:
[----:B------:R-:W-:Y:S05]  /*ddf0*/  BSYNC B1 ;  /* 0x0000000000017941 */ /* 0x000fea0003800000 */
.L_x_1477:
        /* <DEDUP_REMOVED lines=44> */
.L_x_1480:
[----:B------:R-:W-:Y:S05]  /*e0c0*/  BSYNC B1 ;  /* 0x0000000000017941 */ /* 0x000fea0003800000 */
.L_x_1479:
[----:B------:R-:W-:Y:S04]  /*e0d0*/  BSSY B1, `(.L_x_1481) ;  /* 0x000002c000017945 */ /* 0x000fe80003800000 */
[----:B------:R-:W-:Y:S05]  /*e0e0*/  @P3 BRA `(.L_x_1482) ;  /* 0x0000000000a83947 */ /* 0x000fea0003800000 */
[----:B012---:R-:W0:Y:S01]  /*e0f0*/  LDS.128 R4, [R10+0x6000] ;  /* 0x006000000a047984 */ /* 0x007e220000000c00 */
[----:B------:R-:W-:Y:S01]  /*e100*/  SHF.R.U32.HI R32, RZ, 0x10, R31 ;  /* 0x00000010ff207819 */ /* 0x000fe2000001161f */
[----:B------:R-:W-:Y:S01]  /*e110*/  HADD2.F32 R33, -RZ, R13.H0_H0 ;  /* 0x2000000dff217230 */ /* 0x000fe20000004100 */
[----:B------:R-:W-:Y:S02]  /*e120*/  SHF.R.U32.HI R34, RZ, 0x10, R29 ;  /* 0x00000010ff227819 */ /* 0x000fe4000001161d */
[----:B------:R-:W-:Y:S01]  /*e130*/  SHF.R.U64 R38, R30, 0x10, R31 ;  /* 0x000000101e267819 */ /* 0x000fe2000000121f */
[----:B------:R-:W-:Y:S01]  /*e140*/  HADD2.F32 R32, -RZ, R32.H0_H0 ;  /* 0x20000020ff207230 */ /* 0x000fe20000004100 */
[----:B------:R-:W-:Y:S01]  /*e150*/  SHF.R.U64 R37, R28, 0x10, R29 ;  /* 0x000000101c257819 */ /* 0x000fe2000000121d */
[----:B------:R-:W-:Y:S02]  /*e160*/  HADD2.F32 R34, -RZ, R34.H0_H0 ;  /* 0x20000022ff227230 */ /* 0x000fe40000004100 */
[----:B------:R-:W-:-:S02]  /*e170*/  HADD2.F32 R31, -RZ, R14.H0_H0 ;  /* 0x2000000eff1f7230 */ /* 0x000fc40000004100 */
        /* <DEDUP_REMOVED lines=8> */
[C---:B------:R-:W-:Y:S01]  /*e200*/  FFMA.FTZ R36, R29.reuse, R32, -R36 ;  /* 0x000000201d247223 */ /* 0x040fe20000010824 */
[----:B------:R-:W-:Y:S02]  /*e210*/  HADD2.F32 R28, -RZ, R6.H1_H1 ;  /* 0x30000006ff1c7230 */ /* 0x000fe40000004100 */
[----:B------:R-:W-:Y:S01]  /*e220*/  FFMA.FTZ R35, R29, R34, R35 ;  /* 0x000000221d237223 */ /* 0x000fe20000010023 */
[----:B------:R-:W-:Y:S02]  /*e230*/  HADD2.F32 R6, -RZ, R5.H0_H0 ;  /* 0x20000005ff067230 */ /* 0x000fe40000004100 */
[C---:B------:R-:W-:Y:S01]  /*e240*/  FMUL.FTZ R30, R4.reuse, R33 ;  /* 0x00000021041e7220 */ /* 0x040fe20000410000 */
[----:B------:R-:W-:Y:S01]  /*e250*/  FMUL.FTZ R32, R4, R31 ;  /* 0x0000001f04207220 */ /* 0x000fe20000410000 */
[----:B------:R-:W-:Y:S02]  /*e260*/  HADD2.F32 R29, -RZ, R13.H1_H1 ;  /* 0x3000000dff1d7230 */ /* 0x000fe40000004100 */
[----:B------:R-:W-:Y:S01]  /*e270*/  FMUL.FTZ R34, R28, R14 ;  /* 0x0000000e1c227220 */ /* 0x000fe20000410000 */
[----:B------:R-:W-:-:S02]  /*e280*/  HADD2.F32 R5, -RZ, R5.H1_H1 ;  /* 0x30000005ff057230 */ /* 0x000fc40000004100 */
[C---:B------:R-:W-:Y:S01]  /*e290*/  FFMA.FTZ R33, R7.reuse, R33, R32 ;  /* 0x0000002107217223 */ /* 0x040fe20000010020 */
[----:B------:R-:W-:Y:S02]  /*e2a0*/  HADD2.F32 R13, -RZ, R37.H0_H0 ;  /* 0x20000025ff0d7230 */ /* 0x000fe40000004100 */
[----:B------:R-:W-:Y:S01]  /*e2b0*/  FFMA.FTZ R30, R7, R31, -R30 ;  /* 0x0000001f071e7223 */ /* 0x000fe2000001081e */
[----:B------:R-:W-:Y:S02]  /*e2c0*/  HADD2.F32 R4, -RZ, R38.H0_H0 ;  /* 0x20000026ff047230 */ /* 0x000fe40000004100 */
[----:B------:R-:W-:Y:S01]  /*e2d0*/  FMUL.FTZ R32, R28, R29 ;  /* 0x0000001d1c207220 */ /* 0x000fe20000410000 */
[C---:B------:R-:W-:Y:S02]  /*e2e0*/  FMUL.FTZ R7, R5.reuse, R13 ;  /* 0x0000000d05077220 */ /* 0x040fe40000410000 */
        /* <DEDUP_REMOVED lines=10> */
.L_x_1482:
[----:B------:R-:W-:Y:S05]  /*e390*/  BSYNC B1 ;  /* 0x0000000000017941 */ /* 0x000fea0003800000 */
.L_x_1481:
[----:B------:R-:W-:Y:S04]  /*e3a0*/  BSSY B1, `(.L_x_1483) ;  /* 0x000002c000017945 */ /* 0x000fe80003800000 */
[----:B------:R-:W-:Y:S05]  /*e3b0*/  @P4 BRA `(.L_x_1484) ;  /* 0x0000000000a84947 */ /* 0x000fea0003800000 */
[----:B0123--:R-:W0:Y:S01]  /*e3c0*/  LDS.128 R4, [R60+0x16400] ;  /* 0x016400003c047984 */ /* 0x00fe220000000c00 */
[--C-:B------:R-:W-:Y:S02]  /*e3d0*/  SHF.R.U64 R32, R26, 0x10, R27.reuse ;  /* 0x000000101a207819 */ /* 0x100fe4000000121b */
[----:B------:R-:W-:Y:S01]  /*e3e0*/  SHF.R.U32.HI R26, RZ, 0x10, R27 ;  /* 0x00000010ff1a7819 */ /* 0x000fe2000001161b */
[----:B------:R-:W-:Y:S01]  /*e3f0*/  HADD2.F32 R27, -RZ, R11.H0_H0 ;  /* 0x2000000bff1b7230 */ /* 0x000fe20000004100 */
[--C-:B------:R-:W-:Y:S02]  /*e400*/  SHF.R.U32.HI R28, RZ, 0x10, R25.reuse ;  /* 0x00000010ff1c7819 */ /* 0x100fe40000011619 */
[----:B------:R-:W-:Y:S01]  /*e410*/  SHF.R.U64 R31, R24, 0x10, R25 ;  /* 0x00000010181f7819 */ /* 0x000fe20000001219 */
[----:B------:R-:W-:Y:S02]  /*e420*/  HADD2.F32 R26, -RZ, R26.H0_H0 ;  /* 0x2000001aff1a7230 */ /* 0x000fe40000004100 */
[----:B------:R-:W-:-:S02]  /*e430*/  HADD2.F32 R28, -RZ, R28.H0_H0 ;  /* 0x2000001cff1c7230 */ /* 0x000fc40000004100 */
[--C-:B------:R-:W-:Y:S02]  /*e440*/  HADD2.F32 R25, -RZ, R12.reuse.H0_H0 ;  /* 0x2000000cff197230 */ /* 0x100fe40000004100 */
[----:B------:R-:W-:Y:S02]  /*e450*/  HADD2.F32 R12, -RZ, R12.H1_H1 ;  /* 0x3000000cff0c7230 */ /* 0x000fe40000004100 */
[--C-:B0-----:R-:W-:Y:S02]  /*e460*/  HADD2.F32 R24, -RZ, R7.reuse.H1_H1 ;  /* 0x30000007ff187230 */ /* 0x101fe40000004100 */
[----:B------:R-:W-:Y:S02]  /*e470*/  HADD2.F32 R15, -RZ, R7.H0_H0 ;  /* 0x20000007ff0f7230 */ /* 0x000fe40000004100 */
[--C-:B------:R-:W-:Y:S02]  /*e480*/  HADD2.F32 R7, -RZ, R4.reuse.H0_H0 ;  /* 0x20000004ff077230 */ /* 0x100fe40000004100 */
[----:B------:R-:W-:Y:S01]  /*e490*/  FMUL.FTZ R30, R24, R28 ;  /* 0x0000001c181e7220 */ /* 0x000fe20000410000 */
[----:B------:R-:W-:-:S02]  /*e4a0*/  HADD2.F32 R4, -RZ, R4.H1_H1 ;  /* 0x30000004ff047230 */ /* 0x000fc40000004100 */
[-C--:B------:R-:W-:Y:S01]  /*e4b0*/  FMUL.FTZ R29, R24, R26.reuse ;  /* 0x0000001a181d7220 */ /* 0x080fe20000410000 */
[--C-:B------:R-:W-:Y:S02]  /*e4c0*/  HADD2.F32 R13, -RZ, R6.reuse.H0_H0 ;  /* 0x20000006ff0d7230 */ /* 0x100fe40000004100 */
[C---:B------:R-:W-:Y:S01]  /*e4d0*/  FFMA.FTZ R30, R15.reuse, R26, -R30 ;  /* 0x0000001a0f1e7223 */ /* 0x040fe2000001081e */
[----:B------:R-:W-:Y:S02]  /*e4e0*/  HADD2.F32 R14, -RZ, R6.H1_H1 ;  /* 0x30000006ff0e7230 */ /* 0x000fe40000004100 */
[----:B------:R-:W-:Y:S01]  /*e4f0*/  FFMA.FTZ R29, R15, R28, R29 ;  /* 0x0000001c0f1d7223 */ /* 0x000fe2000001001d */
[----:B------:R-:W-:Y:S02]  /*e500*/  HADD2.F32 R6, -RZ, R5.H0_H0 ;  /* 0x20000005ff067230 */ /* 0x000fe40000004100 */
[C---:B------:R-:W-:Y:S01]  /*e510*/  FMUL.FTZ R24, R4.reuse, R27 ;  /* 0x0000001b04187220 */ /* 0x040fe20000410000 */
[----:B------:R-:W-:Y:S01]  /*e520*/  FMUL.FTZ R26, R4, R25 ;  /* 0x00000019041a7220 */ /* 0x000fe20000410000 */
[----:B------:R-:W-:-:S02]  /*e530*/  HADD2.F32 R15, -RZ, R11.H1_H1 ;  /* 0x3000000bff0f7230 */ /* 0x000fc40000004100 */
[C---:B------:R-:W-:Y:S01]  /*e540*/  FMUL.FTZ R28, R14.reuse, R12 ;  /* 0x0000000c0e1c7220 */ /* 0x040fe20000410000 */
[----:B------:R-:W-:Y:S02]  /*e550*/  HADD2.F32 R5, -RZ, R5.H1_H1 ;  /* 0x30000005ff057230 */ /* 0x000fe40000004100 */
[C---:B------:R-:W-:Y:S01]  /*e560*/  FFMA.FTZ R27, R7.reuse, R27, R26 ;  /* 0x0000001b071b7223 */ /* 0x040fe2000001001a */
[----:B------:R-:W-:Y:S02]  /*e570*/  HADD2.F32 R11, -RZ, R31.H0_H0 ;  /* 0x2000001fff0b7230 */ /* 0x000fe40000004100 */
[----:B------:R-:W-:Y:S01]  /*e580*/  FFMA.FTZ R24, R7, R25, -R24 ;  /* 0x0000001907187223 */ /* 0x000fe20000010818 */
[----:B------:R-:W-:Y:S02]  /*e590*/  HADD2.F32 R4, -RZ, R32.H0_H0 ;  /* 0x20000020ff047230 */ /* 0x000fe40000004100 */
[----:B------:R-:W-:Y:S01]  /*e5a0*/  FMUL.FTZ R26, R14, R15 ;  /* 0x0000000f0e1a7220 */ /* 0x000fe20000410000 */
[----:B------:R-:W-:-:S02]  /*e5b0*/  FMUL.FTZ R7, R5, R11 ;  /* 0x0000000b05077220 */ /* 0x000fc40000410000 */
[----:B------:R-:W-:Y:S01]  /*e5c0*/  FMUL.FTZ R14, R5, R4 ;  /* 0x00000004050e7220 */ /* 0x000fe20000410000 */
[C---:B------:R-:W-:Y:S01]  /*e5d0*/  FFMA.FTZ R26, R13.reuse, R12, -R26 ;  /* 0x0000000c0d1a7223 */ /* 0x040fe2000001081a */
[----:B------:R-:W-:Y:S01]  /*e5e0*/  FFMA.FTZ R13, R13, R15, R28 ;  /* 0x0000000f0d0d7223 */ /* 0x000fe2000001001c */
[C---:B------:R-:W-:Y:S01]  /*e5f0*/  FFMA.FTZ R5, R6.reuse, R4, -R7 ;  /* 0x0000000406057223 */ /* 0x040fe20000010807 */
[----:B------:R-:W-:Y:S01]  /*e600*/  FFMA.FTZ R14, R6, R11, R14 ;  /* 0x0000000b060e7223 */ /* 0x000fe2000001000e */
[----:B------:R-:W-:Y:S02]  /*e610*/  F2FP.F16.F32.PACK_AB R7, R29, R30 ;  /* 0x0000001e1d07723e */ /* 0x000fe400000000ff */
[----:B------:R-:W-:Y:S02]  /*e620*/  F2FP.F16.F32.PACK_AB R6, R13, R26 ;  /* 0x0000001a0d06723e */ /* 0x000fe400000000ff */
[----:B------:R-:W-:Y:S02]  /*e630*/  F2FP.F16.F32.PACK_AB R4, R27, R24 ;  /* 0x000000181b04723e */ /* 0x000fe400000000ff */
[----:B------:R-:W-:-:S05]  /*e640*/  F2FP.F16.F32.PACK_AB R5, R14, R5 ;  /* 0x000000050e05723e */ /* 0x000fca00000000ff */
[----:B------:R4:W-:Y:S02]  /*e650*/  STS.128 [R60+0x16400], R4 ;  /* 0x016400043c007388 */ /* 0x0009e40000000c00 */
.L_x_1484:
[----:B------:R-:W-:Y:S05]  /*e660*/  BSYNC B1 ;  /* 0x0000000000017941 */ /* 0x000fea0003800000 */
.L_x_1483:
[----:B------:R-:W-:Y:S05]  /*e670*/  @P5 BRA `(.L_x_1474) ;  /* 0x0000003400845947 */ /* 0x000fea0003800000 */
[----:B01234-:R-:W0:Y:S01]  /*e680*/  LDS.128 R4, [R10+0xa000] ;  /* 0x00a000000a047984 */ /* 0x01fe220000000c00 */
[----:B------:R-:W-:Y:S01]  /*e690*/  SHF.R.U64 R26, R20, 0x10, R21 ;  /* 0x00000010141a7819 */ /* 0x000fe20000001215 */
[--C-:B------:R-:W-:Y:S01]  /*e6a0*/  HADD2.F32 R13, -RZ, R3.reuse.H0_H0 ;  /* 0x20000003ff0d7230 */ /* 0x100fe20000004100 */
[----:B------:R-:W-:Y:S01]  /*e6b0*/  SHF.R.U32.HI R20, RZ, 0x10, R9 ;  /* 0x00000010ff147819 */ /* 0x000fe20000011609 */
[----:B------:R-:W-:Y:S01]  /*e6c0*/  HADD2.F32 R15, -RZ, R0.H0_H0 ;  /* 0x20000000ff0f7230 */ /* 0x000fe20000004100 */
[----:B------:R-:W-:Y:S01]  /*e6d0*/  SHF.R.U32.HI R14, RZ, 0x10, R21 ;  /* 0x00000010ff0e7819 */ /* 0x000fe20000011615 */
[----:B------:R-:W-:Y:S01]  /*e6e0*/  HADD2.F32 R3, -RZ, R3.H1_H1 ;  /* 0x30000003ff037230 */ /* 0x000fe20000004100 */
        /* <DEDUP_REMOVED lines=12> */
[C---:B------:R-:W-:Y:S01]  /*e7b0*/  FMUL.FTZ R12, R4.reuse, R15 ;  /* 0x0000000f040c7220 */ /* 0x040fe20000410000 */
[--C-:B------:R-:W-:Y:S02]  /*e7c0*/  HADD2.F32 R6, -RZ, R5.reuse.H0_H0 ;  /* 0x20000005ff067230 */ /* 0x100fe40000004100 */
[----:B------:R-:W-:Y:S01]  /*e7d0*/  FFMA.FTZ R21, R11, R20, R21 ;  /* 0x000000140b157223 */ /* 0x000fe20000010015 */
[-C--:B------:R-:W-:Y:S01]  /*e7e0*/  FMUL.FTZ R14, R4, R13.reuse ;  /* 0x0000000d040e7220 */ /* 0x080fe20000410000 */
[----:B------:R-:W-:Y:S02]  /*e7f0*/  HADD2.F32 R5, -RZ, R5.H1_H1 ;  /* 0x30000005ff057230 */ /* 0x000fe40000004100 */
        /* <DEDUP_REMOVED lines=8> */
[C---:B------:R-:W-:Y:S01]  /*e880*/  FFMA.FTZ R14, R8.reuse, R11, R14 ;  /* 0x0000000b080e7223 */ /* 0x040fe2000001000e */
[-C--:B------:R-:W-:Y:S01]  /*e890*/  FMUL.FTZ R9, R5, R0.reuse ;  /* 0x0000000005097220 */ /* 0x080fe20000410000 */
[----:B------:R-:W-:Y:S01]  /*e8a0*/  FFMA.FTZ R13, R8, R3, -R13 ;  /* 0x00000003080d7223 */ /* 0x000fe2000001080d */
[C---:B------:R-:W-:Y:S01]  /*e8b0*/  FFMA.FTZ R5, R6.reuse, R0, -R7 ;  /* 0x0000000006057223 */ /* 0x040fe20000010807 */
[----:B------:R-:W-:Y:S01]  /*e8c0*/  F2FP.F16.F32.PACK_AB R7, R21, R24 ;  /* 0x000000181507723e */ /* 0x000fe200000000ff */
[----:B------:R-:W-:Y:S01]  /*e8d0*/  FFMA.FTZ R0, R6, R4, R9 ;  /* 0x0000000406007223 */ /* 0x000fe20000010009 */
[----:B------:R-:W-:-:S02]  /*e8e0*/  F2FP.F16.F32.PACK_AB R4, R15, R12 ;  /* 0x0000000c0f04723e */ /* 0x000fc400000000ff */
[----:B------:R-:W-:Y:S02]  /*e8f0*/  F2FP.F16.F32.PACK_AB R6, R14, R13 ;  /* 0x0000000d0e06723e */ /* 0x000fe400000000ff */
[----:B------:R-:W-:-:S05]  /*e900*/  F2FP.F16.F32.PACK_AB R5, R0, R5 ;  /* 0x000000050005723e */ /* 0x000fca00000000ff */
[----:B------:R0:W-:Y:S01]  /*e910*/  STS.128 [R10+0xa000], R4 ;  /* 0x00a000040a007388 */ /* 0x0001e20000000c00 */
[----:B------:R-:W-:Y:S05]  /*e920*/  BRA `(.L_x_1474) ;  /* 0x0000003000d87947 */ /* 0x000fea0003800000 */
.L_x_1447:
[----:B------:R-:W0:Y:S01]  /*e930*/  LDC R75, c[0x0][0x428] ;  /* 0x00010a00ff4b7b82 */ /* 0x000e220000000800 */
[-C--:B------:R-:W-:Y:S01]  /*e940*/  ISETP.GE.AND P0, PT, R162, R8.reuse, PT ;  /* 0x00000008a200720c */ /* 0x080fe20003f06270 */
[----:B------:R-:W-:Y:S01]  /*e950*/  BSSY B1, `(.L_x_1485) ;  /* 0x000003f000017945 */ /* 0x000fe20003800000 */
[----:B------:R-:W-:Y:S01]  /*e960*/  ISETP.GE.AND P1, PT, R185, R8, PT ;  /* 0x00000008b900720c */ /* 0x000fe20003f26270 */
[----:B------:R-:W-:Y:S01]  /*e970*/  IMAD.MOV.U32 R9, RZ, RZ, R61 ;  /* 0x000000ffff097224 */ /* 0x000fe200078e003d */
[----:B------:R-:W-:Y:S01]  /*e980*/  CS2R R40, SRZ ;  /* 0x0000000000287805 */ /* 0x000fe2000001ff00 */
[----:B------:R-:W-:Y:S01]  /*e990*/  IMAD.MOV.U32 R8, RZ, RZ, R74 ;  /* 0x000000ffff087224 */ /* 0x000fe200078e004a */
[----:B------:R-:W-:Y:S01]  /*e9a0*/  CS2R R4, SRZ ;  /* 0x0000000000047805 */ /* 0x000fe2000001ff00 */
[----:B------:R-:W-:Y:S01]  /*e9b0*/  IMAD.MOV.U32 R10, RZ, RZ, R72 ;  /* 0x000000ffff0a7224 */ /* 0x000fe200078e0048 */
[----:B------:R-:W-:Y:S01]  /*e9c0*/  CS2R R6, SRZ ;  /* 0x0000000000067805 */ /* 0x000fe2000001ff00 */
[----:B------:R-:W-:Y:S01]  /*e9d0*/  IMAD.MOV.U32 R11, RZ, RZ, R79 ;  /* 0x000000ffff0b7224 */ /* 0x000fe200078e004f */
        /* <DEDUP_REMOVED lines=20> */
[----:B0-----:R-:W-:Y:S06]  /*eb20*/  @P0 BRA `(.L_x_1486) ;  /* 0x0000000000840947 */ /* 0x001fec0003800000 */
[----:B------:R-:W-:Y:S01]  /*eb30*/  IADD3 R0, P3, R89, R70, RZ ;  /* 0x0000004659007210 */ /* 0x000fe20007f7e0ff */
[----:B------:R-:W-:Y:S01]  /*eb40*/  ULDC.64 UR4, c[0x0][0x3c8] ;  /* 0x0000f20000047ab9 */ /* 0x000fe20000000a00 */
[----:B------:R-:W-:Y:S01]  /*eb50*/  IADD3 R4, P2, R86, R71, RZ ;  /* 0x0000004756047210 */ /* 0x000fe20007f5e0ff */
[----:B------:R-:W-:Y:S01]  /*eb60*/  ULDC.64 UR6, c[0x0][0x3e0] ;  /* 0x0000f80000067ab9 */ /* 0x000fe20000000a00 */
[----:B------:R-:W-:Y:S01]  /*eb70*/  CS2R R32, SRZ ;  /* 0x0000000000207805 */ /* 0x000fe2000001ff00 */
[----:B------:R-:W-:Y:S01]  /*eb80*/  IMAD.X R3, R87, 0x1, R82, P3 ;  /* 0x0000000157037824 */ /* 0x000fe200018e0652 */
[----:B------:R-:W-:Y:S02]  /*eb90*/  IADD3.X R5, R84, R85, RZ, P2, !PT ;  /* 0x0000005554057210 */ /* 0x000fe400017fe4ff */
[----:B------:R-:W-:Y:S02]  /*eba0*/  CS2R R34, SRZ ;  /* 0x0000000000227805 */ /* 0x000fe4000001ff00 */
[----:B------:R-:W-:Y:S01]  /*ebb0*/  LEA R20, P2, R4, UR4, 0x1 ;  /* 0x0000000404147c11 */ /* 0x000fe2000f8408ff */
[----:B------:R-:W-:Y:S01]  /*ebc0*/  ULDC UR4, c[0x0][0x3d4] ;  /* 0x0000f50000047ab9 */ /* 0x000fe20000000800 */
[----:B------:R-:W-:-:S02]  /*ebd0*/  LEA R66, P3, R0, UR6, 0x1 ;  /* 0x0000000600427c11 */ /* 0x000fc4000f8608ff */
[----:B------:R-:W-:Y:S02]  /*ebe0*/  CS2R R36, SRZ ;  /* 0x0000000000247805 */ /* 0x000fe4000001ff00 */
[----:B------:R-:W-:Y:S02]  /*ebf0*/  LEA.HI.X R21, R4, UR5, R5, 0x1, P2 ;  /* 0x0000000504157c11 */ /* 0x000fe400090f0c05 */
[----:B------:R-:W-:Y:S02]  /*ec00*/  CS2R R38, SRZ ;  /* 0x0000000000267805 */ /* 0x000fe4000001ff00 */
[----:B------:R-:W-:Y:S02]  /*ec10*/  LEA.HI.X R67, R0, UR7, R3, 0x1, P3 ;  /* 0x0000000700437c11 */ /* 0x000fe400098f0c03 */
[----:B------:R-:W-:Y:S02]  /*ec20*/  CS2R R60, SRZ ;  /* 0x00000000003c7805 */ /* 0x000fe4000001ff00 */
[----:B------:R-:W-:-:S02]  /*ec30*/  ISETP.GE.AND P2, PT, R22, UR4, PT ;  /* 0x0000000416007c0c */ /* 0x000fc4000bf46270 */
[----:B------:R-:W-:Y:S02]  /*ec40*/  CS2R R62, SRZ ;  /* 0x00000000003e7805 */ /* 0x000fe4000001ff00 */
[----:B------:R-:W-:Y:S02]  /*ec50*/  ISETP.GE.AND P3, PT, R165, UR4, PT ;  /* 0x00000004a5007c0c */ /* 0x000fe4000bf66270 */
[----:B------:R-:W-:Y:S02]  /*ec60*/  CS2R R4, SRZ ;  /* 0x0000000000047805 */ /* 0x000fe4000001ff00 */
[----:B------:R-:W-:Y:S02]  /*ec70*/  ISETP.GE.AND P4, PT, R166, UR4, PT ;  /* 0x00000004a6007c0c */ /* 0x000fe4000bf86270 */
[----:B------:R-:W-:Y:S02]  /*ec80*/  CS2R R6, SRZ ;  /* 0x0000000000067805 */ /* 0x000fe4000001ff00 */
[----:B------:R-:W-:-:S02]  /*ec90*/  CS2R R24, SRZ ;  /* 0x0000000000187805 */ /* 0x000fc4000001ff00 */
[----:B------:R-:W-:Y:S02]  /*eca0*/  CS2R R26, SRZ ;  /* 0x00000000001a7805 */ /* 0x000fe4000001ff00 */
[----:B------:R-:W-:Y:S02]  /*ecb0*/  CS2R R28, SRZ ;  /* 0x00000000001c7805 */ /* 0x000fe4000001ff00 */
[----:B------:R-:W-:Y:S01]  /*ecc0*/  CS2R R30, SRZ ;  /* 0x00000000001e7805 */ /* 0x000fe2000001ff00 */
[----:B------:R-:W-:Y:S02]  /*ecd0*/  ULDC.64 UR8, c[0x0][0x208] ;  /* 0x0000820000087ab9 */ /* 0x000fe40000000a00 */
[----:B------:R0:W5:Y:S04]  /*ece0*/  @!P2 LDG.E.128 R32, desc[UR8][R20.64] ;  /* 0x000000081420a981 */ /* 0x000168000c1e1d00 */
[----:B------:R0:W5:Y:S04]  /*ecf0*/  @!P3 LDG.E.128 R36, desc[UR8][R20.64+0x40] ;  /* 0x000040081424b981 */ /* 0x000168000c1e1d00 */
[----:B------:R0:W5:Y:S04]  /*ed00*/  @!P4 LDG.E.128 R60, desc[UR8][R20.64+0x80] ;  /* 0x00008008143cc981 */ /* 0x000168000c1e1d00 */
[----:B------:R0:W5:Y:S04]  /*ed10*/  @!P2 LDG.E.128 R4, desc[UR8][R66.64] ;  /* 0x000000084204a981 */ /* 0x000168000c1e1d00 */
[----:B------:R0:W5:Y:S04]  /*ed20*/  @!P3 LDG.E.128 R24, desc[UR8][R66.64+0x40] ;  /* 0x000040084218b981 */ /* 0x000168000c1e1d00 */
[----:B------:R0:W5:Y:S02]  /*ed30*/  @!P4 LDG.E.128 R28, desc[UR8][R66.64+0x80] ;  /* 0x00008008421cc981 */ /* 0x000164000c1e1d00 */
.L_x_1486:
[----:B------:R-:W-:Y:S05]  /*ed40*/  BSYNC B1 ;  /* 0x0000000000017941 */ /* 0x000fea0003800000 */
.L_x_1485:
[----:B------:R-:W-:Y:S01]  /*ed50*/  BSSY B1, `(.L_x_1487) ;  /* 0x0000027000017945 */ /* 0x000fe20003800000 */
[----:B-----5:R-:W-:Y:S01]  /*ed60*/  IMAD.MOV.U32 R72, RZ, RZ, R4 ;  /* 0x000000ffff487224 */ /* 0x020fe200078e0004 */
[----:B0-----:R-:W-:Y:S01]  /*ed70*/  CS2R R66, SRZ ;  /* 0x0000000000427805 */ /* 0x001fe2000001ff00 */
[----:B------:R-:W-:Y:S02]  /*ed80*/  IMAD.MOV.U32 R73, RZ, RZ, R5 ;  /* 0x000000ffff497224 */ /* 0x000fe400078e0005 */
[----:B------:R-:W-:Y:S01]  /*ed90*/  IMAD.MOV.U32 R74, RZ, RZ, R6 ;  /* 0x000000ffff4a7224 */ /* 0x000fe200078e0006 */
[----:B------:R-:W-:Y:S06]  /*eda0*/  @P1 BRA `(.L_x_1488) ;  /* 0x0000000000841947 */ /* 0x000fec0003800000 */
[----:B------:R-:W-:Y:S01]  /*edb0*/  IADD3 R78, P2, P3, R71, R78, R86 ;  /* 0x0000004e474e7210 */ /* 0x000fe20007b5e056 */
[----:B------:R-:W-:Y:S01]  /*edc0*/  ULDC.64 UR4, c[0x0][0x3c8] ;  /* 0x0000f20000047ab9 */ /* 0x000fe20000000a00 */
[----:B------:R-:W-:Y:S01]  /*edd0*/  IADD3 R77, P4, P5, R70, R77, R89 ;  /* 0x0000004d464d7210 */ /* 0x000fe20007d9e059 */
[----:B------:R-:W-:Y:S01]  /*ede0*/  ULDC.64 UR6, c[0x0][0x3e0] ;  /* 0x0000f80000067ab9 */ /* 0x000fe20000000a00 */
[----:B------:R-:W-:Y:S02]  /*edf0*/  IADD3.X R3, R85, R76, R84, P2, P3 ;  /* 0x0000004c55037210 */ /* 0x000fe400017e6454 */
[----:B------:R-:W-:Y:S02]  /*ee00*/  CS2R R52, SRZ ;  /* 0x0000000000347805 */ /* 0x000fe4000001ff00 */
[----:B------:R-:W-:Y:S01]  /*ee10*/  LEA R20, P2, R78, UR4, 0x1 ;  /* 0x000000044e147c11 */ /* 0x000fe2000f8408ff */
[----:B------:R-:W-:Y:S01]  /*ee20*/  ULDC UR4, c[0x0][0x3d4] ;  /* 0x0000f50000047ab9 */ /* 0x000fe20000000800 */
[----:B------:R-:W-:-:S02]  /*ee30*/  IADD3.X R0, R82, R69, R87, P4, P5 ;  /* 0x0000004552007210 */ /* 0x000fc400027ea457 */
[----:B------:R-:W-:Y:S02]  /*ee40*/  CS2R R54, SRZ ;  /* 0x0000000000367805 */ /* 0x000fe4000001ff00 */
[C---:B------:R-:W-:Y:S02]  /*ee50*/  LEA R70, P3, R77.reuse, UR6, 0x1 ;  /* 0x000000064d467c11 */ /* 0x040fe4000f8608ff */
[----:B------:R-:W-:Y:S02]  /*ee60*/  CS2R R56, SRZ ;  /* 0x0000000000387805 */ /* 0x000fe4000001ff00 */
[----:B------:R-:W-:Y:S02]  /*ee70*/  LEA.HI.X R21, R78, UR5, R3, 0x1, P2 ;  /* 0x000000054e157c11 */ /* 0x000fe400090f0c03 */
[----:B------:R-:W-:Y:S02]  /*ee80*/  CS2R R58, SRZ ;  /* 0x00000000003a7805 */ /* 0x000fe4000001ff00 */
[----:B------:R-:W-:-:S02]  /*ee90*/  LEA.HI.X R71, R77, UR7, R0, 0x1, P3 ;  /* 0x000000074d477c11 */ /* 0x000fc400098f0c00 */
        /* <DEDUP_REMOVED lines=18> */
.L_x_1488:
[----:B------:R-:W-:Y:S05]  /*efc0*/  BSYNC B1 ;  /* 0x0000000000017941 */ /* 0x000fea0003800000 */
.L_x_1487:
[----:B------:R-:W-:Y:S01]  /*efd0*/  IMAD.MOV.U32 R0, RZ, RZ, R7 ;  /* 0x000000ffff007224 */ /* 0x000fe200078e0007 */
[----:B------:R-:W-:Y:S01]  /*efe0*/  MOV R3, R24 ;  /* 0x0000001800037202 */ /* 0x000fe20000000f00 */
[----:B0-----:R-:W-:Y:S01]  /*eff0*/  IMAD.MOV.U32 R20, RZ, RZ, R25 ;  /* 0x000000ffff147224 */ /* 0x001fe200078e0019 */
[----:B------:R-:W-:Y:S01]  /*f000*/  ISETP.NE.AND P2, PT, R75, 0x1, PT ;  /* 0x000000014b00780c */ /* 0x000fe20003f45270 */
        /* <DEDUP_REMOVED lines=11> */
[----:B------:R-:W-:Y:S01]  /*f0c0*/  MOV R3, R30 ;  /* 0x0000001e00037202 */ /* 0x000fe20000000f00 */
[----:B------:R-:W0:Y:S01]  /*f0d0*/  @P2 LDC R21, c[0x0][0x430] ;  /* 0x00010c00ff152b82 */ /* 0x000e220000000800 */
[----:B------:R-:W-:Y:S01]  /*f0e0*/  PRMT R89, R89, 0x5410, R74 ;  /* 0x0000541059597816 */ /* 0x000fe2000000004a */
[----:B-----5:R-:W-:Y:S01]  /*f0f0*/  IMAD.MOV.U32 R72, RZ, RZ, R43 ;  /* 0x000000ffff487224 */ /* 0x020fe200078e002b */
[----:B------:R-:W-:Y:S01]  /*f100*/  PRMT R75, R0, 0x5410, R20 ;  /* 0x00005410004b7816 */ /* 0x000fe20000000014 */
[----:B------:R-:W-:Y:S01]  /*f110*/  IMAD.MOV.U32 R20, RZ, RZ, R32 ;  /* 0x000000ffff147224 */ /* 0x000fe200078e0020 */
[----:B------:R-:W-:Y:S01]  /*f120*/  PRMT R76, R3, 0x7610, R76 ;  /* 0x00007610034c7816 */ /* 0x000fe2000000004c */
[----:B------:R-:W-:Y:S01]  /*f130*/  IMAD.MOV.U32 R3, RZ, RZ, R31 ;  /* 0x000000ffff037224 */ /* 0x000fe200078e001f */
[----:B------:R-:W-:Y:S01]  /*f140*/  PRMT R91, R91, 0x5410, R69 ;  /* 0x000054105b5b7816 */ /* 0x000fe20000000045 */
[----:B------:R-:W1:Y:S01]  /*f150*/  @P2 LDC R0, c[0x0][0x42c] ;  /* 0x00010b00ff002b82 */ /* 0x000e620000000800 */
[----:B------:R-:W-:Y:S01]  /*f160*/  PRMT R90, R20, 0x7610, R90 ;  /* 0x00007610145a7816 */ /* 0x000fe2000000005a */
[----:B------:R-:W-:Y:S01]  /*f170*/  IMAD.MOV.U32 R20, RZ, RZ, R35 ;  /* 0x000000ffff147224 */ /* 0x000fe200078e0023 */
[----:B------:R-:W-:Y:S01]  /*f180*/  PRMT R76, R76, 0x5410, R3 ;  /* 0x000054104c4c7816 */ /* 0x000fe20000000003 */
[----:B------:R-:W-:Y:S01]  /*f190*/  IMAD.MOV.U32 R3, RZ, RZ, R34 ;  /* 0x000000ffff037224 */ /* 0x000fe200078e0022 */
[----:B------:R-:W-:Y:S01]  /*f1a0*/  MOV R69, R36 ;  /* 0x0000002400457202 */ /* 0x000fe20000000f00 */
[----:B------:R-:W-:Y:S01]  /*f1b0*/  ULDC.64 UR4, c[0x0][0x3c8] ;  /* 0x0000f20000047ab9 */ /* 0x000fe20000000a00 */
[----:B------:R-:W-:Y:S01]  /*f1c0*/  PRMT R88, R88, 0x5410, R20 ;  /* 0x0000541058587816 */ /* 0x000fe20000000014 */
[----:B------:R-:W-:Y:S01]  /*f1d0*/  IMAD.MOV.U32 R20, RZ, RZ, R37 ;  /* 0x000000ffff147224 */ /* 0x000fe200078e0025 */
[----:B------:R-:W-:Y:S01]  /*f1e0*/  PRMT R89, R3, 0x7610, R89 ;  /* 0x0000761003597816 */ /* 0x000fe20000000059 */
[----:B------:R-:W-:Y:S01]  /*f1f0*/  IMAD R3, R169, 0x80, R162 ;  /* 0x00000080a9037824 */ /* 0x000fe200078e02a2 */
[----:B------:R-:W-:Y:S01]  /*f200*/  PRMT R83, R69, 0x7610, R83 ;  /* 0x0000761045537816 */ /* 0x000fe20000000053 */
[----:B------:R-:W-:Y:S01]  /*f210*/  IMAD.MOV.U32 R69, RZ, RZ, R38 ;  /* 0x000000ffff457224 */ /* 0x000fe200078e0026 */
[----:B------:R-:W-:Y:S01]  /*f220*/  ULDC.64 UR6, c[0x0][0x3e0] ;  /* 0x0000f80000067ab9 */ /* 0x000fe20000000a00 */
[----:B------:R-:W-:Y:S01]  /*f230*/  IMAD R3, R188, 0x40, R3 ;  /* 0x00000040bc037824 */ /* 0x000fe200078e0203 */
[----:B------:R-:W-:-:S02]  /*f240*/  PRMT R83, R83, 0x5410, R20 ;  /* 0x0000541053537816 */ /* 0x000fc40000000014 */
[----:B------:R-:W-:Y:S02]  /*f250*/  MOV R20, R60 ;  /* 0x0000003c00147202 */ /* 0x000fe40000000f00 */
[----:B------:R-:W-:Y:S01]  /*f260*/  PRMT R84, R69, 0x5410, R70 ;  /* 0x0000541045547816 */ /* 0x000fe20000000046 */
[----:B------:R-:W-:Y:S01]  /*f270*/  IMAD.MOV.U32 R69, RZ, RZ, R62 ;  /* 0x000000ffff457224 */ /* 0x000fe200078e003e */
[----:B------:R-:W-:Y:S01]  /*f280*/  PRMT R77, R20, 0x7610, R77 ;  /* 0x00007610144d7816 */ /* 0x000fe2000000004d */
[----:B------:R-:W-:Y:S02]  /*f290*/  IMAD.MOV.U32 R20, RZ, RZ, R61 ;  /* 0x000000ffff147224 */ /* 0x000fe400078e003d */
[----:B-1----:R-:W-:-:S03]  /*f2a0*/  @P2 IMAD.HI.U32 R0, R3, R0, RZ ;  /* 0x0000000003002227 */ /* 0x002fc600078e00ff */
[----:B------:R-:W-:Y:S01]  /*f2b0*/  PRMT R77, R77, 0x5410, R20 ;  /* 0x000054104d4d7816 */ /* 0x000fe20000000014 */
[----:B------:R-:W-:Y:S01]  /*f2c0*/  IMAD.MOV.U32 R70, RZ, RZ, R63 ;  /* 0x000000ffff467224 */ /* 0x000fe200078e003f */
[----:B0-----:R-:W-:Y:S01]  /*f2d0*/  @P2 SHF.R.U32.HI R3, RZ, R21, R0 ;  /* 0x00000015ff032219 */ /* 0x001fe20000011600 */
[----:B------:R-:W-:Y:S02]  /*f2e0*/  IMAD.MOV.U32 R0, RZ, RZ, R40 ;  /* 0x000000ffff007224 */ /* 0x000fe400078e0028 */
[----:B------:R-:W-:Y:S01]  /*f2f0*/  IMAD.MOV.U32 R20, RZ, RZ, R41 ;  /* 0x000000ffff147224 */ /* 0x000fe200078e0029 */
[----:B------:R-:W-:Y:S01]  /*f300*/  PRMT R78, R69, 0x5410, R70 ;  /* 0x00005410454e7816 */ /* 0x000fe20000000046 */
[----:B------:R-:W-:Y:S01]  /*f310*/  IMAD.WIDE.U32 R10, R3, R12, R10 ;  /* 0x0000000c030a7225 */ /* 0x000fe200078e000a */
[----:B------:R-:W-:Y:S02]  /*f320*/  SHF.R.S32.HI R21, RZ, 0x1f, R3 ;  /* 0x0000001fff157819 */ /* 0x000fe40000011403 */
[----:B------:R-:W-:-:S02]  /*f330*/  MOV R69, R42 ;  /* 0x0000002a00457202 */ /* 0x000fc40000000f00 */
[----:B------:R-:W-:Y:S01]  /*f340*/  PRMT R70, R0, 0x5410, R20 ;  /* 0x0000541000467816 */ /* 0x000fe20000000014 */
[----:B------:R-:W-:Y:S01]  /*f350*/  IMAD R0, R21, R14, RZ ;  /* 0x0000000e15007224 */ /* 0x000fe200078e02ff */
[----:B------:R-:W-:Y:S01]  /*f360*/  PRMT R71, R69, 0x5410, R72 ;  /* 0x0000541045477816 */ /* 0x000fe20000000048 */
[----:B------:R-:W-:Y:S02]  /*f370*/  IMAD R72, R21, R12, RZ ;  /* 0x0000000c15487224 */ /* 0x000fe400078e02ff */
[----:B------:R-:W-:-:S04]  /*f380*/  IMAD.WIDE.U32 R20, R3, R14, R8 ;  /* 0x0000000e03147225 */ /* 0x000fc800078e0008 */
[C---:B------:R-:W-:Y:S01]  /*f390*/  IMAD R9, R3.reuse, R15, R0 ;  /* 0x0000000f03097224 */ /* 0x040fe200078e0200 */
[----:B------:R-:W-:Y:S01]  /*f3a0*/  LEA R8, P2, R20, UR4, 0x1 ;  /* 0x0000000414087c11 */ /* 0x000fe2000f8408ff */
[----:B------:R-:W-:Y:S01]  /*f3b0*/  IMAD R3, R3, R13, R72 ;  /* 0x0000000d03037224 */ /* 0x000fe200078e0248 */
[----:B------:R-:W-:Y:S01]  /*f3c0*/  LEA R0, P3, R10, UR6, 0x1 ;  /* 0x000000060a007c11 */ /* 0x000fe2000f8608ff */
[----:B------:R-:W-:Y:S01]  /*f3d0*/  IMAD.IADD R9, R21, 0x1, R9 ;  /* 0x0000000115097824 */ /* 0x000fe200078e0209 */
[----:B------:R-:W-:Y:S01]  /*f3e0*/  UMOV UR4, 0xffffffff ;  /* 0xffffffff00047882 */ /* 0x000fe20000000000 */
[----:B------:R-:W-:Y:S02]  /*f3f0*/  IMAD.IADD R3, R11, 0x1, R3 ;  /* 0x000000010b037824 */ /* 0x000fe400078e0203 */
[----:B------:R-:W-:Y:S01]  /*f400*/  IMAD.MOV.U32 R12, RZ, RZ, R44 ;  /* 0x000000ffff0c7224 */ /* 0x000fe200078e002c */
[----:B------:R-:W-:Y:S01]  /*f410*/  LEA.HI.X R9, R20, UR5, R9, 0x1, P2 ;  /* 0x0000000514097c11 */ /* 0x000fe200090f0c09 */
[----:B------:R-:W-:Y:S01]  /*f420*/  IMAD.MOV.U32 R13, RZ, RZ, R45 ;  /* 0x000000ffff0d7224 */ /* 0x000fe200078e002d */
[----:B------:R-:W-:-:S02]  /*f430*/  LEA.HI.X R3, R10, UR7, R3, 0x1, P3 ;  /* 0x000000070a037c11 */ /* 0x000fc400098f0c03 */
[----:B------:R-:W-:Y:S02]  /*f440*/  LEA.HI R10, R184, R184, RZ, 0x1 ;  /* 0x000000b8b80a7211 */ /* 0x000fe400078f08ff */
[----:B------:R-:W-:Y:S01]  /*f450*/  PRMT R69, R12, 0x5410, R13 ;  /* 0x000054100c457816 */ /* 0x000fe2000000000d */
[----:B------:R-:W-:Y:S06]  /*f460*/  BRA.DIV UR4, `(.L_x_1489) ;  /* 0x00000176047c7947 */ /* 0x000fec000b800000 */
.L_x_1761:
[----:B------:R-:W-:-:S03]  /*f470*/  UMOV UR4, 0xffffffff ;  /* 0xffffffff00047882 */ /* 0x000fc60000000000 */
[----:B------:R-:W-:Y:S05]  /*f480*/  BRA.DIV UR4, `(.L_x_1490) ;  /* 0x00000176049c7947 */ /* 0x000fea000b800000 */
.L_x_1764:
[----:B------:R-:W-:-:S03]  /*f490*/  UMOV UR4, 0xffffffff ;  /* 0xffffffff00047882 */ /* 0x000fc60000000000 */
[----:B------:R-:W-:Y:S05]  /*f4a0*/  BRA.DIV UR4, `(.L_x_1491) ;  /* 0x0000017604bc7947 */ /* 0x000fea000b800000 */
.L_x_1767:
[----:B------:R-:W-:-:S03]  /*f4b0*/  UMOV UR4, 0xffffffff ;  /* 0xffffffff00047882 */ /* 0x000fc60000000000 */
[----:B------:R-:W-:Y:S05]  /*f4c0*/  BRA.DIV UR4, `(.L_x_1492) ;  /* 0x0000017604dc7947 */ /* 0x000fea000b800000 */
.L_x_1770:
[----:B------:R-:W-:-:S03]  /*f4d0*/  UMOV UR4, 0xffffffff ;  /* 0xffffffff00047882 */ /* 0x000fc60000000000 */
[----:B------:R-:W-:Y:S05]  /*f4e0*/  BRA.DIV UR4, `(.L_x_1493) ;  /* 0x0000017604fc7947 */ /* 0x000fea000b800000 */
.L_x_1773:
[----:B------:R-:W-:Y:S01]  /*f4f0*/  UMOV UR4, 0xffffffff ;  /* 0xffffffff00047882 */ /* 0x000fe20000000000 */
[----:B------:R-:W-:Y:S02]  /*f500*/  LOP3.LUT R9, R10, 0xfffffffe, RZ, 0xc0, !PT ;  /* 0xfffffffe0a097812 */ /* 0x000fe400078ec0ff */
[----:B------:R-:W-:Y:S05]  /*f510*/  BRA.DIV UR4, `(.L_x_1494) ;  /* 0x0000017a04187947 */ /* 0x000fea000b800000 */
.L_x_1776:
[----:B------:R-:W-:Y:S01]  /*f520*/  UMOV UR4, 0xffffffff ;  /* 0xffffffff00047882 */ /* 0x000fe20000000000 */
[----:B------:R-:W-:Y:S02]  /*f530*/  IADD3 R9, R184, -R9, RZ ;  /* 0x80000009b8097210 */ /* 0x000fe40007ffe0ff */
[----:B------:R-:W-:Y:S05]  /*f540*/  BRA.DIV UR4, `(.L_x_1495) ;  /* 0x0000017a04347947 */ /* 0x000fea000b800000 */
.L_x_1779:
[----:B------:R-:W-:Y:S01]  /*f550*/  UMOV UR4, 0xffffffff ;  /* 0xffffffff00047882 */ /* 0x000fe20000000000 */
[----:B------:R-:W-:Y:S02]  /*f560*/  SHF.L.U32 R9, R9, 0x1f, RZ ;  /* 0x0000001f09097819 */ /* 0x000fe400000006ff */
[----:B------:R-:W-:Y:S05]  /*f570*/  BRA.DIV UR4, `(.L_x_1496) ;  /* 0x0000017a04507947 */ /* 0x000fea000b800000 */
.L_x_1782:
[----:B------:R-:W0:Y:S01]  /*f580*/  SYNCS.PHASECHK.TRANS64.TRYWAIT P2, [R18+URZ+0x2a800], R9 ;  /* 0x02a80009120075a7 */ /* 0x000e22000804017f */
[----:B------:R-:W-:Y:S01]  /*f590*/  IMAD.MOV.U32 R0, RZ, RZ, R46 ;  /* 0x000000ffff007224 */ /* 0x000fe200078e002e */
[----:B------:R-:W-:Y:S01]  /*f5a0*/  MOV R12, R57 ;  /* 0x00000039000c7202 */ /* 0x000fe20000000f00 */
[----:B------:R-:W-:Y:S01]  /*f5b0*/  IMAD.MOV.U32 R3, RZ, RZ, R47 ;  /* 0x000000ffff037224 */ /* 0x000fe200078e002f */
[----:B------:R-:W-:Y:S01]  /*f5c0*/  BSSY B1, `(.L_x_1497) ;  /* 0x0000019000017945 */ /* 0x000fe20003800000 */
[----:B------:R-:W-:Y:S02]  /*f5d0*/  IMAD.MOV.U32 R8, RZ, RZ, R48 ;  /* 0x000000ffff087224 */ /* 0x000fe400078e0030 */
        /* <DEDUP_REMOVED lines=10> */
[----:B------:R-:W-:Y:S02]  /*f680*/  IMAD.MOV.U32 R10, RZ, RZ, R55 ;  /* 0x000000ffff0a7224 */ /* 0x000fe400078e0037 */
[----:B------:R-:W-:-:S03]  /*f690*/  IMAD.MOV.U32 R11, RZ, RZ, R56 ;  /* 0x000000ffff0b7224 */ /* 0x000fc600078e0038 */
[----:B------:R-:W-:Y:S01]  /*f6a0*/  PRMT R80, R8, 0x5410, R10 ;  /* 0x0000541008507816 */ /* 0x000fe2000000000a */
[----:B------:R-:W-:Y:S01]  /*f6b0*/  IMAD.MOV.U32 R8, RZ, RZ, R58 ;  /* 0x000000ffff087224 */ /* 0x000fe200078e003a */
[----:B------:R-:W-:Y:S01]  /*f6c0*/  PRMT R73, R11, 0x5410, R12 ;  /* 0x000054100b497816 */ /* 0x000fe2000000000c */
[----:B------:R-:W-:Y:S02]  /*f6d0*/  IMAD.MOV.U32 R10, RZ, RZ, R59 ;  /* 0x000000ffff0a7224 */ /* 0x000fe400078e003b */
[----:B------:R-:W-:Y:S02]  /*f6e0*/  IMAD.MOV.U32 R11, RZ, RZ, R64 ;  /* 0x000000ffff0b7224 */ /* 0x000fe400078e0040 */
[----:B------:R-:W-:Y:S01]  /*f6f0*/  IMAD.MOV.U32 R12, RZ, RZ, R65 ;  /* 0x000000ffff0c7224 */ /* 0x000fe200078e0041 */
[----:B------:R-:W-:Y:S01]  /*f700*/  PRMT R74, R8, 0x5410, R10 ;  /* 0x00005410084a7816 */ /* 0x000fe2000000000a */
[----:B------:R-:W-:Y:S01]  /*f710*/  IMAD.MOV.U32 R8, RZ, RZ, R66 ;  /* 0x000000ffff087224 */ /* 0x000fe200078e0042 */
[----:B------:R-:W-:-:S02]  /*f720*/  MOV R10, R67 ;  /* 0x00000043000a7202 */ /* 0x000fc40000000f00 */
[----:B------:R-:W-:Y:S01]  /*f730*/  PRMT R20, R11, 0x5410, R12 ;  /* 0x000054100b147816 */ /* 0x000fe2000000000c */
[----:B0-----:R-:W-:Y:S06]  /*f740*/  @!P2 BRA `(.L_x_1498) ;  /* 0x000001780004a947 */ /* 0x001fec0003800000 */
.L_x_1783:
[----:B------:R-:W-:Y:S05]  /*f750*/  BSYNC B1 ;  /* 0x0000000000017941 */ /* 0x000fea0003800000 */
.L_x_1497:
        /* <DEDUP_REMOVED lines=10> */
[--C-:B------:R-:W-:Y:S01]  /*f800*/  HADD2.F32 R93, -RZ, R91.reuse.H0_H0 ;  /* 0x2000005bff5d7230 */ /* 0x100fe20000004100 */
[----:B------:R-:W-:Y:S01]  /*f810*/  LOP3.LUT R8, R174, 0x38, R22, 0xf8, !PT ;  /* 0x00000038ae087812 */ /* 0x000fe200078ef816 */
[----:B------:R-:W-:Y:S01]  /*f820*/  HADD2.F32 R92, -RZ, R91.H1_H1 ;  /* 0x3000005bff5c7230 */ /* 0x000fe20000004100 */
[----:B------:R-:W-:Y:S01]  /*f830*/  SHF.R.S32.HI R13, RZ, 0x1f, R10 ;  /* 0x0000001fff0d7819 */ /* 0x000fe2000001140a */
[----:B------:R-:W-:Y:S01]  /*f840*/  IMAD.SHL.U32 R11, R10, 0x8, RZ ;  /* 0x000000080a0b7824 */ /* 0x000fe200078e00ff */
[-C--:B0-----:R-:W-:Y:S01]  /*f850*/  LOP3.LUT R9, R8, R175.reuse, RZ, 0x3c, !PT ;  /* 0x000000af08097212 */ /* 0x081fe200078e3cff */
[--C-:B------:R-:W-:Y:S01]  /*f860*/  HADD2.F32 R91, -RZ, R90.reuse.H1_H1 ;  /* 0x3000005aff5b7230 */ /* 0x100fe20000004100 */
[----:B------:R-:W-:Y:S01]  /*f870*/  LEA.HI R13, R13, R10, RZ, 0x3 ;  /* 0x0000000a0d0d7211 */ /* 0x000fe200078f18ff */
[----:B------:R-:W-:Y:S01]  /*f880*/  HADD2.F32 R90, -RZ, R90.H0_H0 ;  /* 0x2000005aff5a7230 */ /* 0x000fe20000004100 */
[----:B------:R-:W-:Y:S01]  /*f890*/  LOP3.LUT R8, R174, 0x38, R11, 0xf8, !PT ;  /* 0x00000038ae087812 */ /* 0x000fe200078ef80b */
[----:B------:R-:W-:Y:S01]  /*f8a0*/  IMAD.IADD R9, R176, 0x1, R9 ;  /* 0x00000001b0097824 */ /* 0x000fe200078e0209 */
[----:B------:R-:W-:Y:S01]  /*f8b0*/  SHF.R.U64 R104, R32, 0x10, R33 ;  /* 0x0000001020687819 */ /* 0x000fe20000001221 */
[----:B------:R-:W-:Y:S01]  /*f8c0*/  IMAD.SHL.U32 R13, R13, 0x400, RZ ;  /* 0x000004000d0d7824 */ /* 0x000fe200078e00ff */
[----:B------:R-:W-:Y:S01]  /*f8d0*/  LOP3.LUT R12, R8, R175, RZ, 0x3c, !PT ;  /* 0x000000af080c7212 */ /* 0x000fe200078e3cff */
[----:B------:R-:W-:Y:S01]  /*f8e0*/  IMAD R86, R9, 0x2, R18 ;  /* 0x0000000209567824 */ /* 0x000fe200078e0212 */
[----:B------:R-:W-:-:S02]  /*f8f0*/  SHF.R.U32.HI R94, RZ, 0x10, R5 ;  /* 0x00000010ff5e7819 */ /* 0x000fc40000011605 */
[----:B------:R-:W-:Y:S02]  /*f900*/  LOP3.LUT R13, R13, 0x7fffe000, RZ, 0xc0, !PT ;  /* 0x7fffe0000d0d7812 */ /* 0x000fe400078ec0ff */
[----:B------:R-:W0:Y:S01]  /*f910*/  LDS.128 R8, [R86+0xc400] ;  /* 0x00c4000056087984 */ /* 0x000e220000000c00 */
[----:B------:R-:W-:Y:S01]  /*f920*/  SHF.R.U64 R101, R4, 0x10, R5 ;  /* 0x0000001004657819 */ /* 0x000fe20000001205 */
[----:B------:R-:W-:Y:S01]  /*f930*/  HADD2.F32 R94, -RZ, R94.H0_H0 ;  /* 0x2000005eff5e7230 */ /* 0x000fe20000004100 */
[----:B------:R-:W-:Y:S02]  /*f940*/  IADD3 R13, R12, R13, R176 ;  /* 0x0000000d0c0d7210 */ /* 0x000fe40007ffe0b0 */
[----:B------:R-:W-:Y:S02]  /*f950*/  SHF.R.U32.HI R95, RZ, 0x10, R33 ;  /* 0x00000010ff5f7819 */ /* 0x000fe40000011621 */
[----:B------:R-:W-:Y:S01]  /*f960*/  SHF.R.U64 R103, R34, 0x10, R35 ;  /* 0x0000001022677819 */ /* 0x000fe20000001223 */
[----:B------:R-:W-:Y:S01]  /*f970*/  IMAD R87, R13, 0x2, R18 ;  /* 0x000000020d577824 */ /* 0x000fe200078e0212 */
[----:B------:R-:W-:-:S02]  /*f980*/  SHF.R.U64 R99, R6, 0x10, R7 ;  /* 0x0000001006637819 */ /* 0x000fc40000001207 */
[----:B------:R-:W-:Y:S02]  /*f990*/  SHF.R.U32.HI R102, RZ, 0x10, R35 ;  /* 0x00000010ff667819 */ /* 0x000fe40000011623 */
[----:B------:R-:W1:Y:S01]  /*f9a0*/  LDS.128 R12, [R87+0xc400] ;  /* 0x00c40000570c7984 */ /* 0x000e620000000c00 */
[----:B------:R-:W-:Y:S01]  /*f9b0*/  SHF.R.U32.HI R97, RZ, 0x10, R7 ;  /* 0x00000010ff617819 */ /* 0x000fe20000011607 */
[--C-:B0-----:R-:W-:Y:S02]  /*f9c0*/  HADD2.F32 R5, -RZ, R9.reuse.H0_H0 ;  /* 0x20000009ff057230 */ /* 0x101fe40000004100 */
[----:B------:R-:W-:Y:S02]  /*f9d0*/  HADD2.F32 R9, -RZ, R9.H1_H1 ;  /* 0x30000009ff097230 */ /* 0x000fe40000004100 */
[----:B------:R-:W-:Y:S02]  /*f9e0*/  HADD2.F32 R4, -RZ, R8.H0_H0 ;  /* 0x20000008ff047230 */ /* 0x000fe40000004100 */
[----:B------:R-:W-:-:S02]  /*f9f0*/  HADD2.F32 R6, -RZ, R10.H0_H0 ;  /* 0x2000000aff067230 */ /* 0x000fc40000004100 */
[--C-:B------:R-:W-:Y:S02]  /*fa00*/  HADD2.F32 R7, -RZ, R11.reuse.H0_H0 ;  /* 0x2000000bff077230 */ /* 0x100fe40000004100 */
[----:B------:R-:W-:Y:S02]  /*fa10*/  HADD2.F32 R11, -RZ, R11.H1_H1 ;  /* 0x3000000bff0b7230 */ /* 0x000fe40000004100 */
[----:B------:R-:W-:Y:S02]  /*fa20*/  HADD2.F32 R8, -RZ, R8.H1_H1 ;  /* 0x30000008ff087230 */ /* 0x000fe40000004100 */
[--C-:B-1----:R-:W-:Y:S02]  /*fa30*/  HADD2.F32 R32, -RZ, R13.reuse.H0_H0 ;  /* 0x2000000dff207230 */ /* 0x102fe40000004100 */
[----:B------:R-:W-:Y:S02]  /*fa40*/  HADD2.F32 R33, -RZ, R13.H1_H1 ;  /* 0x3000000dff217230 */ /* 0x000fe40000004100 */
[----:B------:R-:W-:-:S02]  /*fa50*/  HADD2.F32 R13, -RZ, R12.H0_H0 ;  /* 0x2000000cff0d7230 */ /* 0x000fc40000004100 */
[CC--:B------:R-:W-:Y:S01]  /*fa60*/  FMUL.FTZ R96, R32.reuse, R93.reuse ;  /* 0x0000005d20607220 */ /* 0x0c0fe20000410000 */
[-C--:B------:R-:W-:Y:S01]  /*fa70*/  FMUL.FTZ R98, R32, R92.reuse ;  /* 0x0000005c20627220 */ /* 0x080fe20000410000 */
[----:B------:R-:W-:Y:S02]  /*fa80*/  HADD2.F32 R32, -RZ, R95.H0_H0 ;  /* 0x2000005fff207230 */ /* 0x000fe40000004100 */
[----:B------:R-:W-:Y:S01]  /*fa90*/  FFMA.FTZ R96, R5, R92, -R96 ;  /* 0x0000005c05607223 */ /* 0x000fe20000010860 */
[----:B------:R-:W-:Y:S01]  /*faa0*/  FMUL.FTZ R92, R33, R94 ;  /* 0x0000005e215c7220 */ /* 0x000fe20000410000 */
[----:B------:R-:W-:Y:S01]  /*fab0*/  FFMA.FTZ R98, R5, R93, R98 ;  /* 0x0000005d05627223 */ /* 0x000fe20000010062 */
[-C--:B------:R-:W-:Y:S01]  /*fac0*/  FMUL.FTZ R100, R33, R32.reuse ;  /* 0x0000002021647220 */ /* 0x080fe20000410000 */
[----:B------:R-:W-:Y:S01]  /*fad0*/  FMUL.FTZ R33, R13, R91 ;  /* 0x0000005b0d217220 */ /* 0x000fe20000410000 */
[----:B------:R-:W-:Y:S01]  /*fae0*/  FFMA.FTZ R93, R9, R32, -R92 ;  /* 0x00000020095d7223 */ /* 0x000fe2000001085c */
[----:B------:R-:W-:Y:S01]  /*faf0*/  FMUL.FTZ R32, R13, R90 ;  /* 0x0000005a0d207220 */ /* 0x000fe20000410000 */
[----:B------:R-:W-:-:S02]  /*fb00*/  HADD2.F32 R34, -RZ, R14.H0_H0 ;  /* 0x2000000eff227230 */ /* 0x000fc40000004100 */
[C---:B------:R-:W-:Y:S01]  /*fb10*/  FFMA.FTZ R33, R4.reuse, R90, -R33 ;  /* 0x0000005a04217223 */ /* 0x040fe20000010821 */
[--C-:B------:R-:W-:Y:S02]  /*fb20*/  HADD2.F32 R5, -RZ, R89.reuse.H1_H1 ;  /* 0x30000059ff057230 */ /* 0x100fe40000004100 */
[----:B------:R-:W-:Y:S01]  /*fb30*/  FFMA.FTZ R91, R4, R91, R32 ;  /* 0x0000005b045b7223 */ /* 0x000fe20000010020 */
[----:B------:R-:W-:Y:S02]  /*fb40*/  HADD2.F32 R89, -RZ, R89.H0_H0 ;  /* 0x20000059ff597230 */ /* 0x000fe40000004100 */
[----:B------:R-:W-:Y:S01]  /*fb50*/  FFMA.FTZ R95, R9, R94, R100 ;  /* 0x0000005e095f7223 */ /* 0x000fe20000010064 */
[----:B------:R-:W-:Y:S02]  /*fb60*/  HADD2.F32 R4, -RZ, R88.H1_H1 ;  /* 0x30000058ff047230 */ /* 0x000fe40000004100 */
[----:B------:R-:W-:Y:S01]  /*fb70*/  FMUL.FTZ R9, R34, R5 ;  /* 0x0000000522097220 */ /* 0x000fe20000410000 */
[----:B------:R-:W-:-:S02]  /*fb80*/  HADD2.F32 R35, -RZ, R15.H0_H0 ;  /* 0x2000000fff237230 */ /* 0x000fc40000004100 */
[-C--:B------:R-:W-:Y:S01]  /*fb90*/  FMUL.FTZ R13, R34, R89.reuse ;  /* 0x00000059220d7220 */ /* 0x080fe20000410000 */
[----:B------:R-:W-:Y:S02]  /*fba0*/  HADD2.F32 R88, -RZ, R88.H0_H0 ;  /* 0x20000058ff587230 */ /* 0x000fe40000004100 */
[----:B------:R-:W-:Y:S01]  /*fbb0*/  FFMA.FTZ R89, R6, R89, -R9 ;  /* 0x0000005906597223 */ /* 0x000fe20000010809 */
[----:B------:R-:W-:Y:S02]  /*fbc0*/  HADD2.F32 R15, -RZ, R15.H1_H1 ;  /* 0x3000000fff0f7230 */ /* 0x000fe40000004100 */
[C---:B------:R-:W-:Y:S01]  /*fbd0*/  FMUL.FTZ R9, R35.reuse, R4 ;  /* 0x0000000423097220 */ /* 0x040fe20000410000 */
[----:B------:R-:W-:Y:S02]  /*fbe0*/  HADD2.F32 R34, -RZ, R97.H0_H0 ;  /* 0x20000061ff227230 */ /* 0x000fe40000004100 */
[----:B------:R-:W-:Y:S01]  /*fbf0*/  FMUL.FTZ R90, R35, R88 ;  /* 0x00000058235a7220 */ /* 0x000fe20000410000 */
[----:B------:R-:W-:-:S02]  /*fc00*/  HADD2.F32 R32, -RZ, R102.H0_H0 ;  /* 0x20000066ff207230 */ /* 0x000fc40000004100 */
[----:B------:R-:W-:Y:S01]  /*fc10*/  FFMA.FTZ R35, R6, R5, R13 ;  /* 0x0000000506237223 */ /* 0x000fe2000001000d */
[C---:B------:R-:W-:Y:S01]  /*fc20*/  FFMA.FTZ R88, R7.reuse, R88, R9 ;  /* 0x0000005807587223 */ /* 0x040fe20000010009 */
[----:B------:R-:W-:Y:S01]  /*fc30*/  FFMA.FTZ R90, R7, R4, -R90 ;  /* 0x00000004075a7223 */ /* 0x000fe2000001085a */
[----:B------:R-:W-:Y:S02]  /*fc40*/  HADD2.F32 R12, -RZ, R12.H1_H1 ;  /* 0x3000000cff0c7230 */ /* 0x000fe40000004100 */
[C---:B------:R-:W-:Y:S01]  /*fc50*/  FMUL.FTZ R6, R15.reuse, R34 ;  /* 0x000000220f067220 */ /* 0x040fe20000410000 */
[----:B------:R-:W-:Y:S02]  /*fc60*/  HADD2.F32 R14, -RZ, R14.H1_H1 ;  /* 0x3000000eff0e7230 */ /* 0x000fe40000004100 */
[-C--:B------:R-:W-:Y:S01]  /*fc70*/  FMUL.FTZ R4, R15, R32.reuse ;  /* 0x000000200f047220 */ /* 0x080fe20000410000 */
[----:B------:R-:W-:Y:S02]  /*fc80*/  HADD2.F32 R9, -RZ, R101.H0_H0 ;  /* 0x20000065ff097230 */ /* 0x000fe40000004100 */
[----:B------:R-:W-:Y:S01]  /*fc90*/  FFMA.FTZ R97, R11, R32, -R6 ;  /* 0x000000200b617223 */ /* 0x000fe20000010806 */
[----:B------:R-:W-:-:S02]  /*fca0*/  HADD2.F32 R13, -RZ, R99.H0_H0 ;  /* 0x20000063ff0d7230 */ /* 0x000fc40000004100 */
[----:B------:R-:W-:Y:S01]  /*fcb0*/  FFMA.FTZ R99, R11, R34, R4 ;  /* 0x000000220b637223 */ /* 0x000fe20000010004 */
[----:B------:R-:W-:Y:S02]  /*fcc0*/  HADD2.F32 R5, -RZ, R104.H0_H0 ;  /* 0x20000068ff057230 */ /* 0x000fe40000004100 */
[----:B------:R-:W-:Y:S01]  /*fcd0*/  FMUL.FTZ R11, R12, R9 ;  /* 0x000000090c0b7220 */ /* 0x000fe20000410000 */
[----:B------:R-:W-:Y:S02]  /*fce0*/  HADD2.F32 R7, -RZ, R103.H0_H0 ;  /* 0x20000067ff077230 */ /* 0x000fe40000004100 */
[----:B------:R-:W-:Y:S01]  /*fcf0*/  FMUL.FTZ R15, R14, R13 ;  /* 0x0000000d0e0f7220 */ /* 0x000fe20000410000 */
[----:B------:R-:W-:Y:S02]  /*fd00*/  HADD2.F32 R10, -RZ, R10.H1_H1 ;  /* 0x3000000aff0a7230 */ /* 0x000fe40000004100 */
[-C--:B------:R-:W-:Y:S01]  /*fd10*/  FMUL.FTZ R12, R12, R5.reuse ;  /* 0x000000050c0c7220 */ /* 0x080fe20000410000 */
[----:B------:R-:W-:Y:S01]  /*fd20*/  FFMA.FTZ R4, R8, R5, -R11 ;  /* 0x0000000508047223 */ /* 0x000fe2000001080b */
[-C--:B------:R-:W-:Y:S01]  /*fd30*/  FMUL.FTZ R14, R14, R7.reuse ;  /* 0x000000070e0e7220 */ /* 0x080fe20000410000 */
[----:B------:R-:W-:Y:S01]  /*fd40*/  F2FP.F16.F32.PACK_AB R5, R93, R96 ;  /* 0x000000605d05723e */ /* 0x000fe200000000ff */
[----:B------:R-:W-:Y:S01]  /*fd50*/  FFMA.FTZ R6, R10, R7, -R15 ;  /* 0x000000070a067223 */ /* 0x000fe2000001080f */
[----:B------:R-:W-:Y:S01]  /*fd60*/  FFMA.FTZ R8, R8, R9, R12 ;  /* 0x0000000908087223 */ /* 0x000fe2000001000c */
[----:B------:R-:W-:Y:S01]  /*fd70*/  FFMA.FTZ R10, R10, R13, R14 ;  /* 0x0000000d0a0a7223 */ /* 0x000fe2000001000e */
[----:B------:R-:W-:-:S02]  /*fd80*/  F2FP.F16.F32.PACK_AB R7, R97, R90 ;  /* 0x0000005a6107723e */ /* 0x000fc400000000ff */
[----:B------:R-:W-:Y:S02]  /*fd90*/  F2FP.F16.F32.PACK_AB R4, R4, R33 ;  /* 0x000000210404723e */ /* 0x000fe400000000ff */
[----:B------:R-:W-:Y:S02]  /*fda0*/  F2FP.F16.F32.PACK_AB R6, R6, R89 ;  /* 0x000000590606723e */ /* 0x000fe400000000ff */
[----:B------:R-:W-:Y:S02]  /*fdb0*/  F2FP.F16.F32.PACK_AB R11, R99, R88 ;  /* 0x00000058630b723e */ /* 0x000fe400000000ff */
[----:B------:R-:W-:Y:S01]  /*fdc0*/  F2FP.F16.F32.PACK_AB R9, R95, R98 ;  /* 0x000000625f09723e */ /* 0x000fe200000000ff */
[----:B------:R1:W-:Y:S01]  /*fdd0*/  STS.128 [R86+0xc400], R4 ;  /* 0x00c4000456007388 */ /* 0x0003e20000000c00 */
[----:B------:R-:W-:Y:S02]  /*fde0*/  F2FP.F16.F32.PACK_AB R8, R8, R91 ;  /* 0x0000005b0808723e */ /* 0x000fe400000000ff */
[----:B------:R-:W-:-:S05]  /*fdf0*/  F2FP.F16.F32.PACK_AB R10, R10, R35 ;  /* 0x000000230a0a723e */ /* 0x000fca00000000ff */
[----:B------:R1:W-:Y:S02]  /*fe00*/  STS.128 [R87+0xc400], R8 ;  /* 0x00c4000857007388 */ /* 0x0003e40000000c00 */
.L_x_1502:
[----:B------:R-:W-:Y:S05]  /*fe10*/  BSYNC B2 ;  /* 0x0000000000027941 */ /* 0x000fea0003800000 */
.L_x_1501:
[----:B------:R-:W-:Y:S04]  /*fe20*/  BSSY B2, `(.L_x_1503) ;  /* 0x0000060000027945 */ /* 0x000fe80003800000 */
[----:B------:R-:W-:Y:S05]  /*fe30*/  @P2 BRA `(.L_x_1504) ;  /* 0x0000000400782947 */ /* 0x000fea0003800000 */
[----:B-1----:R-:W-:Y:S01]  /*fe40*/  LEA.HI R4, R85, R189, RZ, 0x1d ;  /* 0x000000bd55047211 */ /* 0x002fe200078fe8ff */
[----:B------:R-:W-:Y:S01]  /*fe50*/  HADD2.F32 R34, -RZ, R83.H1_H1 ;  /* 0x30000053ff227230 */ /* 0x000fe20000004100 */
[----:B------:R-:W-:Y:S02]  /*fe60*/  SHF.R.U64 R89, R24, 0x10, R25 ;  /* 0x0000001018597819 */ /* 0x000fe40000001219 */
[----:B------:R-:W-:Y:S02]  /*fe70*/  SHF.R.S32.HI R7, RZ, 0x1f, R4 ;  /* 0x0000001fff077819 */ /* 0x000fe40000011404 */
[----:B------:R-:W-:Y:S02]  /*fe80*/  SHF.L.U32 R5, R4, 0x3, RZ ;  /* 0x0000000304057819 */ /* 0x000fe400000006ff */
[----:B------:R-:W-:Y:S02]  /*fe90*/  LEA.HI R7, R7, R4, RZ, 0x3 ;  /* 0x0000000407077211 */ /* 0x000fe400078f18ff */
[----:B------:R-:W-:-:S02]  /*fea0*/  LOP3.LUT R4, R174, 0x38, R5, 0xf8, !PT ;  /* 0x00000038ae047812 */ /* 0x000fc400078ef805 */
[----:B------:R-:W-:Y:S01]  /*feb0*/  SHF.R.U32.HI R33, RZ, 0x10, R25 ;  /* 0x00000010ff217819 */ /* 0x000fe20000011619 */
[----:B------:R-:W-:Y:S01]  /*fec0*/  IMAD.SHL.U32 R7, R7, 0x400, RZ ;  /* 0x0000040007077824 */ /* 0x000fe200078e00ff */
[----:B------:R-:W-:Y:S02]  /*fed0*/  LOP3.LUT R8, R4, R175, RZ, 0x3c, !PT ;  /* 0x000000af04087212 */ /* 0x000fe400078e3cff */
[----:B------:R-:W-:Y:S01]  /*fee0*/  SHF.R.U64 R91, R38, 0x10, R39 ;  /* 0x00000010265b7819 */ /* 0x000fe20000001227 */
[----:B------:R-:W-:Y:S01]  /*fef0*/  HADD2.F32 R38, -RZ, R81.H1_H1 ;  /* 0x30000051ff267230 */ /* 0x000fe20000004100 */
[----:B0-----:R-:W-:Y:S01]  /*ff00*/  LOP3.LUT R9, R7, 0x7fffe000, RZ, 0xc0, !PT ;  /* 0x7fffe00007097812 */ /* 0x001fe200078ec0ff */
[----:B------:R-:W-:Y:S01]  /*ff10*/  HADD2.F32 R33, -RZ, R33.H0_H0 ;  /* 0x20000021ff217230 */ /* 0x000fe20000004100 */
[----:B------:R-:W0:Y:S01]  /*ff20*/  LDS.128 R4, [R199] ;  /* 0x00000000c7047984 */ /* 0x000e220000000c00 */
[----:B------:R-:W-:Y:S02]  /*ff30*/  SHF.R.U64 R92, R36, 0x10, R37 ;  /* 0x00000010245c7819 */ /* 0x000fe40000001225 */
[----:B------:R-:W-:-:S02]  /*ff40*/  IADD3 R9, R8, R9, R176 ;  /* 0x0000000908097210 */ /* 0x000fc40007ffe0b0 */
[----:B------:R-:W-:Y:S02]  /*ff50*/  SHF.R.U32.HI R37, RZ, 0x10, R37 ;  /* 0x00000010ff257819 */ /* 0x000fe40000011625 */
[----:B------:R-:W-:Y:S01]  /*ff60*/  SHF.R.U64 R87, R26, 0x10, R27 ;  /* 0x000000101a577819 */ /* 0x000fe2000000121b */
[----:B------:R-:W-:Y:S01]  /*ff70*/  IMAD R12, R9, 0x2, R18 ;  /* 0x00000002090c7824 */ /* 0x000fe200078e0212 */
[----:B------:R-:W-:Y:S02]  /*ff80*/  SHF.R.U32.HI R90, RZ, 0x10, R39 ;  /* 0x00000010ff5a7819 */ /* 0x000fe40000011627 */
[----:B------:R-:W-:Y:S02]  /*ff90*/  SHF.R.U32.HI R39, RZ, 0x10, R27 ;  /* 0x00000010ff277819 */ /* 0x000fe4000001161b */
[----:B------:R-:W1:Y:S01]  /*ffa0*/  LDS.128 R8, [R12+0xc400] ;  /* 0x00c400000c087984 */ /* 0x000e620000000c00 */
[--C-:B0-----:R-:W-:Y:S02]  /*ffb0*/  HADD2.F32 R13, -RZ, R5.reuse.H0_H0 ;  /* 0x20000005ff0d7230 */ /* 0x101fe40000004100 */
[----:B------:R-:W-:-:S02]  /*ffc0*/  HADD2.F32 R14, -RZ, R5.H1_H1 ;  /* 0x30000005ff0e7230 */ /* 0x000fc40000004100 */
[----:B------:R-:W-:Y:S02]  /*ffd0*/  HADD2.F32 R5, -RZ, R4.H0_H0 ;  /* 0x20000004ff057230 */ /* 0x000fe40000004100 */
[----:B------:R-:W-:Y:S02]  /*ffe0*/  HADD2.F32 R15, -RZ, R6.H0_H0 ;  /* 0x20000006ff0f7230 */ /* 0x000fe40000004100 */
[--C-:B------:R-:W-:Y:S02]  /*fff0*/  HADD2.F32 R24, -RZ, R7.reuse.H0_H0 ;  /* 0x20000007ff187230 */ /* 0x100fe40000004100 */
[----:B------:R-:W-:Y:S02]  /*10000*/  HADD2.F32 R7, -RZ, R7.H1_H1 ;  /* 0x30000007ff077230 */ /* 0x000fe40000004100 */
[----:B------:R-:W-:Y:S02]  /*10010*/  HADD2.F32 R4, -RZ, R4.H1_H1 ;  /* 0x30000004ff047230 */ /* 0x000fe40000004100 */
[----:B-1----:R-:W-:-:S02]  /*10020*/  HADD2.F32 R25, -RZ, R9.H0_H0 ;  /* 0x20000009ff197230 */ /* 0x002fc40000004100 */
[----:B------:R-:W-:Y:S02]  /*10030*/  HADD2.F32 R26, -RZ, R9.H1_H1 ;  /* 0x30000009ff1a7230 */ /* 0x000fe40000004100 */
[----:B------:R-:W-:Y:S02]  /*10040*/  HADD2.F32 R9, -RZ, R8.H0_H0 ;  /* 0x20000008ff097230 */ /* 0x000fe40000004100 */
[C---:B------:R-:W-:Y:S01]  /*10050*/  FMUL.FTZ R36, R25.reuse, R38 ;  /* 0x0000002619247220 */ /* 0x040fe20000410000 */
[-C--:B------:R-:W-:Y:S01]  /*10060*/  FMUL.FTZ R86, R25, R34.reuse ;  /* 0x0000002219567220 */ /* 0x080fe20000410000 */
[----:B------:R-:W-:Y:S02]  /*10070*/  HADD2.F32 R25, -RZ, R37.H0_H0 ;  /* 0x20000025ff197230 */ /* 0x000fe40000004100 */
[----:B------:R-:W-:Y:S01]  /*10080*/  FMUL.FTZ R37, R26, R33 ;  /* 0x000000211a257220 */ /* 0x000fe20000410000 */
[----:B------:R-:W-:Y:S01]  /*10090*/  FFMA.FTZ R35, R13, R34, -R36 ;  /* 0x000000220d237223 */ /* 0x000fe20000010824 */
[----:B------:R-:W-:-:S02]  /*100a0*/  HADD2.F32 R36, -RZ, R81.H0_H0 ;  /* 0x20000051ff247230 */ /* 0x000fc40000004100 */
[----:B------:R-:W-:Y:S01]  /*100b0*/  FFMA.FTZ R86, R13, R38, R86 ;  /* 0x000000260d567223 */ /* 0x000fe20000010056 */
[----:B------:R-:W-:Y:S02]  /*100c0*/  HADD2.F32 R34, -RZ, R83.H0_H0 ;  /* 0x20000053ff227230 */ /* 0x000fe40000004100 */
[-C--:B------:R-:W-:Y:S01]  /*100d0*/  FMUL.FTZ R13, R26, R25.reuse ;  /* 0x000000191a0d7220 */ /* 0x080fe20000410000 */
[----:B------:R-:W-:Y:S02]  /*100e0*/  HADD2.F32 R27, -RZ, R10.H0_H0 ;  /* 0x2000000aff1b7230 */ /* 0x000fe40000004100 */
[C---:B------:R-:W-:Y:S01]  /*100f0*/  FMUL.FTZ R38, R9.reuse, R36 ;  /* 0x0000002409267220 */ /* 0x040fe20000410000 */
[----:B------:R-:W-:Y:S02]  /*10100*/  HADD2.F32 R26, -RZ, R82.H0_H0 ;  /* 0x20000052ff1a7230 */ /* 0x000fe40000004100 */
[----:B------:R-:W-:Y:S01]  /*10110*/  FMUL.FTZ R9, R9, R34 ;  /* 0x0000002209097220 */ /* 0x000fe20000410000 */
[C---:B------:R-:W-:Y:S01]  /*10120*/  FFMA.FTZ R88, R14.reuse, R25, -R37 ;  /* 0x000000190e587223 */ /* 0x040fe20000010825 */
[----:B------:R-:W-:Y:S01]  /*10130*/  FFMA.FTZ R33, R14, R33, R13 ;  /* 0x000000210e217223 */ /* 0x000fe2000001000d */
[----:B------:R-:W-:-:S02]  /*10140*/  HADD2.F32 R14, -RZ, R84.H0_H0 ;  /* 0x20000054ff0e7230 */ /* 0x000fc40000004100 */
[C---:B------:R-:W-:Y:S01]  /*10150*/  FFMA.FTZ R36, R5.reuse, R36, R9 ;  /* 0x0000002405247223 */ /* 0x040fe20000010009 */
[--C-:B------:R-:W-:Y:S02]  /*10160*/  HADD2.F32 R32, -RZ, R11.reuse.H0_H0 ;  /* 0x2000000bff207230 */ /* 0x100fe40000004100 */
[----:B------:R-:W-:Y:S01]  /*10170*/  FFMA.FTZ R38, R5, R34, -R38 ;  /* 0x0000002205267223 */ /* 0x000fe20000010826 */
[----:B------:R-:W-:Y:S02]  /*10180*/  HADD2.F32 R9, -RZ, R82.H1_H1 ;  /* 0x30000052ff097230 */ /* 0x000fe40000004100 */
[C---:B------:R-:W-:Y:S01]  /*10190*/  FMUL.FTZ R34, R27.reuse, R26 ;  /* 0x0000001a1b227220 */ /* 0x040fe20000410000 */
[----:B------:R-:W-:Y:S02]  /*101a0*/  HADD2.F32 R5, -RZ, R84.H1_H1 ;  /* 0x30000054ff057230 */ /* 0x000fe40000004100 */
[----:B------:R-:W-:Y:S01]  /*101b0*/  FMUL.FTZ R82, R27, R14 ;  /* 0x0000000e1b527220 */ /* 0x000fe20000410000 */
[----:B------:R-:W-:-:S02]  /*101c0*/  HADD2.F32 R11, -RZ, R11.H1_H1 ;  /* 0x3000000bff0b7230 */ /* 0x000fc40000004100 */
[C---:B------:R-:W-:Y:S01]  /*101d0*/  FFMA.FTZ R27, R15.reuse, R14, -R34 ;  /* 0x0000000e0f1b7223 */ /* 0x040fe20000010822 */
[C---:B------:R-:W-:Y:S01]  /*101e0*/  FMUL.FTZ R13, R32.reuse, R9 ;  /* 0x00000009200d7220 */ /* 0x040fe20000410000 */
[----:B------:R-:W-:Y:S02]  /*101f0*/  HADD2.F32 R34, -RZ, R39.H0_H0 ;  /* 0x20000027ff227230 */ /* 0x000fe40000004100 */
[-C--:B------:R-:W-:Y:S01]  /*10200*/  FMUL.FTZ R32, R32, R5.reuse ;  /* 0x0000000520207220 */ /* 0x080fe20000410000 */
[----:B------:R-:W-:Y:S02]  /*10210*/  HADD2.F32 R14, -RZ, R90.H0_H0 ;  /* 0x2000005aff0e7230 */ /* 0x000fe40000004100 */
[----:B------:R-:W-:Y:S01]  /*10220*/  FFMA.FTZ R82, R15, R26, R82 ;  /* 0x0000001a0f527223 */ /* 0x000fe20000010052 */
[C---:B------:R-:W-:Y:S01]  /*10230*/  FFMA.FTZ R26, R24.reuse, R5, -R13 ;  /* 0x00000005181a7223 */ /* 0x040fe2000001080d */
[----:B------:R-:W-:Y:S01]  /*10240*/  FFMA.FTZ R32, R24, R9, R32 ;  /* 0x0000000918207223 */ /* 0x000fe20000010020 */
[C---:B------:R-:W-:Y:S01]  /*10250*/  FMUL.FTZ R84, R11.reuse, R34 ;  /* 0x000000220b547220 */ /* 0x040fe20000410000 */
[----:B------:R-:W-:Y:S01]  /*10260*/  FMUL.FTZ R24, R11, R14 ;  /* 0x0000000e0b187220 */ /* 0x000fe20000410000 */
[----:B------:R-:W-:-:S02]  /*10270*/  HADD2.F32 R8, -RZ, R8.H1_H1 ;  /* 0x30000008ff087230 */ /* 0x000fc40000004100 */
[----:B------:R-:W-:Y:S02]  /*10280*/  HADD2.F32 R10, -RZ, R10.H1_H1 ;  /* 0x3000000aff0a7230 */ /* 0x000fe40000004100 */
[C---:B------:R-:W-:Y:S01]  /*10290*/  FFMA.FTZ R39, R7.reuse, R14, -R84 ;  /* 0x0000000e07277223 */ /* 0x040fe20000010854 */
[----:B------:R-:W-:Y:S02]  /*102a0*/  HADD2.F32 R11, -RZ, R89.H0_H0 ;  /* 0x20000059ff0b7230 */ /* 0x000fe40000004100 */
[----:B------:R-:W-:Y:S01]  /*102b0*/  FFMA.FTZ R81, R7, R34, R24 ;  /* 0x0000002207517223 */ /* 0x000fe20000010018 */
[----:B------:R-:W-:Y:S02]  /*102c0*/  HADD2.F32 R13, -RZ, R87.H0_H0 ;  /* 0x20000057ff0d7230 */ /* 0x000fe40000004100 */
[----:B------:R-:W-:Y:S02]  /*102d0*/  HADD2.F32 R5, -RZ, R92.H0_H0 ;  /* 0x2000005cff057230 */ /* 0x000fe40000004100 */
[----:B------:R-:W-:Y:S01]  /*102e0*/  FMUL.FTZ R7, R8, R11 ;  /* 0x0000000b08077220 */ /* 0x000fe20000410000 */
[----:B------:R-:W-:-:S02]  /*102f0*/  HADD2.F32 R9, -RZ, R91.H0_H0 ;  /* 0x2000005bff097230 */ /* 0x000fc40000004100 */
        /* <DEDUP_REMOVED lines=18> */
.L_x_1504:
[----:B------:R-:W-:Y:S05]  /*10420*/  BSYNC B2 ;  /* 0x0000000000027941 */ /* 0x000fea0003800000 */
.L_x_1503:
[----:B------:R-:W-:Y:S05]  /*10430*/  @P3 BRA `(.L_x_1500) ;  /* 0x0000000400783947 */ /* 0x000fea0003800000 */
[----:B------:R-:W-:Y:S02]  /*10440*/  LEA.HI R85, R85, R197, RZ, 0x1d ;  /* 0x000000c555557211 */ /* 0x000fe400078fe8ff */
[----:B------:R-:W-:Y:S02]  /*10450*/  SHF.R.U64 R38, R28, 0x10, R29 ;  /* 0x000000101c267819 */ /* 0x000fe4000000121d */
[----:B-12---:R-:W-:Y:S01]  /*10460*/  SHF.R.S32.HI R4, RZ, 0x1f, R85 ;  /* 0x0000001fff047819 */ /* 0x006fe20000011455 */
[----:B------:R-:W-:Y:S01]  /*10470*/  IMAD.SHL.U32 R5, R85, 0x8, RZ ;  /* 0x0000000855057824 */ /* 0x000fe200078e00ff */
[----:B------:R-:W-:Y:S01]  /*10480*/  SHF.R.U32.HI R28, RZ, 0x10, R29 ;  /* 0x00000010ff1c7819 */ /* 0x000fe2000001161d */
[----:B------:R-:W-:Y:S01]  /*10490*/  HADD2.F32 R29, -RZ, R77.H1_H1 ;  /* 0x3000004dff1d7230 */ /* 0x000fe20000004100 */
[----:B------:R-:W-:Y:S02]  /*104a0*/  LEA.HI R85, R4, R85, RZ, 0x3 ;  /* 0x0000005504557211 */ /* 0x000fe400078f18ff */
[----:B------:R-:W-:-:S02]  /*104b0*/  LOP3.LUT R4, R174, 0x38, R5, 0xf8, !PT ;  /* 0x00000038ae047812 */ /* 0x000fc400078ef805 */
[--C-:B------:R-:W-:Y:S01]  /*104c0*/  SHF.R.U64 R37, R30, 0x10, R31.reuse ;  /* 0x000000101e257819 */ /* 0x100fe2000000121f */
[----:B------:R-:W-:Y:S01]  /*104d0*/  IMAD.SHL.U32 R85, R85, 0x400, RZ ;  /* 0x0000040055557824 */ /* 0x000fe200078e00ff */
[----:B------:R-:W-:Y:S01]  /*104e0*/  LOP3.LUT R8, R4, R175, RZ, 0x3c, !PT ;  /* 0x000000af04087212 */ /* 0x000fe200078e3cff */
[----:B------:R-:W-:Y:S01]  /*104f0*/  HADD2.F32 R30, -RZ, R28.H0_H0 ;  /* 0x2000001cff1e7230 */ /* 0x000fe20000004100 */
[----:B------:R-:W1:Y:S01]  /*10500*/  LDS.128 R4, [R196] ;  /* 0x00000000c4047984 */ /* 0x000e620000000c00 */
[----:B------:R-:W-:Y:S01]  /*10510*/  SHF.R.U32.HI R36, RZ, 0x10, R31 ;  /* 0x00000010ff247819 */ /* 0x000fe2000001161f */
[--C-:B------:R-:W-:Y:S01]  /*10520*/  HADD2.F32 R31, -RZ, R75.reuse.H1_H1 ;  /* 0x3000004bff1f7230 */ /* 0x100fe20000004100 */
[----:B------:R-:W-:Y:S01]  /*10530*/  LOP3.LUT R85, R85, 0x7fffe000, RZ, 0xc0, !PT ;  /* 0x7fffe00055557812 */ /* 0x000fe200078ec0ff */
[----:B------:R-:W-:Y:S01]  /*10540*/  HADD2.F32 R28, -RZ, R75.H0_H0 ;  /* 0x2000004bff1c7230 */ /* 0x000fe20000004100 */
[----:B------:R-:W-:Y:S02]  /*10550*/  SHF.R.U64 R81, R60, 0x10, R61 ;  /* 0x000000103c517819 */ /* 0x000fe4000000123d */
[----:B------:R-:W-:-:S02]  /*10560*/  IADD3 R85, R8, R85, R176 ;  /* 0x0000005508557210 */ /* 0x000fc40007ffe0b0 */
[----:B------:R-:W-:Y:S02]  /*10570*/  SHF.R.U32.HI R60, RZ, 0x10, R61 ;  /* 0x00000010ff3c7819 */ /* 0x000fe4000001163d */
[--C-:B------:R-:W-:Y:S01]  /*10580*/  SHF.R.U64 R39, R62, 0x10, R63.reuse ;  /* 0x000000103e277819 */ /* 0x100fe2000000123f */
[----:B------:R-:W-:Y:S01]  /*10590*/  IMAD R85, R85, 0x2, R18 ;  /* 0x0000000255557824 */ /* 0x000fe200078e0212 */
[----:B------:R-:W-:-:S04]  /*105a0*/  SHF.R.U32.HI R62, RZ, 0x10, R63 ;  /* 0x00000010ff3e7819 */ /* 0x000fc8000001163f */
[----:B0-----:R-:W0:Y:S01]  /*105b0*/  LDS.128 R8, [R85+0xc400] ;  /* 0x00c4000055087984 */ /* 0x001e220000000c00 */
[--C-:B-1----:R-:W-:Y:S02]  /*105c0*/  HADD2.F32 R12, -RZ, R5.reuse.H0_H0 ;  /* 0x20000005ff0c7230 */ /* 0x102fe40000004100 */
[----:B------:R-:W-:Y:S02]  /*105d0*/  HADD2.F32 R13, -RZ, R5.H1_H1 ;  /* 0x30000005ff0d7230 */ /* 0x000fe40000004100 */
[----:B------:R-:W-:Y:S02]  /*105e0*/  HADD2.F32 R5, -RZ, R4.H0_H0 ;  /* 0x20000004ff057230 */ /* 0x000fe40000004100 */
[----:B------:R-:W-:Y:S02]  /*105f0*/  HADD2.F32 R14, -RZ, R6.H0_H0 ;  /* 0x20000006ff0e7230 */ /* 0x000fe40000004100 */
[--C-:B------:R-:W-:Y:S02]  /*10600*/  HADD2.F32 R15, -RZ, R7.reuse.H0_H0 ;  /* 0x20000007ff0f7230 */ /* 0x100fe40000004100 */
[----:B------:R-:W-:-:S02]  /*10610*/  HADD2.F32 R7, -RZ, R7.H1_H1 ;  /* 0x30000007ff077230 */ /* 0x000fc40000004100 */
[----:B------:R-:W-:Y:S02]  /*10620*/  HADD2.F32 R4, -RZ, R4.H1_H1 ;  /* 0x30000004ff047230 */ /* 0x000fe40000004100 */
[----:B------:R-:W-:Y:S02]  /*10630*/  HADD2.F32 R6, -RZ, R6.H1_H1 ;  /* 0x30000006ff067230 */ /* 0x000fe40000004100 */
[--C-:B0-----:R-:W-:Y:S02]  /*10640*/  HADD2.F32 R24, -RZ, R9.reuse.H0_H0 ;  /* 0x20000009ff187230 */ /* 0x101fe40000004100 */
        /* <DEDUP_REMOVED lines=8> */
[----:B------:R-:W-:Y:S02]  /*106d0*/  HADD2.F32 R12, -RZ, R77.H0_H0 ;  /* 0x2000004dff0c7230 */ /* 0x000fe40000004100 */
[-C--:B------:R-:W-:Y:S01]  /*106e0*/  FMUL.FTZ R34, R25, R24.reuse ;  /* 0x0000001819227220 */ /* 0x080fe20000410000 */
[----:B------:R-:W-:Y:S01]  /*106f0*/  FFMA.FTZ R32, R13, R24, -R32 ;  /* 0x000000180d207223 */ /* 0x000fe20000010820 */
[----:B------:R-:W-:Y:S02]  /*10700*/  HADD2.F32 R26, -RZ, R10.H0_H0 ;  /* 0x2000000aff1a7230 */ /* 0x000fe40000004100 */
[----:B------:R-:W-:Y:S01]  /*10710*/  FMUL.FTZ R24, R9, R28 ;  /* 0x0000001c09187220 */ /* 0x000fe20000410000 */
[----:B------:R-:W-:-:S02]  /*10720*/  HADD2.F32 R25, -RZ, R76.H0_H0 ;  /* 0x2000004cff197230 */ /* 0x000fc40000004100 */
[-C--:B------:R-:W-:Y:S01]  /*10730*/  FMUL.FTZ R31, R9, R12.reuse ;  /* 0x0000000c091f7220 */ /* 0x080fe20000410000 */
[----:B------:R-:W-:Y:S02]  /*10740*/  HADD2.F32 R9, -RZ, R78.H0_H0 ;  /* 0x2000004eff097230 */ /* 0x000fe40000004100 */
[C---:B------:R-:W-:Y:S01]  /*10750*/  FFMA.FTZ R29, R5.reuse, R12, -R24 ;  /* 0x0000000c051d7223 */ /* 0x040fe20000010818 */
[--C-:B------:R-:W-:Y:S02]  /*10760*/  HADD2.F32 R27, -RZ, R11.reuse.H0_H0 ;  /* 0x2000000bff1b7230 */ /* 0x100fe40000004100 */
[----:B------:R-:W-:Y:S01]  /*10770*/  FFMA.FTZ R31, R5, R28, R31 ;  /* 0x0000001c051f7223 */ /* 0x000fe2000001001f */
[----:B------:R-:W-:Y:S02]  /*10780*/  HADD2.F32 R11, -RZ, R11.H1_H1 ;  /* 0x3000000bff0b7230 */ /* 0x000fe40000004100 */
[----:B------:R-:W-:Y:S01]  /*10790*/  FFMA.FTZ R34, R13, R30, R34 ;  /* 0x0000001e0d227223 */ /* 0x000fe20000010022 */
[----:B------:R-:W-:Y:S01]  /*107a0*/  FMUL.FTZ R5, R26, R25 ;  /* 0x000000191a057220 */ /* 0x000fe20000410000 */
[----:B------:R-:W-:-:S02]  /*107b0*/  HADD2.F32 R76, -RZ, R76.H1_H1 ;  /* 0x3000004cff4c7230 */ /* 0x000fc40000004100 */
[-C--:B------:R-:W-:Y:S01]  /*107c0*/  FMUL.FTZ R13, R26, R9.reuse ;  /* 0x000000091a0d7220 */ /* 0x080fe20000410000 */
[----:B------:R-:W-:Y:S02]  /*107d0*/  HADD2.F32 R24, -RZ, R36.H0_H0 ;  /* 0x20000024ff187230 */ /* 0x000fe40000004100 */
[C---:B------:R-:W-:Y:S01]  /*107e0*/  FFMA.FTZ R26, R14.reuse, R9, -R5 ;  /* 0x000000090e1a7223 */ /* 0x040fe20000010805 */
[----:B------:R-:W-:Y:S02]  /*107f0*/  HADD2.F32 R12, -RZ, R62.H0_H0 ;  /* 0x2000003eff0c7230 */ /* 0x000fe40000004100 */
[----:B------:R-:W-:Y:S01]  /*10800*/  FMUL.FTZ R28, R27, R76 ;  /* 0x0000004c1b1c7220 */ /* 0x000fe20000410000 */
[----:B------:R-:W-:Y:S02]  /*10810*/  HADD2.F32 R78, -RZ, R78.H1_H1 ;  /* 0x3000004eff4e7230 */ /* 0x000fe40000004100 */
[----:B------:R-:W-:Y:S01]  /*10820*/  FFMA.FTZ R14, R14, R25, R13 ;  /* 0x000000190e0e7223 */ /* 0x000fe2000001000d */
[C---:B------:R-:W-:Y:S01]  /*10830*/  FMUL.FTZ R30, R11.reuse, R24 ;  /* 0x000000180b1e7220 */ /* 0x040fe20000410000 */
[----:B------:R-:W-:Y:S01]  /*10840*/  FMUL.FTZ R36, R11, R12 ;  /* 0x0000000c0b247220 */ /* 0x000fe20000410000 */
[----:B------:R-:W-:-:S02]  /*10850*/  HADD2.F32 R8, -RZ, R8.H1_H1 ;  /* 0x30000008ff087230 */ /* 0x000fc40000004100 */
[-C--:B------:R-:W-:Y:S01]  /*10860*/  FMUL.FTZ R27, R27, R78.reuse ;  /* 0x0000004e1b1b7220 */ /* 0x080fe20000410000 */
[----:B------:R-:W-:Y:S02]  /*10870*/  HADD2.F32 R10, -RZ, R10.H1_H1 ;  /* 0x3000000aff0a7230 */ /* 0x000fe40000004100 */
[C---:B------:R-:W-:Y:S01]  /*10880*/  FFMA.FTZ R28, R15.reuse, R78, -R28 ;  /* 0x0000004e0f1c7223 */ /* 0x040fe2000001081c */
[----:B------:R-:W-:Y:S02]  /*10890*/  HADD2.F32 R11, -RZ, R38.H0_H0 ;  /* 0x20000026ff0b7230 */ /* 0x000fe40000004100 */
[----:B------:R-:W-:Y:S01]  /*108a0*/  FFMA.FTZ R27, R15, R76, R27 ;  /* 0x0000004c0f1b7223 */ /* 0x000fe2000001001b */
[----:B------:R-:W-:Y:S02]  /*108b0*/  HADD2.F32 R13, -RZ, R37.H0_H0 ;  /* 0x20000025ff0d7230 */ /* 0x000fe40000004100 */
[----:B------:R-:W-:Y:S01]  /*108c0*/  FFMA.FTZ R25, R7, R12, -R30 ;  /* 0x0000000c07197223 */ /* 0x000fe2000001081e */
[----:B------:R-:W-:-:S02]  /*108d0*/  HADD2.F32 R5, -RZ, R81.H0_H0 ;  /* 0x20000051ff057230 */ /* 0x000fc40000004100 */
[----:B------:R-:W-:Y:S01]  /*108e0*/  FFMA.FTZ R36, R7, R24, R36 ;  /* 0x0000001807247223 */ /* 0x000fe20000010024 */
[----:B------:R-:W-:Y:S02]  /*108f0*/  HADD2.F32 R9, -RZ, R39.H0_H0 ;  /* 0x20000027ff097230 */ /* 0x000fe40000004100 */
[----:B------:R-:W-:Y:S01]  /*10900*/  FMUL.FTZ R7, R8, R11 ;  /* 0x0000000b08077220 */ /* 0x000fe20000410000 */
[----:B------:R-:W-:Y:S01]  /*10910*/  FMUL.FTZ R15, R10, R13 ;  /* 0x0000000d0a0f7220 */ /* 0x000fe20000410000 */
[----:B------:R-:W-:Y:S01]  /*10920*/  FMUL.FTZ R12, R8, R5 ;  /* 0x00000005080c7220 */ /* 0x000fe20000410000 */
        /* <DEDUP_REMOVED lines=15> */
.L_x_1500:
[----:B------:R-:W-:Y:S05]  /*10a20*/  BSYNC B1 ;  /* 0x0000000000017941 */ /* 0x000fea0003800000 */
.L_x_1499:
[----:B------:R-:W-:Y:S05]  /*10a30*/  @P1 BRA `(.L_x_1474) ;  /* 0x0000001000941947 */ /* 0x000fea0003800000 */
[----:B--2---:R-:W2:Y:S01]  /*10a40*/  LDC R12, c[0x0][0x3d4] ;  /* 0x0000f500ff0c7b82 */ /* 0x004ea20000000800 */
[----:B------:R-:W-:Y:S01]  /*10a50*/  BSSY B1, `(.L_x_1505) ;  /* 0x0000063000017945 */ /* 0x000fe20003800000 */
[-C--:B--2---:R-:W-:Y:S02]  /*10a60*/  ISETP.GE.AND P0, PT, R22, R12.reuse, PT ;  /* 0x0000000c1600720c */ /* 0x084fe40003f06270 */
[-C--:B------:R-:W-:Y:S02]  /*10a70*/  ISETP.GE.AND P1, PT, R165, R12.reuse, PT ;  /* 0x0000000ca500720c */ /* 0x080fe40003f26270 */
[----:B------:R-:W-:-:S09]  /*10a80*/  ISETP.GE.AND P2, PT, R166, R12, PT ;  /* 0x0000000ca600720c */ /* 0x000fd20003f46270 */
[----:B------:R-:W-:Y:S05]  /*10a90*/  @P0 BRA `(.L_x_1506) ;  /* 0x0000000400780947 */ /* 0x000fea0003800000 */
[----:B-1-3--:R-:W-:Y:S01]  /*10aa0*/  LEA.HI R4, R12, R188, RZ, 0x1d ;  /* 0x000000bc0c047211 */ /* 0x00afe200078fe8ff */
[----:B------:R-:W-:Y:S01]  /*10ab0*/  HADD2.F32 R31, -RZ, R79.H1_H1 ;  /* 0x3000004fff1f7230 */ /* 0x000fe20000004100 */
[----:B------:R-:W-:Y:S01]  /*10ac0*/  SHF.R.U32.HI R30, RZ, 0x10, R41 ;  /* 0x00000010ff1e7819 */ /* 0x000fe20000011629 */
[--C-:B------:R-:W-:Y:S01]  /*10ad0*/  HADD2.F32 R33, -RZ, R70.reuse.H1_H1 ;  /* 0x30000046ff217230 */ /* 0x100fe20000004100 */
[----:B------:R-:W-:Y:S01]  /*10ae0*/  SHF.R.S32.HI R7, RZ, 0x1f, R4 ;  /* 0x0000001fff077819 */ /* 0x000fe20000011404 */
[----:B------:R-:W-:Y:S01]  /*10af0*/  HADD2.F32 R70, -RZ, R70.H0_H0 ;  /* 0x20000046ff467230 */ /* 0x000fe20000004100 */
[----:B------:R-:W-:Y:S01]  /*10b00*/  SHF.L.U32 R5, R4, 0x3, RZ ;  /* 0x0000000304057819 */ /* 0x000fe200000006ff */
[----:B------:R-:W-:Y:S01]  /*10b10*/  HADD2.F32 R30, -RZ, R30.H0_H0 ;  /* 0x2000001eff1e7230 */ /* 0x000fe20000004100 */
[----:B------:R-:W-:Y:S02]  /*10b20*/  LEA.HI R7, R7, R4, RZ, 0x3 ;  /* 0x0000000407077211 */ /* 0x000fe400078f18ff */
[----:B------:R-:W-:-:S02]  /*10b30*/  LOP3.LUT R5, R172, 0x38, R5, 0xf8, !PT ;  /* 0x00000038ac057812 */ /* 0x000fc400078ef805 */
[--C-:B------:R-:W-:Y:S01]  /*10b40*/  SHF.R.U64 R60, R52, 0x10, R53.reuse ;  /* 0x00000010343c7819 */ /* 0x100fe20000001235 */
[----:B------:R-:W-:Y:S01]  /*10b50*/  IMAD.SHL.U32 R7, R7, 0x400, RZ ;  /* 0x0000040007077824 */ /* 0x000fe200078e00ff */
[----:B------:R-:W-:Y:S02]  /*10b60*/  LOP3.LUT R8, R5, R200, RZ, 0x3c, !PT ;  /* 0x000000c805087212 */ /* 0x000fe400078e3cff */
[----:B------:R-:W-:Y:S02]  /*10b70*/  SHF.R.U32.HI R53, RZ, 0x10, R53 ;  /* 0x00000010ff357819 */ /* 0x000fe40000011635 */
[----:B0-----:R-:W-:Y:S02]  /*10b80*/  LOP3.LUT R9, R7, 0x7fffe000, RZ, 0xc0, !PT ;  /* 0x7fffe00007097812 */ /* 0x001fe400078ec0ff */
[----:B------:R-:W0:Y:S01]  /*10b90*/  LDS.128 R4, [R198] ;  /* 0x00000000c6047984 */ /* 0x000e220000000c00 */
[----:B------:R-:W-:Y:S02]  /*10ba0*/  SHF.R.U64 R52, R40, 0x10, R41 ;  /* 0x0000001028347819 */ /* 0x000fe40000001229 */
[----:B------:R-:W-:-:S02]  /*10bb0*/  IADD3 R9, R8, R9, R177 ;  /* 0x0000000908097210 */ /* 0x000fc40007ffe0b1 */
[----:B------:R-:W-:Y:S02]  /*10bc0*/  SHF.R.U64 R41, R54, 0x10, R55 ;  /* 0x0000001036297819 */ /* 0x000fe40000001237 */
        /* <DEDUP_REMOVED lines=19> */
[C---:B------:R-:W-:Y:S01]  /*10d00*/  FFMA.FTZ R35, R14.reuse, R31, -R35 ;  /* 0x0000001f0e237223 */ /* 0x040fe20000010823 */
[----:B------:R-:W-:Y:S01]  /*10d10*/  FFMA.FTZ R37, R14, R33, R37 ;  /* 0x000000210e257223 */ /* 0x000fe20000010025 */
[----:B------:R-:W-:-:S02]  /*10d20*/  HADD2.F32 R14, -RZ, R79.H0_H0 ;  /* 0x2000004fff0e7230 */ /* 0x000fc40000004100 */
[-C--:B------:R-:W-:Y:S01]  /*10d30*/  FMUL.FTZ R34, R27, R26.reuse ;  /* 0x0000001a1b227220 */ /* 0x080fe20000410000 */
[----:B------:R-:W-:Y:S01]  /*10d40*/  FFMA.FTZ R32, R15, R26, -R32 ;  /* 0x0000001a0f207223 */ /* 0x000fe20000010820 */
[----:B------:R-:W-:Y:S01]  /*10d50*/  FMUL.FTZ R26, R9, R70 ;  /* 0x00000046091a7220 */ /* 0x000fe20000410000 */
[----:B------:R-:W-:Y:S02]  /*10d60*/  HADD2.F32 R28, -RZ, R10.H0_H0 ;  /* 0x2000000aff1c7230 */ /* 0x000fe40000004100 */
[----:B------:R-:W-:Y:S01]  /*10d70*/  FFMA.FTZ R34, R15, R30, R34 ;  /* 0x0000001e0f227223 */ /* 0x000fe20000010022 */
[-C--:B------:R-:W-:Y:S01]  /*10d80*/  FMUL.FTZ R31, R9, R14.reuse ;  /* 0x0000000e091f7220 */ /* 0x080fe20000410000 */
[----:B------:R-:W-:Y:S01]  /*10d90*/  FFMA.FTZ R30, R5, R14, -R26 ;  /* 0x0000000e051e7223 */ /* 0x000fe2000001081a */
[----:B------:R-:W-:Y:S02]  /*10da0*/  HADD2.F32 R29, -RZ, R11.H0_H0 ;  /* 0x2000000bff1d7230 */ /* 0x000fe40000004100 */
[----:B------:R-:W-:-:S02]  /*10db0*/  HADD2.F32 R27, -RZ, R71.H0_H0 ;  /* 0x20000047ff1b7230 */ /* 0x000fc40000004100 */
[----:B------:R-:W-:Y:S01]  /*10dc0*/  FFMA.FTZ R31, R5, R70, R31 ;  /* 0x00000046051f7223 */ /* 0x000fe2000001001f */
[--C-:B------:R-:W-:Y:S02]  /*10dd0*/  HADD2.F32 R9, -RZ, R80.reuse.H0_H0 ;  /* 0x20000050ff097230 */ /* 0x100fe40000004100 */
[----:B------:R-:W-:Y:S02]  /*10de0*/  HADD2.F32 R26, -RZ, R71.H1_H1 ;  /* 0x30000047ff1a7230 */ /* 0x000fe40000004100 */
[C---:B------:R-:W-:Y:S01]  /*10df0*/  FMUL.FTZ R5, R28.reuse, R27 ;  /* 0x0000001b1c057220 */ /* 0x040fe20000410000 */
[----:B------:R-:W-:Y:S02]  /*10e00*/  HADD2.F32 R80, -RZ, R80.H1_H1 ;  /* 0x30000050ff507230 */ /* 0x000fe40000004100 */
[----:B------:R-:W-:Y:S01]  /*10e10*/  FMUL.FTZ R15, R28, R9 ;  /* 0x000000091c0f7220 */ /* 0x000fe20000410000 */
[----:B------:R-:W-:Y:S02]  /*10e20*/  HADD2.F32 R11, -RZ, R11.H1_H1 ;  /* 0x3000000bff0b7230 */ /* 0x000fe40000004100 */
[----:B------:R-:W-:Y:S01]  /*10e30*/  FMUL.FTZ R36, R29, R26 ;  /* 0x0000001a1d247220 */ /* 0x000fe20000410000 */
[----:B------:R-:W-:-:S02]  /*10e40*/  HADD2.F32 R28, -RZ, R42.H0_H0 ;  /* 0x2000002aff1c7230 */ /* 0x000fc40000004100 */
[----:B------:R-:W-:Y:S01]  /*10e50*/  FMUL.FTZ R29, R29, R80 ;  /* 0x000000501d1d7220 */ /* 0x000fe20000410000 */
[----:B------:R-:W-:Y:S02]  /*10e60*/  HADD2.F32 R14, -RZ, R54.H0_H0 ;  /* 0x20000036ff0e7230 */ /* 0x000fe40000004100 */
[C---:B------:R-:W-:Y:S01]  /*10e70*/  FFMA.FTZ R33, R24.reuse, R9, -R5 ;  /* 0x0000000918217223 */ /* 0x040fe20000010805 */
[----:B------:R-:W-:Y:S01]  /*10e80*/  FFMA.FTZ R24, R24, R27, R15 ;  /* 0x0000001b18187223 */ /* 0x000fe2000001000f */
[----:B------:R-:W-:Y:S01]  /*10e90*/  FFMA.FTZ R29, R25, R26, R29 ;  /* 0x0000001a191d7223 */ /* 0x000fe2000001001d */
[C---:B------:R-:W-:Y:S01]  /*10ea0*/  FMUL.FTZ R38, R11.reuse, R28 ;  /* 0x0000001c0b267220 */ /* 0x040fe20000410000 */
[----:B------:R-:W-:Y:S01]  /*10eb0*/  FMUL.FTZ R26, R11, R14 ;  /* 0x0000000e0b1a7220 */ /* 0x000fe20000410000 */
[----:B------:R-:W-:Y:S02]  /*10ec0*/  HADD2.F32 R8, -RZ, R8.H1_H1 ;  /* 0x30000008ff087230 */ /* 0x000fe40000004100 */
[----:B------:R-:W-:Y:S01]  /*10ed0*/  FFMA.FTZ R36, R25, R80, -R36 ;  /* 0x0000005019247223 */ /* 0x000fe20000010824 */
[----:B------:R-:W-:-:S02]  /*10ee0*/  HADD2.F32 R10, -RZ, R10.H1_H1 ;  /* 0x3000000aff0a7230 */ /* 0x000fc40000004100 */
[C---:B------:R-:W-:Y:S01]  /*10ef0*/  FFMA.FTZ R39, R7.reuse, R14, -R38 ;  /* 0x0000000e07277223 */ /* 0x040fe20000010826 */
[----:B------:R-:W-:Y:S02]  /*10f00*/  HADD2.F32 R11, -RZ, R52.H0_H0 ;  /* 0x20000034ff0b7230 */ /* 0x000fe40000004100 */
[----:B------:R-:W-:Y:S01]  /*10f10*/  FFMA.FTZ R26, R7, R28, R26 ;  /* 0x0000001c071a7223 */ /* 0x000fe2000001001a */
[----:B------:R-:W-:Y:S02]  /*10f20*/  HADD2.F32 R15, -RZ, R40.H0_H0 ;  /* 0x20000028ff0f7230 */ /* 0x000fe40000004100 */
[----:B------:R-:W-:Y:S02]  /*10f30*/  HADD2.F32 R5, -RZ, R60.H0_H0 ;  /* 0x2000003cff057230 */ /* 0x000fe40000004100 */
[----:B------:R-:W-:Y:S01]  /*10f40*/  FMUL.FTZ R7, R8, R11 ;  /* 0x0000000b08077220 */ /* 0x000fe20000410000 */
[----:B------:R-:W-:Y:S02]  /*10f50*/  HADD2.F32 R9, -RZ, R41.H0_H0 ;  /* 0x20000029ff097230 */ /* 0x000fe40000004100 */
[----:B------:R-:W-:Y:S01]  /*10f60*/  FMUL.FTZ R27, R10, R15 ;  /* 0x0000000f0a1b7220 */ /* 0x000fe20000410000 */
[----:B------:R-:W-:-:S02]  /*10f70*/  HADD2.F32 R6, -RZ, R6.H1_H1 ;  /* 0x30000006ff067230 */ /* 0x000fc40000004100 */
[-C--:B------:R-:W-:Y:S01]  /*10f80*/  FMUL.FTZ R8, R8, R5.reuse ;  /* 0x0000000508087220 */ /* 0x080fe20000410000 */
[----:B------:R-:W-:Y:S01]  /*10f90*/  FFMA.FTZ R25, R4, R5, -R7 ;  /* 0x0000000504197223 */ /* 0x000fe20000010807 */
[-C--:B------:R-:W-:Y:S01]  /*10fa0*/  FMUL.FTZ R14, R10, R9.reuse ;  /* 0x000000090a0e7220 */ /* 0x080fe20000410000 */
[----:B------:R-:W-:Y:S01]  /*10fb0*/  F2FP.F16.F32.PACK_AB R7, R39, R36 ;  /* 0x000000242707723e */ /* 0x000fe200000000ff */
[----:B------:R-:W-:Y:S01]  /*10fc0*/  FFMA.FTZ R10, R6, R9, -R27 ;  /* 0x00000009060a7223 */ /* 0x000fe2000001081b */
[----:B------:R-:W-:Y:S01]  /*10fd0*/  FFMA.FTZ R8, R4, R11, R8 ;  /* 0x0000000b04087223 */ /* 0x000fe20000010008 */
[----:B------:R-:W-:Y:S01]  /*10fe0*/  FFMA.FTZ R15, R6, R15, R14 ;  /* 0x0000000f060f7223 */ /* 0x000fe2000001000e */
[----:B------:R-:W-:Y:S02]  /*10ff0*/  F2FP.F16.F32.PACK_AB R5, R32, R35 ;  /* 0x000000232005723e */ /* 0x000fe400000000ff */
[----:B------:R-:W-:Y:S02]  /*11000*/  F2FP.F16.F32.PACK_AB R4, R25, R30 ;  /* 0x0000001e1904723e */ /* 0x000fe400000000ff */
[----:B------:R-:W-:-:S02]  /*11010*/  F2FP.F16.F32.PACK_AB R6, R10, R33 ;  /* 0x000000210a06723e */ /* 0x000fc400000000ff */
[----:B------:R-:W-:Y:S02]  /*11020*/  F2FP.F16.F32.PACK_AB R11, R26, R29 ;  /* 0x0000001d1a0b723e */ /* 0x000fe400000000ff */
[----:B------:R-:W-:Y:S01]  /*11030*/  F2FP.F16.F32.PACK_AB R9, R34, R37 ;  /* 0x000000252209723e */ /* 0x000fe200000000ff */
[----:B------:R2:W-:Y:S01]  /*11040*/  STS.128 [R198], R4 ;  /* 0x00000004c6007388 */ /* 0x0005e20000000c00 */
[----:B------:R-:W-:Y:S02]  /*11050*/  F2FP.F16.F32.PACK_AB R8, R8, R31 ;  /* 0x0000001f0808723e */ /* 0x000fe400000000ff */
[----:B------:R-:W-:-:S05]  /*11060*/  F2FP.F16.F32.PACK_AB R10, R15, R24 ;  /* 0x000000180f0a723e */ /* 0x000fca00000000ff */
[----:B------:R2:W-:Y:S02]  /*11070*/  STS.128 [R13+0xc400], R8 ;  /* 0x00c400080d007388 */ /* 0x0005e40000000c00 */
.L_x_1506:
[----:B------:R-:W-:Y:S05]  /*11080*/  BSYNC B1 ;  /* 0x0000000000017941 */ /* 0x000fea0003800000 */
.L_x_1505:
[----:B------:R-:W-:Y:S04]  /*11090*/  BSSY B1, `(.L_x_1507) ;  /* 0x0000060000017945 */ /* 0x000fe80003800000 */
[----:B------:R-:W-:Y:S05]  /*110a0*/  @P1 BRA `(.L_x_1508) ;  /* 0x0000000400781947 */ /* 0x000fea0003800000 */
[----:B-123--:R-:W-:Y:S01]  /*110b0*/  LEA.HI R4, R12, R189, RZ, 0x1d ;  /* 0x000000bd0c047211 */ /* 0x00efe200078fe8ff */
[----:B------:R-:W-:Y:S01]  /*110c0*/  HADD2.F32 R31, -RZ, R73.H1_H1 ;  /* 0x30000049ff1f7230 */ /* 0x000fe20000004100 */
[----:B------:R-:W-:Y:S01]  /*110d0*/  SHF.R.U32.HI R32, RZ, 0x10, R45 ;  /* 0x00000010ff207819 */ /* 0x000fe2000001162d */
[--C-:B------:R-:W-:Y:S01]  /*110e0*/  HADD2.F32 R33, -RZ, R69.reuse.H1_H1 ;  /* 0x30000045ff217230 */ /* 0x100fe20000004100 */
[----:B------:R-:W-:Y:S01]  /*110f0*/  SHF.R.S32.HI R7, RZ, 0x1f, R4 ;  /* 0x0000001fff077819 */ /* 0x000fe20000011404 */
[----:B------:R-:W-:Y:S01]  /*11100*/  IMAD.SHL.U32 R5, R4, 0x8, RZ ;  /* 0x0000000804057824 */ /* 0x000fe200078e00ff */
[----:B------:R-:W-:Y:S01]  /*11110*/  SHF.R.U64 R42, R56, 0x10, R57 ;  /* 0x00000010382a7819 */ /* 0x000fe20000001239 */
[----:B------:R-:W-:Y:S01]  /*11120*/  HADD2.F32 R32, -RZ, R32.H0_H0 ;  /* 0x20000020ff207230 */ /* 0x000fe20000004100 */
[----:B------:R-:W-:Y:S01]  /*11130*/  LEA.HI R7, R7, R4, RZ, 0x3 ;  /* 0x0000000407077211 */ /* 0x000fe200078f18ff */
[----:B------:R-:W-:Y:S01]  /*11140*/  HADD2.F32 R30, -RZ, R69.H0_H0 ;  /* 0x20000045ff1e7230 */ /* 0x000fe20000004100 */
[----:B------:R-:W-:-:S02]  /*11150*/  LOP3.LUT R5, R172, 0x38, R5, 0xf8, !PT ;  /* 0x00000038ac057812 */ /* 0x000fc400078ef805 */
[----:B------:R-:W-:Y:S01]  /*11160*/  SHF.R.U32.HI R56, RZ, 0x10, R57 ;  /* 0x00000010ff387819 */ /* 0x000fe20000011639 */
[----:B------:R-:W-:Y:S01]  /*11170*/  IMAD.SHL.U32 R7, R7, 0x400, RZ ;  /* 0x0000040007077824 */ /* 0x000fe200078e00ff */
[----:B------:R-:W-:Y:S02]  /*11180*/  LOP3.LUT R8, R5, R200, RZ, 0x3c, !PT ;  /* 0x000000c805087212 */ /* 0x000fe400078e3cff */
[----:B------:R-:W-:Y:S02]  /*11190*/  SHF.R.U64 R41, R58, 0x10, R59 ;  /* 0x000000103a297819 */ /* 0x000fe4000000123b */
[----:B0-----:R-:W-:Y:S02]  /*111a0*/  LOP3.LUT R9, R7, 0x7fffe000, RZ, 0xc0, !PT ;  /* 0x7fffe00007097812 */ /* 0x001fe400078ec0ff */
[----:B------:R-:W0:Y:S01]  /*111b0*/  LDS.128 R4, [R195] ;  /* 0x00000000c3047984 */ /* 0x000e220000000c00 */
[----:B------:R-:W-:Y:S02]  /*111c0*/  SHF.R.U64 R39, R46, 0x10, R47 ;  /* 0x000000102e277819 */ /* 0x000fe4000000122f */
[----:B------:R-:W-:-:S02]  /*111d0*/  IADD3 R9, R8, R9, R177 ;  /* 0x0000000908097210 */ /* 0x000fc40007ffe0b1 */
[----:B------:R-:W-:Y:S02]  /*111e0*/  SHF.R.U32.HI R58, RZ, 0x10, R59 ;  /* 0x00000010ff3a7819 */ /* 0x000fe4000001163b */
[----:B------:R-:W-:Y:S01]  /*111f0*/  SHF.R.U32.HI R46, RZ, 0x10, R47 ;  /* 0x00000010ff2e7819 */ /* 0x000fe2000001162f */
[----:B------:R-:W-:Y:S01]  /*11200*/  IMAD R13, R9, 0x2, R18 ;  /* 0x00000002090d7824 */ /* 0x000fe200078e0212 */
[----:B------:R-:W-:-:S04]  /*11210*/  SHF.R.U64 R40, R44, 0x10, R45 ;  /* 0x000000102c287819 */ /* 0x000fc8000000122d */
[----:B------:R-:W1:Y:S01]  /*11220*/  LDS.128 R8, [R13+0xc400] ;  /* 0x00c400000d087984 */ /* 0x000e620000000c00 */
[--C-:B0-----:R-:W-:Y:S02]  /*11230*/  HADD2.F32 R14, -RZ, R5.reuse.H0_H0 ;  /* 0x20000005ff0e7230 */ /* 0x101fe40000004100 */
[----:B------:R-:W-:Y:S02]  /*11240*/  HADD2.F32 R15, -RZ, R5.H1_H1 ;  /* 0x30000005ff0f7230 */ /* 0x000fe40000004100 */
[----:B------:R-:W-:Y:S02]  /*11250*/  HADD2.F32 R5, -RZ, R4.H0_H0 ;  /* 0x20000004ff057230 */ /* 0x000fe40000004100 */
[----:B------:R-:W-:Y:S02]  /*11260*/  HADD2.F32 R24, -RZ, R6.H0_H0 ;  /* 0x20000006ff187230 */ /* 0x000fe40000004100 */
[--C-:B------:R-:W-:Y:S02]  /*11270*/  HADD2.F32 R25, -RZ, R7.reuse.H0_H0 ;  /* 0x20000007ff197230 */ /* 0x100fe40000004100 */
[----:B------:R-:W-:-:S02]  /*11280*/  HADD2.F32 R7, -RZ, R7.H1_H1 ;  /* 0x30000007ff077230 */ /* 0x000fc40000004100 */
[----:B------:R-:W-:Y:S02]  /*11290*/  HADD2.F32 R4, -RZ, R4.H1_H1 ;  /* 0x30000004ff047230 */ /* 0x000fe40000004100 */
        /* <DEDUP_REMOVED lines=45> */
[----:B------:R-:W-:Y:S02]  /*11570*/  HADD2.F32 R6, -RZ, R6.H1_H1 ;  /* 0x30000006ff067230 */ /* 0x000fe40000004100 */
        /* <DEDUP_REMOVED lines=17> */
.L_x_1508:
[----:B------:R-:W-:Y:S05]  /*11690*/  BSYNC B1 ;  /* 0x0000000000017941 */ /* 0x000fea0003800000 */
.L_x_1507:
[----:B------:R-:W-:Y:S05]  /*116a0*/  @P2 BRA `(.L_x_1474) ;  /* 0x0000000400782947 */ /* 0x000fea0003800000 */
[----:B------:R-:W-:Y:S01]  /*116b0*/  LEA.HI R12, R12, R197, RZ, 0x1d ;  /* 0x000000c50c0c7211 */ /* 0x000fe200078fe8ff */
[----:B------:R-:W-:Y:S01]  /*116c0*/  HADD2.F32 R32, -RZ, R0.H1_H1 ;  /* 0x30000000ff207230 */ /* 0x000fe20000004100 */
[----:B------:R-:W-:Y:S01]  /*116d0*/  SHF.R.U64 R38, R64, 0x10, R65 ;  /* 0x0000001040267819 */ /* 0x000fe20000001241 */
[--C-:B------:R-:W-:Y:S01]  /*116e0*/  HADD2.F32 R30, -RZ, R20.reuse.H1_H1 ;  /* 0x30000014ff1e7230 */ /* 0x100fe20000004100 */
[----:B-1234-:R-:W-:Y:S01]  /*116f0*/  SHF.R.S32.HI R7, RZ, 0x1f, R12 ;  /* 0x0000001fff077819 */ /* 0x01efe2000001140c */
[----:B------:R-:W-:Y:S01]  /*11700*/  HADD2.F32 R20, -RZ, R20.H0_H0 ;  /* 0x20000014ff147230 */ /* 0x000fe20000004100 */
[----:B------:R-:W-:Y:S02]  /*11710*/  SHF.L.U32 R5, R12, 0x3, RZ ;  /* 0x000000030c057819 */ /* 0x000fe400000006ff */
[----:B------:R-:W-:Y:S02]  /*11720*/  LEA.HI R7, R7, R12, RZ, 0x3 ;  /* 0x0000000c07077211 */ /* 0x000fe400078f18ff */
[----:B------:R-:W-:-:S02]  /*11730*/  LOP3.LUT R5, R172, 0x38, R5, 0xf8, !PT ;  /* 0x00000038ac057812 */ /* 0x000fc400078ef805 */
[----:B------:R-:W-:Y:S01]  /*11740*/  SHF.R.U32.HI R64, RZ, 0x10, R65 ;  /* 0x00000010ff407819 */ /* 0x000fe20000011641 */
[----:B------:R-:W-:Y:S01]  /*11750*/  IMAD.SHL.U32 R7, R7, 0x400, RZ ;  /* 0x0000040007077824 */ /* 0x000fe200078e00ff */
[----:B------:R-:W-:Y:S02]  /*11760*/  LOP3.LUT R8, R5, R200, RZ, 0x3c, !PT ;  /* 0x000000c805087212 */ /* 0x000fe400078e3cff */
[----:B------:R-:W-:Y:S02]  /*11770*/  SHF.R.U32.HI R29, RZ, 0x10, R49 ;  /* 0x00000010ff1d7819 */ /* 0x000fe40000011631 */
[----:B0-----:R-:W-:Y:S02]  /*11780*/  LOP3.LUT R9, R7, 0x7fffe000, RZ, 0xc0, !PT ;  /* 0x7fffe00007097812 */ /* 0x001fe400078ec0ff */
[----:B------:R-:W0:Y:S01]  /*11790*/  LDS.128 R4, [R192] ;  /* 0x00000000c0047984 */ /* 0x000e220000000c00 */
[----:B------:R-:W-:Y:S01]  /*117a0*/  HADD2.F32 R29, -RZ, R29.H0_H0 ;  /* 0x2000001dff1d7230 */ /* 0x000fe20000004100 */
[----:B------:R-:W-:-:S02]  /*117b0*/  IADD3 R9, R8, R9, R177 ;  /* 0x0000000908097210 */ /* 0x000fc40007ffe0b1 */
[----:B------:R-:W-:Y:S02]  /*117c0*/  SHF.R.U64 R37, R66, 0x10, R67 ;  /* 0x0000001042257819 */ /* 0x000fe40000001243 */
[----:B------:R-:W-:Y:S01]  /*117d0*/  SHF.R.U64 R33, R50, 0x10, R51 ;  /* 0x0000001032217819 */ /* 0x000fe20000001233 */
[----:B------:R-:W-:Y:S01]  /*117e0*/  IMAD R12, R9, 0x2, R18 ;  /* 0x00000002090c7824 */ /* 0x000fe200078e0212 */
[----:B------:R-:W-:Y:S02]  /*117f0*/  SHF.R.U32.HI R66, RZ, 0x10, R67 ;  /* 0x00000010ff427819 */ /* 0x000fe40000011643 */
[----:B------:R-:W-:Y:S02]  /*11800*/  SHF.R.U32.HI R50, RZ, 0x10, R51 ;  /* 0x00000010ff327819 */ /* 0x000fe40000011633 */
[----:B------:R-:W1:Y:S01]  /*11810*/  LDS.128 R8, [R12+0xc400] ;  /* 0x00c400000c087984 */ /* 0x000e620000000c00 */
[----:B------:R-:W-:Y:S01]  /*11820*/  SHF.R.U64 R35, R48, 0x10, R49 ;  /* 0x0000001030237819 */ /* 0x000fe20000001231 */
[----:B0-----:R-:W-:-:S02]  /*11830*/  HADD2.F32 R13, -RZ, R5.H0_H0 ;  /* 0x20000005ff0d7230 */ /* 0x001fc40000004100 */
[----:B------:R-:W-:Y:S02]  /*11840*/  HADD2.F32 R14, -RZ, R5.H1_H1 ;  /* 0x30000005ff0e7230 */ /* 0x000fe40000004100 */
[----:B------:R-:W-:Y:S02]  /*11850*/  HADD2.F32 R5, -RZ, R4.H0_H0 ;  /* 0x20000004ff057230 */ /* 0x000fe40000004100 */
[----:B------:R-:W-:Y:S02]  /*11860*/  HADD2.F32 R15, -RZ, R6.H0_H0 ;  /* 0x20000006ff0f7230 */ /* 0x000fe40000004100 */
[--C-:B------:R-:W-:Y:S02]  /*11870*/  HADD2.F32 R24, -RZ, R7.reuse.H0_H0 ;  /* 0x20000007ff187230 */ /* 0x100fe40000004100 */
        /* <DEDUP_REMOVED lines=11> */
[-C--:B------:R-:W-:Y:S01]  /*11930*/  FMUL.FTZ R13, R26, R25.reuse ;  /* 0x000000191a0d7220 */ /* 0x080fe20000410000 */
[----:B------:R-:W-:Y:S02]  /*11940*/  HADD2.F32 R27, -RZ, R10.H0_H0 ;  /* 0x2000000aff1b7230 */ /* 0x000fe40000004100 */
[C---:B------:R-:W-:Y:S01]  /*11950*/  FFMA.FTZ R31, R14.reuse, R25, -R31 ;  /* 0x000000190e1f7223 */ /* 0x040fe2000001081f */
[C---:B------:R-:W-:Y:S01]  /*11960*/  FMUL.FTZ R0, R9.reuse, R30 ;  /* 0x0000001e09007220 */ /* 0x040fe20000410000 */
[----:B------:R-:W-:Y:S02]  /*11970*/  HADD2.F32 R26, -RZ, R3.H0_H0 ;  /* 0x20000003ff1a7230 */ /* 0x000fe40000004100 */
[-C--:B------:R-:W-:Y:S01]  /*11980*/  FMUL.FTZ R9, R9, R20.reuse ;  /* 0x0000001409097220 */ /* 0x080fe20000410000 */
[----:B------:R-:W-:Y:S02]  /*11990*/  HADD2.F32 R28, -RZ, R11.H0_H0 ;  /* 0x2000000bff1c7230 */ /* 0x000fe40000004100 */
[----:B------:R-:W-:Y:S01]  /*119a0*/  FFMA.FTZ R20, R5, R20, -R0 ;  /* 0x0000001405147223 */ /* 0x000fe20000010800 */
[----:B------:R-:W-:Y:S01]  /*119b0*/  FFMA.FTZ R29, R14, R29, R13 ;  /* 0x0000001d0e1d7223 */ /* 0x000fe2000001000d */
[----:B------:R-:W-:-:S02]  /*119c0*/  HADD2.F32 R0, -RZ, R21.H0_H0 ;  /* 0x20000015ff007230 */ /* 0x000fc40000004100 */
[----:B------:R-:W-:Y:S01]  /*119d0*/  FMUL.FTZ R14, R27, R26 ;  /* 0x0000001a1b0e7220 */ /* 0x000fe20000410000 */
[----:B------:R-:W-:Y:S02]  /*119e0*/  HADD2.F32 R3, -RZ, R3.H1_H1 ;  /* 0x30000003ff037230 */ /* 0x000fe40000004100 */
[----:B------:R-:W-:Y:S01]  /*119f0*/  FFMA.FTZ R30, R5, R30, R9 ;  /* 0x0000001e051e7223 */ /* 0x000fe20000010009 */
[----:B------:R-:W-:Y:S02]  /*11a00*/  HADD2.F32 R21, -RZ, R21.H1_H1 ;  /* 0x30000015ff157230 */ /* 0x000fe40000004100 */
[-C--:B------:R-:W-:Y:S01]  /*11a10*/  FMUL.FTZ R32, R27, R0.reuse ;  /* 0x000000001b207220 */ /* 0x080fe20000410000 */
[----:B------:R-:W-:Y:S01]  /*11a20*/  FFMA.FTZ R25, R15, R0, -R14 ;  /* 0x000000000f197223 */ /* 0x000fe2000001080e */
[C---:B------:R-:W-:Y:S01]  /*11a30*/  FMUL.FTZ R5, R28.reuse, R3 ;  /* 0x000000031c057220 */ /* 0x040fe20000410000 */
[----:B------:R-:W-:Y:S02]  /*11a40*/  HADD2.F32 R11, -RZ, R11.H1_H1 ;  /* 0x3000000bff0b7230 */ /* 0x000fe40000004100 */
[----:B------:R-:W-:Y:S01]  /*11a50*/  FMUL.FTZ R28, R28, R21 ;  /* 0x000000151c1c7220 */ /* 0x000fe20000410000 */
[----:B------:R-:W-:-:S02]  /*11a60*/  HADD2.F32 R14, -RZ, R50.H0_H0 ;  /* 0x20000032ff0e7230 */ /* 0x000fc40000004100 */
[----:B------:R-:W-:Y:S01]  /*11a70*/  FFMA.FTZ R32, R15, R26, R32 ;  /* 0x0000001a0f207223 */ /* 0x000fe20000010020 */
[----:B------:R-:W-:Y:S02]  /*11a80*/  HADD2.F32 R0, -RZ, R66.H0_H0 ;  /* 0x20000042ff007230 */ /* 0x000fe40000004100 */
[C---:B------:R-:W-:Y:S01]  /*11a90*/  FFMA.FTZ R21, R24.reuse, R21, -R5 ;  /* 0x0000001518157223 */ /* 0x040fe20000010805 */
[----:B------:R-:W-:Y:S01]  /*11aa0*/  FFMA.FTZ R28, R24, R3, R28 ;  /* 0x00000003181c7223 */ /* 0x000fe2000001001c */
[C---:B------:R-:W-:Y:S01]  /*11ab0*/  FMUL.FTZ R26, R11.reuse, R14 ;  /* 0x0000000e0b1a7220 */ /* 0x040fe20000410000 */
[----:B------:R-:W-:Y:S02]  /*11ac0*/  HADD2.F32 R8, -RZ, R8.H1_H1 ;  /* 0x30000008ff087230 */ /* 0x000fe40000004100 */
[-C--:B------:R-:W-:Y:S01]  /*11ad0*/  FMUL.FTZ R24, R11, R0.reuse ;  /* 0x000000000b187220 */ /* 0x080fe20000410000 */
[----:B------:R-:W-:Y:S02]  /*11ae0*/  HADD2.F32 R10, -RZ, R10.H1_H1 ;  /* 0x3000000aff0a7230 */ /* 0x000fe40000004100 */
[----:B------:R-:W-:Y:S01]  /*11af0*/  FFMA.FTZ R26, R7, R0, -R26 ;  /* 0x00000000071a7223 */ /* 0x000fe2000001081a */
[----:B------:R-:W-:-:S02]  /*11b00*/  HADD2.F32 R9, -RZ, R35.H0_H0 ;  /* 0x20000023ff097230 */ /* 0x000fc40000004100 */
[----:B------:R-:W-:Y:S01]  /*11b10*/  FFMA.FTZ R27, R7, R14, R24 ;  /* 0x0000000e071b7223 */ /* 0x000fe20000010018 */
[----:B------:R-:W-:Y:S02]  /*11b20*/  HADD2.F32 R11, -RZ, R33.H0_H0 ;  /* 0x20000021ff0b7230 */ /* 0x000fe40000004100 */
[----:B------:R-:W-:Y:S02]  /*11b30*/  HADD2.F32 R3, -RZ, R38.H0_H0 ;  /* 0x20000026ff037230 */ /* 0x000fe40000004100 */
[----:B------:R-:W-:Y:S01]  /*11b40*/  FMUL.FTZ R7, R8, R9 ;  /* 0x0000000908077220 */ /* 0x000fe20000410000 */
[----:B------:R-:W-:Y:S02]  /*11b50*/  HADD2.F32 R5, -RZ, R37.H0_H0 ;  /* 0x20000025ff057230 */ /* 0x000fe40000004100 */
[----:B------:R-:W-:Y:S01]  /*11b60*/  FMUL.FTZ R15, R10, R11 ;  /* 0x0000000b0a0f7220 */ /* 0x000fe20000410000 */
[----:B------:R-:W-:Y:S02]  /*11b70*/  HADD2.F32 R4, -RZ, R4.H1_H1 ;  /* 0x30000004ff047230 */ /* 0x000fe40000004100 */
[----:B------:R-:W-:Y:S01]  /*11b80*/  FMUL.FTZ R8, R8, R3 ;  /* 0x0000000308087220 */ /* 0x000fe20000410000 */
[----:B------:R-:W-:-:S02]  /*11b90*/  HADD2.F32 R6, -RZ, R6.H1_H1 ;  /* 0x30000006ff067230 */ /* 0x000fc40000004100 */
        /* <DEDUP_REMOVED lines=15> */
.L_x_1474:
[----:B------:R-:W-:Y:S05]  /*11c90*/  BSYNC B0 ;  /* 0x0000000000007941 */ /* 0x000fea0003800000 */
.L_x_1446:
        /* <DEDUP_REMOVED lines=8> */
.L_x_1444:
[----:B------:R-:W-:-:S06]  /*11d20*/  ULOP3.LUT UR4, UR60, 0x1, URZ, 0xfc, !UPT ;  /* 0x000000013c047892 */ /* 0x000fcc000f8efc3f */
[----:B------:R-:W-:-:S05]  /*11d30*/  IMAD.U32 R0, RZ, RZ, UR4 ;  /* 0x00000004ff007e24 */ /* 0x000fca000f8e00ff */
[----:B------:R-:W-:-:S13]  /*11d40*/  ISETP.NE.AND P0, PT, R0, 0x3, PT ;  /* 0x000000030000780c */ /* 0x000fda0003f05270 */
[----:B------:R-:W-:Y:S05]  /*11d50*/  @!P0 BRA `(.L_x_1509) ;  /* 0x0000000000048947 */ /* 0x000fea0003800000 */
[----:B------:R-:W-:Y:S01]  /*11d60*/  BPT.TRAP 0x1 ;  /* 0x000000040000795c */ /* 0x000fe20000300000 */
.L_x_1509:
[----:B01----:R-:W-:Y:S01]  /*11d70*/  IMAD R3, R160, 0x8, R18 ;  /* 0x00000008a0037824 */ /* 0x003fe200078e0212 */
[----:B------:R-:W-:-:S04]  /*11d80*/  SHF.L.U32 R0, R161, 0x1f, RZ ;  /* 0x0000001fa1007819 */ /* 0x000fc800000006ff */
[----:B------:R0:W1:Y:S01]  /*11d90*/  SYNCS.PHASECHK.TRANS64.TRYWAIT P2, [R3+URZ+0x2a830], R0 ;  /* 0x02a83000030075a7 */ /* 0x000062000804017f */
[----:B------:R-:W-:Y:S05]  /*11da0*/  @!P0 BRA `(.L_x_1510) ;  /* 0x0000000000048947 */ /* 0x000fea0003800000 */
[----:B------:R-:W-:Y:S01]  /*11db0*/  BPT.TRAP 0x1 ;  /* 0x000000040000795c */ /* 0x000fe20000300000 */
.L_x_1510:
[----:B--234-:R-:W2:Y:S02]  /*11dc0*/  S2R R4, SR_TID.X ;  /* 0x0000000000047919 */ /* 0x01cea40000002100 */
[----:B--2---:R-:W-:-:S04]  /*11dd0*/  LOP3.LUT R4, R4, 0x7f, RZ, 0xc0, !PT ;  /* 0x0000007f04047812 */ /* 0x004fc800078ec0ff */
[----:B------:R-:W-:Y:S01]  /*11de0*/  ISETP.NE.AND P1, PT, R4, RZ, PT ;  /* 0x000000ff0400720c */ /* 0x000fe20003f25270 */
[----:B-1----:R-:W-:-:S12]  /*11df0*/  @P2 BRA `(.L_x_1511) ;  /* 0x0000000000082947 */ /* 0x002fd80003800000 */
[----:B------:R-:W1:Y:S02]  /*11e00*/  SYNCS.PHASECHK.TRANS64.TRYWAIT P2, [R3+URZ+0x2a830], R0 ;  /* 0x02a83000030075a7 */ /* 0x000e64000804017f */
[----:B-1----:R-:W-:Y:S05]  /*11e10*/  @!P2 BRA `(.L_x_1512) ;  /* 0x000001500064a947 */ /* 0x002fea0003800000 */
.L_x_1511:
[----:B------:R-:W-:Y:S05]  /*11e20*/  WARPSYNC.ALL ;  /* 0x0000000000007948 */ /* 0x000fea0003800000 */
[----:B01----:R-:W-:Y:S01]  /*11e30*/  VIADD R0, R18, 0x18400 ;  /* 0x0001840012007836 */ /* 0x003fe20000000000 */
[----:B------:R-:W-:Y:S01]  /*11e40*/  R2UR UR4, R68 ;  /* 0x00000000440472ca */ /* 0x000fe200000e0000 */
[----:B------:R-:W-:Y:S01]  /*11e50*/  UMOV UR9, 0x40000040 ;  /* 0x4000004000097882 */ /* 0x000fe20000000000 */
[----:B------:R-:W-:Y:S01]  /*11e60*/  MOV R5, 0x40000040 ;  /* 0x4000004000057802 */ /* 0x000fe20000000f00 */
[----:B------:R-:W-:Y:S01]  /*11e70*/  WARPGROUP.ARRIVE ;  /* 0x00000000000079c5 */ /* 0x000fe20000000000 */
[----:B------:R-:W-:Y:S01]  /*11e80*/  SHF.R.U32.HI R0, RZ, 0x4, R0 ;  /* 0x00000004ff007819 */ /* 0x000fe20000011600 */
[----:B------:R-:W-:Y:S01]  /*11e90*/  IMAD.MOV.U32 R7, RZ, RZ, 0x40000040 ;  /* 0x40000040ff077424 */ /* 0x000fe200078e00ff */
[----:B------:R-:W-:Y:S01]  /*11ea0*/  R2UR UR11, R5 ;  /* 0x00000000050b72ca */ /* 0x000fe200000e0000 */
[----:B------:R-:W-:Y:S01]  /*11eb0*/  IMAD.U32 R11, RZ, RZ, UR9 ;  /* 0x00000009ff0b7e24 */ /* 0x000fe2000f8e00ff */
[----:B------:R-:W-:Y:S01]  /*11ec0*/  LOP3.LUT R0, R0, 0x3fff, RZ, 0xc0, !PT ;  /* 0x00003fff00007812 */ /* 0x000fe200078ec0ff */
[----:B------:R-:W-:Y:S01]  /*11ed0*/  UMOV UR53, 0x40000040 ;  /* 0x4000004000357882 */ /* 0x000fe20000000000 */
[----:B------:R-:W-:Y:S01]  /*11ee0*/  UMOV UR49, 0x40000040 ;  /* 0x4000004000317882 */ /* 0x000fe20000000000 */
[----:B------:R-:W-:Y:S01]  /*11ef0*/  UMOV UR45, 0x40000040 ;  /* 0x40000040002d7882 */ /* 0x000fe20000000000 */
[----:B------:R-:W-:Y:S01]  /*11f00*/  LOP3.LUT R8, R0, 0x10000, RZ, 0xfc, !PT ;  /* 0x0001000000087812 */ /* 0x000fe200078efcff */
[----:B------:R-:W-:Y:S01]  /*11f10*/  ULOP3.LUT UR4, UR4, 0x10000, URZ, 0xfc, !UPT ;  /* 0x0001000004047892 */ /* 0x000fe2000f8efc3f */
[----:B------:R-:W0:Y:S03]  /*11f20*/  LDC.64 R12, c[0x0][0x9e0] ;  /* 0x00027800ff0c7b82 */ /* 0x000e260000000a00 */
[----:B------:R-:W-:Y:S01]  /*11f30*/  IMAD R4, R160, 0x900, R8 ;  /* 0x00000900a0047824 */ /* 0x000fe200078e0208 */
[----:B------:R-:W-:-:S02]  /*11f40*/  UIADD3 UR5, UR4, 0x2, URZ ;  /* 0x0000000204057890 */ /* 0x000fc4000fffe03f */
[----:B------:R-:W-:Y:S01]  /*11f50*/  UMOV UR8, UR4 ;  /* 0x0000000400087c82 */ /* 0x000fe20008000000 */
[C---:B------:R-:W-:Y:S01]  /*11f60*/  VIADD R6, R4.reuse, 0x2 ;  /* 0x0000000204067836 */ /* 0x040fe20000000000 */
[----:B------:R-:W-:Y:S01]  /*11f70*/  R2UR UR10, R4 ;  /* 0x00000000040a72ca */ /* 0x000fe200000e0000 */
[----:B------:R-:W-:-:S05]  /*11f80*/  IMAD.U32 R10, RZ, RZ, UR8 ;  /* 0x00000008ff0a7e24 */ /* 0x000fca000f8e00ff */
[----:B------:R1:W-:Y:S07]  /*11f90*/  STL.64 [R1+0x38], R10 ;  /* 0x0000380a01007387 */ /* 0x0003ee0000100a00 */
[----:B------:R-:W-:Y:S01]  /*11fa0*/  HGMMA.64x96x16.F32 R24, gdesc[UR8], RZ, !UPT, gsb0 ;  /* 0x01600000081879f0 */ /* 0x000fe2000c0008ff */
[----:B------:R-:W-:Y:S01]  /*11fb0*/  R2UR UR10, R6 ;  /* 0x00000000060a72ca */ /* 0x000fe200000e0000 */
[----:B------:R-:W-:Y:S01]  /*11fc0*/  UMOV UR8, UR5 ;  /* 0x0000000500087c82 */ /* 0x000fe20008000000 */
[----:B------:R-:W-:Y:S01]  /*11fd0*/  R2UR UR11, R7 ;  /* 0x00000000070b72ca */ /* 0x000fe200000e0000 */
[----:B------:R-:W-:Y:S01]  /*11fe0*/  UMOV UR9, 0x40000040 ;  /* 0x4000004000097882 */ /* 0x000fe20000000000 */
[----:B------:R-:W-:Y:S01]  /*11ff0*/  VIADD R6, R4, 0x4 ;  /* 0x0000000404067836 */ /* 0x000fe20000000000 */
[----:B------:R-:W-:Y:S01]  /*12000*/  UIADD3 UR5, UR4, 0x4, URZ ;  /* 0x0000000404057890 */ /* 0x000fe2000fffe03f */
[----:B------:R-:W-:Y:S01]  /*12010*/  IMAD.MOV.U32 R7, RZ, RZ, 0x40000040 ;  /* 0x40000040ff077424 */ /* 0x000fe200078e00ff */
[----:B-1----:R-:W-:Y:S01]  /*12020*/  MOV R11, UR9 ;  /* 0x00000009000b7c02 */ /* 0x002fe20008000f00 */
[----:B------:R-:W-:-:S05]  /*12030*/  IMAD.U32 R10, RZ, RZ, UR8 ;  /* 0x00000008ff0a7e24 */ /* 0x000fca000f8e00ff */
[----:B------:R1:W-:Y:S01]  /*12040*/  STL.64 [R1+0x30], R10 ;  /* 0x0000300a01007387 */ /* 0x0003e20000100a00 */
[----:B------:R-:W-:Y:S02]  /*12050*/  WARPGROUP.DEPBAR.LE gsb0, 0x0 ;  /* 0x00008000000079c5 */ /* 0x000fe40000010000 */
[----:B------:R-:W-:-:S06]  /*12060*/  WARPGROUP.ARRIVE ;  /* 0x00000000000079c5 */ /* 0x000fcc0000000000 */
[----:B------:R-:W-:Y:S01]  /*12070*/  HGMMA.64x96x16.F32 R24, gdesc[UR8], R24, gsb0 ;  /* 0x01600000081879f0 */ /* 0x000fe20008000818 */
[----:B------:R-:W-:Y:S01]  /*12080*/  R2UR UR10, R6 ;  /* 0x00000000060a72ca */ /* 0x000fe200000e0000 */
[----:B------:R-:W-:Y:S01]  /*12090*/  UMOV UR8, UR5 ;  /* 0x0000000500087c82 */ /* 0x000fe20008000000 */
[----:B------:R-:W-:Y:S01]  /*120a0*/  R2UR UR11, R7 ;  /* 0x00000000070b72ca */ /* 0x000fe200000e0000 */
[----:B------:R-:W-:Y:S01]  /*120b0*/  UMOV UR9, 0x40000040 ;  /* 0x4000004000097882 */ /* 0x000fe20000000000 */
[----:B------:R-:W-:Y:S01]  /*120c0*/  VIADD R6, R4, 0x6 ;  /* 0x0000000604067836 */ /* 0x000fe20000000000 */
[----:B------:R-:W-:Y:S01]  /*120d0*/  MOV R7, 0x40000040 ;  /* 0x4000004000077802 */ /* 0x000fe20000000f00 */
[----:B------:R-:W-:Y:S01]  /*120e0*/  UIADD3 UR5, UR4, 0x6, URZ ;  /* 0x0000000604057890 */ /* 0x000fe2000fffe03f */
[----:B-1----:R-:W-:Y:S02]  /*120f0*/  IMAD.U32 R10, RZ, RZ, UR8 ;  /* 0x00000008ff0a7e24 */ /* 0x002fe4000f8e00ff */
        /* <DEDUP_REMOVED lines=10> */
[----:B------:R-:W-:Y:S01]  /*121a0*/  UIADD3 UR5, UR4, 0x400, URZ ;  /* 0x0000040004057890 */ /* 0x000fe2000fffe03f */
[----:B------:R-:W-:Y:S02]  /*121b0*/  IMAD.MOV.U32 R7, RZ, RZ, 0x40000040 ;  /* 0x40000040ff077424 */ /* 0x000fe400078e00ff */
        /* <DEDUP_REMOVED lines=27> */
[----:B------:R-:W-:Y:S01]  /*12370*/  IMAD.U32 R11, RZ, RZ, UR9 ;  /* 0x00000009ff0b7e24 */ /* 0x000fe2000f8e00ff */
[----:B------:R-:W-:-:S02]  /*12380*/  UIADD3 UR52, UR4, 0x406, URZ ;  /* 0x0000040604347890 */ /* 0x000fc4000fffe03f */
[----:B------:R-:W-:Y:S02]  /*12390*/  UIADD3 UR48, UR4, 0x800, URZ ;  /* 0x0000080004307890 */ /* 0x000fe4000fffe03f */
[----:B------:R1:W-:Y:S04]  /*123a0*/  STL.64 [R1+0x10], R10 ;  /* 0x0000100a01007387 */ /* 0x0003e80000100a00 */
[----:B------:R-:W2:Y:S01]  /*123b0*/  LDL.LU R14, [R1] ;  /* 0x00000000010e7983 */ /* 0x000ea20000300800 */
[----:B------:R-:W-:Y:S02]  /*123c0*/  WARPGROUP.DEPBAR.LE gsb0, 0x0 ;  /* 0x00008000000079c5 */ /* 0x000fe40000010000 */
[----:B------:R-:W-:-:S06]  /*123d0*/  WARPGROUP.ARRIVE ;  /* 0x00000000000079c5 */ /* 0x000fcc0000000000 */
[----:B------:R-:W-:Y:S01]  /*123e0*/  HGMMA.64x96x16.F32 R24, gdesc[UR8], R24, gsb0 ;  /* 0x01600000081879f0 */ /* 0x000fe20008000818 */
[----:B------:R-:W-:Y:S01]  /*123f0*/  R2UR UR10, R6 ;  /* 0x00000000060a72ca */ /* 0x000fe200000e0000 */
[----:B------:R-:W-:Y:S01]  /*12400*/  UMOV UR8, UR5 ;  /* 0x0000000500087c82 */ /* 0x000fe20008000000 */
[----:B------:R-:W-:Y:S01]  /*12410*/  R2UR UR11, R7 ;  /* 0x00000000070b72ca */ /* 0x000fe200000e0000 */
[----:B------:R-:W-:Y:S01]  /*12420*/  UMOV UR9, 0x40000040 ;  /* 0x4000004000097882 */ /* 0x000fe20000000000 */
[----:B------:R-:W-:Y:S02]  /*12430*/  VIADD R6, R4, 0x306 ;  /* 0x0000030604067836 */ /* 0x000fe40000000000 */
[----:B------:R-:W-:Y:S01]  /*12440*/  IMAD.MOV.U32 R7, RZ, RZ, 0x40000040 ;  /* 0x40000040ff077424 */ /* 0x000fe200078e00ff */
[----:B------:R-:W-:Y:S02]  /*12450*/  UIADD3 UR44, UR4, 0x802, URZ ;  /* 0x00000802042c7890 */ /* 0x000fe4000fffe03f */
[----:B------:R-:W-:Y:S01]  /*12460*/  UIADD3 UR40, UR4, 0x804, URZ ;  /* 0x0000080404287890 */ /* 0x000fe2000fffe03f */
[----:B------:R-:W-:-:S02]  /*12470*/  WARPGROUP.DEPBAR.LE gsb0, 0x0 ;  /* 0x00008000000079c5 */ /* 0x000fc40000010000 */
[----:B------:R-:W-:Y:S01]  /*12480*/  WARPGROUP.ARRIVE ;  /* 0x00000000000079c5 */ /* 0x000fe20000000000 */
[----:B------:R-:W-:Y:S01]  /*12490*/  UMOV UR41, 0x40000040 ;  /* 0x4000004000297882 */ /* 0x000fe20000000000 */
[----:B------:R-:W-:Y:S01]  /*124a0*/  MOV R5, 0x40000040 ;  /* 0x4000004000057802 */ /* 0x000fe20000000f00 */
[----:B------:R-:W-:Y:S01]  /*124b0*/  UIADD3 UR36, UR4, 0x806, URZ ;  /* 0x0000080604247890 */ /* 0x000fe2000fffe03f */
[----:B------:R-:W-:Y:S02]  /*124c0*/  UMOV UR37, 0x40000040 ;  /* 0x4000004000257882 */ /* 0x000fe40000000000 */
[----:B------:R-:W-:Y:S01]  /*124d0*/  HGMMA.64x96x16.F32 R24, gdesc[UR8], R24, gsb0 ;  /* 0x01600000081879f0 */ /* 0x000fe20008000818 */
[----:B------:R-:W-:Y:S01]  /*124e0*/  R2UR UR54, R6 ;  /* 0x00000000063672ca */ /* 0x000fe200000e0000 */
[----:B-1----:R-:W-:Y:S01]  /*124f0*/  IMAD.U32 R10, RZ, RZ, UR8 ;  /* 0x00000008ff0a7e24 */ /* 0x002fe2000f8e00ff */
[----:B------:R-:W-:Y:S01]  /*12500*/  R2UR UR55, R7 ;  /* 0x00000000073772ca */ /* 0x000fe200000e0000 */
[----:B------:R-:W-:Y:S01]  /*12510*/  VIADD R6, R4, 0x600 ;  /* 0x0000060004067836 */ /* 0x000fe20000000000 */
[----:B------:R-:W-:Y:S01]  /*12520*/  MOV R7, 0x40000040 ;  /* 0x4000004000077802 */ /* 0x000fe20000000f00 */
[----:B------:R-:W-:Y:S01]  /*12530*/  IMAD.U32 R11, RZ, RZ, UR9 ;  /* 0x00000009ff0b7e24 */ /* 0x000fe2000f8e00ff */
[----:B------:R-:W-:Y:S01]  /*12540*/  R2UR UR39, R5 ;  /* 0x00000000052772ca */ /* 0x000fe200000e0000 */
[----:B------:R-:W-:Y:S01]  /*12550*/  @!P1 VIADD R0, R3, 0x2a840 ;  /* 0x0002a84003009836 */ /* 0x000fe20000000000 */
[----:B------:R-:W-:Y:S01]  /*12560*/  R2UR UR50, R6 ;  /* 0x00000000063272ca */ /* 0x000fe200000e0000 */
[----:B------:R-:W-:Y:S01]  /*12570*/  ULDC UR4, c[0x0][0x9dc] ;  /* 0x0002770000047ab9 */ /* 0x000fe20000000800 */
[----:B------:R-:W-:-:S02]  /*12580*/  WARPGROUP.DEPBAR.LE gsb0, 0x0 ;  /* 0x00008000000079c5 */ /* 0x000fc40000010000 */
[----:B------:R-:W-:-:S06]  /*12590*/  WARPGROUP.ARRIVE ;  /* 0x00000000000079c5 */ /* 0x000fcc0000000000 */
[----:B------:R-:W-:Y:S01]  /*125a0*/  HGMMA.64x96x16.F32 R24, gdesc[UR52], R24, gsb0 ;  /* 0x01600000341879f0 */ /* 0x000fe20008000818 */
[----:B------:R-:W-:Y:S01]  /*125b0*/  R2UR UR51, R7 ;  /* 0x00000000073372ca */ /* 0x000fe200000e0000 */
[----:B------:R-:W-:Y:S02]  /*125c0*/  VIADD R6, R4, 0x602 ;  /* 0x0000060204067836 */ /* 0x000fe40000000000 */
[----:B------:R-:W-:-:S03]  /*125d0*/  IMAD.MOV.U32 R7, RZ, RZ, 0x40000040 ;  /* 0x40000040ff077424 */ /* 0x000fc600078e00ff */
[----:B------:R-:W-:Y:S02]  /*125e0*/  R2UR UR46, R6 ;  /* 0x00000000062e72ca */ /* 0x000fe400000e0000 */
[----:B------:R-:W-:Y:S01]  /*125f0*/  R2UR UR47, R7 ;  /* 0x00000000072f72ca */ /* 0x000fe200000e0000 */
[----:B------:R-:W-:Y:S02]  /*12600*/  WARPGROUP.DEPBAR.LE gsb0, 0x0 ;  /* 0x00008000000079c5 */ /* 0x000fe40000010000 */
[----:B------:R-:W-:-:S06]  /*12610*/  WARPGROUP.ARRIVE ;  /* 0x00000000000079c5 */ /* 0x000fcc0000000000 */
[----:B------:R-:W-:Y:S01]  /*12620*/  HGMMA.64x96x16.F32 R24, gdesc[UR48], R24, gsb0 ;  /* 0x01600000301879f0 */ /* 0x000fe20008000818 */
[----:B------:R-:W-:Y:S02]  /*12630*/  VIADD R6, R4, 0x604 ;  /* 0x0000060404067836 */ /* 0x000fe40000000000 */
[----:B------:R-:W-:-:S03]  /*12640*/  IMAD.MOV.U32 R7, RZ, RZ, 0x40000040 ;  /* 0x40000040ff077424 */ /* 0x000fc600078e00ff */
[----:B------:R-:W-:Y:S02]  /*12650*/  R2UR UR42, R6 ;  /* 0x00000000062a72ca */ /* 0x000fe400000e0000 */
[----:B------:R-:W-:Y:S01]  /*12660*/  R2UR UR43, R7 ;  /* 0x00000000072b72ca */ /* 0x000fe200000e0000 */
[----:B------:R-:W-:Y:S02]  /*12670*/  WARPGROUP.DEPBAR.LE gsb0, 0x0 ;  /* 0x00008000000079c5 */ /* 0x000fe40000010000 */
[----:B------:R-:W-:-:S06]  /*12680*/  WARPGROUP.ARRIVE ;  /* 0x00000000000079c5 */ /* 0x000fcc0000000000 */
[----:B------:R-:W-:Y:S01]  /*12690*/  HGMMA.64x96x16.F32 R24, gdesc[UR44], R24, gsb0 ;  /* 0x016000002c1879f0 */ /* 0x000fe20008000818 */
[----:B------:R-:W-:-:S05]  /*126a0*/  VIADD R4, R4, 0x606 ;  /* 0x0000060604047836 */ /* 0x000fca0000000000 */
[----:B------:R-:W-:Y:S01]  /*126b0*/  R2UR UR38, R4 ;  /* 0x00000000042672ca */ /* 0x000fe200000e0000 */
[----:B------:R-:W-:Y:S02]  /*126c0*/  WARPGROUP.DEPBAR.LE gsb0, 0x0 ;  /* 0x00008000000079c5 */ /* 0x000fe40000010000 */
[----:B------:R-:W-:-:S06]  /*126d0*/  WARPGROUP.ARRIVE ;  /* 0x00000000000079c5 */ /* 0x000fcc0000000000 */
[----:B------:R-:W-:Y:S01]  /*126e0*/  HGMMA.64x96x16.F32 R24, gdesc[UR40], R24, gsb0 ;  /* 0x01600000281879f0 */ /* 0x000fe20008000818 */
[----:B0-----:R-:W-:Y:S01]  /*126f0*/  ISETP.GE.AND P2, PT, R13, 0x1, PT ;  /* 0x000000010d00780c */ /* 0x001fe20003f46270 */
[----:B------:R-:W-:Y:S01]  /*12700*/  IMAD.MOV.U32 R5, RZ, RZ, -0x60 ;  /* 0xffffffa0ff057424 */ /* 0x000fe200078e00ff */
[----:B--2---:R-:W-:-:S03]  /*12710*/  LOP3.LUT R14, R14, 0xffefffff, RZ, 0xc0, !PT ;  /* 0xffefffff0e0e7812 */ /* 0x004fc600078ec0ff */
[----:B------:R-:W-:Y:S01]  /*12720*/  IMAD R74, R2, R5, 0x60 ;  /* 0x00000060024a7424 */ /* 0x000fe200078e0205 */
[----:B------:R0:W-:Y:S01]  /*12730*/  STL.64 [R1+0x8], R10 ;  /* 0x0000080a01007387 */ /* 0x0001e20000100a00 */
[----:B------:R-:W-:Y:S02]  /*12740*/  WARPGROUP.DEPBAR.LE gsb0, 0x0 ;  /* 0x00008000000079c5 */ /* 0x000fe40000010000 */
[----:B------:R-:W-:-:S06]  /*12750*/  WARPGROUP.ARRIVE ;  /* 0x00000000000079c5 */ /* 0x000fcc0000000000 */
[----:B------:R-:W-:Y:S01]  /*12760*/  HGMMA.64x96x16.F32 R24, gdesc[UR36], R24, gsb0 ;  /* 0x01600000241879f0 */ /* 0x000fe20008000818 */
[----:B------:R-:W-:Y:S01]  /*12770*/  @P2 LOP3.LUT R14, R14, 0x100000, RZ, 0xfc, !PT ;  /* 0x001000000e0e2812 */ /* 0x000fe200078efcff */
[----:B------:R-:W-:Y:S01]  /*12780*/  IMAD.IADD R3, R163, 0x1, R74 ;  /* 0x00000001a3037824 */ /* 0x000fe200078e024a */
[----:B------:R-:W-:-:S03]  /*12790*/  @!P1 PRMT R0, RZ, 0x654, R0 ;  /* 0x00000654ff009816 */ /* 0x000fc60000000000 */
[----:B------:R1:W-:Y:S01]  /*127a0*/  STL [R1], R14 ;  /* 0x0000000e01007387 */ /* 0x0003e20000100800 */
[----:B------:R-:W-:Y:S02]  /*127b0*/  IMAD.U32 R9, RZ, RZ, UR4 ;  /* 0x00000004ff097e24 */ /* 0x000fe4000f8e00ff */
[----:B0-----:R-:W-:Y:S02]  /*127c0*/  IMAD R10, R169, 0x80, R179 ;  /* 0x00000080a90a7824 */ /* 0x001fe400078e02b3 */
[C-C-:B------:R-:W-:Y:S02]  /*127d0*/  IMAD R7, R173.reuse, -0x2, R3.reuse ;  /* 0xfffffffead077824 */ /* 0x140fe400078e0203 */
[----:B------:R-:W-:Y:S01]  /*127e0*/  IMAD R76, R173, -0x2, R74 ;  /* 0xfffffffead4c7824 */ /* 0x000fe200078e024a */
[----:B------:R-:W-:Y:S02]  /*127f0*/  WARPGROUP.DEPBAR.LE gsb0, 0x0 ;  /* 0x00008000000079c5 */ /* 0x000fe40000010000 */
[----:B------:R0:W-:Y:S02]  /*12800*/  @!P1 SYNCS.ARRIVE.TRANS64.RED.A1T0 RZ, [R0+URZ], RZ ;  /* 0x000000ff00ff99a7 */ /* 0x0001e4000810043f */
[----:B0-----:R-:W-:-:S05]  /*12810*/  IADD3 R0, -R164, 0x1, R3 ;  /* 0x00000001a4007810 */ /* 0x001fca0007ffe103 */
[----:B------:R-:W-:Y:S01]  /*12820*/  IMAD R5, R173, -0x2, R0 ;  /* 0xfffffffead057824 */ /* 0x000fe200078e0200 */
[----:B------:R-:W-:-:S03]  /*12830*/  LOP3.LUT R0, RZ, R9, RZ, 0x33, !PT ;  /* 0x00000009ff007212 */ /* 0x000fc600078e33ff */
[C---:B------:R-:W-:Y:S01]  /*12840*/  IMAD.IADD R11, R5.reuse, 0x1, R12 ;  /* 0x00000001050b7824 */ /* 0x040fe200078e020c */
[----:B------:R-:W-:-:S04]  /*12850*/  IADD3 R15, R5, R0, RZ ;  /* 0x00000000050f7210 */ /* 0x000fc80007ffe0ff */
[----:B------:R-:W-:Y:S01]  /*12860*/  VIADDMNMX R72, R10, R11, R7, PT ;  /* 0x0000000b0a487246 */ /* 0x000fe20003800107 */
[----:B------:R-:W-:Y:S01]  /*12870*/  IMAD.IADD R3, R15, 0x1, R10 ;  /* 0x000000010f037824 */ /* 0x000fe200078e020a */
[----:B-1----:R-:W-:Y:S06]  /*12880*/  @!P2 BRA `(.L_x_1513) ;  /* 0x00000000004ca947 */ /* 0x002fec0003800000 */
        /* <DEDUP_REMOVED lines=11> */
.L_x_1515:
[----:B------:R-:W-:-:S13]  /*12940*/  ISETP.NE.AND P2, PT, R13, 0x1, PT ;  /* 0x000000010d00780c */ /* 0x000fda0003f45270 */
[----:B------:R-:W0:Y:S02]  /*12950*/  @P2 LDC.64 R4, c[0x0][0x9e8] ;  /* 0x00027a00ff042b82 */ /* 0x000e240000000a00 */
[----:B0-----:R-:W-:-:S05]  /*12960*/  @P2 IMAD.HI.U32 R4, R0, R4, RZ ;  /* 0x0000000400042227 */ /* 0x001fca00078e00ff */
[----:B------:R-:W-:-:S07]  /*12970*/  @P2 SHF.R.U32.HI R0, RZ, R5, R4 ;  /* 0x00000005ff002219 */ /* 0x000fce0000011604 */
.L_x_1516:
[----:B------:R-:W-:Y:S05]  /*12980*/  BSYNC B0 ;  /* 0x0000000000007941 */ /* 0x000fea0003800000 */
.L_x_1514:
[----:B------:R-:W-:-:S05]  /*12990*/  IMAD R0, R0, R13, R76 ;  /* 0x0000000d00007224 */ /* 0x000fca00078e024c */
[----:B------:R-:W-:Y:S02]  /*129a0*/  VIMNMX R3, R3, R0, !PT ;  /* 0x0000000003037248 */ /* 0x000fe40007fe0100 */
[----:B------:R-:W-:-:S07]  /*129b0*/  VIADDMNMX R72, R0, R13, R72, PT ;  /* 0x0000000d00487246 */ /* 0x000fce0003800148 */
.L_x_1513:
[----:B------:R-:W-:Y:S01]  /*129c0*/  ISETP.GE.AND P3, PT, R74, 0x9, PT ;  /* 0x000000094a00780c */ /* 0x000fe20003f66270 */
[----:B------:R-:W-:Y:S01]  /*129d0*/  VIADD R96, R10, 0x8 ;  /* 0x000000080a607836 */ /* 0x000fe20000000000 */
[----:B------:R-:W-:Y:S02]  /*129e0*/  ISETP.GE.AND P2, PT, R74, 0x2, PT ;  /* 0x000000024a00780c */ /* 0x000fe40003f46270 */
[----:B------:R-:W-:Y:S02]  /*129f0*/  P2R R5, PR, RZ, 0x8 ;  /* 0x00000008ff057803 */ /* 0x000fe40000000000 */
[C---:B------:R-:W-:Y:S02]  /*12a00*/  ISETP.GT.AND P3, PT, R3.reuse, 0x8, !P3 ;  /* 0x000000080300780c */ /* 0x040fe40005f64270 */
[----:B------:R-:W-:Y:S02]  /*12a10*/  ISETP.GT.AND P4, PT, R3, 0x1, !P2 ;  /* 0x000000010300780c */ /* 0x000fe40005784270 */
[----:B------:R-:W-:-:S02]  /*12a20*/  ISETP.LT.OR P3, PT, R72, 0x9, P3 ;  /* 0x000000094800780c */ /* 0x000fc40001f61670 */
[----:B------:R-:W-:Y:S02]  /*12a30*/  ISETP.GE.AND P5, PT, R74, 0xa, PT ;  /* 0x0000000a4a00780c */ /* 0x000fe40003fa6270 */
[----:B------:R-:W-:Y:S02]  /*12a40*/  FSEL R100, R28, -INF , !P3 ;  /* 0xff8000001c647808 */ /* 0x000fe40005800000 */
[C---:B------:R-:W-:Y:S02]  /*12a50*/  ISETP.LT.OR P4, PT, R72.reuse, 0x2, P4 ;  /* 0x000000024800780c */ /* 0x040fe40002781670 */
[----:B------:R-:W-:Y:S02]  /*12a60*/  ISETP.GT.AND P3, PT, R3, 0x9, !P5 ;  /* 0x000000090300780c */ /* 0x000fe40006f64270 */
[----:B------:R-:W-:Y:S02]  /*12a70*/  FSEL R102, R25, -INF , !P4 ;  /* 0xff80000019667808 */ /* 0x000fe40006000000 */
        /* <DEDUP_REMOVED lines=13> */
[C---:B------:R-:W-:Y:S02]  /*12b50*/  ISETP.GT.AND P3, PT, R3.reuse, 0x18, !P4 ;  /* 0x000000180300780c */ /* 0x040fe40006764270 */
        /* <DEDUP_REMOVED lines=74> */
[C---:B------:R-:W-:Y:S02]  /*13000*/  ISETP.GE.AND P3, PT, R74.reuse, 0x52, PT ;  /* 0x000000524a00780c */ /* 0x040fe40003f66270 */
[----:B------:R-:W-:Y:S02]  /*13010*/  ISETP.GE.AND P6, PT, R74, 0x1, PT ;  /* 0x000000014a00780c */ /* 0x000fe40003fc6270 */
[----:B------:R-:W-:-:S02]  /*13020*/  ISETP.GT.AND P4, PT, R3, 0x51, !P3 ;  /* 0x000000510300780c */ /* 0x000fc40005f84270 */
[----:B------:R-:W-:Y:S02]  /*13030*/  VIADDMNMX R96, R96, R11, R7, PT ;  /* 0x0000000b60607246 */ /* 0x000fe40003800107 */
[----:B------:R-:W-:Y:S02]  /*13040*/  ISETP.LT.OR P4, PT, R72, 0x52, P4 ;  /* 0x000000524800780c */ /* 0x000fe40002781670 */
[----:B------:R-:W-:Y:S02]  /*13050*/  IADD3 R25, R15, 0x8, R10 ;  /* 0x000000080f197810 */ /* 0x000fe40007ffe00a */
[----:B------:R-:W-:Y:S02]  /*13060*/  FSEL R28, R65, -INF , !P4 ;  /* 0xff800000411c7808 */ /* 0x000fe40006000000 */
[----:B------:R-:W-:-:S04]  /*13070*/  ISETP.GE.AND P4, PT, R74, 0x59, PT ;  /* 0x000000594a00780c */ /* 0x000fc80003f86270 */
[----:B------:R-:W-:-:S04]  /*13080*/  ISETP.GT.AND P5, PT, R3, 0x58, !P4 ;  /* 0x000000580300780c */ /* 0x000fc800067a4270 */
[----:B------:R-:W-:-:S04]  /*13090*/  ISETP.LT.OR P5, PT, R72, 0x59, P5 ;  /* 0x000000594800780c */ /* 0x000fc80002fa1670 */
[----:B------:R-:W-:Y:S02]  /*130a0*/  FSEL R68, R68, -INF , !P5 ;  /* 0xff80000044447808 */ /* 0x000fe40006800000 */
[----:B------:R-:W-:-:S04]  /*130b0*/  ISETP.GT.AND P5, PT, R3, RZ, !P6 ;  /* 0x000000ff0300720c */ /* 0x000fc800077a4270 */
[----:B------:R-:W-:-:S04]  /*130c0*/  ISETP.LT.OR P5, PT, R72, 0x1, P5 ;  /* 0x000000014800780c */ /* 0x000fc80002fa1670 */
[----:B------:R-:W-:Y:S02]  /*130d0*/  FSEL R156, R24, -INF , !P5 ;  /* 0xff800000189c7808 */ /* 0x000fe40006800000 */
[----:B------:R-:W-:-:S04]  /*130e0*/  ISETP.GE.AND P5, PT, R74, 0x5a, PT ;  /* 0x0000005a4a00780c */ /* 0x000fc80003fa6270 */
[----:B------:R-:W-:Y:S02]  /*130f0*/  P2R R65, PR, RZ, 0x20 ;  /* 0x00000020ff417803 */ /* 0x000fe40000000000 */
[----:B------:R-:W-:-:S04]  /*13100*/  ISETP.GT.AND P5, PT, R3, 0x59, !P5 ;  /* 0x000000590300780c */ /* 0x000fc80006fa4270 */
[----:B------:R-:W-:-:S04]  /*13110*/  ISETP.LT.OR P5, PT, R72, 0x5a, P5 ;  /* 0x0000005a4800780c */ /* 0x000fc80002fa1670 */
[----:B------:R-:W-:Y:S02]  /*13120*/  FSEL R24, R69, -INF , !P5 ;  /* 0xff80000045187808 */ /* 0x000fe40006800000 */
[----:B------:R-:W-:-:S13]  /*13130*/  ISETP.GE.AND P5, PT, R13, 0x1, PT ;  /* 0x000000010d00780c */ /* 0x000fda0003fa6270 */
        /* <DEDUP_REMOVED lines=13> */
.L_x_1519:
[----:B------:R-:W-:-:S13]  /*13210*/  ISETP.NE.AND P5, PT, R13, 0x1, PT ;  /* 0x000000010d00780c */ /* 0x000fda0003fa5270 */
[----:B------:R-:W0:Y:S02]  /*13220*/  @P5 LDC.64 R32, c[0x0][0x9e8] ;  /* 0x00027a00ff205b82 */ /* 0x000e240000000a00 */
[----:B0-----:R-:W-:-:S05]  /*13230*/  @P5 IMAD.HI.U32 R32, R3, R32, RZ ;  /* 0x0000002003205227 */ /* 0x001fca00078e00ff */
[----:B------:R-:W-:-:S07]  /*13240*/  @P5 SHF.R.U32.HI R3, RZ, R33, R32 ;  /* 0x00000021ff035219 */ /* 0x000fce0000011620 */
.L_x_1520:
[----:B------:R-:W-:Y:S05]  /*13250*/  BSYNC B0 ;  /* 0x0000000000007941 */ /* 0x000fea0003800000 */
.L_x_1518:
[----:B------:R-:W-:-:S05]  /*13260*/  IMAD R32, R3, R13, R76 ;  /* 0x0000000d03207224 */ /* 0x000fca00078e024c */
[----:B------:R-:W-:Y:S02]  /*13270*/  VIMNMX R25, R25, R32, !PT ;  /* 0x0000002019197248 */ /* 0x000fe40007fe0100 */
[----:B------:R-:W-:-:S07]  /*13280*/  VIADDMNMX R96, R32, R13, R96, PT ;  /* 0x0000000d20607246 */ /* 0x000fce0003800160 */
.L_x_1517:
[----:B------:R-:W-:Y:S01]  /*13290*/  ISETP.GT.AND P2, PT, R25, 0x1, !P2 ;  /* 0x000000011900780c */ /* 0x000fe20005744270 */
[----:B------:R-:W-:Y:S01]  /*132a0*/  ULDC UR4, c[0x0][0x988] ;  /* 0x0002620000047ab9 */ /* 0x000fe20000000800 */
[----:B------:R-:W-:Y:S01]  /*132b0*/  ISETP.NE.AND P5, PT, R36, RZ, PT ;  /* 0x000000ff2400720c */ /* 0x000fe20003fa5270 */
[----:B------:R-:W-:Y:S01]  /*132c0*/  IMAD.U32 R7, RZ, RZ, UR4 ;  /* 0x00000004ff077e24 */ /* 0x000fe2000f8e00ff */
        /* <DEDUP_REMOVED lines=51> */
[----:B------:R-:W-:-:S02]  /*13600*/  ISETP.GT.AND P6, PT, R25, RZ, !P6 ;  /* 0x000000ff1900720c */ /* 0x000fc400077c4270 */
[----:B------:R-:W-:Y:S02]  /*13610*/  ISETP.GT.AND P2, PT, R25, 0x21, !P2 ;  /* 0x000000211900780c */ /* 0x000fe40005744270 */
[----:B------:R-:W-:Y:S02]  /*13620*/  FMNMX.FTZ R3, R68, R3, !PT ;  /* 0x0000000344037209 */ /* 0x000fe40007810000 */
[C---:B------:R-:W-:Y:S02]  /*13630*/  ISETP.LT.OR P2, PT, R96.reuse, 0x22, P2 ;  /* 0x000000226000780c */ /* 0x040fe40001741670 */
[----:B------:R-:W-:Y:S02]  /*13640*/  ISETP.LT.OR P6, PT, R96, 0x1, P6 ;  /* 0x000000016000780c */ /* 0x000fe400037c1670 */
[----:B------:R-:W-:Y:S02]  /*13650*/  FSEL R74, R43, -INF , !P2 ;  /* 0xff8000002b4a7808 */ /* 0x000fe40005000000 */
[----:B------:R-:W-:-:S02]  /*13660*/  ISETP.NE.AND P2, PT, R41, RZ, PT ;  /* 0x000000ff2900720c */ /* 0x000fc40003f45270 */
[----:B------:R-:W-:Y:S02]  /*13670*/  FMNMX.FTZ R5, R24, R3, !PT ;  /* 0x0000000318057209 */ /* 0x000fe40007810000 */
[----:B------:R-:W-:Y:S02]  /*13680*/  ISETP.GT.AND P2, PT, R25, 0x28, !P2 ;  /* 0x000000281900780c */ /* 0x000fe40005744270 */
[----:B------:R-:W-:Y:S02]  /*13690*/  FSEL R27, R26, -INF , !P6 ;  /* 0xff8000001a1b7808 */ /* 0x000fe40007000000 */
[----:B------:R-:W-:Y:S01]  /*136a0*/  ISETP.LT.OR P2, PT, R96, 0x29, P2 ;  /* 0x000000296000780c */ /* 0x000fe20001741670 */
[----:B------:R-:W0:Y:S01]  /*136b0*/  SHFL.BFLY PT, R26, R5, 0x2, 0x1f ;  /* 0x0c401f00051a7f89 */ /* 0x000e2200000e0000 */
[----:B------:R-:W-:Y:S02]  /*136c0*/  ISETP.NE.AND P5, PT, R57, RZ, PT ;  /* 0x000000ff3900720c */ /* 0x000fe40003fa5270 */
[----:B------:R-:W-:-:S02]  /*136d0*/  FSEL R46, R46, -INF , !P2 ;  /* 0xff8000002e2e7808 */ /* 0x000fc40005000000 */
[----:B------:R-:W-:Y:S02]  /*136e0*/  ISETP.NE.AND P2, PT, R78, RZ, PT ;  /* 0x000000ff4e00720c */ /* 0x000fe40003f45270 */
[----:B------:R-:W-:Y:S02]  /*136f0*/  ISETP.NE.AND P6, PT, R61, RZ, PT ;  /* 0x000000ff3d00720c */ /* 0x000fe40003fc5270 */
[C---:B------:R-:W-:Y:S02]  /*13700*/  ISETP.GT.AND P2, PT, R25.reuse, 0x29, !P2 ;  /* 0x000000291900780c */ /* 0x040fe40005744270 */
[C---:B------:R-:W-:Y:S02]  /*13710*/  ISETP.GT.AND P3, PT, R25.reuse, 0x51, !P3 ;  /* 0x000000511900780c */ /* 0x040fe40005f64270 */
[----:B------:R-:W-:Y:S02]  /*13720*/  ISETP.LT.OR P2, PT, R96, 0x2a, P2 ;  /* 0x0000002a6000780c */ /* 0x000fe40001741670 */
[----:B------:R-:W-:-:S02]  /*13730*/  ISETP.GT.AND P4, PT, R25, 0x58, !P4 ;  /* 0x000000581900780c */ /* 0x000fc40006784270 */
[----:B------:R-:W-:Y:S02]  /*13740*/  FSEL R76, R47, -INF , !P2 ;  /* 0xff8000002f4c7808 */ /* 0x000fe40005000000 */
[----:B------:R-:W-:Y:S02]  /*13750*/  ISETP.NE.AND P2, PT, R45, RZ, PT ;  /* 0x000000ff2d00720c */ /* 0x000fe40003f45270 */
[C---:B------:R-:W-:Y:S02]  /*13760*/  ISETP.LT.OR P3, PT, R96.reuse, 0x52, P3 ;  /* 0x000000526000780c */ /* 0x040fe40001f61670 */
[----:B------:R-:W-:Y:S02]  /*13770*/  ISETP.GT.AND P2, PT, R25, 0x30, !P2 ;  /* 0x000000301900780c */ /* 0x000fe40005744270 */
[----:B0-----:R-:W-:Y:S02]  /*13780*/  FMNMX.FTZ R11, R5, R26, !PT ;  /* 0x0000001a050b7209 */ /* 0x001fe40007810000 */
[----:B------:R-:W-:-:S02]  /*13790*/  ISETP.LT.OR P2, PT, R96, 0x31, P2 ;  /* 0x000000316000780c */ /* 0x000fc40001741670 */
[----:B------:R-:W-:Y:S01]  /*137a0*/  FMNMX.FTZ R5, R27, R32, !PT ;  /* 0x000000201b057209 */ /* 0x000fe20007810000 */
[----:B------:R-:W0:Y:S01]  /*137b0*/  SHFL.BFLY PT, R26, R11, 0x1, 0x1f ;  /* 0x0c201f000b1a7f89 */ /* 0x000e2200000e0000 */
[----:B------:R-:W-:Y:S02]  /*137c0*/  FSEL R50, R50, -INF , !P2 ;  /* 0xff80000032327808 */ /* 0x000fe40005000000 */
[----:B------:R-:W-:Y:S02]  /*137d0*/  ISETP.NE.AND P2, PT, R79, RZ, PT ;  /* 0x000000ff4f00720c */ /* 0x000fe40003f45270 */
[----:B------:R-:W-:Y:S02]  /*137e0*/  FMNMX.FTZ R5, R30, R5, !PT ;  /* 0x000000051e057209 */ /* 0x000fe40007810000 */
[----:B------:R-:W-:Y:S02]  /*137f0*/  ISETP.GT.AND P2, PT, R25, 0x31, !P2 ;  /* 0x000000311900780c */ /* 0x000fe40005744270 */
[----:B------:R-:W-:-:S02]  /*13800*/  FMNMX.FTZ R5, R36, R5, !PT ;  /* 0x0000000524057209 */ /* 0x000fc40007810000 */
[C---:B------:R-:W-:Y:S02]  /*13810*/  ISETP.LT.OR P2, PT, R96.reuse, 0x32, P2 ;  /* 0x000000326000780c */ /* 0x040fe40001741670 */
[----:B------:R-:W-:Y:S02]  /*13820*/  ISETP.LT.OR P4, PT, R96, 0x59, P4 ;  /* 0x000000596000780c */ /* 0x000fe40002781670 */
[----:B------:R-:W-:Y:S02]  /*13830*/  FSEL R78, R51, -INF , !P2 ;  /* 0xff800000334e7808 */ /* 0x000fe40005000000 */
[----:B------:R-:W-:Y:S02]  /*13840*/  ISETP.NE.AND P2, PT, R49, RZ, PT ;  /* 0x000000ff3100720c */ /* 0x000fe40003f45270 */
[----:B------:R-:W-:Y:S02]  /*13850*/  FSEL R70, R70, -INF , !P4 ;  /* 0xff80000046467808 */ /* 0x000fe40006000000 */
[----:B------:R-:W-:-:S02]  /*13860*/  ISETP.GT.AND P2, PT, R25, 0x38, !P2 ;  /* 0x000000381900780c */ /* 0x000fc40005744270 */
[----:B0-----:R-:W-:Y:S02]  /*13870*/  FMNMX.FTZ R3, R11, R26, !PT ;  /* 0x0000001a0b037209 */ /* 0x001fe40007810000 */
[----:B------:R-:W-:Y:S02]  /*13880*/  ISETP.LT.OR P2, PT, R96, 0x39, P2 ;  /* 0x000000396000780c */ /* 0x000fe40001741670 */
[----:B------:R-:W-:Y:S01]  /*13890*/  FMNMX.FTZ R11, R34, R5, !PT ;  /* 0x00000005220b7209 */ /* 0x000fe20007810000 */
[----:B------:R-:W-:Y:S01]  /*138a0*/  FMUL.FTZ R15, R3, R7 ;  /* 0x00000007030f7220 */ /* 0x000fe20000410000 */
        /* <DEDUP_REMOVED lines=16> */
[----:B------:R-:W-:Y:S02]  /*139b0*/  ISETP.GT.AND P2, PT, R25, 0x48, !P5 ;  /* 0x000000481900780c */ /* 0x000fe40006f44270 */
[----:B------:R-:W-:Y:S02]  /*139c0*/  ISETP.NE.AND P5, PT, R83, RZ, PT ;  /* 0x000000ff5300720c */ /* 0x000fe40003fa5270 */
[----:B------:R-:W-:-:S04]  /*139d0*/  ISETP.LT.OR P2, PT, R96, 0x49, P2 ;  /* 0x000000496000780c */ /* 0x000fc80001741670 */
[----:B------:R-:W-:Y:S02]  /*139e0*/  FSEL R62, R62, -INF , !P2 ;  /* 0xff8000003e3e7808 */ /* 0x000fe40005000000 */
[----:B------:R-:W-:-:S04]  /*139f0*/  FSETP.NEU.FTZ.AND P2, PT, R3, -INF , PT ;  /* 0xff8000000300780b */ /* 0x000fc80003f5d000 */
[----:B------:R-:W-:Y:S02]  /*13a00*/  FSEL R31, R15, RZ, P2 ;  /* 0x000000ff0f1f7208 */ /* 0x000fe40001000000 */
[----:B------:R-:W-:Y:S02]  /*13a10*/  FMNMX.FTZ R15, R42, R11, !PT ;  /* 0x0000000b2a0f7209 */ /* 0x000fe40007810000 */
[----:B------:R-:W-:Y:S01]  /*13a20*/  ISETP.GT.AND P2, PT, R25, 0x49, !P5 ;  /* 0x000000491900780c */ /* 0x000fe20006f44270 */
[--C-:B------:R-:W-:Y:S01]  /*13a30*/  FFMA.FTZ R21, R102, R7, -R31.reuse ;  /* 0x0000000766157223 */ /* 0x100fe2000001081f */
[----:B------:R-:W-:Y:S01]  /*13a40*/  FMNMX.FTZ R15, R74, R15, !PT ;  /* 0x0000000f4a0f7209 */ /* 0x000fe20007810000 */
[--C-:B------:R-:W-:Y:S01]  /*13a50*/  FFMA.FTZ R148, R86, R7, -R31.reuse ;  /* 0x0000000756947223 */ /* 0x100fe2000001081f */
[----:B------:R-:W-:Y:S01]  /*13a60*/  ISETP.LT.OR P2, PT, R96, 0x4a, P2 ;  /* 0x0000004a6000780c */ /* 0x000fe20001741670 */
[----:B------:R0:W-:Y:S01]  /*13a70*/  MUFU.EX2 R5, R21 ;  /* 0x0000001500057308 */ /* 0x0001e20000000800 */
[----:B------:R-:W-:Y:S01]  /*13a80*/  FMNMX.FTZ R15, R46, R15, !PT ;  /* 0x0000000f2e0f7209 */ /* 0x000fe20007810000 */
[-CC-:B------:R-:W-:Y:S01]  /*13a90*/  FFMA.FTZ R33, R0, R7.reuse, -R31.reuse ;  /* 0x0000000700217223 */ /* 0x180fe2000001081f */
[----:B------:R-:W-:Y:S01]  /*13aa0*/  FSEL R26, R63, -INF , !P2 ;  /* 0xff8000003f1a7808 */ /* 0x000fe20005000000 */
[--C-:B------:R-:W-:Y:S01]  /*13ab0*/  FFMA.FTZ R4, R4, R7, -R31.reuse ;  /* 0x0000000704047223 */ /* 0x100fe2000001081f */
[----:B------:R-:W-:Y:S01]  /*13ac0*/  FMNMX.FTZ R15, R76, R15, !PT ;  /* 0x0000000f4c0f7209 */ /* 0x000fe20007810000 */
[--C-:B------:R-:W-:Y:S01]  /*13ad0*/  FFMA.FTZ R156, R156, R7, -R31.reuse ;  /* 0x000000079c9c7223 */ /* 0x100fe2000001081f */
[----:B------:R-:W-:Y:S01]  /*13ae0*/  ISETP.GT.AND P2, PT, R25, 0x50, !P6 ;  /* 0x000000501900780c */ /* 0x000fe20007744270 */
[----:B------:R-:W-:Y:S01]  /*13af0*/  MUFU.EX2 R35, R4 ;  /* 0x0000000400237308 */ /* 0x000fe20000000800 */
[----:B0-----:R-:W-:Y:S01]  /*13b00*/  FMNMX.FTZ R21, R50, R15, !PT ;  /* 0x0000000f32157209 */ /* 0x001fe20007810000 */
[-CC-:B------:R-:W-:Y:S01]  /*13b10*/  FFMA.FTZ R158, R100, R7.reuse, -R31.reuse ;  /* 0x00000007649e7223 */ /* 0x180fe2000001081f */
[----:B------:R-:W-:Y:S01]  /*13b20*/  ISETP.LT.OR P2, PT, R96, 0x51, P2 ;  /* 0x000000516000780c */ /* 0x000fe20001741670 */
[--C-:B------:R-:W-:Y:S01]  /*13b30*/  FFMA.FTZ R98, R98, R7, -R31.reuse ;  /* 0x0000000762627223 */ /* 0x100fe2000001081f */
[----:B------:R-:W-:Y:S01]  /*13b40*/  FMNMX.FTZ R21, R78, R21, !PT ;  /* 0x000000154e157209 */ /* 0x000fe20007810000 */
[--C-:B------:R-:W-:Y:S01]  /*13b50*/  FFMA.FTZ R152, R94, R7, -R31.reuse ;  /* 0x000000075e987223 */ /* 0x100fe2000001081f */
[----:B------:R-:W-:Y:S01]  /*13b60*/  ISETP.NE.AND P5, PT, R65, RZ, PT ;  /* 0x000000ff4100720c */ /* 0x000fe20003fa5270 */
[----:B------:R-:W0:Y:S01]  /*13b70*/  MUFU.EX2 R156, R156 ;  /* 0x0000009c009c7308 */ /* 0x000e220000000800 */
[----:B------:R-:W-:Y:S01]  /*13b80*/  FMNMX.FTZ R21, R54, R21, !PT ;  /* 0x0000001536157209 */ /* 0x000fe20007810000 */
[-CC-:B------:R-:W-:Y:S01]  /*13b90*/  FFMA.FTZ R92, R92, R7.reuse, -R31.reuse ;  /* 0x000000075c5c7223 */ /* 0x180fe2000001081f */
[----:B------:R-:W-:Y:S01]  /*13ba0*/  FSEL R66, R66, -INF , !P2 ;  /* 0xff80000042427808 */ /* 0x000fe20005000000 */
[--C-:B------:R-:W-:Y:S01]  /*13bb0*/  FFMA.FTZ R154, R90, R7, -R31.reuse ;  /* 0x000000075a9a7223 */ /* 0x100fe2000001081f */
[----:B------:R-:W-:Y:S01]  /*13bc0*/  FMNMX.FTZ R21, R80, R21, !PT ;  /* 0x0000001550157209 */ /* 0x000fe20007810000 */
[-CC-:B------:R-:W-:Y:S01]  /*13bd0*/  FFMA.FTZ R88, R88, R7.reuse, -R31.reuse ;  /* 0x0000000758587223 */ /* 0x180fe2000001081f */
[----:B------:R-:W-:Y:S01]  /*13be0*/  ISETP.GT.AND P5, PT, R25, 0x59, !P5 ;  /* 0x000000591900780c */ /* 0x000fe20006fa4270 */
[--C-:B------:R-:W-:Y:S01]  /*13bf0*/  FFMA.FTZ R25, R84, R7, -R31.reuse ;  /* 0x0000000754197223 */ /* 0x100fe2000001081f */
[----:B------:R-:W-:Y:S01]  /*13c00*/  FMNMX.FTZ R29, R58, R21, !PT ;  /* 0x000000153a1d7209 */ /* 0x000fe20007810000 */
[-CC-:B------:R-:W-:Y:S01]  /*13c10*/  FFMA.FTZ R44, R44, R7.reuse, -R31.reuse ;  /* 0x000000072c2c7223 */ /* 0x180fe2000001081f */
[----:B------:R-:W-:Y:S01]  /*13c20*/  FSEL R86, R67, -INF , !P3 ;  /* 0xff80000043567808 */ /* 0x000fe20005800000 */
[--C-:B------:R-:W-:Y:S01]  /*13c30*/  FFMA.FTZ R48, R48, R7, -R31.reuse ;  /* 0x0000000730307223 */ /* 0x100fe2000001081f */
[----:B------:R-:W-:Y:S01]  /*13c40*/  FMNMX.FTZ R29, R82, R29, !PT ;  /* 0x0000001d521d7209 */ /* 0x000fe20007810000 */
[-CC-:B------:R-:W-:Y:S01]  /*13c50*/  FFMA.FTZ R52, R52, R7.reuse, -R31.reuse ;  /* 0x0000000734347223 */ /* 0x180fe2000001081f */
        /* <DEDUP_REMOVED lines=14> */
[----:B------:R-:W-:Y:S01]  /*13d40*/  FMNMX.FTZ R29, R86, R29, !PT ;  /* 0x0000001d561d7209 */ /* 0x000fe20007810000 */
[----:B------:R-:W1:Y:S01]  /*13d50*/  MUFU.EX2 R158, R158 ;  /* 0x0000009e009e7308 */ /* 0x000e620000000800 */
[----:B0-----:R-:W-:Y:S01]  /*13d60*/  FADD.FTZ R45, R156, R5 ;  /* 0x000000059c2d7221 */ /* 0x001fe20000010000 */
[----:B------:R-:W-:-:S02]  /*13d70*/  F2FP.F16.F32.PACK_AB R156, R5, R156 ;  /* 0x0000009c059c723e */ /* 0x000fc400000000ff */
[----:B------:R-:W-:Y:S02]  /*13d80*/  FMNMX.FTZ R29, R70, R29, !PT ;  /* 0x0000001d461d7209 */ /* 0x000fe40007810000 */
[----:B------:R-:W-:Y:S02]  /*13d90*/  ISETP.GE.AND P6, PT, R13, 0x1, PT ;  /* 0x000000010d00780c */ /* 0x000fe40003fc6270 */
[----:B------:R-:W-:Y:S01]  /*13da0*/  FMNMX.FTZ R29, R84, R29, !PT ;  /* 0x0000001d541d7209 */ /* 0x000fe20007810000 */
[----:B------:R-:W0:Y:S04]  /*13db0*/  MUFU.EX2 R11, R98 ;  /* 0x00000062000b7308 */ /* 0x000e280000000800 */
[----:B------:R-:W2:Y:S04]  /*13dc0*/  SHFL.BFLY PT, R0, R29, 0x2, 0x1f ;  /* 0x0c401f001d007f89 */ /* 0x000ea800000e0000 */
[----:B------:R-:W3:Y:S08]  /*13dd0*/  MUFU.EX2 R152, R152 ;  /* 0x0000009800987308 */ /* 0x000ef00000000800 */
[----:B------:R-:W4:Y:S08]  /*13de0*/  MUFU.EX2 R15, R92 ;  /* 0x0000005c000f7308 */ /* 0x000f300000000800 */
[----:B------:R-:W4:Y:S01]  /*13df0*/  MUFU.EX2 R154, R154 ;  /* 0x0000009a009a7308 */ /* 0x000f220000000800 */
[----:B--2---:R-:W-:-:S07]  /*13e00*/  FMNMX.FTZ R0, R29, R0, !PT ;  /* 0x000000001d007209 */ /* 0x004fce0007810000 */
[----:B------:R-:W2:Y:S01]  /*13e10*/  MUFU.EX2 R21, R88 ;  /* 0x0000005800157308 */ /* 0x000ea20000000800 */
[----:B------:R-:W1:Y:S07]  /*13e20*/  SHFL.BFLY PT, R29, R0, 0x1, 0x1f ;  /* 0x0c201f00001d7f89 */ /* 0x000e6e00000e0000 */
[----:B------:R-:W2:Y:S08]  /*13e30*/  MUFU.EX2 R148, R148 ;  /* 0x0000009400947308 */ /* 0x000eb00000000800 */
[----:B------:R-:W-:Y:S08]  /*13e40*/  MUFU.EX2 R25, R25 ;  /* 0x0000001900197308 */ /* 0x000ff00000000800 */
[----:B------:R-:W-:Y:S01]  /*13e50*/  MUFU.EX2 R44, R44 ;  /* 0x0000002c002c7308 */ /* 0x000fe20000000800 */
[----:B-1----:R-:W-:-:S04]  /*13e60*/  FMNMX.FTZ R4, R0, R29, !PT ;  /* 0x0000001d00047209 */ /* 0x002fc80007810000 */
[C---:B------:R-:W-:Y:S01]  /*13e70*/  FSETP.NEU.FTZ.AND P2, PT, R4.reuse, -INF , PT ;  /* 0xff8000000400780b */ /* 0x040fe20003f5d000 */
[----:B------:R-:W-:Y:S02]  /*13e80*/  FMUL.FTZ R0, R4, R7 ;  /* 0x0000000704007220 */ /* 0x000fe40000410000 */
[----:B------:R1:W-:Y:S03]  /*13e90*/  MUFU.EX2 R37, R6 ;  /* 0x0000000600257308 */ /* 0x0003e60000000800 */
[----:B------:R-:W-:Y:S01]  /*13ea0*/  FSEL R31, R0, RZ, P2 ;  /* 0x000000ff001f7208 */ /* 0x000fe20001000000 */
[----:B------:R-:W-:Y:S01]  /*13eb0*/  FADD.FTZ R0, R158, R45 ;  /* 0x0000002d9e007221 */ /* 0x000fe20000010000 */
[----:B0-----:R-:W-:-:S03]  /*13ec0*/  F2FP.F16.F32.PACK_AB R158, R11, R158 ;  /* 0x0000009e0b9e723e */ /* 0x001fc600000000ff */
[-CC-:B------:R-:W-:Y:S01]  /*13ed0*/  FFMA.FTZ R27, R27, R7.reuse, -R31.reuse ;  /* 0x000000071b1b7223 */ /* 0x180fe2000001081f */
[-CC-:B------:R-:W-:Y:S01]  /*13ee0*/  FFMA.FTZ R32, R32, R7.reuse, -R31.reuse ;  /* 0x0000000720207223 */ /* 0x180fe2000001081f */
[-CC-:B------:R-:W-:Y:S01]  /*13ef0*/  FFMA.FTZ R30, R30, R7.reuse, -R31.reuse ;  /* 0x000000071e1e7223 */ /* 0x180fe2000001081f */
[-CC-:B------:R-:W-:Y:S01]  /*13f00*/  FFMA.FTZ R36, R36, R7.reuse, -R31.reuse ;  /* 0x0000000724247223 */ /* 0x180fe2000001081f */
[-CC-:B------:R-:W-:Y:S01]  /*13f10*/  FFMA.FTZ R34, R34, R7.reuse, -R31.reuse ;  /* 0x0000000722227223 */ /* 0x180fe2000001081f */
[-CC-:B------:R-:W-:Y:S01]  /*13f20*/  FFMA.FTZ R40, R40, R7.reuse, -R31.reuse ;  /* 0x0000000728287223 */ /* 0x180fe2000001081f */
[----:B------:R-:W-:Y:S01]  /*13f30*/  MUFU.EX2 R27, R27 ;  /* 0x0000001b001b7308 */ /* 0x000fe20000000800 */
[----:B------:R-:W-:Y:S01]  /*13f40*/  FADD.FTZ R45, R11, R0 ;  /* 0x000000000b2d7221 */ /* 0x000fe20000010000 */
[-CC-:B------:R-:W-:Y:S01]  /*13f50*/  FFMA.FTZ R38, R38, R7.reuse, -R31.reuse ;  /* 0x0000000726267223 */ /* 0x180fe2000001081f */
[-CC-:B------:R-:W-:Y:S01]  /*13f60*/  FFMA.FTZ R72, R72, R7.reuse, -R31.reuse ;  /* 0x0000000748487223 */ /* 0x180fe2000001081f */
[-C--:B------:R-:W-:Y:S01]  /*13f70*/  FFMA.FTZ R42, R42, R7.reuse, -R31 ;  /* 0x000000072a2a7223 */ /* 0x080fe2000001081f */
[----:B---3--:R-:W-:Y:S01]  /*13f80*/  FADD.FTZ R0, R152, R45 ;  /* 0x0000002d98007221 */ /* 0x008fe20000010000 */
        /* <DEDUP_REMOVED lines=11> */
[----:B--2---:R-:W-:Y:S01]  /*14040*/  FADD.FTZ R47, R21, R6 ;  /* 0x00000006152f7221 */ /* 0x004fe20000010000 */
[-CC-:B------:R-:W-:Y:S01]  /*14050*/  FFMA.FTZ R58, R58, R7.reuse, -R31.reuse ;  /* 0x000000073a3a7223 */ /* 0x180fe2000001081f */
[-CC-:B------:R-:W-:Y:S01]  /*14060*/  FFMA.FTZ R82, R82, R7.reuse, -R31.reuse ;  /* 0x0000000752527223 */ /* 0x180fe2000001081f */
[-C--:B------:R-:W-:Y:S01]  /*14070*/  FFMA.FTZ R62, R62, R7.reuse, -R31 ;  /* 0x000000073e3e7223 */ /* 0x080fe2000001081f */
[----:B------:R-:W-:Y:S01]  /*14080*/  FADD.FTZ R6, R148, R47 ;  /* 0x0000002f94067221 */ /* 0x000fe20000010000 */
[-CC-:B------:R-:W-:Y:S01]  /*14090*/  FFMA.FTZ R26, R26, R7.reuse, -R31.reuse ;  /* 0x000000071a1a7223 */ /* 0x180fe2000001081f */
[-CC-:B------:R-:W-:Y:S01]  /*140a0*/  FFMA.FTZ R66, R66, R7.reuse, -R31.reuse ;  /* 0x0000000742427223 */ /* 0x180fe2000001081f */
[----:B------:R-:W2:Y:S01]  /*140b0*/  MUFU.EX2 R159, R36 ;  /* 0x00000024009f7308 */ /* 0x000ea20000000800 */
[----:B0-----:R-:W-:Y:S01]  /*140c0*/  FADD.FTZ R45, R27, R32 ;  /* 0x000000201b2d7221 */ /* 0x001fe20000010000 */
[----:B------:R-:W-:Y:S01]  /*140d0*/  FADD.FTZ R47, R25, R6 ;  /* 0x00000006192f7221 */ /* 0x000fe20000010000 */
[-CC-:B------:R-:W-:Y:S01]  /*140e0*/  FFMA.FTZ R86, R86, R7.reuse, -R31.reuse ;  /* 0x0000000756567223 */ /* 0x180fe2000001081f */
[-CC-:B------:R-:W-:Y:S01]  /*140f0*/  FFMA.FTZ R70, R70, R7.reuse, -R31.reuse ;  /* 0x0000000746467223 */ /* 0x180fe2000001081f */
[----:B------:R-:W-:Y:S01]  /*14100*/  FFMA.FTZ R31, R84, R7, -R31 ;  /* 0x00000007541f7223 */ /* 0x000fe2000001081f */
[----:B------:R-:W-:Y:S01]  /*14110*/  FADD.FTZ R6, R44, R47 ;  /* 0x0000002f2c067221 */ /* 0x000fe20000010000 */
[----:B------:R-:W-:Y:S01]  /*14120*/  F2FP.F16.F32.PACK_AB R152, R15, R152 ;  /* 0x000000980f98723e */ /* 0x000fe200000000ff */
[----:B------:R-:W0:Y:S01]  /*14130*/  MUFU.EX2 R34, R34 ;  /* 0x0000002200227308 */ /* 0x000e220000000800 */
[----:B-1----:R-:W-:Y:S01]  /*14140*/  FADD.FTZ R0, R30, R45 ;  /* 0x0000002d1e007221 */ /* 0x002fe20000010000 */
[----:B------:R-:W-:-:S02]  /*14150*/  F2FP.F16.F32.PACK_AB R154, R21, R154 ;  /* 0x0000009a159a723e */ /* 0x000fc400000000ff */
[----:B------:R-:W-:Y:S02]  /*14160*/  F2FP.F16.F32.PACK_AB R148, R25, R148 ;  /* 0x000000941994723e */ /* 0x000fe400000000ff */
[----:B------:R-:W-:Y:S02]  /*14170*/  F2FP.F16.F32.PACK_AB R157, R32, R27 ;  /* 0x0000001b209d723e */ /* 0x000fe400000000ff */
        /* <DEDUP_REMOVED lines=27> */
[----:B0-----:R-:W-:Y:S01]  /*14330*/  FADD.FTZ R6, R48, R47 ;  /* 0x0000002f30067221 */ /* 0x001fe20000010000 */
[----:B------:R-:W-:-:S03]  /*14340*/  F2FP.F16.F32.PACK_AB R144, R35, R48 ;  /* 0x000000302390723e */ /* 0x000fc600000000ff */
[----:B------:R-:W-:-:S03]  /*14350*/  FADD.FTZ R47, R35, R6 ;  /* 0x00000006232f7221 */ /* 0x000fc60000010000 */
[----:B------:R-:W0:Y:S01]  /*14360*/  MUFU.EX2 R52, R52 ;  /* 0x0000003400347308 */ /* 0x000e220000000800 */
[----:B-1----:R-:W-:-:S07]  /*14370*/  FADD.FTZ R0, R50, R45 ;  /* 0x0000002d32007221 */ /* 0x002fce0000010000 */
[----:B------:R-:W1:Y:S01]  /*14380*/  MUFU.EX2 R54, R54 ;  /* 0x0000003600367308 */ /* 0x000e620000000800 */
[C---:B--2---:R-:W-:Y:S01]  /*14390*/  FADD.FTZ R5, R145.reuse, R0 ;  /* 0x0000000091057221 */ /* 0x044fe20000010000 */
[----:B------:R-:W-:-:S06]  /*143a0*/  F2FP.F16.F32.PACK_AB R145, R145, R50 ;  /* 0x000000329191723e */ /* 0x000fcc00000000ff */
[----:B-----5:R-:W2:Y:S01]  /*143b0*/  MUFU.EX2 R147, R80 ;  /* 0x0000005000937308 */ /* 0x020ea20000000800 */
        /* <DEDUP_REMOVED lines=18> */
[----:B------:R0:W3:Y:S01]  /*144e0*/  MUFU.EX2 R41, R20 ;  /* 0x0000001400297308 */ /* 0x0000e20000000800 */
[----:B-1----:R-:W-:-:S07]  /*144f0*/  FADD.FTZ R6, R60, R11 ;  /* 0x0000000b3c067221 */ /* 0x002fce0000010000 */
[----:B------:R-:W1:Y:S01]  /*14500*/  MUFU.EX2 R143, R26 ;  /* 0x0000001a008f7308 */ /* 0x000e620000000800 */
[----:B--2---:R-:W-:Y:S01]  /*14510*/  FADD.FTZ R0, R62, R5 ;  /* 0x000000053e007221 */ /* 0x004fe20000010000 */
[----:B0-----:R-:W-:-:S05]  /*14520*/  IADD3 R20, R163, -R164, RZ ;  /* 0x800000a4a3147210 */ /* 0x001fca0007ffe0ff */
[----:B------:R-:W-:Y:S01]  /*14530*/  IMAD R15, R169, 0x80, R20 ;  /* 0x00000080a90f7824 */ /* 0x000fe200078e0214 */
[----:B------:R-:W0:Y:S01]  /*14540*/  MUFU.EX2 R64, R64 ;  /* 0x0000004000407308 */ /* 0x000e220000000800 */
[C---:B---3--:R-:W-:Y:S01]  /*14550*/  FADD.FTZ R11, R41.reuse, R6 ;  /* 0x00000006290b7221 */ /* 0x048fe20000010000 */
[----:B------:R-:W-:Y:S01]  /*14560*/  F2FP.F16.F32.PACK_AB R142, R41, R60 ;  /* 0x0000003c298e723e */ /* 0x000fe200000000ff */
[----:B------:R-:W-:-:S05]  /*14570*/  IMAD.IADD R12, R15, 0x1, R12 ;  /* 0x000000010f0c7824 */ /* 0x000fca00078e020c */
        /* <DEDUP_REMOVED lines=14> */
[----:B--2---:R-:W-:Y:S01]  /*14660*/  FADD.FTZ R6, R68, R11 ;  /* 0x0000000b44067221 */ /* 0x004fe20000010000 */
[----:B------:R-:W-:-:S06]  /*14670*/  VIADD R11, R2, 0xfffffffe ;  /* 0xfffffffe020b7836 */ /* 0x000fcc0000000000 */
[----:B------:R-:W2:Y:S01]  /*14680*/  MUFU.EX2 R31, R31 ;  /* 0x0000001f001f7308 */ /* 0x000ea20000000800 */
[----:B-1----:R-:W-:Y:S01]  /*14690*/  FADD.FTZ R0, R70, R5 ;  /* 0x0000000546007221 */ /* 0x002fe20000010000 */
[C---:B0-----:R-:W-:Y:S01]  /*146a0*/  FADD.FTZ R6, R29.reuse, R6 ;  /* 0x000000061d067221 */ /* 0x041fe20000010000 */
[----:B------:R-:W-:Y:S02]  /*146b0*/  F2FP.F16.F32.PACK_AB R138, R29, R68 ;  /* 0x000000441d8a723e */ /* 0x000fe400000000ff */
[C---:B--2---:R-:W-:Y:S01]  /*146c0*/  FADD.FTZ R5, R31.reuse, R0 ;  /* 0x000000001f057221 */ /* 0x044fe20000010000 */
[----:B------:R-:W-:Y:S01]  /*146d0*/  F2FP.F16.F32.PACK_AB R139, R31, R70 ;  /* 0x000000461f8b723e */ /* 0x000fe200000000ff */
        /* <DEDUP_REMOVED lines=12> */
.L_x_1523:
[----:B------:R-:W-:-:S13]  /*147a0*/  ISETP.NE.AND P2, PT, R13, 0x1, PT ;  /* 0x000000010d00780c */ /* 0x000fda0003f45270 */
[----:B------:R-:W0:Y:S02]  /*147b0*/  @P2 LDC.64 R14, c[0x0][0x9e8] ;  /* 0x00027a00ff0e2b82 */ /* 0x000e240000000a00 */
[----:B0-----:R-:W-:-:S05]  /*147c0*/  @P2 IMAD.HI.U32 R2, R0, R14, RZ ;  /* 0x0000000e00022227 */ /* 0x001fca00078e00ff */
[----:B------:R-:W-:-:S07]  /*147d0*/  @P2 SHF.R.U32.HI R0, RZ, R15, R2 ;  /* 0x0000000fff002219 */ /* 0x000fce0000011602 */
.L_x_1524:
[----:B------:R-:W-:Y:S05]  /*147e0*/  BSYNC B0 ;  /* 0x0000000000007941 */ /* 0x000fea0003800000 */
.L_x_1522:
[----:B------:R-:W-:-:S05]  /*147f0*/  IMAD R13, R0, R13, R13 ;  /* 0x0000000d000d7224 */ /* 0x000fca00078e020d */
[----:B------:R-:W-:-:S07]  /*14800*/  VIMNMX R12, R12, R13, PT ;  /* 0x0000000d0c0c7248 */ /* 0x000fce0003fe0100 */
.L_x_1521:
[----:B------:R-:W-:Y:S01]  /*14810*/  IMAD.HI R12, R12, 0x2aaaaaab, RZ ;  /* 0x2aaaaaab0c0c7827 */ /* 0x000fe200078e02ff */
[----:B------:R-:W-:Y:S01]  /*14820*/  ULDC UR46, c[0x0][0x9e4] ;  /* 0x00027900002e7ab9 */ /* 0x000fe20000000800 */
[----:B------:R-:W-:Y:S01]  /*14830*/  ULDC UR39, c[0x0][0x9e4] ;  /* 0x0002790000277ab9 */ /* 0x000fe20000000800 */
[----:B------:R-:W-:Y:S01]  /*14840*/  ULDC UR47, c[0x0][0x9dc] ;  /* 0x00027700002f7ab9 */ /* 0x000fe20000000800 */
[----:B------:R-:W-:Y:S01]  /*14850*/  ULDC UR51, c[0x0][0x9dc] ;  /* 0x0002770000337ab9 */ /* 0x000fe20000000800 */
[----:B------:R-:W-:Y:S01]  /*14860*/  SHF.R.U32.HI R13, RZ, 0x1f, R12 ;  /* 0x0000001fff0d7819 */ /* 0x000fe2000001160c */
[----:B------:R-:W-:Y:S01]  /*14870*/  ULDC UR38, c[0x0][0x988] ;  /* 0x0002620000267ab9 */ /* 0x000fe20000000800 */
[----:B------:R-:W-:Y:S01]  /*14880*/  ULDC UR43, c[0x0][0x988] ;  /* 0x00026200002b7ab9 */ /* 0x000fe20000000800 */
[----:B------:R-:W-:Y:S01]  /*14890*/  ULDC UR42, c[0x0][0x988] ;  /* 0x00026200002a7ab9 */ /* 0x000fe20000000800 */
[----:B------:R-:W-:Y:S01]  /*148a0*/  LEA.HI.SX32 R13, R12, R13, 0x1c ;  /* 0x0000000d0c0d7211 */ /* 0x000fe200078fe2ff */
[----:B------:R-:W-:Y:S01]  /*148b0*/  ULDC UR54, c[0x0][0x9e0] ;  /* 0x0002780000367ab9 */ /* 0x000fe20000000800 */
[----:B------:R-:W-:Y:S01]  /*148c0*/  ULDC UR50, c[0x0][0x9e0] ;  /* 0x0002780000327ab9 */ /* 0x000fe20000000800 */
[----:B------:R-:W-:Y:S01]  /*148d0*/  BSSY B1, `(.L_x_1525) ;  /* 0x0000338000017945 */ /* 0x000fe20003800000 */
[----:B------:R-:W-:Y:S01]  /*148e0*/  VIMNMX R21, R168, R13, !PT ;  /* 0x0000000da8157248 */ /* 0x000fe20007fe0100 */
[----:B------:R-:W-:Y:S01]  /*148f0*/  IMAD.MOV.U32 R0, RZ, RZ, 0x3f800000 ;  /* 0x3f800000ff007424 */ /* 0x000fe200078e00ff */
[----:B------:R-:W-:-:S02]  /*14900*/  MOV R2, 0x3f800000 ;  /* 0x3f80000000027802 */ /* 0x000fc40000000f00 */
[----:B------:R-:W-:Y:S02]  /*14910*/  CS2R R86, SRZ ;  /* 0x0000000000567805 */ /* 0x000fe4000001ff00 */
[----:B------:R-:W-:Y:S02]  /*14920*/  ISETP.GE.AND P2, PT, R11, R21, PT ;  /* 0x000000150b00720c */ /* 0x000fe40003f46270 */
        /* <DEDUP_REMOVED lines=31> */
[----:B------:R-:W-:Y:S06]  /*14b20*/  @!P2 BRA `(.L_x_1526) ;  /* 0x000000300048a947 */ /* 0x000fec0003800000 */
[----:B------:R-:W-:Y:S01]  /*14b30*/  IMAD.IADD R170, R10, 0x1, R20 ;  /* 0x000000010aaa7824 */ /* 0x000fe200078e0214 */
[----:B------:R-:W-:Y:S01]  /*14b40*/  BSSY B0, `(.L_x_1527) ;  /* 0x000030c000007945 */ /* 0x000fe20003800000 */
[----:B------:R-:W-:Y:S02]  /*14b50*/  IMAD.MOV.U32 R2, RZ, RZ, 0x3f800000 ;  /* 0x3f800000ff027424 */ /* 0x000fe400078e00ff */
[----:B------:R-:W-:Y:S02]  /*14b60*/  IMAD.MOV.U32 R87, RZ, RZ, RZ ;  /* 0x000000ffff577224 */ /* 0x000fe400078e00ff */
[----:B------:R-:W-:-:S07]  /*14b70*/  VIADD R171, R170, 0x8 ;  /* 0x00000008aaab7836 */ /* 0x000fce0000000000 */
.L_x_1546:
[----:B------:R-:W-:-:S04]  /*14b80*/  IADD3 R193, R160, 0x1, RZ ;  /* 0x00000001a0c17810 */ /* 0x000fc80007ffe0ff */
[----:B------:R-:W-:-:S04]  /*14b90*/  ISETP.NE.AND P2, PT, R193, 0x2, PT ;  /* 0x00000002c100780c */ /* 0x000fc80003f45270 */
[----:B------:R-:W-:Y:S02]  /*14ba0*/  SEL R194, RZ, 0x1, P2 ;  /* 0x00000001ffc27807 */ /* 0x000fe40001000000 */
[----:B------:R-:W-:Y:S02]  /*14bb0*/  SEL R193, R193, RZ, P2 ;  /* 0x000000ffc1c17207 */ /* 0x000fe40001000000 */
[----:B------:R-:W-:Y:S01]  /*14bc0*/  LOP3.LUT R194, R161, R194, RZ, 0x3c, !PT ;  /* 0x000000c2a1c27212 */ /* 0x000fe200078e3cff */
[----:B------:R-:W-:Y:S06]  /*14bd0*/  @!P0 BRA `(.L_x_1528) ;  /* 0x0000000000048947 */ /* 0x000fec0003800000 */
[----:B------:R-:W-:Y:S01]  /*14be0*/  BPT.TRAP 0x1 ;  /* 0x000000040000795c */ /* 0x000fe20000300000 */
.L_x_1528:
[----:B------:R-:W-:Y:S01]  /*14bf0*/  IMAD R7, R193, 0x8, R18 ;  /* 0x00000008c1077824 */ /* 0x000fe200078e0212 */
[----:B------:R-:W-:-:S04]  /*14c00*/  SHF.L.U32 R14, R194, 0x1f, RZ ;  /* 0x0000001fc20e7819 */ /* 0x000fc800000006ff */
[----:B------:R0:W1:Y:S01]  /*14c10*/  SYNCS.PHASECHK.TRANS64.TRYWAIT P2, [R7+URZ+0x2a830], R14 ;  /* 0x02a8300e070075a7 */ /* 0x000062000804017f */
[----:B------:R-:W-:Y:S05]  /*14c20*/  @!P0 BRA `(.L_x_1529) ;  /* 0x0000000000048947 */ /* 0x000fea0003800000 */
[----:B------:R-:W-:Y:S01]  /*14c30*/  BPT.TRAP 0x1 ;  /* 0x000000040000795c */ /* 0x000fe20000300000 */
.L_x_1529:
[----:B------:R-:W-:Y:S01]  /*14c40*/  BSSY B2, `(.L_x_1530) ;  /* 0x0000006000027945 */ /* 0x000fe20003800000 */
[----:B------:R-:W-:Y:S02]  /*14c50*/  IMAD R12, R193, 0x900, R8 ;  /* 0x00000900c10c7824 */ /* 0x000fe400078e0208 */
[----:B------:R-:W-:Y:S01]  /*14c60*/  IMAD.MOV.U32 R13, RZ, RZ, 0x40000040 ;  /* 0x40000040ff0d7424 */ /* 0x000fe200078e00ff */
[----:B-1----:R-:W-:Y:S06]  /*14c70*/  @P2 BRA `(.L_x_1531) ;  /* 0x0000000000082947 */ /* 0x002fec0003800000 */
[----:B------:R-:W1:Y:S02]  /*14c80*/  SYNCS.PHASECHK.TRANS64.TRYWAIT P2, [R7+URZ+0x2a830], R14 ;  /* 0x02a8300e070075a7 */ /* 0x000e64000804017f */
[----:B-1----:R-:W-:Y:S05]  /*14c90*/  @!P2 BRA `(.L_x_1532) ;  /* 0x0000012000d8a947 */ /* 0x002fea0003800000 */
.L_x_1531:
[----:B------:R-:W-:Y:S05]  /*14ca0*/  BSYNC B2 ;  /* 0x0000000000027941 */ /* 0x000fea0003800000 */
.L_x_1530:
[----:B------:R-:W2:Y:S04]  /*14cb0*/  LDL.64 R88, [R1+0x38] ;  /* 0x0000380001587983 */ /* 0x000ea80000100a00 */
[----:B------:R-:W3:Y:S04]  /*14cc0*/  LDL.64 R214, [R1+0x30] ;  /* 0x0000300001d67983 */ /* 0x000ee80000100a00 */
[----:B------:R-:W4:Y:S01]  /*14cd0*/  LDL.64 R212, [R1+0x28] ;  /* 0x0000280001d47983 */ /* 0x000f220000100a00 */
[----:B------:R-:W-:-:S03]  /*14ce0*/  R2UR UR6, R12 ;  /* 0x000000000c0672ca */ /* 0x000fc600000e0000 */
[----:B------:R-:W5:Y:S01]  /*14cf0*/  LDL.64 R210, [R1+0x20] ;  /* 0x0000200001d27983 */ /* 0x000f620000100a00 */
[----:B------:R-:W-:Y:S01]  /*14d00*/  R2UR UR7, R13 ;  /* 0x000000000d0772ca */ /* 0x000fe200000e0000 */
[----:B01----:R-:W-:Y:S02]  /*14d10*/  VIADD R14, R12, 0x2 ;  /* 0x000000020c0e7836 */ /* 0x003fe40000000000 */
[----:B------:R-:W-:Y:S01]  /*14d20*/  IMAD.MOV.U32 R15, RZ, RZ, 0x40000040 ;  /* 0x40000040ff0f7424 */ /* 0x000fe200078e00ff */
[----:B------:R-:W5:Y:S04]  /*14d30*/  LDL.64 R208, [R1+0x18] ;  /* 0x0000180001d07983 */ /* 0x000f680000100a00 */
[----:B------:R-:W5:Y:S04]  /*14d40*/  LDL.64 R206, [R1+0x10] ;  /* 0x0000100001ce7983 */ /* 0x000f680000100a00 */
[----:B------:R-:W5:Y:S01]  /*14d50*/  LDL.64 R204, [R1+0x8] ;  /* 0x0000080001cc7983 */ /* 0x000f620000100a00 */
[----:B--2---:R-:W-:-:S02]  /*14d60*/  R2UR UR4, R88 ;  /* 0x00000000580472ca */ /* 0x004fc400000e0000 */
[----:B------:R-:W-:Y:S02]  /*14d70*/  R2UR UR5, R89 ;  /* 0x00000000590572ca */ /* 0x000fe400000e0000 */
[----:B------:R-:W-:-:S11]  /*14d80*/  WARPGROUP.ARRIVE ;  /* 0x00000000000079c5 */ /* 0x000fd60000000000 */
[----:B------:R-:W-:Y:S01]  /*14d90*/  HGMMA.64x96x16.F32 R88, gdesc[UR4], RZ, !UPT, gsb0 ;  /* 0x01600000045879f0 */ /* 0x000fe2000c0008ff */
[----:B------:R-:W-:Y:S02]  /*14da0*/  R2UR UR6, R14 ;  /* 0x000000000e0672ca */ /* 0x000fe400000e0000 */
[----:B------:R-:W-:Y:S02]  /*14db0*/  R2UR UR7, R15 ;  /* 0x000000000f0772ca */ /* 0x000fe400000e0000 */
[----:B---3--:R-:W-:Y:S02]  /*14dc0*/  R2UR UR4, R214 ;  /* 0x00000000d60472ca */ /* 0x008fe400000e0000 */
[----:B------:R-:W-:Y:S01]  /*14dd0*/  R2UR UR5, R215 ;  /* 0x00000000d70572ca */ /* 0x000fe200000e0000 */
[----:B------:R-:W-:Y:S01]  /*14de0*/  VIADD R14, R12, 0x4 ;  /* 0x000000040c0e7836 */ /* 0x000fe20000000000 */
[----:B------:R-:W-:Y:S01]  /*14df0*/  MOV R15, 0x40000040 ;  /* 0x40000040000f7802 */ /* 0x000fe20000000f00 */
[----:B------:R-:W-:-:S02]  /*14e00*/  WARPGROUP.DEPBAR.LE gsb0, 0x0 ;  /* 0x00008000000079c5 */ /* 0x000fc40000010000 */
[----:B------:R-:W-:-:S08]  /*14e10*/  WARPGROUP.ARRIVE ;  /* 0x00000000000079c5 */ /* 0x000fd00000000000 */
[----:B------:R-:W-:Y:S01]  /*14e20*/  HGMMA.64x96x16.F32 R88, gdesc[UR4], R88, gsb0 ;  /* 0x01600000045879f0 */ /* 0x000fe20008000858 */
[----:B------:R-:W-:Y:S02]  /*14e30*/  R2UR UR6, R14 ;  /* 0x000000000e0672ca */ /* 0x000fe400000e0000 */
[----:B------:R-:W-:Y:S02]  /*14e40*/  R2UR UR7, R15 ;  /* 0x000000000f0772ca */ /* 0x000fe400000e0000 */
[----:B----4-:R-:W-:Y:S02]  /*14e50*/  R2UR UR4, R212 ;  /* 0x00000000d40472ca */ /* 0x010fe400000e0000 */
[----:B------:R-:W-:Y:S01]  /*14e60*/  R2UR UR5, R213 ;  /* 0x00000000d50572ca */ /* 0x000fe200000e0000 */
[----:B------:R-:W-:Y:S02]  /*14e70*/  VIADD R14, R12, 0x6 ;  /* 0x000000060c0e7836 */ /* 0x000fe40000000000 */
[----:B------:R-:W-:Y:S01]  /*14e80*/  IMAD.MOV.U32 R15, RZ, RZ, 0x40000040 ;  /* 0x40000040ff0f7424 */ /* 0x000fe200078e00ff */
[----:B------:R-:W-:-:S02]  /*14e90*/  WARPGROUP.DEPBAR.LE gsb0, 0x0 ;  /* 0x00008000000079c5 */ /* 0x000fc40000010000 */
[----:B------:R-:W-:-:S07]  /*14ea0*/  WARPGROUP.ARRIVE ;  /* 0x00000000000079c5 */ /* 0x000fce0000000000 */
[----:B------:R-:W-:Y:S01]  /*14eb0*/  HGMMA.64x96x16.F32 R88, gdesc[UR4], R88, gsb0 ;  /* 0x01600000045879f0 */ /* 0x000fe20008000858 */
[----:B------:R-:W-:Y:S02]  /*14ec0*/  R2UR UR6, R14 ;  /* 0x000000000e0672ca */ /* 0x000fe400000e0000 */
[----:B------:R-:W-:Y:S02]  /*14ed0*/  R2UR UR7, R15 ;  /* 0x000000000f0772ca */ /* 0x000fe400000e0000 */
[----:B-----5:R-:W-:Y:S02]  /*14ee0*/  R2UR UR4, R210 ;  /* 0x00000000d20472ca */ /* 0x020fe400000e0000 */
        /* <DEDUP_REMOVED lines=8> */
[----:B------:R-:W-:Y:S02]  /*14f70*/  R2UR UR4, R208 ;  /* 0x00000000d00472ca */ /* 0x000fe400000e0000 */
        /* <DEDUP_REMOVED lines=8> */
[----:B------:R-:W-:Y:S02]  /*15000*/  R2UR UR4, R206 ;  /* 0x00000000ce0472ca */ /* 0x000fe400000e0000 */
        /* <DEDUP_REMOVED lines=16> */
[----:B------:R-:W-:Y:S01]  /*15110*/  R2UR UR7, R15 ;  /* 0x000000000f0772ca */ /* 0x000fe200000e0000 */
[----:B------:R-:W-:Y:S01]  /*15120*/  UMOV UR4, UR52 ;  /* 0x0000003400047c82 */ /* 0x000fe20008000000 */
[----:B------:R-:W-:Y:S01]  /*15130*/  UMOV UR5, UR53 ;  /* 0x0000003500057c82 */ /* 0x000fe20008000000 */
[----:B------:R-:W-:Y:S01]  /*15140*/  VIADD R14, R12, 0x600 ;  /* 0x000006000c0e7836 */ /* 0x000fe20000000000 */
[----:B------:R-:W-:Y:S01]  /*15150*/  MOV R15, 0x40000040 ;  /* 0x40000040000f7802 */ /* 0x000fe20000000f00 */
[----:B------:R-:W-:Y:S02]  /*15160*/  WARPGROUP.DEPBAR.LE gsb0, 0x0 ;  /* 0x00008000000079c5 */ /* 0x000fe40000010000 */
[----:B------:R-:W-:-:S06]  /*15170*/  WARPGROUP.ARRIVE ;  /* 0x00000000000079c5 */ /* 0x000fcc0000000000 */
[----:B------:R-:W-:Y:S01]  /*15180*/  HGMMA.64x96x16.F32 R88, gdesc[UR4], R88, gsb0 ;  /* 0x01600000045879f0 */ /* 0x000fe20008000858 */
[----:B------:R-:W-:Y:S02]  /*15190*/  R2UR UR6, R14 ;  /* 0x000000000e0672ca */ /* 0x000fe400000e0000 */
[----:B------:R-:W-:Y:S01]  /*151a0*/  R2UR UR7, R15 ;  /* 0x000000000f0772ca */ /* 0x000fe200000e0000 */
[----:B------:R-:W-:Y:S01]  /*151b0*/  UMOV UR4, UR48 ;  /* 0x0000003000047c82 */ /* 0x000fe20008000000 */
[----:B------:R-:W-:Y:S01]  /*151c0*/  UMOV UR5, UR49 ;  /* 0x0000003100057c82 */ /* 0x000fe20008000000 */
[----:B------:R-:W-:Y:S02]  /*151d0*/  VIADD R14, R12, 0x602 ;  /* 0x000006020c0e7836 */ /* 0x000fe40000000000 */
[----:B------:R-:W-:Y:S01]  /*151e0*/  IMAD.MOV.U32 R15, RZ, RZ, 0x40000040 ;  /* 0x40000040ff0f7424 */ /* 0x000fe200078e00ff */
        /* <DEDUP_REMOVED lines=25> */
[----:B------:R-:W-:Y:S02]  /*15380*/  WARPGROUP.DEPBAR.LE gsb0, 0x0 ;  /* 0x00008000000079c5 */ /* 0x000fe40000010000 */
[----:B------:R-:W-:-:S08]  /*15390*/  WARPGROUP.ARRIVE ;  /* 0x00000000000079c5 */ /* 0x000fd00000000000 */
[----:B------:R-:W-:Y:S01]  /*153a0*/  HGMMA.64x96x16.F32 R88, gdesc[UR4], R88, gsb0 ;  /* 0x01600000045879f0 */ /* 0x000fe20008000858 */
        /* <DEDUP_REMOVED lines=67> */
.L_x_1533:
[----:B------:R-:W-:Y:S01]  /*157e0*/  SHF.L.U32 R9, R161, 0x1f, RZ ;  /* 0x0000001fa1097819 */ /* 0x000fe200000006ff */
[----:B------:R-:W-:-:S04]  /*157f0*/  IMAD R14, R160, 0x8, R18 ;  /* 0x00000008a00e7824 */ /* 0x000fc800078e0212 */
[----:B------:R0:W1:Y:S01]  /*15800*/  SYNCS.PHASECHK.TRANS64.TRYWAIT P2, [R14+URZ+0x2a850], R9 ;  /* 0x02a850090e0075a7 */ /* 0x000062000804017f */
[----:B------:R-:W-:Y:S05]  /*15810*/  @!P0 BRA `(.L_x_1534) ;  /* 0x0000000000048947 */ /* 0x000fea0003800000 */
[----:B------:R-:W-:Y:S01]  /*15820*/  BPT.TRAP 0x1 ;  /* 0x000000040000795c */ /* 0x000fe20000300000 */
.L_x_1534:
[----:B------:R-:W-:Y:S01]  /*15830*/  VIADD R0, R18, 0x400 ;  /* 0x0000040012007836 */ /* 0x000fe20000000000 */
[----:B------:R-:W-:Y:S04]  /*15840*/  BSSY B2, `(.L_x_1535) ;  /* 0x0000008000027945 */ /* 0x000fe80003800000 */
[----:B------:R-:W-:-:S04]  /*15850*/  SHF.R.U32.HI R0, RZ, 0x4, R0 ;  /* 0x00000004ff007819 */ /* 0x000fc80000011600 */
[----:B------:R-:W-:-:S04]  /*15860*/  LOP3.LUT R0, R0, 0x3fff, RZ, 0xc0, !PT ;  /* 0x00003fff00007812 */ /* 0x000fc800078ec0ff */
[----:B------:R-:W-:-:S05]  /*15870*/  LOP3.LUT R13, R0, 0x3000000, RZ, 0xfc, !PT ;  /* 0x03000000000d7812 */ /* 0x000fca00078efcff */
[----:B------:R-:W-:Y:S01]  /*15880*/  IMAD R0, R160, 0x600, R13 ;  /* 0x00000600a0007824 */ /* 0x000fe200078e020d */
[----:B-1----:R-:W-:Y:S06]  /*15890*/  @P2 BRA `(.L_x_1536) ;  /* 0x0000000000082947 */ /* 0x002fec0003800000 */
[----:B------:R-:W1:Y:S02]  /*158a0*/  SYNCS.PHASECHK.TRANS64.TRYWAIT P2, [R14+URZ+0x2a850], R9 ;  /* 0x02a850090e0075a7 */ /* 0x000e64000804017f */
[----:B-1----:R-:W-:Y:S05]  /*158b0*/  @!P2 BRA `(.L_x_1537) ;  /* 0x0000011400e4a947 */ /* 0x002fea0003800000 */
.L_x_1536:
[----:B------:R-:W-:Y:S05]  /*158c0*/  BSYNC B2 ;  /* 0x0000000000027941 */ /* 0x000fea0003800000 */
.L_x_1535:
[----:B------:R-:W-:Y:S01]  /*158d0*/  IMAD.MOV.U32 R12, RZ, RZ, R0 ;  /* 0x000000ffff0c7224 */ /* 0x000fe200078e0000 */
[----:B------:R-:W2:Y:S01]  /*158e0*/  LDL R160, [R1] ;  /* 0x0000000001a07983 */ /* 0x000ea20000100800 */
[----:B------:R-:W-:Y:S01]  /*158f0*/  IMAD.MOV.U32 R13, RZ, RZ, 0x40000040 ;  /* 0x40000040ff0d7424 */ /* 0x000fe200078e00ff */
[----:B------:R-:W-:Y:S01]  /*15900*/  WARPGROUP.ARRIVE ;  /* 0x00000000000079c5 */ /* 0x000fe20000000000 */
[----:B------:R-:W-:Y:S01]  /*15910*/  @!P1 VIADD R7, R7, 0x2a840 ;  /* 0x0002a84007079836 */ /* 0x000fe20000000000 */
[----:B------:R-:W-:Y:S01]  /*15920*/  R2UR UR6, R12 ;  /* 0x000000000c0672ca */ /* 0x000fe200000e0000 */
[----:B------:R-:W-:Y:S01]  /*15930*/  VIADD R12, R0, 0x80 ;  /* 0x00000080000c7836 */ /* 0x000fe20000000000 */
[----:B------:R-:W-:Y:S02]  /*15940*/  R2UR UR7, R13 ;  /* 0x000000000d0772ca */ /* 0x000fe400000e0000 */
[----:B------:R-:W-:Y:S02]  /*15950*/  MOV R13, 0x40000040 ;  /* 0x40000040000d7802 */ /* 0x000fe40000000f00 */
[----:B------:R-:W-:-:S09]  /*15960*/  @!P1 PRMT R7, RZ, 0x654, R7 ;  /* 0x00000654ff079816 */ /* 0x000fd20000000007 */
        /* <DEDUP_REMOVED lines=12> */
[----:B--2---:R-:W-:Y:S01]  /*15a30*/  LOP3.LUT P2, RZ, R160, 0x100000, RZ, 0xc0, !PT ;  /* 0x00100000a0ff7812 */ /* 0x004fe2000784c0ff */
[----:B------:R-:W-:Y:S02]  /*15a40*/  WARPGROUP.DEPBAR.LE gsb0, 0x0 ;  /* 0x00008000000079c5 */ /* 0x000fe40000010000 */
[----:B------:R-:W-:Y:S01]  /*15a50*/  WARPGROUP.ARRIVE ;  /* 0x00000000000079c5 */ /* 0x000fe20000000000 */
[----:B------:R-:W-:-:S07]  /*15a60*/  IMAD R154, R11, -0x60, RZ ;  /* 0xffffffa00b9a7824 */ /* 0x000fce00078e02ff */
[----:B------:R-:W-:Y:S01]  /*15a70*/  HGMMA.64x128x16.F32 R24, R148, gdesc[UR4].tnspB, R24, gsb0 ;  /* 0x41e0000494187df0 */ /* 0x000fe20008000818 */
[----:B------:R-:W-:Y:S01]  /*15a80*/  R2UR UR6, R12 ;  /* 0x000000000c0672ca */ /* 0x000fe200000e0000 */
[----:B------:R-:W-:Y:S01]  /*15a90*/  VIADD R12, R0, 0x200 ;  /* 0x00000200000c7836 */ /* 0x000fe20000000000 */
[----:B------:R-:W-:Y:S02]  /*15aa0*/  R2UR UR7, R13 ;  /* 0x000000000d0772ca */ /* 0x000fe400000e0000 */
[----:B------:R-:W-:Y:S02]  /*15ab0*/  MOV R13, 0x40000040 ;  /* 0x40000040000d7802 */ /* 0x000fe40000000f00 */
[----:B01----:R-:W-:Y:S01]  /*15ac0*/  IADD3 R9, R154, 0x1, R163 ;  /* 0x000000019a097810 */ /* 0x003fe20007ffe0a3 */
[----:B------:R-:W-:Y:S02]  /*15ad0*/  WARPGROUP.DEPBAR.LE gsb0, 0x0 ;  /* 0x00008000000079c5 */ /* 0x000fe40000010000 */
[----:B------:R-:W-:-:S06]  /*15ae0*/  WARPGROUP.ARRIVE ;  /* 0x00000000000079c5 */ /* 0x000fcc0000000000 */
[----:B------:R-:W-:Y:S01]  /*15af0*/  HGMMA.64x128x16.F32 R24, R144, gdesc[UR4].tnspB, R24, gsb0 ;  /* 0x41e0000490187df0 */ /* 0x000fe20008000818 */
[----:B------:R-:W-:Y:S01]  /*15b00*/  R2UR UR6, R12 ;  /* 0x000000000c0672ca */ /* 0x000fe200000e0000 */
[----:B------:R-:W-:Y:S01]  /*15b10*/  VIADD R12, R0, 0x280 ;  /* 0x00000280000c7836 */ /* 0x000fe20000000000 */
[----:B------:R-:W-:Y:S01]  /*15b20*/  R2UR UR7, R13 ;  /* 0x000000000d0772ca */ /* 0x000fe200000e0000 */
[----:B------:R-:W-:Y:S02]  /*15b30*/  IMAD.MOV.U32 R13, RZ, RZ, 0x40000040 ;  /* 0x40000040ff0d7424 */ /* 0x000fe400078e00ff */
[----:B------:R-:W-:Y:S02]  /*15b40*/  IMAD.IADD R0, R9, 0x1, -R164 ;  /* 0x0000000109007824 */ /* 0x000fe400078e0aa4 */
[----:B------:R-:W-:Y:S02]  /*15b50*/  IMAD.U32 R9, RZ, RZ, UR47 ;  /* 0x0000002fff097e24 */ /* 0x000fe4000f8e00ff */
[----:B------:R-:W-:-:S03]  /*15b60*/  IMAD R0, R173, -0x2, R0 ;  /* 0xfffffffead007824 */ /* 0x000fc600078e0200 */
[----:B------:R-:W-:-:S05]  /*15b70*/  LOP3.LUT R15, RZ, R9, RZ, 0x33, !PT ;  /* 0x00000009ff0f7212 */ /* 0x000fca00078e33ff */
[----:B------:R-:W-:Y:S01]  /*15b80*/  IMAD.IADD R15, R15, 0x1, R0 ;  /* 0x000000010f0f7824 */ /* 0x000fe200078e0200 */
[----:B------:R-:W-:Y:S02]  /*15b90*/  WARPGROUP.DEPBAR.LE gsb0, 0x0 ;  /* 0x00008000000079c5 */ /* 0x000fe40000010000 */
[----:B------:R-:W-:-:S06]  /*15ba0*/  WARPGROUP.ARRIVE ;  /* 0x00000000000079c5 */ /* 0x000fcc0000000000 */
[----:B------:R-:W-:Y:S01]  /*15bb0*/  HGMMA.64x128x16.F32 R24, R140, gdesc[UR4].tnspB, R24, gsb0 ;  /* 0x41e000048c187df0 */ /* 0x000fe20008000818 */
[----:B------:R-:W-:Y:S02]  /*15bc0*/  R2UR UR6, R12 ;  /* 0x000000000c0672ca */ /* 0x000fe400000e0000 */
[----:B------:R-:W-:Y:S01]  /*15bd0*/  R2UR UR7, R13 ;  /* 0x000000000d0772ca */ /* 0x000fe200000e0000 */
[----:B------:R-:W-:Y:S02]  /*15be0*/  WARPGROUP.DEPBAR.LE gsb0, 0x0 ;  /* 0x00008000000079c5 */ /* 0x000fe40000010000 */
[----:B------:R-:W-:-:S10]  /*15bf0*/  WARPGROUP.ARRIVE ;  /* 0x00000000000079c5 */ /* 0x000fd40000000000 */
[----:B------:R-:W-:Y:S03]  /*15c00*/  HGMMA.64x128x16.F32 R24, R136, gdesc[UR4].tnspB, R24, gsb0 ;  /* 0x41e0000488187df0 */ /* 0x000fe60008000818 */
[----:B------:R-:W-:Y:S02]  /*15c10*/  WARPGROUP.DEPBAR.LE gsb0, 0x0 ;  /* 0x00008000000079c5 */ /* 0x000fe40000010000 */
[----:B------:R-:W-:Y:S01]  /*15c20*/  IADD3 R137, R0, UR54, RZ ;  /* 0x0000003600897c10 */ /* 0x000fe2000fffe0ff */
[----:B------:R0:W-:Y:S01]  /*15c30*/  @!P1 SYNCS.ARRIVE.TRANS64.RED.A1T0 RZ, [R7+URZ], RZ ;  /* 0x000000ff07ff99a7 */ /* 0x0001e2000810043f */
[----:B------:R-:W-:-:S03]  /*15c40*/  IMAD.IADD R139, R10, 0x1, R15 ;  /* 0x000000010a8b7824 */ /* 0x000fc600078e020f */
[----:B------:R-:W-:Y:S02]  /*15c50*/  IMAD.IADD R141, R10, 0x1, R137 ;  /* 0x000000010a8d7824 */ /* 0x000fe400078e0289 */
[----:B0-----:R-:W-:Y:S01]  /*15c60*/  IMAD R7, R173, -0x2, R154 ;  /* 0xfffffffead077824 */ /* 0x001fe200078e029a */
[----:B------:R-:W-:Y:S06]  /*15c70*/  @!P2 BRA `(.L_x_1538) ;  /* 0x000000000054a947 */ /* 0x000fec0003800000 */
[----:B------:R-:W-:Y:S01]  /*15c80*/  IMAD.IADD R0, R10, 0x1, R20 ;  /* 0x000000010a007824 */ /* 0x000fe200078e0214 */
[----:B------:R-:W-:Y:S04]  /*15c90*/  BSSY B2, `(.L_x_1539) ;  /* 0x0000010000027945 */ /* 0x000fe80003800000 */
[----:B------:R-:W-:-:S13]  /*15ca0*/  ISETP.GT.AND P2, PT, R0, -0x1, PT ;  /* 0xffffffff0000780c */ /* 0x000fda0003f44270 */
[----:B------:R-:W-:Y:S05]  /*15cb0*/  @P2 BRA `(.L_x_1540) ;  /* 0x0000000000202947 */ /* 0x000fea0003800000 */
[----:B------:R-:W-:Y:S01]  /*15cc0*/  IMAD.U32 R2, RZ, RZ, UR46 ;  /* 0x0000002eff027e24 */ /* 0x000fe2000f8e00ff */
[----:B------:R-:W-:-:S04]  /*15cd0*/  LOP3.LUT R143, RZ, R0, RZ, 0x33, !PT ;  /* 0x00000000ff8f7212 */ /* 0x000fc800078e33ff */
[----:B------:R-:W-:-:S13]  /*15ce0*/  ISETP.NE.AND P2, PT, R2, 0x1, PT ;  /* 0x000000010200780c */ /* 0x000fda0003f45270 */
[----:B------:R-:W0:Y:S02]  /*15cf0*/  @P2 LDC.64 R12, c[0x0][0x9e8] ;  /* 0x00027a00ff0c2b82 */ /* 0x000e240000000a00 */
[----:B0-----:R-:W-:-:S05]  /*15d00*/  @P2 IMAD.HI.U32 R12, R143, R12, RZ ;  /* 0x0000000c8f0c2227 */ /* 0x001fca00078e00ff */
[----:B------:R-:W-:-:S04]  /*15d10*/  @P2 SHF.R.U32.HI R143, RZ, R13, R12 ;  /* 0x0000000dff8f2219 */ /* 0x000fc8000001160c */
[----:B------:R-:W-:Y:S01]  /*15d20*/  LOP3.LUT R0, RZ, R143, RZ, 0x33, !PT ;  /* 0x0000008fff007212 */ /* 0x000fe200078e33ff */
[----:B------:R-:W-:Y:S06]  /*15d30*/  BRA `(.L_x_1541) ;  /* 0x0000000000147947 */ /* 0x000fec0003800000 */
.L_x_1540:
[----:B------:R-:W-:-:S04]  /*15d40*/  MOV R2, UR46 ;  /* 0x0000002e00027c02 */ /* 0x000fc80008000f00 */
[----:B------:R-:W-:-:S13]  /*15d50*/  ISETP.NE.AND P2, PT, R2, 0x1, PT ;  /* 0x000000010200780c */ /* 0x000fda0003f45270 */
[----:B------:R-:W0:Y:S02]  /*15d60*/  @P2 LDC.64 R12, c[0x0][0x9e8] ;  /* 0x00027a00ff0c2b82 */ /* 0x000e240000000a00 */
[----:B0-----:R-:W-:-:S05]  /*15d70*/  @P2 IMAD.HI.U32 R12, R0, R12, RZ ;  /* 0x0000000c000c2227 */ /* 0x001fca00078e00ff */
[----:B------:R-:W-:-:S07]  /*15d80*/  @P2 SHF.R.U32.HI R0, RZ, R13, R12 ;  /* 0x0000000dff002219 */ /* 0x000fce000001160c */
.L_x_1541:
[----:B------:R-:W-:Y:S05]  /*15d90*/  BSYNC B2 ;  /* 0x0000000000027941 */ /* 0x000fea0003800000 */
.L_x_1539:
[----:B------:R-:W-:-:S05]  /*15da0*/  IMAD R0, R0, R2, R7 ;  /* 0x0000000200007224 */ /* 0x000fca00078e0207 */
[----:B------:R-:W-:Y:S02]  /*15db0*/  VIADDMNMX R141, R0, R2, R141, PT ;  /* 0x00000002008d7246 */ /* 0x000fe4000380018d */
[----:B------:R-:W-:-:S07]  /*15dc0*/  VIMNMX R139, R139, R0, !PT ;  /* 0x000000008b8b7248 */ /* 0x000fce0007fe0100 */
.L_x_1538:
        /* <DEDUP_REMOVED lines=98> */
[----:B------:R-:W-:Y:S02]  /*163f0*/  ISETP.GE.AND P4, PT, R154, 0x52, PT ;  /* 0x000000529a00780c */ /* 0x000fe40003f86270 */
[--C-:B------:R-:W-:Y:S02]  /*16400*/  IADD3 R97, R137, 0x8, R10.reuse ;  /* 0x0000000889617810 */ /* 0x100fe40007ffe00a */
[----:B------:R-:W-:Y:S02]  /*16410*/  ISETP.GT.AND P5, PT, R139, 0x51, !P4 ;  /* 0x000000518b00780c */ /* 0x000fe400067a4270 */
[----:B------:R-:W-:-:S02]  /*16420*/  IADD3 R101, R15, 0x8, R10 ;  /* 0x000000080f657810 */ /* 0x000fc40007ffe00a */
        /* <DEDUP_REMOVED lines=16> */
[----:B------:R-:W-:-:S13]  /*16530*/  LOP3.LUT P6, RZ, R160, 0x100000, RZ, 0xc0, !PT ;  /* 0x00100000a0ff7812 */ /* 0x000fda00078cc0ff */
[----:B------:R-:W-:Y:S05]  /*16540*/  @!P6 BRA `(.L_x_1542) ;  /* 0x000000000058e947 */ /* 0x000fea0003800000 */
[----:B------:R-:W-:Y:S01]  /*16550*/  ISETP.GT.AND P6, PT, R171, -0x1, PT ;  /* 0xffffffffab00780c */ /* 0x000fe20003fc4270 */
[----:B------:R-:W-:-:S12]  /*16560*/  BSSY B2, `(.L_x_1543) ;  /* 0x0000011000027945 */ /* 0x000fd80003800000 */
[----:B------:R-:W-:Y:S05]  /*16570*/  @P6 BRA `(.L_x_1544) ;  /* 0x0000000000246947 */ /* 0x000fea0003800000 */
[----:B------:R-:W-:Y:S02]  /*16580*/  IMAD.U32 R133, RZ, RZ, UR46 ;  /* 0x0000002eff857e24 */ /* 0x000fe4000f8e00ff */
[----:B------:R-:W-:-:S03]  /*16590*/  VIADD R15, R170, 0x8 ;  /* 0x00000008aa0f7836 */ /* 0x000fc60000000000 */
[----:B------:R-:W-:Y:S02]  /*165a0*/  ISETP.NE.AND P6, PT, R133, 0x1, PT ;  /* 0x000000018500780c */ /* 0x000fe40003fc5270 */
[----:B------:R-:W-:-:S11]  /*165b0*/  LOP3.LUT R15, RZ, R15, RZ, 0x33, !PT ;  /* 0x0000000fff0f7212 */ /* 0x000fd600078e33ff */
[----:B------:R-:W0:Y:S02]  /*165c0*/  @P6 LDC.64 R12, c[0x0][0x9e8] ;  /* 0x00027a00ff0c6b82 */ /* 0x000e240000000a00 */
[----:B0-----:R-:W-:-:S05]  /*165d0*/  @P6 IMAD.HI.U32 R12, R15, R12, RZ ;  /* 0x0000000c0f0c6227 */ /* 0x001fca00078e00ff */
[----:B------:R-:W-:-:S04]  /*165e0*/  @P6 SHF.R.U32.HI R15, RZ, R13, R12 ;  /* 0x0000000dff0f6219 */ /* 0x000fc8000001160c */
[----:B------:R-:W-:Y:S01]  /*165f0*/  LOP3.LUT R12, RZ, R15, RZ, 0x33, !PT ;  /* 0x0000000fff0c7212 */ /* 0x000fe200078e33ff */
[----:B------:R-:W-:Y:S06]  /*16600*/  BRA `(.L_x_1545) ;  /* 0x0000000000187947 */ /* 0x000fec0003800000 */
.L_x_1544:
[----:B------:R-:W-:-:S05]  /*16610*/  IMAD.U32 R133, RZ, RZ, UR46 ;  /* 0x0000002eff857e24 */ /* 0x000fca000f8e00ff */
[----:B------:R-:W-:-:S13]  /*16620*/  ISETP.NE.AND P6, PT, R133, 0x1, PT ;  /* 0x000000018500780c */ /* 0x000fda0003fc5270 */
[----:B------:R-:W0:Y:S02]  /*16630*/  @P6 LDC.64 R12, c[0x0][0x9e8] ;  /* 0x00027a00ff0c6b82 */ /* 0x000e240000000a00 */
[----:B0-----:R-:W-:-:S04]  /*16640*/  @P6 IMAD.HI.U32 R154, R171, R12, RZ ;  /* 0x0000000cab9a6227 */ /* 0x001fc800078e00ff */
[----:B------:R-:W-:Y:S01]  /*16650*/  IMAD.MOV.U32 R12, RZ, RZ, R171 ;  /* 0x000000ffff0c7224 */ /* 0x000fe200078e00ab */
[----:B------:R-:W-:-:S07]  /*16660*/  @P6 SHF.R.U32.HI R12, RZ, R13, R154 ;  /* 0x0000000dff0c6219 */ /* 0x000fce000001169a */
.L_x_1545:
[----:B------:R-:W-:Y:S05]  /*16670*/  BSYNC B2 ;  /* 0x0000000000027941 */ /* 0x000fea0003800000 */
.L_x_1543:
[----:B------:R-:W-:-:S05]  /*16680*/  IMAD R12, R12, R133, R7 ;  /* 0x000000850c0c7224 */ /* 0x000fca00078e0207 */
[----:B------:R-:W-:Y:S02]  /*16690*/  VIADDMNMX R97, R12, R133, R97, PT ;  /* 0x000000850c617246 */ /* 0x000fe40003800161 */
[----:B------:R-:W-:-:S07]  /*166a0*/  VIMNMX R101, R101, R12, !PT ;  /* 0x0000000c65657248 */ /* 0x000fce0007fe0100 */
.L_x_1542:
[C---:B------:R-:W-:Y:S02]  /*166b0*/  ISETP.GT.AND P2, PT, R101.reuse, 0x1, !P2 ;  /* 0x000000016500780c */ /* 0x040fe40005744270 */
[----:B------:R-:W-:Y:S02]  /*166c0*/  ISETP.GT.AND P3, PT, R101, 0x8, !P3 ;  /* 0x000000086500780c */ /* 0x000fe40005f64270 */
        /* <DEDUP_REMOVED lines=65> */
[----:B------:R-:W-:Y:S01]  /*16ae0*/  FMNMX.FTZ R13, R88, R7, !PT ;  /* 0x00000007580d7209 */ /* 0x000fe20007810000 */
[----:B------:R-:W-:Y:S01]  /*16af0*/  IMAD.U32 R7, RZ, RZ, UR43 ;  /* 0x0000002bff077e24 */ /* 0x000fe2000f8e00ff */
[----:B------:R-:W-:Y:S02]  /*16b00*/  ISETP.LT.OR P2, PT, R97, 0x31, P2 ;  /* 0x000000316100780c */ /* 0x000fe40001741670 */
[----:B------:R-:W-:Y:S01]  /*16b10*/  ISETP.NE.AND P6, PT, R159, RZ, PT ;  /* 0x000000ff9f00720c */ /* 0x000fe20003fc5270 */
[----:B------:R-:W0:Y:S01]  /*16b20*/  SHFL.BFLY PT, R12, R13, 0x2, 0x1f ;  /* 0x0c401f000d0c7f89 */ /* 0x000e2200000e0000 */
[----:B------:R-:W-:Y:S02]  /*16b30*/  FSEL R114, R114, -INF , !P2 ;  /* 0xff80000072727808 */ /* 0x000fe40005000000 */
[----:B------:R-:W-:-:S02]  /*16b40*/  ISETP.NE.AND P2, PT, R149, RZ, PT ;  /* 0x000000ff9500720c */ /* 0x000fc40003f45270 */
[----:B------:R-:W-:Y:S01]  /*16b50*/  ISETP.NE.AND P3, PT, R161, RZ, PT ;  /* 0x000000ffa100720c */ /* 0x000fe20003f65270 */
[----:B------:R-:W-:Y:S01]  /*16b60*/  IMAD.MOV.U32 R161, RZ, RZ, R194 ;  /* 0x000000ffffa17224 */ /* 0x000fe200078e00c2 */
[C---:B------:R-:W-:Y:S02]  /*16b70*/  ISETP.GT.AND P2, PT, R101.reuse, 0x31, !P2 ;  /* 0x000000316500780c */ /* 0x040fe40005744270 */
[----:B------:R-:W-:Y:S02]  /*16b80*/  ISETP.GT.AND P4, PT, R101, 0x51, !P4 ;  /* 0x000000516500780c */ /* 0x000fe40006784270 */
[----:B------:R-:W-:Y:S02]  /*16b90*/  ISETP.LT.OR P2, PT, R97, 0x32, P2 ;  /* 0x000000326100780c */ /* 0x000fe40001741670 */
[----:B------:R-:W-:Y:S02]  /*16ba0*/  ISETP.GT.AND P5, PT, R101, 0x58, !P5 ;  /* 0x000000586500780c */ /* 0x000fe40006fa4270 */
[----:B------:R-:W-:-:S02]  /*16bb0*/  FSEL R208, R115, -INF , !P2 ;  /* 0xff80000073d07808 */ /* 0x000fc40005000000 */
[----:B------:R-:W-:Y:S02]  /*16bc0*/  ISETP.NE.AND P2, PT, R113, RZ, PT ;  /* 0x000000ff7100720c */ /* 0x000fe40003f45270 */
[----:B------:R-:W-:Y:S02]  /*16bd0*/  ISETP.LT.OR P4, PT, R97, 0x52, P4 ;  /* 0x000000526100780c */ /* 0x000fe40002781670 */
[----:B------:R-:W-:Y:S02]  /*16be0*/  ISETP.GT.AND P2, PT, R101, 0x38, !P2 ;  /* 0x000000386500780c */ /* 0x000fe40005744270 */
[C---:B------:R-:W-:Y:S02]  /*16bf0*/  ISETP.LT.OR P5, PT, R97.reuse, 0x59, P5 ;  /* 0x000000596100780c */ /* 0x040fe40002fa1670 */
[----:B------:R-:W-:Y:S02]  /*16c00*/  ISETP.LT.OR P2, PT, R97, 0x39, P2 ;  /* 0x000000396100780c */ /* 0x000fe40001741670 */
[----:B0-----:R-:W-:-:S02]  /*16c10*/  FMNMX.FTZ R15, R13, R12, !PT ;  /* 0x0000000c0d0f7209 */ /* 0x001fc40007810000 */
[----:B------:R-:W-:Y:S02]  /*16c20*/  FSEL R118, R118, -INF , !P2 ;  /* 0xff80000076767808 */ /* 0x000fe40005000000 */
[----:B------:R-:W-:Y:S01]  /*16c30*/  ISETP.NE.AND P2, PT, R151, RZ, PT ;  /* 0x000000ff9700720c */ /* 0x000fe20003f45270 */
[----:B------:R-:W0:Y:S01]  /*16c40*/  SHFL.BFLY PT, R12, R15, 0x1, 0x1f ;  /* 0x0c201f000f0c7f89 */ /* 0x000e2200000e0000 */
[----:B------:R-:W-:Y:S02]  /*16c50*/  @!P1 IADD3 R14, R14, 0x2a860, RZ ;  /* 0x0002a8600e0e9810 */ /* 0x000fe40007ffe0ff */
[----:B------:R-:W-:-:S04]  /*16c60*/  ISETP.GT.AND P2, PT, R101, 0x39, !P2 ;  /* 0x000000396500780c */ /* 0x000fc80005744270 */
[----:B------:R-:W-:-:S04]  /*16c70*/  ISETP.LT.OR P2, PT, R97, 0x3a, P2 ;  /* 0x0000003a6100780c */ /* 0x000fc80001741670 */
[----:B------:R-:W-:Y:S02]  /*16c80*/  FSEL R210, R119, -INF , !P2 ;  /* 0xff80000077d27808 */ /* 0x000fe40005000000 */
[----:B------:R-:W-:-:S04]  /*16c90*/  ISETP.NE.AND P2, PT, R117, RZ, PT ;  /* 0x000000ff7500720c */ /* 0x000fc80003f45270 */
[----:B------:R-:W-:-:S04]  /*16ca0*/  ISETP.GT.AND P2, PT, R101, 0x40, !P2 ;  /* 0x000000406500780c */ /* 0x000fc80005744270 */
[----:B------:R-:W-:Y:S02]  /*16cb0*/  ISETP.LT.OR P2, PT, R97, 0x41, P2 ;  /* 0x000000416100780c */ /* 0x000fe40001741670 */
[----:B0-----:R-:W-:Y:S02]  /*16cc0*/  FMNMX.FTZ R12, R15, R12, !PT ;  /* 0x0000000c0f0c7209 */ /* 0x001fe40007810000 */
[----:B------:R-:W-:Y:S02]  /*16cd0*/  FSEL R122, R122, -INF , !P2 ;  /* 0xff8000007a7a7808 */ /* 0x000fe40005000000 */
[----:B------:R-:W-:Y:S01]  /*16ce0*/  ISETP.NE.AND P2, PT, R153, RZ, PT ;  /* 0x000000ff9900720c */ /* 0x000fe20003f45270 */
[----:B------:R-:W-:-:S03]  /*16cf0*/  FMUL.FTZ R99, R12, R7 ;  /* 0x000000070c637220 */ /* 0x000fc60000410000 */
        /* <DEDUP_REMOVED lines=11> */
[----:B------:R-:W-:-:S04]  /*16db0*/  ISETP.GT.AND P2, PT, R101, 0x50, !P3 ;  /* 0x000000506500780c */ /* 0x000fc80005f44270 */
        /* <DEDUP_REMOVED lines=15> */
[-CC-:B------:R-:W-:Y:S01]  /*16eb0*/  FFMA.FTZ R0, R92, R7.reuse, -R99.reuse ;  /* 0x000000075c007223 */ /* 0x180fe20000010863 */
[----:B------:R-:W-:Y:S01]  /*16ec0*/  FSEL R108, R131, -INF , !P4 ;  /* 0xff800000836c7808 */ /* 0x000fe20006000000 */
[--C-:B------:R-:W-:Y:S01]  /*16ed0*/  FFMA.FTZ R92, R2, R7, -R99.reuse ;  /* 0x00000007025c7223 */ /* 0x100fe20000010863 */
[----:B------:R-:W-:Y:S01]  /*16ee0*/  FMNMX.FTZ R89, R156, R15, !PT ;  /* 0x0000000f9c597209 */ /* 0x000fe20007810000 */
[-CC-:B------:R-:W-:Y:S01]  /*16ef0*/  FFMA.FTZ R2, R96, R7.reuse, -R99.reuse ;  /* 0x0000000760027223 */ /* 0x180fe20000010863 */
[--C-:B------:R-:W-:Y:S01]  /*16f00*/  FFMA.FTZ R96, R136, R7, -R99.reuse ;  /* 0x0000000788607223 */ /* 0x100fe20000010863 */
[----:B------:R-:W-:Y:S01]  /*16f10*/  FSEL R136, R134, -INF , !P5 ;  /* 0xff80000086887808 */ /* 0x000fe20006800000 */
[----:B------:R0:W-:Y:S01]  /*16f20*/  MUFU.EX2 R15, R0 ;  /* 0x00000000000f7308 */ /* 0x0001e20000000800 */
        /* <DEDUP_REMOVED lines=9> */
[-CC-:B0-----:R-:W-:Y:S01]  /*16fc0*/  FFMA.FTZ R0, R100, R7.reuse, -R99.reuse ;  /* 0x0000000764007223 */ /* 0x181fe20000010863 */
[-CC-:B------:R-:W-:Y:S01]  /*16fd0*/  FFMA.FTZ R100, R138, R7.reuse, -R99.reuse ;  /* 0x000000078a647223 */ /* 0x180fe20000010863 */
[----:B------:R-:W-:Y:S01]  /*16fe0*/  FSEL R138, R135, -INF , !P3 ;  /* 0xff800000878a7808 */ /* 0x000fe20005800000 */
[--C-:B------:R-:W-:Y:S01]  /*16ff0*/  FFMA.FTZ R105, R148, R7, -R99.reuse ;  /* 0x0000000794697223 */ /* 0x100fe20000010863 */
[----:B------:R-:W-:Y:S01]  /*17000*/  FMNMX.FTZ R91, R160, R89, !PT ;  /* 0x00000059a05b7209 */ /* 0x000fe20007810000 */
[-CC-:B------:R-:W-:Y:S01]  /*17010*/  FFMA.FTZ R142, R124, R7.reuse, -R99.reuse ;  /* 0x000000077c8e7223 */ /* 0x180fe20000010863 */
[----:B------:R0:W-:Y:S01]  /*17020*/  MUFU.EX2 R89, R2 ;  /* 0x0000000200597308 */ /* 0x0001e20000000800 */
[--C-:B------:R-:W-:Y:S01]  /*17030*/  FFMA.FTZ R109, R128, R7, -R99.reuse ;  /* 0x00000007806d7223 */ /* 0x100fe20000010863 */
[----:B------:R-:W-:Y:S01]  /*17040*/  FMNMX.FTZ R91, R106, R91, !PT ;  /* 0x0000005b6a5b7209 */ /* 0x000fe20007810000 */
[-CC-:B------:R-:W-:Y:S01]  /*17050*/  FFMA.FTZ R112, R152, R7.reuse, -R99.reuse ;  /* 0x0000000798707223 */ /* 0x180fe20000010863 */
[----:B------:R-:W-:-:S02]  /*17060*/  FFMA.FTZ R111, R132, R7, -R99 ;  /* 0x00000007846f7223 */ /* 0x000fc40000010863 */
[----:B------:R-:W-:Y:S02]  /*17070*/  FMNMX.FTZ R91, R204, R91, !PT ;  /* 0x0000005bcc5b7209 */ /* 0x000fe40007810000 */
[----:B------:R-:W-:Y:S01]  /*17080*/  MUFU.EX2 R90, R90 ;  /* 0x0000005a005a7308 */ /* 0x000fe20000000800 */
[--C-:B0-----:R-:W-:Y:S01]  /*17090*/  FFMA.FTZ R2, R104, R7, -R99.reuse ;  /* 0x0000000768027223 */ /* 0x101fe20000010863 */
[----:B------:R-:W-:Y:S01]  /*170a0*/  FMNMX.FTZ R91, R110, R91, !PT ;  /* 0x0000005b6e5b7209 */ /* 0x000fe20007810000 */
[-CC-:B------:R-:W-:Y:S01]  /*170b0*/  FFMA.FTZ R104, R140, R7.reuse, -R99.reuse ;  /* 0x000000078c687223 */ /* 0x180fe20000010863 */
[----:B------:R-:W-:Y:S02]  /*170c0*/  FFMA.FTZ R140, R120, R7, -R99 ;  /* 0x00000007788c7223 */ /* 0x000fe40000010863 */
        /* <DEDUP_REMOVED lines=10> */
[----:B------:R-:W0:Y:S02]  /*17170*/  MUFU.EX2 R96, R96 ;  /* 0x0000006000607308 */ /* 0x000e240000000800 */
[----:B------:R-:W-:-:S04]  /*17180*/  FMNMX.FTZ R103, R126, R103, !PT ;  /* 0x000000677e677209 */ /* 0x000fc80007810000 */
[----:B------:R-:W-:Y:S02]  /*17190*/  FMNMX.FTZ R103, R214, R103, !PT ;  /* 0x00000067d6677209 */ /* 0x000fe40007810000 */
[----:B------:R-:W-:Y:S02]  /*171a0*/  MUFU.EX2 R100, R100 ;  /* 0x0000006400647308 */ /* 0x000fe40000000800 */
[----:B------:R-:W-:-:S04]  /*171b0*/  FMNMX.FTZ R103, R130, R103, !PT ;  /* 0x0000006782677209 */ /* 0x000fc80007810000 */
[----:B------:R-:W-:Y:S02]  /*171c0*/  FMNMX.FTZ R103, R108, R103, !PT ;  /* 0x000000676c677209 */ /* 0x000fe40007810000 */
[----:B------:R-:W1:Y:S01]  /*171d0*/  MUFU.EX2 R104, R104 ;  /* 0x0000006800687308 */ /* 0x000e620000000800 */
[----:B0-----:R-:W-:Y:S02]  /*171e0*/  F2FP.F16.F32.PACK_AB R152, R96, R89 ;  /* 0x000000596098723e */ /* 0x001fe400000000ff */
[----:B------:R-:W-:-:S04]  /*171f0*/  FMNMX.FTZ R103, R136, R103, !PT ;  /* 0x0000006788677209 */ /* 0x000fc80007810000 */
[----:B------:R-:W-:Y:S01]  /*17200*/  FMNMX.FTZ R0, R138, R103, !PT ;  /* 0x000000678a007209 */ /* 0x000fe20007810000 */
[-CC-:B------:R-:W-:Y:S01]  /*17210*/  FFMA.FTZ R103, R116, R7.reuse, -R99.reuse ;  /* 0x0000000774677223 */ /* 0x180fe20000010863 */
[----:B------:R-:W-:Y:S01]  /*17220*/  FFMA.FTZ R116, R88, R7, -R99 ;  /* 0x0000000758747223 */ /* 0x000fe20000010863 */
[----:B------:R-:W-:Y:S02]  /*17230*/  MUFU.EX2 R101, R101 ;  /* 0x0000006500657308 */ /* 0x000fe40000000800 */
[----:B------:R-:W0:Y:S01]  /*17240*/  SHFL.BFLY PT, R107, R0, 0x2, 0x1f ;  /* 0x0c401f00006b7f89 */ /* 0x000e2200000e0000 */
[----:B-1----:R-:W-:-:S05]  /*17250*/  F2FP.F16.F32.PACK_AB R148, R104, R93 ;  /* 0x0000005d6894723e */ /* 0x002fca00000000ff */
[----:B------:R-:W1:Y:S08]  /*17260*/  MUFU.EX2 R134, R134 ;  /* 0x0000008600867308 */ /* 0x000e700000000800 */
[----:B------:R-:W-:Y:S08]  /*17270*/  MUFU.EX2 R97, R97 ;  /* 0x0000006100617308 */ /* 0x000ff00000000800 */
[----:B------:R-:W-:Y:S01]  /*17280*/  MUFU.EX2 R144, R144 ;  /* 0x0000009000907308 */ /* 0x000fe20000000800 */
[----:B0-----:R-:W-:Y:S01]  /*17290*/  FMNMX.FTZ R2, R0, R107, !PT ;  /* 0x0000006b00027209 */ /* 0x001fe20007810000 */
[----:B------:R-:W-:Y:S01]  /*172a0*/  FFMA.FTZ R107, R150, R7, -R99 ;  /* 0x00000007966b7223 */ /* 0x000fe20000010863 */
[----:B------:R-:W-:-:S02]  /*172b0*/  FSEL R0, R12, RZ, P2 ;  /* 0x000000ff0c007208 */ /* 0x000fc40001000000 */
[----:B------:R-:W-:Y:S01]  /*172c0*/  @!P1 PRMT R99, RZ, 0x654, R14 ;  /* 0x00000654ff639816 */ /* 0x000fe2000000000e */
[----:B------:R-:W0:Y:S02]  /*172d0*/  SHFL.BFLY PT, R113, R2, 0x1, 0x1f ;  /* 0x0c201f0002717f89 */ /* 0x000e2400000e0000 */
[----:B------:R-:W-:Y:S01]  /*172e0*/  MUFU.EX2 R103, R103 ;  /* 0x0000006700677308 */ /* 0x000fe20000000800 */
[----:B------:R-:W-:Y:S01]  /*172f0*/  FADD.FTZ R0, -R0, R3 ;  /* 0x0000000300007221 */ /* 0x000fe20000010100 */
[----:B------:R2:W-:Y:S01]  /*17300*/  @!P1 SYNCS.ARRIVE.TRANS64.RED.A1T0 RZ, [R99+URZ], RZ ;  /* 0x000000ff63ff99a7 */ /* 0x0005e2000810043f */
[----:B-1----:R-:W-:Y:S02]  /*17310*/  F2FP.F16.F32.PACK_AB R150, R134, R101 ;  /* 0x000000658696723e */ /* 0x002fe400000000ff */
[----:B------:R-:W-:-:S03]  /*17320*/  FMUL.FTZ R0, R0, R7 ;  /* 0x0000000700007220 */ /* 0x000fc60000410000 */
[----:B------:R-:W-:Y:S08]  /*17330*/  MUFU.EX2 R146, R146 ;  /* 0x0000009200927308 */ /* 0x000ff00000000800 */
[----:B------:R-:W1:Y:S01]  /*17340*/  MUFU.EX2 R0, R0 ;  /* 0x0000000000007308 */ /* 0x000e620000000800 */
[----:B0-----:R-:W-:-:S07]  /*17350*/  FMNMX.FTZ R88, R2, R113, !PT ;  /* 0x0000007102587209 */ /* 0x001fce0007810000 */
[----:B------:R-:W-:Y:S01]  /*17360*/  MUFU.EX2 R140, R140 ;  /* 0x0000008c008c7308 */ /* 0x000fe20000000800 */
[C---:B------:R-:W-:Y:S01]  /*17370*/  FSETP.NEU.FTZ.AND P2, PT, R88.reuse, -INF , PT ;  /* 0xff8000005800780b */ /* 0x040fe20003f5d000 */
[----:B------:R-:W-:-:S06]  /*17380*/  FMUL.FTZ R3, R88, R7 ;  /* 0x0000000758037220 */ /* 0x000fcc0000410000 */
[----:B------:R-:W-:Y:S01]  /*17390*/  MUFU.EX2 R105, R105 ;  /* 0x0000006900697308 */ /* 0x000fe20000000800 */
[----:B------:R-:W-:-:S05]  /*173a0*/  FSEL R3, R3, RZ, P2 ;  /* 0x000000ff03037208 */ /* 0x000fca0001000000 */
[-CC-:B------:R-:W-:Y:S01]  /*173b0*/  FFMA.FTZ R157, R95, R7.reuse, -R3.reuse ;  /* 0x000000075f9d7223 */ /* 0x180fe20000010803 */
[----:B------:R-:W-:Y:S01]  /*173c0*/  FSEL R95, R88, RZ, P2 ;  /* 0x000000ff585f7208 */ /* 0x000fe20001000000 */
[-CC-:B------:R-:W-:Y:S01]  /*173d0*/  FFMA.FTZ R120, R154, R7.reuse, -R3.reuse ;  /* 0x000000079a787223 */ /* 0x180fe20000010803 */
[-CC-:B------:R-:W-:Y:S01]  /*173e0*/  FFMA.FTZ R159, R94, R7.reuse, -R3.reuse ;  /* 0x000000075e9f7223 */ /* 0x180fe20000010803 */
[-CC-:B------:R-:W-:Y:S01]  /*173f0*/  FFMA.FTZ R94, R156, R7.reuse, -R3.reuse ;  /* 0x000000079c5e7223 */ /* 0x180fe20000010803 */
[-C--:B------:R-:W-:Y:S01]  /*17400*/  FFMA.FTZ R153, R98, R7.reuse, -R3 ;  /* 0x0000000762997223 */ /* 0x080fe20000010803 */
[----:B------:R-:W-:Y:S01]  /*17410*/  FADD.FTZ R2, -R95, R4 ;  /* 0x000000045f027221 */ /* 0x000fe20000010100 */
[----:B------:R-:W-:Y:S01]  /*17420*/  MUFU.EX2 R157, R157 ;  /* 0x0000009d009d7308 */ /* 0x000fe20000000800 */
[----:B-1----:R-:W-:Y:S01]  /*17430*/  FFMA.FTZ R95, R0, R6, R13 ;  /* 0x00000006005f7223 */ /* 0x002fe2000001000d */
[-CC-:B------:R-:W-:Y:S01]  /*17440*/  FFMA.FTZ R98, R158, R7.reuse, -R3.reuse ;  /* 0x000000079e627223 */ /* 0x180fe20000010803 */
[-C--:B------:R-:W-:Y:S01]  /*17450*/  FMUL.FTZ R2, R2, R7.reuse ;  /* 0x0000000702027220 */ /* 0x080fe20000410000 */
[-C--:B------:R-:W-:Y:S01]  /*17460*/  FFMA.FTZ R155, R102, R7.reuse, -R3 ;  /* 0x00000007669b7223 */ /* 0x080fe20000010803 */
[----:B------:R-:W-:Y:S01]  /*17470*/  FADD.FTZ R6, R90, R95 ;  /* 0x0000005f5a067221 */ /* 0x000fe20000010000 */
[-CC-:B------:R-:W-:Y:S01]  /*17480*/  FFMA.FTZ R102, R160, R7.reuse, -R3.reuse ;  /* 0x00000007a0667223 */ /* 0x180fe20000010803 */
[-CC-:B------:R-:W-:Y:S01]  /*17490*/  FFMA.FTZ R145, R114, R7.reuse, -R3.reuse ;  /* 0x0000000772917223 */ /* 0x180fe20000010803 */
[----:B------:R-:W-:Y:S01]  /*174a0*/  MUFU.EX2 R120, R120 ;  /* 0x0000007800787308 */ /* 0x000fe20000000800 */
[----:B------:R-:W-:Y:S01]  /*174b0*/  FADD.FTZ R95, R15, R6 ;  /* 0x000000060f5f7221 */ /* 0x000fe20000010000 */
[-CC-:B------:R-:W-:Y:S01]  /*174c0*/  FFMA.FTZ R149, R106, R7.reuse, -R3.reuse ;  /* 0x000000076a957223 */ /* 0x180fe20000010803 */
[-CC-:B------:R-:W-:Y:S01]  /*174d0*/  FFMA.FTZ R106, R204, R7.reuse, -R3.reuse ;  /* 0x00000007cc6a7223 */ /* 0x180fe20000010803 */
[-C--:B------:R-:W-:Y:S01]  /*174e0*/  FFMA.FTZ R147, R118, R7.reuse, -R3 ;  /* 0x0000000776937223 */ /* 0x080fe20000010803 */
[----:B------:R-:W-:Y:S01]  /*174f0*/  FADD.FTZ R6, R92, R95 ;  /* 0x0000005f5c067221 */ /* 0x000fe20000010000 */
[-CC-:B------:R-:W-:Y:S01]  /*17500*/  FFMA.FTZ R151, R110, R7.reuse, -R3.reuse ;  /* 0x000000076e977223 */ /* 0x180fe20000010803 */
[-CC-:B------:R-:W-:Y:S01]  /*17510*/  FFMA.FTZ R206, R206, R7.reuse, -R3.reuse ;  /* 0x00000007cece7223 */ /* 0x180fe20000010803 */
[----:B------:R-:W0:Y:S01]  /*17520*/  MUFU.EX2 R2, R2 ;  /* 0x0000000200027308 */ /* 0x000e220000000800 */
[----:B------:R-:W-:Y:S01]  /*17530*/  FADD.FTZ R95, R89, R6 ;  /* 0x00000006595f7221 */ /* 0x000fe20000010000 */
[-CC-:B------:R-:W-:Y:S01]  /*17540*/  FFMA.FTZ R110, R208, R7.reuse, -R3.reuse ;  /* 0x00000007d06e7223 */ /* 0x180fe20000010803 */
[-CC-:B------:R-:W-:Y:S01]  /*17550*/  FFMA.FTZ R141, R122, R7.reuse, -R3.reuse ;  /* 0x000000077a8d7223 */ /* 0x180fe20000010803 */
[----:B------:R-:W-:Y:S01]  /*17560*/  FFMA.FTZ R14, R212, R7, -R3 ;  /* 0x00000007d40e7223 */ /* 0x000fe20000010803 */
[----:B------:R-:W-:Y:S01]  /*17570*/  FADD.FTZ R114, R96, R95 ;  /* 0x0000005f60727221 */ /* 0x000fe20000010000 */
[----:B------:R-:W-:Y:S01]  /*17580*/  F2FP.F16.F32.PACK_AB R156, R90, R13 ;  /* 0x0000000d5a9c723e */ /* 0x000fe200000000ff */
[-CC-:B------:R-:W-:Y:S01]  /*17590*/  FFMA.FTZ R143, R126, R7.reuse, -R3.reuse ;  /* 0x000000077e8f7223 */ /* 0x180fe20000010803 */
[----:B------:R-:W1:Y:S01]  /*175a0*/  MUFU.EX2 R159, R159 ;  /* 0x0000009f009f7308 */ /* 0x000e620000000800 */
[----:B------:R-:W-:Y:S01]  /*175b0*/  FADD.FTZ R95, R91, R114 ;  /* 0x000000725b5f7221 */ /* 0x000fe20000010000 */
[-CC-:B------:R-:W-:Y:S01]  /*175c0*/  FFMA.FTZ R114, R210, R7.reuse, -R3.reuse ;  /* 0x00000007d2727223 */ /* 0x180fe20000010803 */
[-CC-:B------:R-:W-:Y:S01]  /*175d0*/  FFMA.FTZ R214, R214, R7.reuse, -R3.reuse ;  /* 0x00000007d6d67223 */ /* 0x180fe20000010803 */
[-C--:B------:R-:W-:Y:S01]  /*175e0*/  FFMA.FTZ R130, R130, R7.reuse, -R3 ;  /* 0x0000000782827223 */ /* 0x080fe20000010803 */
[----:B------:R-:W-:Y:S01]  /*175f0*/  FADD.FTZ R118, R100, R95 ;  /* 0x0000005f64767221 */ /* 0x000fe20000010000 */
[----:B------:R-:W-:Y:S01]  /*17600*/  FFMA.FTZ R108, R108, R7, -R3 ;  /* 0x000000076c6c7223 */ /* 0x000fe20000010803 */
[----:B------:R-:W-:Y:S01]  /*17610*/  F2FP.F16.F32.PACK_AB R158, R92, R15 ;  /* 0x0000000f5c9e723e */ /* 0x000fe200000000ff */
[----:B------:R-:W3:Y:S01]  /*17620*/  MUFU.EX2 R94, R94 ;  /* 0x0000005e005e7308 */ /* 0x000ee20000000800 */
[----:B0-----:R-:W-:Y:S01]  /*17630*/  FFMA.FTZ R5, R2, R5, R157 ;  /* 0x0000000502057223 */ /* 0x001fe2000001009d */
[----:B------:R-:W-:Y:S01]  /*17640*/  FADD.FTZ R95, R93, R118 ;  /* 0x000000765d5f7221 */ /* 0x000fe20000010000 */
[C---:B------:R-:W-:Y:S01]  /*17650*/  ISETP.GT.AND P2, PT, R11.reuse, R21, PT ;  /* 0x000000150b00720c */ /* 0x040fe20003f44270 */
[----:B------:R-:W-:-:S02]  /*17660*/  VIADD R11, R11, 0xffffffff ;  /* 0xffffffff0b0b7836 */ /* 0x000fc40000000000 */
[----:B------:R-:W-:Y:S01]  /*17670*/  FADD.FTZ R6, R120, R5 ;  /* 0x0000000578067221 */ /* 0x000fe20000010000 */
[----:B------:R-:W-:Y:S01]  /*17680*/  FADD.FTZ R118, R104, R95 ;  /* 0x0000005f68767221 */ /* 0x000fe20000010000 */
[----:B------:R-:W-:Y:S01]  /*17690*/  F2FP.F16.F32.PACK_AB R154, R100, R91 ;  /* 0x0000005b649a723e */ /* 0x000fe200000000ff */
[----:B------:R-:W0:Y:S01]  /*176a0*/  MUFU.EX2 R153, R153 ;  /* 0x0000009900997308 */ /* 0x000e220000000800 */
[----:B-1----:R-:W-:Y:S01]  /*176b0*/  FADD.FTZ R5, R159, R6 ;  /* 0x000000069f057221 */ /* 0x002fe20000010000 */
[----:B------:R-:W-:Y:S01]  /*176c0*/  FADD.FTZ R95, R101, R118 ;  /* 0x00000076655f7221 */ /* 0x000fe20000010000 */
[----:B------:R-:W-:Y:S01]  /*176d0*/  F2FP.F16.F32.PACK_AB R157, R120, R157 ;  /* 0x0000009d789d723e */ /* 0x000fe200000000ff */
[----:B------:R-:W-:Y:S02]  /*176e0*/  IMAD.MOV.U32 R160, RZ, RZ, R193 ;  /* 0x000000ffffa07224 */ /* 0x000fe400078e00c1 */
[----:B------:R-:W-:Y:S02]  /*176f0*/  FADD.FTZ R118, R134, R95 ;  /* 0x0000005f86767221 */ /* 0x000fe40000010000 */
[----:B------:R-:W1:Y:S01]  /*17700*/  MUFU.EX2 R98, R98 ;  /* 0x0000006200627308 */ /* 0x000e620000000800 */
[C---:B---3--:R-:W-:Y:S01]  /*17710*/  FADD.FTZ R6, R94.reuse, R5 ;  /* 0x000000055e067221 */ /* 0x048fe20000010000 */
[----:B------:R-:W-:Y:S01]  /*17720*/  FADD.FTZ R95, R97, R118 ;  /* 0x00000076615f7221 */ /* 0x000fe20000010000 */
[----:B------:R-:W-:-:S03]  /*17730*/  F2FP.F16.F32.PACK_AB R159, R94, R159 ;  /* 0x0000009f5e9f723e */ /* 0x000fc600000000ff */
[C---:B------:R-:W-:Y:S01]  /*17740*/  FADD.FTZ R118, R144.reuse, R95 ;  /* 0x0000005f90767221 */ /* 0x040fe20000010000 */
[----:B------:R-:W-:Y:S01]  /*17750*/  F2FP.F16.F32.PACK_AB R144, R144, R97 ;  /* 0x000000619090723e */ /* 0x000fe200000000ff */
[----:B------:R-:W3:Y:S01]  /*17760*/  MUFU.EX2 R155, R155 ;  /* 0x0000009b009b7308 */ /* 0x000ee20000000800 */
[----:B0-----:R-:W-:Y:S01]  /*17770*/  FADD.FTZ R5, R153, R6 ;  /* 0x0000000699057221 */ /* 0x001fe20000010000 */
[----:B--2---:R-:W-:-:S04]  /*17780*/  FADD.FTZ R99, R103, R118 ;  /* 0x0000007667637221 */ /* 0x004fc80000010000 */
[C---:B------:R-:W-:Y:S01]  /*17790*/  FADD.FTZ R99, R146.reuse, R99 ;  /* 0x0000006392637221 */ /* 0x040fe20000010000 */
[----:B------:R-:W-:Y:S01]  /*177a0*/  F2FP.F16.F32.PACK_AB R146, R146, R103 ;  /* 0x000000679292723e */ /* 0x000fe200000000ff */
[----:B------:R-:W0:Y:S01]  /*177b0*/  MUFU.EX2 R102, R102 ;  /* 0x0000006600667308 */ /* 0x000e220000000800 */
[----:B-1----:R-:W-:Y:S01]  /*177c0*/  FADD.FTZ R6, R98, R5 ;  /* 0x0000000562067221 */ /* 0x002fe20000010000 */
[----:B------:R-:W-:Y:S01]  /*177d0*/  FADD.FTZ R118, R140, R99 ;  /* 0x000000638c767221 */ /* 0x000fe20000010000 */
[C---:B------:R-:W-:Y:S02]  /*177e0*/  F2FP.F16.F32.PACK_AB R140, R105.reuse, R140 ;  /* 0x0000008c698c723e */ /* 0x040fe400000000ff */
[----:B------:R-:W-:Y:S01]  /*177f0*/  F2FP.F16.F32.PACK_AB R153, R98, R153 ;  /* 0x000000996299723e */ /* 0x000fe200000000ff */
[----:B------:R-:W-:Y:S02]  /*17800*/  FADD.FTZ R15, R105, R118 ;  /* 0x00000076690f7221 */ /* 0x000fe40000010000 */
[----:B------:R-:W1:Y:S01]  /*17810*/  MUFU.EX2 R149, R149 ;  /* 0x0000009500957308 */ /* 0x000e620000000800 */
[----:B---3--:R-:W-:-:S07]  /*17820*/  FADD.FTZ R5, R155, R6 ;  /* 0x000000069b057221 */ /* 0x008fce0000010000 */
[----:B------:R-:W2:Y:S01]  /*17830*/  MUFU.EX2 R106, R106 ;  /* 0x0000006a006a7308 */ /* 0x000ea20000000800 */
[C---:B0-----:R-:W-:Y:S01]  /*17840*/  FADD.FTZ R6, R102.reuse, R5 ;  /* 0x0000000566067221 */ /* 0x041fe20000010000 */
[----:B------:R-:W-:-:S06]  /*17850*/  F2FP.F16.F32.PACK_AB R155, R102, R155 ;  /* 0x0000009b669b723e */ /* 0x000fcc00000000ff */
[----:B------:R-:W0:Y:S01]  /*17860*/  MUFU.EX2 R151, R151 ;  /* 0x0000009700977308 */ /* 0x000e220000000800 */
[----:B-1----:R-:W-:-:S07]  /*17870*/  FADD.FTZ R5, R149, R6 ;  /* 0x0000000695057221 */ /* 0x002fce0000010000 */
[----:B------:R-:W1:Y:S01]  /*17880*/  MUFU.EX2 R4, R206 ;  /* 0x000000ce00047308 */ /* 0x000e620000000800 */
[----:B--2---:R-:W-:Y:S01]  /*17890*/  FADD.FTZ R6, R106, R5 ;  /* 0x000000056a067221 */ /* 0x004fe20000010000 */
[-CC-:B------:R-:W-:Y:S01]  /*178a0*/  FFMA.FTZ R5, R136, R7.reuse, -R3.reuse ;  /* 0x0000000788057223 */ /* 0x180fe20000010803 */
[----:B------:R-:W-:Y:S01]  /*178b0*/  FFMA.FTZ R3, R138, R7, -R3 ;  /* 0x000000078a037223 */ /* 0x000fe20000010803 */
[----:B------:R-:W-:-:S04]  /*178c0*/  F2FP.F16.F32.PACK_AB R149, R106, R149 ;  /* 0x000000956a95723e */ /* 0x000fc800000000ff */
[----:B------:R-:W2:Y:S01]  /*178d0*/  MUFU.EX2 R145, R145 ;  /* 0x0000009100917308 */ /* 0x000ea20000000800 */
[----:B0-----:R-:W-:-:S07]  /*178e0*/  FADD.FTZ R95, R151, R6 ;  /* 0x00000006975f7221 */ /* 0x001fce0000010000 */
[----:B------:R-:W0:Y:S01]  /*178f0*/  MUFU.EX2 R110, R110 ;  /* 0x0000006e006e7308 */ /* 0x000e220000000800 */
[C---:B-1----:R-:W-:Y:S01]  /*17900*/  FADD.FTZ R6, R4.reuse, R95 ;  /* 0x0000005f04067221 */ /* 0x042fe20000010000 */
[----:B------:R-:W-:Y:S01]  /*17910*/  F2FP.F16.F32.PACK_AB R151, R4, R151 ;  /* 0x000000970497723e */ /* 0x000fe200000000ff */
[----:B------:R-:W-:-:S05]  /*17920*/  IMAD.MOV.U32 R4, RZ, RZ, R88 ;  /* 0x000000ffff047224 */ /* 0x000fca00078e0058 */
        /* <DEDUP_REMOVED lines=39> */
[C---:B0-----:R-:W-:Y:S01]  /*17ba0*/  FADD.FTZ R5, R3.reuse, R13 ;  /* 0x0000000d03057221 */ /* 0x041fe20000010000 */
[----:B------:R-:W-:Y:S01]  /*17bb0*/  F2FP.F16.F32.PACK_AB R139, R3, R92 ;  /* 0x0000005c038b723e */ /* 0x000fe200000000ff */
[----:B------:R-:W-:Y:S02]  /*17bc0*/  IMAD.MOV.U32 R3, RZ, RZ, R12 ;  /* 0x000000ffff037224 */ /* 0x000fe400078e000c */
[C---:B-1----:R-:W-:Y:S01]  /*17bd0*/  FADD.FTZ R6, R116.reuse, R15 ;  /* 0x0000000f74067221 */ /* 0x042fe20000010000 */
[----:B------:R-:W-:Y:S01]  /*17be0*/  F2FP.F16.F32.PACK_AB R138, R116, R111 ;  /* 0x0000006f748a723e */ /* 0x000fe200000000ff */
[----:B------:R-:W-:Y:S06]  /*17bf0*/  @P2 BRA `(.L_x_1546) ;  /* 0xffffffcc00e02947 */ /* 0x000fec000383ffff */
[----:B------:R-:W-:Y:S05]  /*17c00*/  BSYNC B0 ;  /* 0x0000000000007941 */ /* 0x000fea0003800000 */
.L_x_1527:
[----:B------:R-:W-:Y:S01]  /*17c10*/  MOV R4, R88 ;  /* 0x0000005800047202 */ /* 0x000fe20000000f00 */
[----:B------:R-:W-:Y:S02]  /*17c20*/  IMAD.MOV.U32 R3, RZ, RZ, R12 ;  /* 0x000000ffff037224 */ /* 0x000fe400078e000c */
[----:B------:R-:W-:Y:S02]  /*17c30*/  IMAD.MOV.U32 R160, RZ, RZ, R193 ;  /* 0x000000ffffa07224 */ /* 0x000fe400078e00c1 */
[----:B------:R-:W-:-:S07]  /*17c40*/  IMAD.MOV.U32 R161, RZ, RZ, R194 ;  /* 0x000000ffffa17224 */ /* 0x000fce00078e00c2 */
.L_x_1526:
[----:B------:R-:W-:Y:S05]  /*17c50*/  BSYNC B1 ;  /* 0x0000000000017941 */ /* 0x000fea0003800000 */
.L_x_1525:
[----:B------:R-:W0:Y:S01]  /*17c60*/  LDC R10, c[0x0][0x9e4] ;  /* 0x00027900ff0a7b82 */ /* 0x000e220000000800 */
[----:B------:R-:W-:-:S05]  /*17c70*/  IADD3 R12, R163, 0x80, -R164 ;  /* 0x00000080a30c7810 */ /* 0x000fca0007ffe8a4 */
[----:B------:R-:W-:-:S04]  /*17c80*/  IMAD R12, R169, 0x80, R12 ;  /* 0x00000080a90c7824 */ /* 0x000fc800078e020c */
[----:B------:R-:W-:Y:S01]  /*17c90*/  IMAD.IADD R9, R12, 0x1, -R9 ;  /* 0x000000010c097824 */ /* 0x000fe200078e0a09 */
[----:B0-----:R-:W-:-:S13]  /*17ca0*/  ISETP.GE.AND P2, PT, R10, 0x1, PT ;  /* 0x000000010a00780c */ /* 0x001fda0003f46270 */
[----:B------:R-:W-:Y:S05]  /*17cb0*/  @!P2 BRA `(.L_x_1547) ;  /* 0x000000000044a947 */ /* 0x000fea0003800000 */
        /* <DEDUP_REMOVED lines=10> */
.L_x_1549:
[----:B------:R-:W-:-:S13]  /*17d60*/  ISETP.NE.AND P2, PT, R10, 0x1, PT ;  /* 0x000000010a00780c */ /* 0x000fda0003f45270 */
[----:B------:R-:W0:Y:S02]  /*17d70*/  @P2 LDC.64 R14, c[0x0][0x9e8] ;  /* 0x00027a00ff0e2b82 */ /* 0x000e240000000a00 */
[----:B0-----:R-:W-:-:S05]  /*17d80*/  @P2 IMAD.HI.U32 R14, R12, R14, RZ ;  /* 0x0000000e0c0e2227 */ /* 0x001fca00078e00ff */
[----:B------:R-:W-:-:S07]  /*17d90*/  @P2 SHF.R.U32.HI R12, RZ, R15, R14 ;  /* 0x0000000fff0c2219 */ /* 0x000fce000001160e */
.L_x_1550:
[----:B------:R-:W-:Y:S05]  /*17da0*/  BSYNC B0 ;  /* 0x0000000000007941 */ /* 0x000fea0003800000 */
.L_x_1548:
[----:B------:R-:W-:-:S05]  /*17db0*/  IMAD R12, R12, R10, RZ ;  /* 0x0000000a0c0c7224 */ /* 0x000fca00078e02ff */
[----:B------:R-:W-:-:S07]  /*17dc0*/  VIMNMX R9, R9, R12, !PT ;  /* 0x0000000c09097248 */ /* 0x000fce0007fe0100 */
.L_x_1547:
[----:B------:R-:W-:Y:S01]  /*17dd0*/  IADD3 R9, R9, 0x5f, RZ ;  /* 0x0000005f09097810 */ /* 0x000fe20007ffe0ff */
[----:B------:R-:W-:Y:S04]  /*17de0*/  BSSY B0, `(.L_x_1551) ;  /* 0x0000202000007945 */ /* 0x000fe80003800000 */
[----:B------:R-:W-:-:S05]  /*17df0*/  IMAD.HI R9, R9, 0x2aaaaaab, RZ ;  /* 0x2aaaaaab09097827 */ /* 0x000fca00078e02ff */
[----:B------:R-:W-:-:S04]  /*17e00*/  SHF.R.U32.HI R12, RZ, 0x1f, R9 ;  /* 0x0000001fff0c7819 */ /* 0x000fc80000011609 */
[----:B------:R-:W-:-:S04]  /*17e10*/  LEA.HI.SX32 R9, R9, R12, 0x1c ;  /* 0x0000000c09097211 */ /* 0x000fc800078fe2ff */
[----:B------:R-:W-:-:S04]  /*17e20*/  VIMNMX R20, R168, R9, !PT ;  /* 0x00000009a8147248 */ /* 0x000fc80007fe0100 */
[----:B------:R-:W-:-:S13]  /*17e30*/  ISETP.GE.AND P2, PT, R11, R20, PT ;  /* 0x000000140b00720c */ /* 0x000fda0003f46270 */
[----:B------:R-:W-:Y:S05]  /*17e40*/  @!P2 BRA `(.L_x_1552) ;  /* 0x0000001c00eca947 */ /* 0x000fea0003800000 */
[----:B------:R-:W-:Y:S01]  /*17e50*/  BSSY B1, `(.L_x_1552) ;  /* 0x00001fa000017945 */ /* 0x000fe20003800000 */
[----:B------:R-:W-:Y:S02]  /*17e60*/  IMAD.MOV.U32 R9, RZ, RZ, R4 ;  /* 0x000000ffff097224 */ /* 0x000fe400078e0004 */
[----:B------:R-:W-:Y:S02]  /*17e70*/  IMAD.MOV.U32 R21, RZ, RZ, R3 ;  /* 0x000000ffff157224 */ /* 0x000fe400078e0003 */
[----:B------:R-:W-:Y:S02]  /*17e80*/  IMAD.MOV.U32 R170, RZ, RZ, R161 ;  /* 0x000000ffffaa7224 */ /* 0x000fe400078e00a1 */
[----:B------:R-:W-:-:S07]  /*17e90*/  IMAD.MOV.U32 R171, RZ, RZ, R160 ;  /* 0x000000ffffab7224 */ /* 0x000fce00078e00a0 */
.L_x_1563:
[----:B------:R-:W-:-:S05]  /*17ea0*/  VIADD R160, R171, 0x1 ;  /* 0x00000001aba07836 */ /* 0x000fca0000000000 */
[----:B------:R-:W-:-:S04]  /*17eb0*/  ISETP.NE.AND P2, PT, R160, 0x2, PT ;  /* 0x00000002a000780c */ /* 0x000fc80003f45270 */
[----:B------:R-:W-:Y:S02]  /*17ec0*/  SEL R161, RZ, 0x1, P2 ;  /* 0x00000001ffa17807 */ /* 0x000fe40001000000 */
[----:B------:R-:W-:Y:S02]  /*17ed0*/  SEL R160, R160, RZ, P2 ;  /* 0x000000ffa0a07207 */ /* 0x000fe40001000000 */
[----:B------:R-:W-:Y:S01]  /*17ee0*/  LOP3.LUT R161, R170, R161, RZ, 0x3c, !PT ;  /* 0x000000a1aaa17212 */ /* 0x000fe200078e3cff */
[----:B------:R-:W-:Y:S06]  /*17ef0*/  @!P0 BRA `(.L_x_1553) ;  /* 0x0000000000048947 */ /* 0x000fec0003800000 */
[----:B------:R-:W-:Y:S01]  /*17f00*/  BPT.TRAP 0x1 ;  /* 0x000000040000795c */ /* 0x000fe20000300000 */
.L_x_1553:
[----:B------:R-:W-:Y:S02]  /*17f10*/  LEA R3, R160, R18, 0x3 ;  /* 0x00000012a0037211 */ /* 0x000fe400078e18ff */
[----:B------:R-:W-:-:S04]  /*17f20*/  SHF.L.U32 R4, R161, 0x1f, RZ ;  /* 0x0000001fa1047819 */ /* 0x000fc800000006ff */
[----:B------:R0:W1:Y:S01]  /*17f30*/  SYNCS.PHASECHK.TRANS64.TRYWAIT P2, [R3+URZ+0x2a830], R4 ;  /* 0x02a83004030075a7 */ /* 0x000062000804017f */
[----:B------:R-:W-:Y:S05]  /*17f40*/  @!P0 BRA `(.L_x_1554) ;  /* 0x0000000000048947 */ /* 0x000fea0003800000 */
[----:B------:R-:W-:Y:S01]  /*17f50*/  BPT.TRAP 0x1 ;  /* 0x000000040000795c */ /* 0x000fe20000300000 */
.L_x_1554:
[----:B------:R-:W-:Y:S01]  /*17f60*/  BSSY B2, `(.L_x_1555) ;  /* 0x0000006000027945 */ /* 0x000fe20003800000 */
[----:B------:R-:W-:Y:S02]  /*17f70*/  IMAD R12, R160, 0x900, R8 ;  /* 0x00000900a00c7824 */ /* 0x000fe400078e0208 */
[----:B------:R-:W-:Y:S01]  /*17f80*/  IMAD.MOV.U32 R13, RZ, RZ, 0x40000040 ;  /* 0x40000040ff0d7424 */ /* 0x000fe200078e00ff */
[----:B-1----:R-:W-:Y:S06]  /*17f90*/  @P2 BRA `(.L_x_1556) ;  /* 0x0000000000082947 */ /* 0x002fec0003800000 */
[----:B------:R-:W1:Y:S02]  /*17fa0*/  SYNCS.PHASECHK.TRANS64.TRYWAIT P2, [R3+URZ+0x2a830], R4 ;  /* 0x02a83004030075a7 */ /* 0x000e64000804017f */
[----:B-1----:R-:W-:Y:S05]  /*17fb0*/  @!P2 BRA `(.L_x_1557) ;  /* 0x000000f00038a947 */ /* 0x002fea0003800000 */
.L_x_1556:
[----:B------:R-:W-:Y:S05]  /*17fc0*/  BSYNC B2 ;  /* 0x0000000000027941 */ /* 0x000fea0003800000 */
.L_x_1555:
[----:B------:R-:W2:Y:S04]  /*17fd0*/  LDL.64 R88, [R1+0x38] ;  /* 0x0000380001587983 */ /* 0x000ea80000100a00 */
[----:B------:R-:W3:Y:S04]  /*17fe0*/  LDL.64 R214, [R1+0x30] ;  /* 0x0000300001d67983 */ /* 0x000ee80000100a00 */
[----:B------:R-:W4:Y:S01]  /*17ff0*/  LDL.64 R212, [R1+0x28] ;  /* 0x0000280001d47983 */ /* 0x000f220000100a00 */
[----:B------:R-:W-:-:S03]  /*18000*/  R2UR UR6, R12 ;  /* 0x000000000c0672ca */ /* 0x000fc600000e0000 */
[----:B------:R-:W5:Y:S01]  /*18010*/  LDL.64 R210, [R1+0x20] ;  /* 0x0000200001d27983 */ /* 0x000f620000100a00 */
[----:B------:R-:W-:Y:S01]  /*18020*/  R2UR UR7, R13 ;  /* 0x000000000d0772ca */ /* 0x000fe200000e0000 */
[----:B------:R-:W-:Y:S02]  /*18030*/  VIADD R14, R12, 0x2 ;  /* 0x000000020c0e7836 */ /* 0x000fe40000000000 */
        /* <DEDUP_REMOVED lines=172> */
.L_x_1558:
[----:B01----:R-:W-:Y:S02]  /*18b00*/  SHF.L.U32 R3, R170, 0x1f, RZ ;  /* 0x0000001faa037819 */ /* 0x003fe400000006ff */
[----:B------:R-:W-:-:S04]  /*18b10*/  LEA R170, R171, R18, 0x3 ;  /* 0x00000012abaa7211 */ /* 0x000fc800078e18ff */
[----:B------:R0:W1:Y:S01]  /*18b20*/  SYNCS.PHASECHK.TRANS64.TRYWAIT P2, [R170+URZ+0x2a850], R3 ;  /* 0x02a85003aa0075a7 */ /* 0x000062000804017f */
[----:B------:R-:W-:Y:S05]  /*18b30*/  @!P0 BRA `(.L_x_1559) ;  /* 0x0000000000048947 */ /* 0x000fea0003800000 */
[----:B------:R-:W-:Y:S01]  /*18b40*/  BPT.TRAP 0x1 ;  /* 0x000000040000795c */ /* 0x000fe20000300000 */
.L_x_1559:
[----:B------:R-:W-:Y:S04]  /*18b50*/  BSSY B2, `(.L_x_1560) ;  /* 0x0000004000027945 */ /* 0x000fe80003800000 */
[----:B-1----:R-:W-:Y:S05]  /*18b60*/  @P2 BRA `(.L_x_1561) ;  /* 0x0000000000082947 */ /* 0x002fea0003800000 */
[----:B------:R-:W1:Y:S02]  /*18b70*/  SYNCS.PHASECHK.TRANS64.TRYWAIT P2, [R170+URZ+0x2a850], R3 ;  /* 0x02a85003aa0075a7 */ /* 0x000e64000804017f */
[----:B-1----:R-:W-:Y:S05]  /*18b80*/  @!P2 BRA `(.L_x_1562) ;  /* 0x000000e40058a947 */ /* 0x002fea0003800000 */
.L_x_1561:
[----:B------:R-:W-:Y:S05]  /*18b90*/  BSYNC B2 ;  /* 0x0000000000027941 */ /* 0x000fea0003800000 */
.L_x_1560:
[----:B------:R-:W-:Y:S01]  /*18ba0*/  VIADD R0, R18, 0x400 ;  /* 0x0000040012007836 */ /* 0x000fe20000000000 */
[----:B------:R-:W-:Y:S01]  /*18bb0*/  WARPGROUP.ARRIVE ;  /* 0x00000000000079c5 */ /* 0x000fe20000000000 */
[----:B------:R-:W-:Y:S01]  /*18bc0*/  IMAD.MOV.U32 R13, RZ, RZ, 0x40000040 ;  /* 0x40000040ff0d7424 */ /* 0x000fe200078e00ff */
[----:B------:R-:W-:Y:S01]  /*18bd0*/  FMNMX.FTZ R4, R90, R9, !PT ;  /* 0x000000095a047209 */ /* 0x000fe20007810000 */
[----:B01----:R-:W-:Y:S01]  /*18be0*/  IMAD.MOV.U32 R3, RZ, RZ, 0x40000040 ;  /* 0x40000040ff037424 */ /* 0x003fe200078e00ff */
[----:B------:R-:W-:Y:S01]  /*18bf0*/  SHF.R.U32.HI R0, RZ, 0x4, R0 ;  /* 0x00000004ff007819 */ /* 0x000fe20000011600 */
[----:B------:R-:W-:Y:S01]  /*18c00*/  IMAD.MOV.U32 R15, RZ, RZ, 0x40000040 ;  /* 0x40000040ff0f7424 */ /* 0x000fe200078e00ff */
[----:B------:R-:W-:Y:S01]  /*18c10*/  R2UR UR7, R13 ;  /* 0x000000000d0772ca */ /* 0x000fe200000e0000 */
[----:B------:R-:W-:Y:S01]  /*18c20*/  @!P1 VIADD R170, R170, 0x2a860 ;  /* 0x0002a860aaaa9836 */ /* 0x000fe20000000000 */
[----:B------:R-:W-:Y:S02]  /*18c30*/  LOP3.LUT R0, R0, 0x3fff, RZ, 0xc0, !PT ;  /* 0x00003fff00007812 */ /* 0x000fe400078ec0ff */
[C---:B------:R-:W-:Y:S01]  /*18c40*/  ISETP.GT.AND P2, PT, R11.reuse, R20, PT ;  /* 0x000000140b00720c */ /* 0x040fe20003f44270 */
[----:B------:R-:W-:Y:S01]  /*18c50*/  VIADD R11, R11, 0xffffffff ;  /* 0xffffffff0b0b7836 */ /* 0x000fe20000000000 */
[----:B------:R-:W-:-:S02]  /*18c60*/  LOP3.LUT R0, R0, 0x3000000, RZ, 0xfc, !PT ;  /* 0x0300000000007812 */ /* 0x000fc400078efcff */
[----:B------:R-:W-:-:S03]  /*18c70*/  @!P1 PRMT R170, RZ, 0x654, R170 ;  /* 0x00000654ffaa9816 */ /* 0x000fc600000000aa */
[----:B------:R-:W-:Y:S01]  /*18c80*/  IMAD R12, R171, 0x600, R0 ;  /* 0x00000600ab0c7824 */ /* 0x000fe200078e0200 */
[----:B------:R-:W-:Y:S01]  /*18c90*/  FMNMX.FTZ R0, R88, R21, !PT ;  /* 0x0000001558007209 */ /* 0x000fe20007810000 */
[----:B------:R-:W-:Y:S02]  /*18ca0*/  IMAD.MOV.U32 R171, RZ, RZ, R160 ;  /* 0x000000ffffab7224 */ /* 0x000fe400078e00a0 */
[C---:B------:R-:W-:Y:S01]  /*18cb0*/  VIADD R2, R12.reuse, 0x80 ;  /* 0x000000800c027836 */ /* 0x040fe20000000000 */
[----:B------:R-:W-:Y:S02]  /*18cc0*/  R2UR UR6, R12 ;  /* 0x000000000c0672ca */ /* 0x000fe400000e0000 */
[----:B------:R-:W-:-:S04]  /*18cd0*/  FMNMX.FTZ R7, R89, R0, !PT ;  /* 0x0000000059077209 */ /* 0x000fc80007810000 */
[----:B------:R-:W-:-:S07]  /*18ce0*/  FMNMX.FTZ R0, R92, R7, !PT ;  /* 0x000000075c007209 */ /* 0x000fce0007810000 */
[----:B------:R-:W-:Y:S01]  /*18cf0*/  HGMMA.64x128x16.F32 R24, R156, gdesc[UR4].tnspB, R24, gsb0 ;  /* 0x41e000049c187df0 */ /* 0x000fe20008000818 */
[----:B------:R-:W-:Y:S01]  /*18d00*/  R2UR UR6, R2 ;  /* 0x00000000020672ca */ /* 0x000fe200000e0000 */
[----:B------:R-:W-:Y:S01]  /*18d10*/  VIADD R2, R12, 0x100 ;  /* 0x000001000c027836 */ /* 0x000fe20000000000 */
[----:B------:R-:W-:Y:S02]  /*18d20*/  R2UR UR7, R3 ;  /* 0x00000000030772ca */ /* 0x000fe400000e0000 */
        /* <DEDUP_REMOVED lines=20> */
[----:B------:R-:W-:Y:S02]  /*18e70*/  MOV R3, 0x40000040 ;  /* 0x4000004000037802 */ /* 0x000fe40000000f00 */
[----:B------:R-:W-:-:S05]  /*18e80*/  FMNMX.FTZ R0, R133, R0, !PT ;  /* 0x0000000085007209 */ /* 0x000fca0007810000 */
[----:B------:R-:W0:Y:S02]  /*18e90*/  SHFL.BFLY PT, R7, R0, 0x2, 0x1f ;  /* 0x0c401f0000077f89 */ /* 0x000e2400000e0000 */
[----:B0-----:R-:W-:Y:S01]  /*18ea0*/  FMNMX.FTZ R13, R0, R7, !PT ;  /* 0x00000007000d7209 */ /* 0x001fe20007810000 */
[----:B------:R-:W-:Y:S01]  /*18eb0*/  IMAD.U32 R7, RZ, RZ, UR42 ;  /* 0x0000002aff077e24 */ /* 0x000fe2000f8e00ff */
[----:B------:R-:W-:Y:S02]  /*18ec0*/  WARPGROUP.DEPBAR.LE gsb0, 0x0 ;  /* 0x00008000000079c5 */ /* 0x000fe40000010000 */
[----:B------:R-:W-:-:S06]  /*18ed0*/  WARPGROUP.ARRIVE ;  /* 0x00000000000079c5 */ /* 0x000fcc0000000000 */
[----:B------:R-:W-:Y:S01]  /*18ee0*/  HGMMA.64x128x16.F32 R24, R152, gdesc[UR4].tnspB, R24, gsb0 ;  /* 0x41e0000498187df0 */ /* 0x000fe20008000818 */
[----:B------:R-:W-:Y:S02]  /*18ef0*/  R2UR UR6, R2 ;  /* 0x00000000020672ca */ /* 0x000fe400000e0000 */
[----:B------:R-:W-:Y:S01]  /*18f00*/  R2UR UR7, R3 ;  /* 0x00000000030772ca */ /* 0x000fe200000e0000 */
[----:B------:R-:W0:Y:S02]  /*18f10*/  SHFL.BFLY PT, R2, R13, 0x1, 0x1f ;  /* 0x0c201f000d027f89 */ /* 0x000e2400000e0000 */
[----:B0-----:R-:W-:Y:S02]  /*18f20*/  FMNMX.FTZ R3, R13, R2, !PT ;  /* 0x000000020d037209 */ /* 0x001fe40007810000 */
[----:B------:R-:W-:-:S03]  /*18f30*/  FMNMX.FTZ R13, R91, R4, !PT ;  /* 0x000000045b0d7209 */ /* 0x000fc60007810000 */
[----:B------:R-:W-:Y:S01]  /*18f40*/  FADD.FTZ R2, -R3, R21 ;  /* 0x0000001503027221 */ /* 0x000fe20000010100 */
[----:B------:R-:W-:-:S03]  /*18f50*/  FMNMX.FTZ R4, R94, R13, !PT ;  /* 0x0000000d5e047209 */ /* 0x000fc60007810000 */
[-C--:B------:R-:W-:Y:S01]  /*18f60*/  FMUL.FTZ R14, R2, R7.reuse ;  /* 0x00000007020e7220 */ /* 0x080fe20000410000 */
[----:B------:R-:W-:Y:S01]  /*18f70*/  FMNMX.FTZ R13, R95, R4, !PT ;  /* 0x000000045f0d7209 */ /* 0x000fe20007810000 */
[----:B------:R-:W-:Y:S02]  /*18f80*/  FMUL.FTZ R2, R3, R7 ;  /* 0x0000000703027220 */ /* 0x000fe40000410000 */
[----:B------:R0:W-:Y:S01]  /*18f90*/  MUFU.EX2 R0, R14 ;  /* 0x0000000e00007308 */ /* 0x0001e20000000800 */
        /* <DEDUP_REMOVED lines=8> */
[----:B0-----:R-:W-:Y:S01]  /*19020*/  VIADD R14, R12, 0x180 ;  /* 0x000001800c0e7836 */ /* 0x001fe20000000000 */
[----:B------:R-:W-:Y:S01]  /*19030*/  FMNMX.FTZ R4, R102, R13, !PT ;  /* 0x0000000d66047209 */ /* 0x000fe20007810000 */
[-CC-:B------:R-:W-:Y:S01]  /*19040*/  FFMA.FTZ R101, R113, R7.reuse, -R2.reuse ;  /* 0x0000000771657223 */ /* 0x180fe20000010802 */
[-CC-:B------:R-:W-:Y:S01]  /*19050*/  FFMA.FTZ R105, R105, R7.reuse, -R2.reuse ;  /* 0x0000000769697223 */ /* 0x180fe20000010802 */
[-CC-:B------:R-:W-:Y:S01]  /*19060*/  FFMA.FTZ R88, R120, R7.reuse, -R2.reuse ;  /* 0x0000000778587223 */ /* 0x180fe20000010802 */
[----:B------:R-:W-:Y:S01]  /*19070*/  FMNMX.FTZ R13, R103, R4, !PT ;  /* 0x00000004670d7209 */ /* 0x000fe20007810000 */
[-CC-:B------:R-:W-:Y:S01]  /*19080*/  FFMA.FTZ R113, R121, R7.reuse, -R2.reuse ;  /* 0x0000000779717223 */ /* 0x180fe20000010802 */
[-CC-:B------:R-:W-:Y:S01]  /*19090*/  FFMA.FTZ R92, R124, R7.reuse, -R2.reuse ;  /* 0x000000077c5c7223 */ /* 0x180fe20000010802 */
[----:B------:R-:W-:Y:S01]  /*190a0*/  FFMA.FTZ R133, R133, R7, -R2 ;  /* 0x0000000785857223 */ /* 0x000fe20000010802 */
[----:B------:R-:W-:Y:S01]  /*190b0*/  FMNMX.FTZ R4, R106, R13, !PT ;  /* 0x0000000d6a047209 */ /* 0x000fe20007810000 */
[----:B------:R-:W0:Y:S03]  /*190c0*/  MUFU.EX2 R21, R21 ;  /* 0x0000001500157308 */ /* 0x000e260000000800 */
[----:B------:R-:W-:-:S04]  /*190d0*/  FMNMX.FTZ R13, R107, R4, !PT ;  /* 0x000000046b0d7209 */ /* 0x000fc80007810000 */
[----:B------:R-:W-:Y:S01]  /*190e0*/  FMNMX.FTZ R4, R110, R13, !PT ;  /* 0x0000000d6e047209 */ /* 0x000fe20007810000 */
[----:B------:R-:W1:Y:S03]  /*190f0*/  MUFU.EX2 R156, R156 ;  /* 0x0000009c009c7308 */ /* 0x000e660000000800 */
[----:B------:R-:W-:-:S04]  /*19100*/  FMNMX.FTZ R13, R111, R4, !PT ;  /* 0x000000046f0d7209 */ /* 0x000fc80007810000 */
[----:B------:R-:W-:Y:S01]  /*19110*/  FMNMX.FTZ R4, R114, R13, !PT ;  /* 0x0000000d72047209 */ /* 0x000fe20007810000 */
[----:B------:R-:W2:Y:S03]  /*19120*/  MUFU.EX2 R158, R158 ;  /* 0x0000009e009e7308 */ /* 0x000ea60000000800 */
[----:B------:R-:W-:-:S04]  /*19130*/  FMNMX.FTZ R13, R115, R4, !PT ;  /* 0x00000004730d7209 */ /* 0x000fc80007810000 */
[----:B------:R-:W-:Y:S01]  /*19140*/  FMNMX.FTZ R4, R118, R13, !PT ;  /* 0x0000000d76047209 */ /* 0x000fe20007810000 */
[----:B------:R-:W3:Y:S03]  /*19150*/  MUFU.EX2 R89, R89 ;  /* 0x0000005900597308 */ /* 0x000ee60000000800 */
        /* <DEDUP_REMOVED lines=13> */
[----:B------:R-:W4:Y:S01]  /*19230*/  SHFL.BFLY PT, R13, R4, 0x2, 0x1f ;  /* 0x0c401f00040d7f89 */ /* 0x000f2200000e0000 */
[----:B------:R-:W-:Y:S08]  /*19240*/  MUFU.EX2 R88, R88 ;  /* 0x0000005800587308 */ /* 0x000ff00000000800 */
[----:B------:R-:W-:Y:S08]  /*19250*/  MUFU.EX2 R113, R113 ;  /* 0x0000007100717308 */ /* 0x000ff00000000800 */
[----:B------:R-:W-:Y:S01]  /*19260*/  MUFU.EX2 R92, R92 ;  /* 0x0000005c005c7308 */ /* 0x000fe20000000800 */
[----:B------:R-:W-:-:S02]  /*19270*/  WARPGROUP.DEPBAR.LE gsb0, 0x0 ;  /* 0x00008000000079c5 */ /* 0x000fc40000010000 */
[----:B------:R-:W-:Y:S01]  /*19280*/  WARPGROUP.ARRIVE ;  /* 0x00000000000079c5 */ /* 0x000fe20000000000 */
[-CC-:B------:R-:W-:Y:S01]  /*19290*/  FFMA.FTZ R152, R96, R7.reuse, -R2.reuse ;  /* 0x0000000760987223 */ /* 0x180fe20000010802 */
[-CC-:B------:R-:W-:Y:S01]  /*192a0*/  FFMA.FTZ R154, R100, R7.reuse, -R2.reuse ;  /* 0x00000007649a7223 */ /* 0x180fe20000010802 */
[----:B------:R-:W-:Y:S01]  /*192b0*/  FFMA.FTZ R96, R132, R7, -R2 ;  /* 0x0000000784607223 */ /* 0x000fe20000010802 */
[----:B----4-:R-:W-:Y:S02]  /*192c0*/  FMNMX.FTZ R13, R4, R13, !PT ;  /* 0x0000000d040d7209 */ /* 0x010fe40007810000 */
[----:B------:R-:W-:Y:S01]  /*192d0*/  HGMMA.64x128x16.F32 R24, R148, gdesc[UR4].tnspB, R24, gsb0 ;  /* 0x41e0000494187df0 */ /* 0x000fe20008000818 */
[----:B------:R-:W-:Y:S01]  /*192e0*/  R2UR UR6, R14 ;  /* 0x000000000e0672ca */ /* 0x000fe200000e0000 */
[C---:B------:R-:W-:Y:S01]  /*192f0*/  VIADD R14, R12.reuse, 0x200 ;  /* 0x000002000c0e7836 */ /* 0x040fe20000000000 */
[----:B------:R-:W-:Y:S01]  /*19300*/  R2UR UR7, R15 ;  /* 0x000000000f0772ca */ /* 0x000fe200000e0000 */
[----:B------:R-:W-:Y:S01]  /*19310*/  IMAD.MOV.U32 R15, RZ, RZ, 0x40000040 ;  /* 0x40000040ff0f7424 */ /* 0x000fe200078e00ff */
[----:B------:R-:W4:Y:S01]  /*19320*/  SHFL.BFLY PT, R4, R13, 0x1, 0x1f ;  /* 0x0c201f000d047f89 */ /* 0x000f2200000e0000 */
[----:B------:R-:W-:Y:S01]  /*19330*/  IADD3 R12, R12, 0x280, RZ ;  /* 0x000002800c0c7810 */ /* 0x000fe20007ffe0ff */
[----:B------:R-:W-:Y:S08]  /*19340*/  MUFU.EX2 R152, R152 ;  /* 0x0000009800987308 */ /* 0x000ff00000000800 */
[----:B------:R-:W-:Y:S08]  /*19350*/  MUFU.EX2 R154, R154 ;  /* 0x0000009a009a7308 */ /* 0x000ff00000000800 */
[----:B------:R-:W-:Y:S01]  /*19360*/  MUFU.EX2 R96, R96 ;  /* 0x0000006000607308 */ /* 0x000fe20000000800 */
[----:B----4-:R-:W-:Y:S01]  /*19370*/  FMNMX.FTZ R4, R13, R4, !PT ;  /* 0x000000040d047209 */ /* 0x010fe20007810000 */
[----:B------:R-:W-:-:S04]  /*19380*/  IMAD.MOV.U32 R13, RZ, RZ, 0x40000040 ;  /* 0x40000040ff0d7424 */ /* 0x000fc800078e00ff */
[----:B------:R-:W-:-:S04]  /*19390*/  FMUL.FTZ R100, R4, R7 ;  /* 0x0000000704647220 */ /* 0x000fc80000410000 */
[-CC-:B------:R-:W-:Y:S01]  /*193a0*/  FFMA.FTZ R157, R90, R7.reuse, -R100.reuse ;  /* 0x000000075a9d7223 */ /* 0x180fe20000010864 */
[-CC-:B------:R-:W-:Y:S01]  /*193b0*/  FFMA.FTZ R90, R91, R7.reuse, -R100.reuse ;  /* 0x000000075b5a7223 */ /* 0x180fe20000010864 */
[-CC-:B------:R-:W-:Y:S01]  /*193c0*/  FFMA.FTZ R159, R94, R7.reuse, -R100.reuse ;  /* 0x000000075e9f7223 */ /* 0x180fe20000010864 */
[-CC-:B------:R-:W-:Y:S01]  /*193d0*/  FFMA.FTZ R94, R95, R7.reuse, -R100.reuse ;  /* 0x000000075f5e7223 */ /* 0x180fe20000010864 */
[-CC-:B------:R-:W-:Y:S01]  /*193e0*/  FFMA.FTZ R153, R98, R7.reuse, -R100.reuse ;  /* 0x0000000762997223 */ /* 0x180fe20000010864 */
[-CC-:B------:R-:W-:Y:S01]  /*193f0*/  FFMA.FTZ R98, R99, R7.reuse, -R100.reuse ;  /* 0x0000000763627223 */ /* 0x180fe20000010864 */
[----:B------:R-:W-:Y:S01]  /*19400*/  MUFU.EX2 R157, R157 ;  /* 0x0000009d009d7308 */ /* 0x000fe20000000800 */
[----:B0-----:R-:W-:Y:S01]  /*19410*/  FFMA.FTZ R95, R0, R6, R21 ;  /* 0x00000006005f7223 */ /* 0x001fe20000010015 */
[-CC-:B------:R-:W-:Y:S01]  /*19420*/  FFMA.FTZ R155, R102, R7.reuse, -R100.reuse ;  /* 0x00000007669b7223 */ /* 0x180fe20000010864 */
[-CC-:B------:R-:W-:Y:S01]  /*19430*/  FFMA.FTZ R102, R103, R7.reuse, -R100.reuse ;  /* 0x0000000767667223 */ /* 0x180fe20000010864 */
[-CC-:B------:R-:W-:Y:S01]  /*19440*/  FFMA.FTZ R115, R115, R7.reuse, -R100.reuse ;  /* 0x0000000773737223 */ /* 0x180fe20000010864 */
[C---:B-1----:R-:W-:Y:S01]  /*19450*/  FADD.FTZ R95, R156.reuse, R95 ;  /* 0x0000005f9c5f7221 */ /* 0x042fe20000010000 */
[--C-:B------:R-:W-:Y:S01]  /*19460*/  FFMA.FTZ R6, R119, R7, -R100.reuse ;  /* 0x0000000777067223 */ /* 0x100fe20000010864 */
[----:B------:R-:W-:Y:S01]  /*19470*/  F2FP.F16.F32.PACK_AB R156, R156, R21 ;  /* 0x000000159c9c723e */ /* 0x000fe200000000ff */
        /* <DEDUP_REMOVED lines=22> */
[----:B--2---:R-:W-:Y:S01]  /*195e0*/  FADD.FTZ R110, R158, R95 ;  /* 0x0000005f9e6e7221 */ /* 0x004fe20000010000 */
[-C--:B------:R-:W-:Y:S01]  /*195f0*/  FFMA.FTZ R149, R106, R7.reuse, -R100 ;  /* 0x000000076a957223 */ /* 0x080fe20000010864 */
[----:B------:R-:W-:Y:S01]  /*19600*/  HGMMA.64x128x16.F32 R24, R144, gdesc[UR4].tnspB, R24, gsb0 ;  /* 0x41e0000490187df0 */ /* 0x000fe20008000818 */
[----:B------:R-:W-:Y:S01]  /*19610*/  R2UR UR6, R14 ;  /* 0x000000000e0672ca */ /* 0x000fe200000e0000 */
[-CC-:B------:R-:W-:Y:S01]  /*19620*/  FFMA.FTZ R14, R128, R7.reuse, -R2.reuse ;  /* 0x00000007800e7223 */ /* 0x180fe20000010802 */
[----:B------:R-:W-:Y:S01]  /*19630*/  R2UR UR7, R15 ;  /* 0x000000000f0772ca */ /* 0x000fe200000e0000 */
[-C--:B------:R-:W-:Y:S01]  /*19640*/  FFMA.FTZ R15, R125, R7.reuse, -R2 ;  /* 0x000000077d0f7223 */ /* 0x080fe20000010802 */
[-CC-:B------:R-:W-:Y:S01]  /*19650*/  FFMA.FTZ R104, R107, R7.reuse, -R100.reuse ;  /* 0x000000076b687223 */ /* 0x180fe20000010864 */
[----:B------:R-:W-:Y:S01]  /*19660*/  MUFU.EX2 R148, R148 ;  /* 0x0000009400947308 */ /* 0x000fe20000000800 */
[----:B------:R-:W-:Y:S01]  /*19670*/  FFMA.FTZ R106, R111, R7, -R100 ;  /* 0x000000076f6a7223 */ /* 0x000fe20000010864 */
[----:B---3--:R-:W-:-:S06]  /*19680*/  F2FP.F16.F32.PACK_AB R158, R89, R158 ;  /* 0x0000009e599e723e */ /* 0x008fcc00000000ff */
        /* <DEDUP_REMOVED lines=13> */
[-CC-:B------:R-:W-:Y:S01]  /*19760*/  FFMA.FTZ R146, R116, R7.reuse, -R2.reuse ;  /* 0x0000000774927223 */ /* 0x180fe20000010802 */
[----:B------:R-:W-:Y:S01]  /*19770*/  FFMA.FTZ R117, R129, R7, -R2 ;  /* 0x0000000781757223 */ /* 0x000fe20000010802 */
[----:B------:R-:W-:Y:S01]  /*19780*/  HGMMA.64x128x16.F32 R24, R140, gdesc[UR4].tnspB, R24, gsb0 ;  /* 0x41e000048c187df0 */ /* 0x000fe20008000818 */
[----:B------:R-:W-:Y:S01]  /*19790*/  R2UR UR6, R12 ;  /* 0x000000000c0672ca */ /* 0x000fe200000e0000 */
[----:B------:R-:W-:Y:S01]  /*197a0*/  FADD.FTZ R2, -R4, R9 ;  /* 0x0000000904027221 */ /* 0x000fe20000010100 */
[----:B------:R-:W-:Y:S01]  /*197b0*/  R2UR UR7, R13 ;  /* 0x000000000d0772ca */ /* 0x000fe200000e0000 */
[----:B------:R-:W-:-:S02]  /*197c0*/  @!P1 IMAD R13, R160, 0x8, R18 ;  /* 0x00000008a00d9824 */ /* 0x000fc400078e0212 */
[-CC-:B------:R-:W-:Y:S01]  /*197d0*/  FFMA.FTZ R12, R114, R7.reuse, -R100.reuse ;  /* 0x00000007720c7223 */ /* 0x180fe20000010864 */
[-C--:B------:R-:W-:Y:S01]  /*197e0*/  FMUL.FTZ R2, R2, R7.reuse ;  /* 0x0000000702027220 */ /* 0x080fe20000410000 */
[----:B------:R-:W-:Y:S01]  /*197f0*/  MUFU.EX2 R145, R145 ;  /* 0x0000009100917308 */ /* 0x000fe20000000800 */
[----:B------:R-:W-:Y:S02]  /*19800*/  @!P1 VIADD R13, R13, 0x2a840 ;  /* 0x0002a8400d0d9836 */ /* 0x000fe40000000000 */
[----:B------:R-:W-:-:S03]  /*19810*/  FFMA.FTZ R147, R118, R7, -R100 ;  /* 0x0000000776937223 */ /* 0x000fc60000010864 */
[----:B------:R-:W-:Y:S02]  /*19820*/  @!P1 PRMT R91, RZ, 0x654, R13 ;  /* 0x00000654ff5b9816 */ /* 0x000fe4000000000d */
[----:B------:R-:W0:Y:S08]  /*19830*/  MUFU.EX2 R2, R2 ;  /* 0x0000000200027308 */ /* 0x000e300000000800 */
[----:B------:R-:W-:Y:S08]  /*19840*/  MUFU.EX2 R144, R144 ;  /* 0x0000009000907308 */ /* 0x000ff00000000800 */
[----:B------:R-:W-:Y:S01]  /*19850*/  MUFU.EX2 R12, R12 ;  /* 0x0000000c000c7308 */ /* 0x000fe20000000800 */
[----:B0-----:R-:W-:Y:S01]  /*19860*/  FFMA.FTZ R5, R2, R5, R157 ;  /* 0x0000000502057223 */ /* 0x001fe2000001009d */
[----:B------:R-:W-:-:S03]  /*19870*/  F2FP.F16.F32.PACK_AB R157, R90, R157 ;  /* 0x0000009d5a9d723e */ /* 0x000fc600000000ff */
[----:B------:R-:W-:-:S03]  /*19880*/  FADD.FTZ R108, R90, R5 ;  /* 0x000000055a6c7221 */ /* 0x000fc60000010000 */
[----:B------:R-:W-:Y:S01]  /*19890*/  MUFU.EX2 R13, R115 ;  /* 0x00000073000d7308 */ /* 0x000fe20000000800 */
[----:B------:R-:W-:Y:S01]  /*198a0*/  FADD.FTZ R5, R159, R108 ;  /* 0x0000006c9f057221 */ /* 0x000fe20000010000 */
[----:B------:R-:W-:Y:S01]  /*198b0*/  FFMA.FTZ R108, R123, R7, -R100 ;  /* 0x000000077b6c7223 */ /* 0x000fe20000010864 */
[----:B------:R-:W-:-:S05]  /*198c0*/  F2FP.F16.F32.PACK_AB R159, R94, R159 ;  /* 0x0000009f5e9f723e */ /* 0x000fca00000000ff */
[----:B------:R-:W-:Y:S08]  /*198d0*/  MUFU.EX2 R146, R146 ;  /* 0x0000009200927308 */ /* 0x000ff00000000800 */
[----:B------:R-:W-:Y:S08]  /*198e0*/  MUFU.EX2 R147, R147 ;  /* 0x0000009300937308 */ /* 0x000ff00000000800 */
[----:B------:R-:W-:Y:S08]  /*198f0*/  MUFU.EX2 R109, R109 ;  /* 0x0000006d006d7308 */ /* 0x000ff00000000800 */
[----:B------:R-:W-:Y:S08]  /*19900*/  MUFU.EX2 R108, R108 ;  /* 0x0000006c006c7308 */ /* 0x000ff00000000800 */
[----:B------:R-:W-:Y:S08]  /*19910*/  MUFU.EX2 R117, R117 ;  /* 0x0000007500757308 */ /* 0x000ff00000000800 */
[----:B------:R-:W0:Y:S01]  /*19920*/  MUFU.EX2 R9, R133 ;  /* 0x0000008500097308 */ /* 0x000e220000000800 */
[----:B------:R-:W-:-:S02]  /*19930*/  WARPGROUP.DEPBAR.LE gsb0, 0x0 ;  /* 0x00008000000079c5 */ /* 0x000fc40000010000 */
[----:B------:R-:W-:Y:S01]  /*19940*/  WARPGROUP.ARRIVE ;  /* 0x00000000000079c5 */ /* 0x000fe20000000000 */
[-CC-:B------:R-:W-:Y:S01]  /*19950*/  FFMA.FTZ R141, R122, R7.reuse, -R100.reuse ;  /* 0x000000077a8d7223 */ /* 0x180fe20000010864 */
[----:B------:R-:W-:Y:S01]  /*19960*/  FFMA.FTZ R100, R135, R7, -R100 ;  /* 0x0000000787647223 */ /* 0x000fe20000010864 */
[----:B------:R-:W-:Y:S02]  /*19970*/  F2FP.F16.F32.PACK_AB R140, R113, R88 ;  /* 0x00000058718c723e */ /* 0x000fe400000000ff */
[----:B------:R-:W-:Y:S01]  /*19980*/  F2FP.F16.F32.PACK_AB R142, R15, R92 ;  /* 0x0000005c0f8e723e */ /* 0x000fe200000000ff */
[----:B------:R-:W-:Y:S01]  /*19990*/  HGMMA.64x128x16.F32 R24, R136, gdesc[UR4].tnspB, R24, gsb0 ;  /* 0x41e0000488187df0 */ /* 0x000fe20008000818 */
[----:B------:R-:W-:Y:S01]  /*199a0*/  MUFU.EX2 R141, R141 ;  /* 0x0000008d008d7308 */ /* 0x000fe20000000800 */
[----:B------:R-:W-:-:S07]  /*199b0*/  F2FP.F16.F32.PACK_AB R143, R127, R126 ;  /* 0x0000007e7f8f723e */ /* 0x000fce00000000ff */
[----:B------:R-:W1:Y:S01]  /*199c0*/  MUFU.EX2 R100, R100 ;  /* 0x0000006400647308 */ /* 0x000e620000000800 */
[----:B------:R-:W-:Y:S02]  /*199d0*/  WARPGROUP.DEPBAR.LE gsb0, 0x0 ;  /* 0x00008000000079c5 */ /* 0x000fe40000010000 */
[----:B------:R2:W-:Y:S01]  /*199e0*/  @!P1 SYNCS.ARRIVE.TRANS64.RED.A1T0 RZ, [R91+URZ], RZ ;  /* 0x000000ff5bff99a7 */ /* 0x0005e2000810043f */
[----:B0-----:R-:W-:Y:S02]  /*199f0*/  F2FP.F16.F32.PACK_AB R138, R9, R96 ;  /* 0x00000060098a723e */ /* 0x001fe400000000ff */
[----:B------:R-:W-:Y:S02]  /*19a00*/  F2FP.F16.F32.PACK_AB R136, R117, R14 ;  /* 0x0000000e7588723e */ /* 0x000fe400000000ff */
[----:B------:R-:W-:Y:S02]  /*19a10*/  F2FP.F16.F32.PACK_AB R137, R131, R130 ;  /* 0x000000828389723e */ /* 0x000fe400000000ff */
[----:B-1----:R-:W-:Y:S01]  /*19a20*/  F2FP.F16.F32.PACK_AB R139, R100, R134 ;  /* 0x00000086648b723e */ /* 0x002fe200000000ff */
[----:B--2---:R-:W-:Y:S01]  /*19a30*/  FADD.FTZ R91, R89, R110 ;  /* 0x0000006e595b7221 */ /* 0x004fe20000010000 */
[----:B------:R-:W-:Y:S01]  /*19a40*/  FADD.FTZ R110, R94, R5 ;  /* 0x000000055e6e7221 */ /* 0x000fe20000010000 */
[----:B------:R0:W-:Y:S02]  /*19a50*/  @!P1 SYNCS.ARRIVE.TRANS64.RED.A1T0 RZ, [R170+URZ], RZ ;  /* 0x000000ffaaff99a7 */ /* 0x0001e4000810043f */
        /* <DEDUP_REMOVED lines=22> */
[----:B------:R-:W-:Y:S01]  /*19bc0*/  FADD.FTZ R5, R106, R5 ;  /* 0x000000056a057221 */ /* 0x000fe20000010000 */
[----:B------:R-:W-:Y:S02]  /*19bd0*/  F2FP.F16.F32.PACK_AB R145, R13, R12 ;  /* 0x0000000c0d91723e */ /* 0x000fe400000000ff */
[----:B------:R-:W-:Y:S01]  /*19be0*/  FADD.FTZ R90, R144, R21 ;  /* 0x00000015905a7221 */ /* 0x000fe20000010000 */
[----:B------:R-:W-:Y:S01]  /*19bf0*/  FADD.FTZ R94, R12, R5 ;  /* 0x000000050c5e7221 */ /* 0x000fe20000010000 */
[----:B------:R-:W-:Y:S02]  /*19c00*/  F2FP.F16.F32.PACK_AB R151, R106, R151 ;  /* 0x000000976a97723e */ /* 0x000fe400000000ff */
[----:B------:R-:W-:Y:S01]  /*19c10*/  FADD.FTZ R5, R101, R90 ;  /* 0x0000005a65057221 */ /* 0x000fe20000010000 */
[----:B------:R-:W-:Y:S01]  /*19c20*/  FADD.FTZ R94, R13, R94 ;  /* 0x0000005e0d5e7221 */ /* 0x000fe20000010000 */
[----:B------:R-:W-:-:S02]  /*19c30*/  F2FP.F16.F32.PACK_AB R144, R101, R144 ;  /* 0x000000906590723e */ /* 0x000fc400000000ff */
[----:B------:R-:W-:Y:S01]  /*19c40*/  FADD.FTZ R90, R146, R5 ;  /* 0x00000005925a7221 */ /* 0x000fe20000010000 */
[----:B------:R-:W-:Y:S01]  /*19c50*/  FADD.FTZ R5, R147, R94 ;  /* 0x0000005e93057221 */ /* 0x000fe20000010000 */
[C---:B------:R-:W-:Y:S02]  /*19c60*/  F2FP.F16.F32.PACK_AB R147, R6.reuse, R147 ;  /* 0x000000930693723e */ /* 0x040fe400000000ff */
[C---:B------:R-:W-:Y:S01]  /*19c70*/  FADD.FTZ R21, R109.reuse, R90 ;  /* 0x0000005a6d157221 */ /* 0x040fe20000010000 */
[----:B------:R-:W-:Y:S01]  /*19c80*/  FADD.FTZ R90, R6, R5 ;  /* 0x00000005065a7221 */ /* 0x000fe20000010000 */
[----:B------:R-:W-:Y:S02]  /*19c90*/  F2FP.F16.F32.PACK_AB R146, R109, R146 ;  /* 0x000000926d92723e */ /* 0x000fe400000000ff */
[----:B------:R-:W-:Y:S01]  /*19ca0*/  FADD.FTZ R94, R88, R21 ;  /* 0x00000015585e7221 */ /* 0x000fe20000010000 */
[----:B------:R-:W-:Y:S01]  /*19cb0*/  FADD.FTZ R5, R141, R90 ;  /* 0x0000005a8d057221 */ /* 0x000fe20000010000 */
[----:B------:R-:W-:-:S02]  /*19cc0*/  F2FP.F16.F32.PACK_AB R141, R108, R141 ;  /* 0x0000008d6c8d723e */ /* 0x000fc400000000ff */
[----:B------:R-:W-:Y:S01]  /*19cd0*/  FADD.FTZ R21, R113, R94 ;  /* 0x0000005e71157221 */ /* 0x000fe20000010000 */
[----:B------:R-:W-:Y:S01]  /*19ce0*/  FADD.FTZ R5, R108, R5 ;  /* 0x000000056c057221 */ /* 0x000fe20000010000 */
[----:B0-----:R-:W-:Y:S02]  /*19cf0*/  MOV R170, R161 ;  /* 0x000000a100aa7202 */ /* 0x001fe40000000f00 */
[----:B------:R-:W-:Y:S01]  /*19d00*/  FADD.FTZ R90, R92, R21 ;  /* 0x000000155c5a7221 */ /* 0x000fe20000010000 */
[----:B------:R-:W-:Y:S01]  /*19d10*/  FADD.FTZ R5, R126, R5 ;  /* 0x000000057e057221 */ /* 0x000fe20000010000 */
[----:B------:R-:W-:Y:S02]  /*19d20*/  IMAD.MOV.U32 R21, RZ, RZ, R3 ;  /* 0x000000ffff157224 */ /* 0x000fe400078e0003 */
[----:B------:R-:W-:Y:S01]  /*19d30*/  FADD.FTZ R13, R15, R90 ;  /* 0x0000005a0f0d7221 */ /* 0x000fe20000010000 */
[----:B------:R-:W-:-:S03]  /*19d40*/  FADD.FTZ R5, R127, R5 ;  /* 0x000000057f057221 */ /* 0x000fc60000010000 */
[----:B------:R-:W-:Y:S01]  /*19d50*/  FADD.FTZ R6, R14, R13 ;  /* 0x0000000d0e067221 */ /* 0x000fe20000010000 */
[----:B------:R-:W-:-:S03]  /*19d60*/  FADD.FTZ R5, R130, R5 ;  /* 0x0000000582057221 */ /* 0x000fc60000010000 */
[----:B------:R-:W-:Y:S01]  /*19d70*/  FADD.FTZ R13, R117, R6 ;  /* 0x00000006750d7221 */ /* 0x000fe20000010000 */
[----:B------:R-:W-:-:S03]  /*19d80*/  FADD.FTZ R5, R131, R5 ;  /* 0x0000000583057221 */ /* 0x000fc60000010000 */
[----:B------:R-:W-:Y:S01]  /*19d90*/  FADD.FTZ R6, R96, R13 ;  /* 0x0000000d60067221 */ /* 0x000fe20000010000 */
[----:B------:R-:W-:-:S03]  /*19da0*/  FADD.FTZ R5, R134, R5 ;  /* 0x0000000586057221 */ /* 0x000fc60000010000 */
[----:B------:R-:W-:Y:S01]  /*19db0*/  FADD.FTZ R6, R9, R6 ;  /* 0x0000000609067221 */ /* 0x000fe20000010000 */
[----:B------:R-:W-:Y:S01]  /*19dc0*/  FADD.FTZ R5, R100, R5 ;  /* 0x0000000564057221 */ /* 0x000fe20000010000 */
[----:B------:R-:W-:Y:S01]  /*19dd0*/  IMAD.MOV.U32 R9, RZ, RZ, R4 ;  /* 0x000000ffff097224 */ /* 0x000fe200078e0004 */
[----:B------:R-:W-:Y:S06]  /*19de0*/  @P2 BRA `(.L_x_1563) ;  /* 0xffffffe0002c2947 */ /* 0x000fec000383ffff */
[----:B------:R-:W-:Y:S05]  /*19df0*/  BSYNC B1 ;  /* 0x0000000000017941 */ /* 0x000fea0003800000 */
.L_x_1552:
[----:B------:R-:W-:Y:S05]  /*19e00*/  BSYNC B0 ;  /* 0x0000000000007941 */ /* 0x000fea0003800000 */
.L_x_1551:
[----:B------:R-:W-:Y:S01]  /*19e10*/  ISETP.GE.AND P2, PT, R11, R168, PT ;  /* 0x000000a80b00720c */ /* 0x000fe20003f46270 */
[----:B------:R-:W-:-:S12]  /*19e20*/  BSSY B0, `(.L_x_1564) ;  /* 0x0000312000007945 */ /* 0x000fd80003800000 */
[----:B------:R-:W-:Y:S05]  /*19e30*/  @!P2 BRA `(.L_x_1565) ;  /* 0x000000300040a947 */ /* 0x000fea0003800000 */
[----:B------:R-:W-:Y:S02]  /*19e40*/  IMAD R21, R169, 0x80, R179 ;  /* 0x00000080a9157824 */ /* 0x000fe400078e02b3 */
[----:B------:R-:W-:Y:S02]  /*19e50*/  IMAD.MOV.U32 R9, RZ, RZ, R4 ;  /* 0x000000ffff097224 */ /* 0x000fe400078e0004 */
[----:B------:R-:W-:Y:S01]  /*19e60*/  IMAD.MOV.U32 R20, RZ, RZ, R3 ;  /* 0x000000ffff147224 */ /* 0x000fe200078e0003 */
[----:B------:R-:W-:Y:S01]  /*19e70*/  IADD3 R21, R21, 0x8, RZ ;  /* 0x0000000815157810 */ /* 0x000fe20007ffe0ff */
[----:B------:R-:W-:Y:S02]  /*19e80*/  IMAD.MOV.U32 R170, RZ, RZ, R161 ;  /* 0x000000ffffaa7224 */ /* 0x000fe400078e00a1 */
[----:B------:R-:W-:Y:S01]  /*19e90*/  IMAD.MOV.U32 R171, RZ, RZ, R160 ;  /* 0x000000ffffab7224 */ /* 0x000fe200078e00a0 */
[----:B------:R-:W-:-:S07]  /*19ea0*/  IADD3 R21, R21, R163, -R164 ;  /* 0x000000a315157210 */ /* 0x000fce0007ffe8a4 */
.L_x_1584:
[----:B------:R-:W-:-:S05]  /*19eb0*/  VIADD R3, R171, 0x1 ;  /* 0x00000001ab037836 */ /* 0x000fca0000000000 */
[----:B------:R-:W-:-:S04]  /*19ec0*/  ISETP.NE.AND P2, PT, R3, 0x2, PT ;  /* 0x000000020300780c */ /* 0x000fc80003f45270 */
[----:B------:R-:W-:Y:S02]  /*19ed0*/  SEL R161, RZ, 0x1, P2 ;  /* 0x00000001ffa17807 */ /* 0x000fe40001000000 */
[----:B------:R-:W-:Y:S02]  /*19ee0*/  SEL R160, R3, RZ, P2 ;  /* 0x000000ff03a07207 */ /* 0x000fe40001000000 */
[----:B------:R-:W-:Y:S01]  /*19ef0*/  LOP3.LUT R161, R170, R161, RZ, 0x3c, !PT ;  /* 0x000000a1aaa17212 */ /* 0x000fe200078e3cff */
[----:B------:R-:W-:Y:S06]  /*19f00*/  @!P0 BRA `(.L_x_1566) ;  /* 0x0000000000048947 */ /* 0x000fec0003800000 */
[----:B------:R-:W-:Y:S01]  /*19f10*/  BPT.TRAP 0x1 ;  /* 0x000000040000795c */ /* 0x000fe20000300000 */
.L_x_1566:
[----:B------:R-:W-:Y:S01]  /*19f20*/  IMAD R4, R160, 0x8, R18 ;  /* 0x00000008a0047824 */ /* 0x000fe200078e0212 */
[----:B------:R-:W-:-:S04]  /*19f30*/  SHF.L.U32 R3, R161, 0x1f, RZ ;  /* 0x0000001fa1037819 */ /* 0x000fc800000006ff */
[----:B------:R0:W1:Y:S01]  /*19f40*/  SYNCS.PHASECHK.TRANS64.TRYWAIT P2, [R4+URZ+0x2a830], R3 ;  /* 0x02a83003040075a7 */ /* 0x000062000804017f */
[----:B------:R-:W-:Y:S05]  /*19f50*/  @!P0 BRA `(.L_x_1567) ;  /* 0x0000000000048947 */ /* 0x000fea0003800000 */
[----:B------:R-:W-:Y:S01]  /*19f60*/  BPT.TRAP 0x1 ;  /* 0x000000040000795c */ /* 0x000fe20000300000 */
.L_x_1567:
[----:B------:R-:W-:Y:S01]  /*19f70*/  BSSY B1, `(.L_x_1568) ;  /* 0x0000006000017945 */ /* 0x000fe20003800000 */
[----:B------:R-:W-:Y:S01]  /*19f80*/  IMAD R12, R160, 0x900, R8 ;  /* 0x00000900a00c7824 */ /* 0x000fe200078e0208 */
[----:B------:R-:W-:Y:S02]  /*19f90*/  MOV R13, 0x40000040 ;  /* 0x40000040000d7802 */ /* 0x000fe40000000f00 */
[----:B-1----:R-:W-:Y:S05]  /*19fa0*/  @P2 BRA `(.L_x_1569) ;  /* 0x0000000000082947 */ /* 0x002fea0003800000 */
[----:B------:R-:W1:Y:S02]  /*19fb0*/  SYNCS.PHASECHK.TRANS64.TRYWAIT P2, [R4+URZ+0x2a830], R3 ;  /* 0x02a83003040075a7 */ /* 0x000e64000804017f */
[----:B-1----:R-:W-:Y:S05]  /*19fc0*/  @!P2 BRA `(.L_x_1570) ;  /* 0x000000d0005ca947 */ /* 0x002fea0003800000 */
.L_x_1569:
[----:B------:R-:W-:Y:S05]  /*19fd0*/  BSYNC B1 ;  /* 0x0000000000017941 */ /* 0x000fea0003800000 */
.L_x_1568:
        /* <DEDUP_REMOVED lines=179> */
.L_x_1571:
[----:B01----:R-:W-:Y:S01]  /*1ab10*/  SHF.L.U32 R3, R170, 0x1f, RZ ;  /* 0x0000001faa037819 */ /* 0x003fe200000006ff */
[----:B------:R-:W-:-:S04]  /*1ab20*/  IMAD R12, R171, 0x8, R18 ;  /* 0x00000008ab0c7824 */ /* 0x000fc800078e0212 */
[----:B------:R0:W1:Y:S01]  /*1ab30*/  SYNCS.PHASECHK.TRANS64.TRYWAIT P2, [R12+URZ+0x2a850], R3 ;  /* 0x02a850030c0075a7 */ /* 0x000062000804017f */
[----:B------:R-:W-:Y:S05]  /*1ab40*/  @!P0 BRA `(.L_x_1572) ;  /* 0x0000000000048947 */ /* 0x000fea0003800000 */
[----:B------:R-:W-:Y:S01]  /*1ab50*/  BPT.TRAP 0x1 ;  /* 0x000000040000795c */ /* 0x000fe20000300000 */
.L_x_1572:
[----:B------:R-:W-:Y:S01]  /*1ab60*/  IADD3 R0, R18, 0x400, RZ ;  /* 0x0000040012007810 */ /* 0x000fe20007ffe0ff */
[----:B------:R-:W-:Y:S03]  /*1ab70*/  BSSY B1, `(.L_x_1573) ;  /* 0x0000008000017945 */ /* 0x000fe60003800000 */
[----:B------:R-:W-:-:S04]  /*1ab80*/  SHF.R.U32.HI R0, RZ, 0x4, R0 ;  /* 0x00000004ff007819 */ /* 0x000fc80000011600 */
[----:B------:R-:W-:-:S04]  /*1ab90*/  LOP3.LUT R0, R0, 0x3fff, RZ, 0xc0, !PT ;  /* 0x00003fff00007812 */ /* 0x000fc800078ec0ff */
[----:B------:R-:W-:-:S05]  /*1aba0*/  LOP3.LUT R0, R0, 0x3000000, RZ, 0xfc, !PT ;  /* 0x0300000000007812 */ /* 0x000fca00078efcff */
[----:B------:R-:W-:Y:S01]  /*1abb0*/  IMAD R0, R171, 0x600, R0 ;  /* 0x00000600ab007824 */ /* 0x000fe200078e0200 */
[----:B-1----:R-:W-:Y:S06]  /*1abc0*/  @P2 BRA `(.L_x_1574) ;  /* 0x0000000000082947 */ /* 0x002fec0003800000 */
[----:B------:R-:W1:Y:S02]  /*1abd0*/  SYNCS.PHASECHK.TRANS64.TRYWAIT P2, [R12+URZ+0x2a850], R3 ;  /* 0x02a850030c0075a7 */ /* 0x000e64000804017f */
[----:B-1----:R-:W-:Y:S05]  /*1abe0*/  @!P2 BRA `(.L_x_1575) ;  /* 0x000000c40068a947 */ /* 0x002fea0003800000 */
.L_x_1574:
[----:B------:R-:W-:Y:S05]  /*1abf0*/  BSYNC B1 ;  /* 0x0000000000017941 */ /* 0x000fea0003800000 */
.L_x_1573:
[----:B------:R-:W-:Y:S01]  /*1ac00*/  IMAD.MOV.U32 R2, RZ, RZ, R0 ;  /* 0x000000ffff027224 */ /* 0x000fe200078e0000 */
[----:B------:R-:W-:Y:S01]  /*1ac10*/  WARPGROUP.ARRIVE ;  /* 0x00000000000079c5 */ /* 0x000fe20000000000 */
[----:B01----:R-:W-:Y:S01]  /*1ac20*/  IMAD.MOV.U32 R3, RZ, RZ, 0x40000040 ;  /* 0x40000040ff037424 */ /* 0x003fe200078e00ff */
[----:B------:R-:W-:Y:S01]  /*1ac30*/  ISETP.GE.AND P2, PT, R10, 0x1, PT ;  /* 0x000000010a00780c */ /* 0x000fe20003f46270 */
[----:B------:R-:W-:Y:S01]  /*1ac40*/  @!P1 VIADD R4, R4, 0x2a840 ;  /* 0x0002a84004049836 */ /* 0x000fe20000000000 */
[----:B------:R-:W-:Y:S01]  /*1ac50*/  R2UR UR6, R2 ;  /* 0x00000000020672ca */ /* 0x000fe200000e0000 */
[----:B------:R-:W-:Y:S01]  /*1ac60*/  VIADD R2, R0, 0x80 ;  /* 0x0000008000027836 */ /* 0x000fe20000000000 */
[----:B------:R-:W-:Y:S01]  /*1ac70*/  R2UR UR7, R3 ;  /* 0x00000000030772ca */ /* 0x000fe200000e0000 */
[----:B------:R-:W-:Y:S01]  /*1ac80*/  IMAD.MOV.U32 R3, RZ, RZ, 0x40000040 ;  /* 0x40000040ff037424 */ /* 0x000fe200078e00ff */
[----:B------:R-:W-:Y:S01]  /*1ac90*/  ULOP3.LUT UR4, URZ, UR51, URZ, 0x33, !UPT ;  /* 0x000000333f047292 */ /* 0x000fe2000f8e333f */
[----:B------:R-:W-:Y:S01]  /*1aca0*/  @!P1 PRMT R4, RZ, 0x654, R4 ;  /* 0x00000654ff049816 */ /* 0x000fe20000000004 */
[----:B------:R-:W-:-:S09]  /*1acb0*/  IMAD R13, R169, 0x80, R179 ;  /* 0x00000080a90d7824 */ /* 0x000fd200078e02b3 */
[----:B------:R-:W-:Y:S01]  /*1acc0*/  HGMMA.64x128x16.F32 R24, R156, gdesc[UR4].tnspB, R24, gsb0 ;  /* 0x41e000049c187df0 */ /* 0x000fe20008000818 */
[----:B------:R-:W-:Y:S01]  /*1acd0*/  R2UR UR6, R2 ;  /* 0x00000000020672ca */ /* 0x000fe200000e0000 */
[----:B------:R-:W-:Y:S01]  /*1ace0*/  VIADD R2, R0, 0x100 ;  /* 0x0000010000027836 */ /* 0x000fe20000000000 */
[----:B------:R-:W-:Y:S02]  /*1acf0*/  R2UR UR7, R3 ;  /* 0x00000000030772ca */ /* 0x000fe400000e0000 */
[----:B------:R-:W-:Y:S01]  /*1ad00*/  MOV R3, 0x40000040 ;  /* 0x4000004000037802 */ /* 0x000fe20000000f00 */
[----:B------:R-:W-:Y:S02]  /*1ad10*/  WARPGROUP.DEPBAR.LE gsb0, 0x0 ;  /* 0x00008000000079c5 */ /* 0x000fe40000010000 */
[----:B------:R-:W-:-:S08]  /*1ad20*/  WARPGROUP.ARRIVE ;  /* 0x00000000000079c5 */ /* 0x000fd00000000000 */
[----:B------:R-:W-:Y:S01]  /*1ad30*/  HGMMA.64x128x16.F32 R24, R152, gdesc[UR4].tnspB, R24, gsb0 ;  /* 0x41e0000498187df0 */ /* 0x000fe20008000818 */
[----:B------:R-:W-:Y:S01]  /*1ad40*/  R2UR UR6, R2 ;  /* 0x00000000020672ca */ /* 0x000fe200000e0000 */
[----:B------:R-:W-:Y:S01]  /*1ad50*/  VIADD R2, R0, 0x180 ;  /* 0x0000018000027836 */ /* 0x000fe20000000000 */
[----:B------:R-:W-:Y:S01]  /*1ad60*/  R2UR UR7, R3 ;  /* 0x00000000030772ca */ /* 0x000fe200000e0000 */
[----:B------:R-:W-:Y:S01]  /*1ad70*/  IMAD.MOV.U32 R3, RZ, RZ, 0x40000040 ;  /* 0x40000040ff037424 */ /* 0x000fe200078e00ff */
[----:B------:R-:W-:Y:S02]  /*1ad80*/  WARPGROUP.DEPBAR.LE gsb0, 0x0 ;  /* 0x00008000000079c5 */ /* 0x000fe40000010000 */
[----:B------:R-:W-:Y:S01]  /*1ad90*/  WARPGROUP.ARRIVE ;  /* 0x00000000000079c5 */ /* 0x000fe20000000000 */
[----:B------:R-:W-:-:S04]  /*1ada0*/  IMAD R152, R11, -0x60, RZ ;  /* 0xffffffa00b987824 */ /* 0x000fc800078e02ff */
[----:B------:R-:W-:-:S04]  /*1adb0*/  IMAD R7, R173, -0x2, R152 ;  /* 0xfffffffead077824 */ /* 0x000fc800078e0298 */
        /* <DEDUP_REMOVED lines=15> */
[----:B------:R-:W-:Y:S02]  /*1aeb0*/  R2UR UR6, R2 ;  /* 0x00000000020672ca */ /* 0x000fe400000e0000 */
[----:B------:R-:W-:Y:S02]  /*1aec0*/  R2UR UR7, R3 ;  /* 0x00000000030772ca */ /* 0x000fe400000e0000 */
[----:B------:R-:W-:-:S05]  /*1aed0*/  IADD3 R3, R152, 0x1, R163 ;  /* 0x0000000198037810 */ /* 0x000fca0007ffe0a3 */
[----:B------:R-:W-:-:S04]  /*1aee0*/  IMAD.IADD R0, R3, 0x1, -R164 ;  /* 0x0000000103007824 */ /* 0x000fc800078e0aa4 */
        /* <DEDUP_REMOVED lines=9> */
[----:B------:R-:W-:Y:S01]  /*1af80*/  IADD3 R137, R13, R156, RZ ;  /* 0x0000009c0d897210 */ /* 0x000fe20007ffe0ff */
[----:B------:R-:W-:Y:S06]  /*1af90*/  @!P2 BRA `(.L_x_1576) ;  /* 0x000000000058a947 */ /* 0x000fec0003800000 */
[----:B------:R-:W-:Y:S01]  /*1afa0*/  IADD3 R0, R13, R163, -R164 ;  /* 0x000000a30d007210 */ /* 0x000fe20007ffe8a4 */
[----:B------:R-:W-:Y:S03]  /*1afb0*/  BSSY B1, `(.L_x_1577) ;  /* 0x0000011000017945 */ /* 0x000fe60003800000 */
[----:B------:R-:W-:-:S13]  /*1afc0*/  ISETP.GT.AND P2, PT, R0, -0x1, PT ;  /* 0xffffffff0000780c */ /* 0x000fda0003f44270 */
[----:B------:R-:W-:Y:S05]  /*1afd0*/  @P2 BRA `(.L_x_1578) ;  /* 0x0000000000202947 */ /* 0x000fea0003800000 */
[----:B0-----:R-:W-:Y:S01]  /*1afe0*/  IMAD.U32 R4, RZ, RZ, UR39 ;  /* 0x00000027ff047e24 */ /* 0x001fe2000f8e00ff */
[----:B------:R-:W-:-:S04]  /*1aff0*/  LOP3.LUT R139, RZ, R0, RZ, 0x33, !PT ;  /* 0x00000000ff8b7212 */ /* 0x000fc800078e33ff */
[----:B------:R-:W-:-:S13]  /*1b000*/  ISETP.NE.AND P2, PT, R4, 0x1, PT ;  /* 0x000000010400780c */ /* 0x000fda0003f45270 */
[----:B------:R-:W0:Y:S02]  /*1b010*/  @P2 LDC.64 R2, c[0x0][0x9e8] ;  /* 0x00027a00ff022b82 */ /* 0x000e240000000a00 */
[----:B0-----:R-:W-:-:S05]  /*1b020*/  @P2 IMAD.HI.U32 R2, R139, R2, RZ ;  /* 0x000000028b022227 */ /* 0x001fca00078e00ff */
[----:B------:R-:W-:-:S04]  /*1b030*/  @P2 SHF.R.U32.HI R139, RZ, R3, R2 ;  /* 0x00000003ff8b2219 */ /* 0x000fc80000011602 */
[----:B------:R-:W-:Y:S01]  /*1b040*/  LOP3.LUT R139, RZ, R139, RZ, 0x33, !PT ;  /* 0x0000008bff8b7212 */ /* 0x000fe200078e33ff */
[----:B------:R-:W-:Y:S06]  /*1b050*/  BRA `(.L_x_1579) ;  /* 0x0000000000187947 */ /* 0x000fec0003800000 */
.L_x_1578:
[----:B0-----:R-:W-:Y:S01]  /*1b060*/  IMAD.U32 R4, RZ, RZ, UR39 ;  /* 0x00000027ff047e24 */ /* 0x001fe2000f8e00ff */
[----:B------:R-:W-:-:S04]  /*1b070*/  IADD3 R139, R13, R163, -R164 ;  /* 0x000000a30d8b7210 */ /* 0x000fc80007ffe8a4 */
[----:B------:R-:W-:-:S13]  /*1b080*/  ISETP.NE.AND P2, PT, R4, 0x1, PT ;  /* 0x000000010400780c */ /* 0x000fda0003f45270 */
[----:B------:R-:W0:Y:S02]  /*1b090*/  @P2 LDC.64 R2, c[0x0][0x9e8] ;  /* 0x00027a00ff022b82 */ /* 0x000e240000000a00 */
[----:B0-----:R-:W-:-:S05]  /*1b0a0*/  @P2 IMAD.HI.U32 R2, R139, R2, RZ ;  /* 0x000000028b022227 */ /* 0x001fca00078e00ff */
[----:B------:R-:W-:-:S07]  /*1b0b0*/  @P2 SHF.R.U32.HI R139, RZ, R3, R2 ;  /* 0x00000003ff8b2219 */ /* 0x000fce0000011602 */
.L_x_1579:
[----:B------:R-:W-:Y:S05]  /*1b0c0*/  BSYNC B1 ;  /* 0x0000000000017941 */ /* 0x000fea0003800000 */
.L_x_1577:
[----:B------:R-:W-:-:S05]  /*1b0d0*/  IMAD R0, R139, R4, R7 ;  /* 0x000000048b007224 */ /* 0x000fca00078e0207 */
[----:B------:R-:W-:Y:S02]  /*1b0e0*/  VIADDMNMX R137, R0, R4, R137, PT ;  /* 0x0000000400897246 */ /* 0x000fe40003800189 */
[----:B------:R-:W-:-:S07]  /*1b0f0*/  VIMNMX R15, R15, R0, !PT ;  /* 0x000000000f0f7248 */ /* 0x000fce0007fe0100 */
.L_x_1576:
        /* <DEDUP_REMOVED lines=12> */
[----:B0-----:R-:W-:Y:S02]  /*1b1c0*/  FSEL R4, R93, -INF , !P4 ;  /* 0xff8000005d047808 */ /* 0x001fe40006000000 */
        /* <DEDUP_REMOVED lines=86> */
[----:B------:R-:W-:Y:S02]  /*1b730*/  IADD3 R89, R154, 0x8, R13 ;  /* 0x000000089a597810 */ /* 0x000fe40007ffe00d */
        /* <DEDUP_REMOVED lines=15> */
[----:B------:R-:W-:Y:S02]  /*1b830*/  IADD3 R15, R156, 0x8, R13 ;  /* 0x000000089c0f7810 */ /* 0x000fe40007ffe00d */
[----:B------:R-:W-:-:S04]  /*1b840*/  ISETP.LT.OR P6, PT, R137, 0x5a, P6 ;  /* 0x0000005a8900780c */ /* 0x000fc800037c1670 */
[----:B------:R-:W-:Y:S02]  /*1b850*/  FSEL R88, R133, -INF , !P6 ;  /* 0xff80000085587808 */ /* 0x000fe40007000000 */
[----:B------:R-:W-:-:S13]  /*1b860*/  ISETP.GE.AND P6, PT, R10, 0x1, PT ;  /* 0x000000010a00780c */ /* 0x000fda0003fc6270 */
[----:B------:R-:W-:Y:S05]  /*1b870*/  @!P6 BRA `(.L_x_1580) ;  /* 0x00000000005ce947 */ /* 0x000fea0003800000 */
[----:B------:R-:W-:Y:S01]  /*1b880*/  ISETP.GT.AND P6, PT, R21, -0x1, PT ;  /* 0xffffffff1500780c */ /* 0x000fe20003fc4270 */
[----:B------:R-:W-:-:S12]  /*1b890*/  BSSY B1, `(.L_x_1581) ;  /* 0x0000012000017945 */ /* 0x000fd80003800000 */
[----:B------:R-:W-:Y:S05]  /*1b8a0*/  @P6 BRA `(.L_x_1582) ;  /* 0x0000000000286947 */ /* 0x000fea0003800000 */
[----:B------:R-:W-:Y:S02]  /*1b8b0*/  IMAD.U32 R133, RZ, RZ, UR39 ;  /* 0x00000027ff857e24 */ /* 0x000fe4000f8e00ff */
[----:B------:R-:W-:-:S03]  /*1b8c0*/  VIADD R13, R13, 0x8 ;  /* 0x000000080d0d7836 */ /* 0x000fc60000000000 */
[----:B------:R-:W-:Y:S02]  /*1b8d0*/  ISETP.NE.AND P6, PT, R133, 0x1, PT ;  /* 0x000000018500780c */ /* 0x000fe40003fc5270 */
[----:B------:R-:W-:-:S04]  /*1b8e0*/  IADD3 R13, R13, R163, -R164 ;  /* 0x000000a30d0d7210 */ /* 0x000fc80007ffe8a4 */
[----:B------:R-:W-:-:S07]  /*1b8f0*/  LOP3.LUT R13, RZ, R13, RZ, 0x33, !PT ;  /* 0x0000000dff0d7212 */ /* 0x000fce00078e33ff */
[----:B------:R-:W0:Y:S02]  /*1b900*/  @P6 LDC.64 R2, c[0x0][0x9e8] ;  /* 0x00027a00ff026b82 */ /* 0x000e240000000a00 */
[----:B0-----:R-:W-:-:S05]  /*1b910*/  @P6 IMAD.HI.U32 R2, R13, R2, RZ ;  /* 0x000000020d026227 */ /* 0x001fca00078e00ff */
[----:B------:R-:W-:-:S04]  /*1b920*/  @P6 SHF.R.U32.HI R13, RZ, R3, R2 ;  /* 0x00000003ff0d6219 */ /* 0x000fc80000011602 */
[----:B------:R-:W-:Y:S01]  /*1b930*/  LOP3.LUT R2, RZ, R13, RZ, 0x33, !PT ;  /* 0x0000000dff027212 */ /* 0x000fe200078e33ff */
[----:B------:R-:W-:Y:S06]  /*1b940*/  BRA `(.L_x_1583) ;  /* 0x0000000000187947 */ /* 0x000fec0003800000 */
.L_x_1582:
[----:B------:R-:W-:-:S04]  /*1b950*/  MOV R133, UR39 ;  /* 0x0000002700857c02 */ /* 0x000fc80008000f00 */
[----:B------:R-:W-:-:S13]  /*1b960*/  ISETP.NE.AND P6, PT, R133, 0x1, PT ;  /* 0x000000018500780c */ /* 0x000fda0003fc5270 */
[----:B------:R-:W0:Y:S02]  /*1b970*/  @P6 LDC.64 R2, c[0x0][0x9e8] ;  /* 0x00027a00ff026b82 */ /* 0x000e240000000a00 */
[----:B0-----:R-:W-:-:S04]  /*1b980*/  @P6 IMAD.HI.U32 R152, R21, R2, RZ ;  /* 0x0000000215986227 */ /* 0x001fc800078e00ff */
[----:B------:R-:W-:Y:S01]  /*1b990*/  IMAD.MOV.U32 R2, RZ, RZ, R21 ;  /* 0x000000ffff027224 */ /* 0x000fe200078e0015 */
[----:B------:R-:W-:-:S07]  /*1b9a0*/  @P6 SHF.R.U32.HI R2, RZ, R3, R152 ;  /* 0x00000003ff026219 */ /* 0x000fce0000011698 */
.L_x_1583:
[----:B------:R-:W-:Y:S05]  /*1b9b0*/  BSYNC B1 ;  /* 0x0000000000017941 */ /* 0x000fea0003800000 */
.L_x_1581:
[----:B------:R-:W-:-:S05]  /*1b9c0*/  IMAD R2, R2, R133, R7 ;  /* 0x0000008502027224 */ /* 0x000fca00078e0207 */
[----:B------:R-:W-:Y:S02]  /*1b9d0*/  VIADDMNMX R15, R2, R133, R15, PT ;  /* 0x00000085020f7246 */ /* 0x000fe4000380010f */
[----:B------:R-:W-:-:S07]  /*1b9e0*/  VIMNMX R89, R89, R2, !PT ;  /* 0x0000000259597248 */ /* 0x000fce0007fe0100 */
.L_x_1580:
[----:B------:R-:W-:Y:S01]  /*1b9f0*/  ISETP.GT.AND P2, PT, R89, 0x1, !P2 ;  /* 0x000000015900780c */ /* 0x000fe20005744270 */
[----:B------:R-:W-:Y:S01]  /*1ba00*/  IMAD.U32 R7, RZ, RZ, UR38 ;  /* 0x00000026ff077e24 */ /* 0x000fe2000f8e00ff */
[----:B------:R-:W-:Y:S01]  /*1ba10*/  ISETP.NE.AND P6, PT, R155, RZ, PT ;  /* 0x000000ff9b00720c */ /* 0x000fe20003fc5270 */
[----:B------:R-:W-:Y:S01]  /*1ba20*/  @!P1 VIADD R12, R12, 0x2a860 ;  /* 0x0002a8600c0c9836 */ /* 0x000fe20000000000 */
        /* <DEDUP_REMOVED lines=67> */
[----:B------:R-:W-:Y:S01]  /*1be60*/  ISETP.NE.AND P6, PT, R157, RZ, PT ;  /* 0x000000ff9d00720c */ /* 0x000fe20003fc5270 */
[----:B------:R-:W0:Y:S01]  /*1be70*/  SHFL.BFLY PT, R210, R13, 0x2, 0x1f ;  /* 0x0c401f000dd27f89 */ /* 0x000e2200000e0000 */
[----:B------:R-:W-:Y:S02]  /*1be80*/  FSEL R114, R114, -INF , !P2 ;  /* 0xff80000072727808 */ /* 0x000fe40005000000 */
[----:B------:R-:W-:-:S02]  /*1be90*/  ISETP.NE.AND P2, PT, R145, RZ, PT ;  /* 0x000000ff9100720c */ /* 0x000fc40003f45270 */
[----:B------:R-:W-:Y:S02]  /*1bea0*/  ISETP.NE.AND P3, PT, R159, RZ, PT ;  /* 0x000000ff9f00720c */ /* 0x000fe40003f65270 */
        /* <DEDUP_REMOVED lines=14> */
[----:B------:R-:W-:Y:S02]  /*1bf90*/  FSEL R134, R134, -INF , !P5 ;  /* 0xff80000086867808 */ /* 0x000fe40006800000 */
[----:B------:R-:W-:Y:S02]  /*1bfa0*/  ISETP.GT.AND P2, PT, R89, 0x39, !P2 ;  /* 0x000000395900780c */ /* 0x000fe40005744270 */
[----:B------:R-:W-:Y:S02]  /*1bfb0*/  MOV R171, R160 ;  /* 0x000000a000ab7202 */ /* 0x000fe40000000f00 */
        /* <DEDUP_REMOVED lines=44> */
[----:B------:R-:W-:Y:S01]  /*1c280*/  FSEL R111, R3, RZ, P2 ;  /* 0x000000ff036f7208 */ /* 0x000fe20001000000 */
        /* <DEDUP_REMOVED lines=18> */
[----:B------:R-:W-:-:S03]  /*1c3b0*/  FFMA.FTZ R120, R150, R7, -R99 ;  /* 0x0000000796787223 */ /* 0x000fc60000010863 */
[----:B------:R-:W-:Y:S01]  /*1c3c0*/  FMNMX.FTZ R95, R110, R95, !PT ;  /* 0x0000005f6e5f7209 */ /* 0x000fe20007810000 */
[----:B------:R0:W-:Y:S03]  /*1c3d0*/  MUFU.EX2 R96, R136 ;  /* 0x0000008800607308 */ /* 0x0001e60000000800 */
[----:B------:R-:W-:-:S04]  /*1c3e0*/  FMNMX.FTZ R97, R170, R95, !PT ;  /* 0x0000005faa617209 */ /* 0x000fc80007810000 */
[----:B------:R-:W-:Y:S01]  /*1c3f0*/  FMNMX.FTZ R97, R114, R97, !PT ;  /* 0x0000006172617209 */ /* 0x000fe20007810000 */
[----:B------:R-:W-:Y:S01]  /*1c400*/  MUFU.EX2 R90, R90 ;  /* 0x0000005a005a7308 */ /* 0x000fe20000000800 */
[----:B0-----:R-:W-:Y:S02]  /*1c410*/  FSEL R136, R135, -INF , !P3 ;  /* 0xff80000087887808 */ /* 0x001fe40005800000 */
[----:B------:R-:W-:-:S04]  /*1c420*/  FMNMX.FTZ R97, R194, R97, !PT ;  /* 0x00000061c2617209 */ /* 0x000fc80007810000 */
[----:B------:R-:W-:Y:S01]  /*1c430*/  FMNMX.FTZ R97, R118, R97, !PT ;  /* 0x0000006176617209 */ /* 0x000fe20007810000 */
[----:B------:R-:W-:Y:S03]  /*1c440*/  MUFU.EX2 R92, R92 ;  /* 0x0000005c005c7308 */ /* 0x000fe60000000800 */
[----:B------:R-:W-:-:S04]  /*1c450*/  FMNMX.FTZ R101, R204, R97, !PT ;  /* 0x00000061cc657209 */ /* 0x000fc80007810000 */
        /* <DEDUP_REMOVED lines=8> */
[----:B------:R0:W1:Y:S03]  /*1c4e0*/  MUFU.EX2 R100, R138 ;  /* 0x0000008a00647308 */ /* 0x0000660000000800 */
[----:B------:R-:W-:-:S04]  /*1c4f0*/  FMNMX.FTZ R101, R104, R101, !PT ;  /* 0x0000006568657209 */ /* 0x000fc80007810000 */
[----:B------:R-:W-:Y:S01]  /*1c500*/  FMNMX.FTZ R101, R134, R101, !PT ;  /* 0x0000006586657209 */ /* 0x000fe20007810000 */
[----:B------:R-:W-:Y:S01]  /*1c510*/  MUFU.EX2 R14, R14 ;  /* 0x0000000e000e7308 */ /* 0x000fe20000000800 */
[--C-:B0-----:R-:W-:Y:S02]  /*1c520*/  FFMA.FTZ R138, R132, R7, -R99.reuse ;  /* 0x00000007848a7223 */ /* 0x101fe40000010863 */
[----:B------:R-:W-:Y:S01]  /*1c530*/  FMNMX.FTZ R0, R136, R101, !PT ;  /* 0x0000006588007209 */ /* 0x000fe20007810000 */
[-CC-:B------:R-:W-:Y:S01]  /*1c540*/  FFMA.FTZ R101, R116, R7.reuse, -R99.reuse ;  /* 0x0000000774657223 */ /* 0x180fe20000010863 */
[----:B------:R-:W-:-:S03]  /*1c550*/  FFMA.FTZ R116, R144, R7, -R99 ;  /* 0x0000000790747223 */ /* 0x000fc60000010863 */
[----:B------:R-:W0:Y:S01]  /*1c560*/  SHFL.BFLY PT, R105, R0, 0x2, 0x1f ;  /* 0x0c401f0000697f89 */ /* 0x000e2200000e0000 */
[----:B------:R-:W-:Y:S08]  /*1c570*/  MUFU.EX2 R89, R89 ;  /* 0x0000005900597308 */ /* 0x000ff00000000800 */
[----:B------:R-:W2:Y:S08]  /*1c580*/  MUFU.EX2 R108, R108 ;  /* 0x0000006c006c7308 */ /* 0x000eb00000000800 */
[----:B------:R-:W-:Y:S01]  /*1c590*/  MUFU.EX2 R15, R15 ;  /* 0x0000000f000f7308 */ /* 0x000fe20000000800 */
[----:B0-----:R-:W-:Y:S01]  /*1c5a0*/  FMNMX.FTZ R4, R0, R105, !PT ;  /* 0x0000006900047209 */ /* 0x001fe20007810000 */
[----:B------:R-:W-:Y:S01]  /*1c5b0*/  FADD.FTZ R0, -R111, R20 ;  /* 0x000000146f007221 */ /* 0x000fe20000010100 */
[-CC-:B------:R-:W-:Y:S01]  /*1c5c0*/  FFMA.FTZ R105, R148, R7.reuse, -R99.reuse ;  /* 0x0000000794697223 */ /* 0x180fe20000010863 */
[----:B------:R-:W-:-:S04]  /*1c5d0*/  FFMA.FTZ R99, R88, R7, -R99 ;  /* 0x0000000758637223 */ /* 0x000fc80000010863 */
[----:B------:R-:W0:Y:S01]  /*1c5e0*/  MUFU.EX2 R112, R112 ;  /* 0x0000007000707308 */ /* 0x000e220000000800 */
[----:B------:R-:W3:Y:S01]  /*1c5f0*/  SHFL.BFLY PT, R109, R4, 0x1, 0x1f ;  /* 0x0c201f00046d7f89 */ /* 0x000ee200000e0000 */
[----:B------:R-:W-:Y:S01]  /*1c600*/  FMUL.FTZ R0, R0, R7 ;  /* 0x0000000700007220 */ /* 0x000fe20000410000 */
[----:B------:R-:W-:Y:S02]  /*1c610*/  @!P1 PRMT R111, RZ, 0x654, R12 ;  /* 0x00000654ff6f9816 */ /* 0x000fe4000000000c */
[----:B-1----:R-:W-:Y:S02]  /*1c620*/  F2FP.F16.F32.PACK_AB R148, R100, R97 ;  /* 0x000000616494723e */ /* 0x002fe400000000ff */
[----:B------:R1:W-:Y:S01]  /*1c630*/  @!P1 SYNCS.ARRIVE.TRANS64.RED.A1T0 RZ, [R111+URZ], RZ ;  /* 0x000000ff6fff99a7 */ /* 0x0003e2000810043f */
[----:B------:R-:W4:Y:S01]  /*1c640*/  MUFU.EX2 R0, R0 ;  /* 0x0000000000007308 */ /* 0x000f220000000800 */
[----:B--2---:R-:W-:-:S07]  /*1c650*/  F2FP.F16.F32.PACK_AB R150, R108, R89 ;  /* 0x000000596c96723e */ /* 0x004fce00000000ff */
[----:B------:R-:W-:Y:S01]  /*1c660*/  MUFU.EX2 R101, R101 ;  /* 0x0000006500657308 */ /* 0x000fe20000000800 */
[----:B0-----:R-:W-:-:S07]  /*1c670*/  F2FP.F16.F32.PACK_AB R144, R112, R15 ;  /* 0x0000000f7090723e */ /* 0x001fce00000000ff */
[----:B------:R-:W-:Y:S01]  /*1c680*/  MUFU.EX2 R116, R116 ;  /* 0x0000007400747308 */ /* 0x000fe20000000800 */
[----:B---3--:R-:W-:-:S04]  /*1c690*/  FMNMX.FTZ R4, R4, R109, !PT ;  /* 0x0000006d04047209 */ /* 0x008fc80007810000 */
[C---:B------:R-:W-:Y:S01]  /*1c6a0*/  FSETP.NEU.FTZ.AND P2, PT, R4.reuse, -INF , PT ;  /* 0xff8000000400780b */ /* 0x040fe20003f5d000 */
[----:B------:R-:W-:Y:S02]  /*1c6b0*/  FMUL.FTZ R109, R4, R7 ;  /* 0x00000007046d7220 */ /* 0x000fe40000410000 */
[----:B------:R-:W-:Y:S03]  /*1c6c0*/  MUFU.EX2 R140, R140 ;  /* 0x0000008c008c7308 */ /* 0x000fe60000000800 */
        /* <DEDUP_REMOVED lines=9> */
[----:B----4-:R-:W-:Y:S01]  /*1c760*/  FFMA.FTZ R9, R0, R6, R13 ;  /* 0x0000000600097223 */ /* 0x010fe2000001000d */
        /* <DEDUP_REMOVED lines=24> */
[-CC-:B------:R-:W-:Y:S01]  /*1c8f0*/  FFMA.FTZ R114, R204, R7.reuse, -R109.reuse ;  /* 0x00000007cc727223 */ /* 0x180fe2000001086d */
[-CC-:B------:R-:W-:Y:S01]  /*1c900*/  FFMA.FTZ R130, R130, R7.reuse, -R109.reuse ;  /* 0x0000000782827223 */ /* 0x180fe2000001086d */
[-C--:B------:R-:W-:Y:S01]  /*1c910*/  FFMA.FTZ R104, R104, R7.reuse, -R109 ;  /* 0x0000000768687223 */ /* 0x080fe2000001086d */
[----:B------:R-:W-:Y:S01]  /*1c920*/  FADD.FTZ R118, R96, R9 ;  /* 0x0000000960767221 */ /* 0x000fe20000010000 */
[-CC-:B------:R-:W-:Y:S01]  /*1c930*/  FFMA.FTZ R134, R134, R7.reuse, -R109.reuse ;  /* 0x0000000786867223 */ /* 0x180fe2000001086d */
[----:B------:R-:W-:Y:S01]  /*1c940*/  FFMA.FTZ R109, R136, R7, -R109 ;  /* 0x00000007886d7223 */ /* 0x000fe2000001086d */
[----:B------:R-:W3:Y:S01]  /*1c950*/  MUFU.EX2 R88, R88 ;  /* 0x0000005800587308 */ /* 0x000ee20000000800 */
[----:B0-----:R-:W-:Y:S01]  /*1c960*/  FFMA.FTZ R5, R2, R5, R157 ;  /* 0x0000000502057223 */ /* 0x001fe2000001009d */
[----:B------:R-:W-:Y:S01]  /*1c970*/  FADD.FTZ R9, R97, R118 ;  /* 0x0000007661097221 */ /* 0x000fe20000010000 */
[----:B------:R-:W-:Y:S01]  /*1c980*/  F2FP.F16.F32.PACK_AB R152, R14, R93 ;  /* 0x0000005d0e98723e */ /* 0x000fe200000000ff */
[----:B------:R-:W-:-:S02]  /*1c990*/  IMAD.MOV.U32 R170, RZ, RZ, R161 ;  /* 0x000000ffffaa7224 */ /* 0x000fc400078e00a1 */
[----:B------:R-:W-:Y:S01]  /*1c9a0*/  FADD.FTZ R6, R20, R5 ;  /* 0x0000000514067221 */ /* 0x000fe20000010000 */
[----:B------:R-:W-:Y:S01]  /*1c9b0*/  FADD.FTZ R118, R100, R9 ;  /* 0x0000000964767221 */ /* 0x000fe20000010000 */
[----:B------:R-:W-:Y:S01]  /*1c9c0*/  ISETP.GT.AND P2, PT, R11, R168, PT ;  /* 0x000000a80b00720c */ /* 0x000fe20003f44270 */
[----:B------:R-:W0:Y:S01]  /*1c9d0*/  MUFU.EX2 R153, R153 ;  /* 0x0000009900997308 */ /* 0x000e220000000800 */
[----:B--2---:R-:W-:Y:S01]  /*1c9e0*/  FADD.FTZ R5, R159, R6 ;  /* 0x000000069f057221 */ /* 0x004fe20000010000 */
[----:B------:R-:W-:Y:S01]  /*1c9f0*/  FADD.FTZ R9, R89, R118 ;  /* 0x0000007659097221 */ /* 0x000fe20000010000 */
[----:B------:R-:W-:Y:S01]  /*1ca00*/  F2FP.F16.F32.PACK_AB R157, R20, R157 ;  /* 0x0000009d149d723e */ /* 0x000fe200000000ff */
[----:B------:R-:W-:Y:S01]  /*1ca10*/  VIADD R11, R11, 0xffffffff ;  /* 0xffffffff0b0b7836 */ /* 0x000fe20000000000 */
[----:B------:R-:W-:Y:S01]  /*1ca20*/  F2FP.F16.F32.PACK_AB R156, R90, R13 ;  /* 0x0000000d5a9c723e */ /* 0x000fe200000000ff */
[----:B------:R-:W-:Y:S01]  /*1ca30*/  FADD.FTZ R118, R108, R9 ;  /* 0x000000096c767221 */ /* 0x000fe20000010000 */
[----:B------:R-:W-:Y:S01]  /*1ca40*/  F2FP.F16.F32.PACK_AB R158, R92, R91 ;  /* 0x0000005b5c9e723e */ /* 0x000fe200000000ff */
[----:B------:R-:W2:Y:S01]  /*1ca50*/  MUFU.EX2 R94, R94 ;  /* 0x0000005e005e7308 */ /* 0x000ea20000000800 */
[----:B---3--:R-:W-:Y:S01]  /*1ca60*/  FADD.FTZ R6, R88, R5 ;  /* 0x0000000558067221 */ /* 0x008fe20000010000 */
[----:B------:R-:W-:Y:S01]  /*1ca70*/  FADD.FTZ R9, R15, R118 ;  /* 0x000000760f097221 */ /* 0x000fe20000010000 */
[----:B------:R-:W-:Y:S01]  /*1ca80*/  F2FP.F16.F32.PACK_AB R154, R96, R95 ;  /* 0x0000005f609a723e */ /* 0x000fe200000000ff */
[----:B------:R-:W-:Y:S01]  /*1ca90*/  IMAD.MOV.U32 R20, RZ, RZ, R3 ;  /* 0x000000ffff147224 */ /* 0x000fe200078e0003 */
[----:B------:R-:W-:Y:S01]  /*1caa0*/  F2FP.F16.F32.PACK_AB R146, R116, R101 ;  /* 0x000000657492723e */ /* 0x000fe200000000ff */
[----:B------:R-:W-:Y:S01]  /*1cab0*/  FADD.FTZ R118, R112, R9 ;  /* 0x0000000970767221 */ /* 0x000fe20000010000 */
[----:B------:R-:W-:Y:S01]  /*1cac0*/  F2FP.F16.F32.PACK_AB R159, R88, R159 ;  /* 0x0000009f589f723e */ /* 0x000fe200000000ff */
[----:B------:R-:W3:Y:S01]  /*1cad0*/  MUFU.EX2 R155, R155 ;  /* 0x0000009b009b7308 */ /* 0x000ee20000000800 */
[----:B0-----:R-:W-:Y:S01]  /*1cae0*/  FADD.FTZ R5, R153, R6 ;  /* 0x0000000699057221 */ /* 0x001fe20000010000 */
[----:B------:R-:W-:-:S04]  /*1caf0*/  FADD.FTZ R9, R101, R118 ;  /* 0x0000007665097221 */ /* 0x000fc80000010000 */
[----:B------:R-:W-:Y:S02]  /*1cb00*/  FADD.FTZ R9, R116, R9 ;  /* 0x0000000974097221 */ /* 0x000fe40000010000 */
[----:B------:R-:W0:Y:S01]  /*1cb10*/  MUFU.EX2 R98, R98 ;  /* 0x0000006200627308 */ /* 0x000e220000000800 */
[----:B--2---:R-:W-:Y:S01]  /*1cb20*/  FADD.FTZ R6, R94, R5 ;  /* 0x000000055e067221 */ /* 0x004fe20000010000 */
[----:B------:R-:W-:Y:S01]  /*1cb30*/  FADD.FTZ R118, R140, R9 ;  /* 0x000000098c767221 */ /* 0x000fe20000010000 */
[----:B------:R-:W-:-:S05]  /*1cb40*/  F2FP.F16.F32.PACK_AB R153, R94, R153 ;  /* 0x000000995e99723e */ /* 0x000fca00000000ff */
        /* <DEDUP_REMOVED lines=54> */
[----:B---3--:R-:W-:Y:S01]  /*1ceb0*/  FADD.FTZ R14, R138, R9 ;  /* 0x000000098a0e7221 */ /* 0x008fe20000010000 */
[----:B------:R-:W-:-:S06]  /*1cec0*/  IMAD.MOV.U32 R9, RZ, RZ, R4 ;  /* 0x000000ffff097224 */ /* 0x000fcc00078e0004 */
[----:B------:R-:W3:Y:S01]  /*1ced0*/  MUFU.EX2 R109, R109 ;  /* 0x0000006d006d7308 */ /* 0x000ee20000000800 */
[----:B0-----:R-:W-:Y:S01]  /*1cee0*/  FADD.FTZ R5, R134, R5 ;  /* 0x0000000586057221 */ /* 0x001fe20000010000 */
[C---:B--2---:R-:W-:Y:S01]  /*1cef0*/  FADD.FTZ R6, R99.reuse, R14 ;  /* 0x0000000e63067221 */ /* 0x044fe20000010000 */
[----:B------:R-:W-:Y:S02]  /*1cf00*/  F2FP.F16.F32.PACK_AB R138, R99, R138 ;  /* 0x0000008a638a723e */ /* 0x000fe400000000ff */
[C---:B---3--:R-:W-:Y:S01]  /*1cf10*/  FADD.FTZ R5, R109.reuse, R5 ;  /* 0x000000056d057221 */ /* 0x048fe20000010000 */
[----:B------:R-:W-:Y:S01]  /*1cf20*/  F2FP.F16.F32.PACK_AB R139, R109, R134 ;  /* 0x000000866d8b723e */ /* 0x000fe200000000ff */
[----:B-1----:R-:W-:Y:S06]  /*1cf30*/  @P2 BRA `(.L_x_1584) ;  /* 0xffffffcc00dc2947 */ /* 0x002fec000383ffff */
.L_x_1565:
[----:B------:R-:W-:Y:S05]  /*1cf40*/  BSYNC B0 ;  /* 0x0000000000007941 */ /* 0x000fea0003800000 */
.L_x_1564:
        /* <DEDUP_REMOVED lines=67> */
.L_x_1585:
[----:B------:R-:W-:Y:S01]  /*1d380*/  IMAD R13, R160, 0x8, R18 ;  /* 0x00000008a00d7824 */ /* 0x000fe200078e0212 */
[----:B------:R-:W-:-:S04]  /*1d390*/  SHF.L.U32 R0, R161, 0x1f, RZ ;  /* 0x0000001fa1007819 */ /* 0x000fc800000006ff */
[----:B------:R0:W1:Y:S01]  /*1d3a0*/  SYNCS.PHASECHK.TRANS64.TRYWAIT P2, [R13+URZ+0x2a850], R0 ;  /* 0x02a850000d0075a7 */ /* 0x000062000804017f */
[----:B------:R-:W-:Y:S05]  /*1d3b0*/  @!P0 BRA `(.L_x_1586) ;  /* 0x0000000000048947 */ /* 0x000fea0003800000 */
[----:B------:R-:W-:Y:S01]  /*1d3c0*/  BPT.TRAP 0x1 ;  /* 0x000000040000795c */ /* 0x000fe20000300000 */
.L_x_1586:
        /* <DEDUP_REMOVED lines=9> */
.L_x_1588:
[----:B------:R-:W-:Y:S05]  /*1d460*/  BSYNC B0 ;  /* 0x0000000000007941 */ /* 0x000fea0003800000 */
.L_x_1587:
[----:B------:R-:W-:Y:S01]  /*1d470*/  IMAD.MOV.U32 R9, RZ, RZ, 0x40000040 ;  /* 0x40000040ff097424 */ /* 0x000fe200078e00ff */
[C---:B------:R-:W-:Y:S01]  /*1d480*/  R2UR UR6, R8.reuse ;  /* 0x00000000080672ca */ /* 0x040fe200000e0000 */
[----:B------:R-:W-:Y:S01]  /*1d490*/  WARPGROUP.ARRIVE ;  /* 0x00000000000079c5 */ /* 0x000fe20000000000 */
[----:B------:R-:W-:Y:S01]  /*1d4a0*/  IMAD.MOV.U32 R11, RZ, RZ, 0x40000040 ;  /* 0x40000040ff0b7424 */ /* 0x000fe200078e00ff */
[----:B------:R-:W-:Y:S01]  /*1d4b0*/  IADD3 R10, R8, 0x80, RZ ;  /* 0x00000080080a7810 */ /* 0x000fe20007ffe0ff */
[----:B01----:R-:W0:Y:S01]  /*1d4c0*/  SHFL.BFLY PT, R0, R5, 0x2, 0x1f ;  /* 0x0c401f0005007f89 */ /* 0x003e2200000e0000 */
[----:B------:R-:W-:Y:S01]  /*1d4d0*/  R2UR UR7, R9 ;  /* 0x00000000090772ca */ /* 0x000fe200000e0000 */
[----:B------:R-:W-:Y:S02]  /*1d4e0*/  IMAD.MOV.U32 R9, RZ, RZ, 0x40000040 ;  /* 0x40000040ff097424 */ /* 0x000fe400078e00ff */
[----:B------:R-:W-:Y:S02]  /*1d4f0*/  VIADD R160, R160, 0x1 ;  /* 0x00000001a0a07836 */ /* 0x000fe40000000000 */
[----:B------:R-:W-:-:S02]  /*1d500*/  IMAD.MOV.U32 R20, RZ, RZ, -0x800000 ;  /* 0xff800000ff147424 */ /* 0x000fc400078e00ff */
[----:B------:R-:W-:Y:S01]  /*1d510*/  VIADD R184, R184, 0x1 ;  /* 0x00000001b8b87836 */ /* 0x000fe20000000000 */
[----:B------:R-:W-:-:S04]  /*1d520*/  ISETP.NE.AND P2, PT, R160, 0x2, PT ;  /* 0x00000002a000780c */ /* 0x000fc80003f45270 */
[----:B------:R-:W-:Y:S01]  /*1d530*/  SEL R160, R160, RZ, P2 ;  /* 0x000000ffa0a07207 */ /* 0x000fe20001000000 */
[----:B------:R-:W-:Y:S01]  /*1d540*/  HGMMA.64x128x16.F32 R24, R156, gdesc[UR4].tnspB, R24, gsb0 ;  /* 0x41e000049c187df0 */ /* 0x000fe20008000818 */
[----:B------:R-:W-:Y:S01]  /*1d550*/  R2UR UR6, R10 ;  /* 0x000000000a0672ca */ /* 0x000fe200000e0000 */
[----:B------:R-:W-:Y:S01]  /*1d560*/  VIADD R10, R8, 0x100 ;  /* 0x00000100080a7836 */ /* 0x000fe20000000000 */
[----:B------:R-:W-:Y:S01]  /*1d570*/  R2UR UR7, R11 ;  /* 0x000000000b0772ca */ /* 0x000fe200000e0000 */
[----:B------:R-:W-:Y:S02]  /*1d580*/  IMAD.MOV.U32 R11, RZ, RZ, 0x40000040 ;  /* 0x40000040ff0b7424 */ /* 0x000fe400078e00ff */
[----:B0-----:R-:W-:Y:S01]  /*1d590*/  FADD.FTZ R2, R0, R5 ;  /* 0x0000000500027221 */ /* 0x001fe20000010000 */
[----:B------:R-:W-:Y:S01]  /*1d5a0*/  IMAD.MOV.U32 R5, RZ, RZ, RZ ;  /* 0x000000ffff057224 */ /* 0x000fe200078e00ff */
        /* <DEDUP_REMOVED lines=10> */
[----:B------:R-:W-:Y:S02]  /*1d650*/  R2UR UR6, R10 ;  /* 0x000000000a0672ca */ /* 0x000fe400000e0000 */
[----:B------:R-:W-:Y:S01]  /*1d660*/  R2UR UR7, R11 ;  /* 0x000000000b0772ca */ /* 0x000fe200000e0000 */
[----:B------:R-:W-:Y:S01]  /*1d670*/  IMAD.MOV.U32 R11, RZ, RZ, 0x40000040 ;  /* 0x40000040ff0b7424 */ /* 0x000fe200078e00ff */
[C---:B------:R-:W-:Y:S01]  /*1d680*/  IADD3 R10, R8.reuse, 0x200, RZ ;  /* 0x00000200080a7810 */ /* 0x040fe20007ffe0ff */
[----:B------:R-:W-:Y:S01]  /*1d690*/  VIADD R8, R8, 0x280 ;  /* 0x0000028008087836 */ /* 0x000fe20000000000 */
[----:B------:R-:W-:Y:S02]  /*1d6a0*/  WARPGROUP.DEPBAR.LE gsb0, 0x0 ;  /* 0x00008000000079c5 */ /* 0x000fe40000010000 */
[----:B------:R-:W-:-:S07]  /*1d6b0*/  WARPGROUP.ARRIVE ;  /* 0x00000000000079c5 */ /* 0x000fce0000000000 */
[----:B------:R-:W-:Y:S01]  /*1d6c0*/  HGMMA.64x128x16.F32 R24, R144, gdesc[UR4].tnspB, R24, gsb0 ;  /* 0x41e0000490187df0 */ /* 0x000fe20008000818 */
[----:B------:R-:W-:Y:S02]  /*1d6d0*/  R2UR UR6, R10 ;  /* 0x000000000a0672ca */ /* 0x000fe400000e0000 */
[----:B------:R-:W-:Y:S02]  /*1d6e0*/  R2UR UR7, R11 ;  /* 0x000000000b0772ca */ /* 0x000fe400000e0000 */
[----:B------:R-:W0:Y:S02]  /*1d6f0*/  SHFL.BFLY PT, R11, R2, 0x1, 0x1f ;  /* 0x0c201f00020b7f89 */ /* 0x000e2400000e0000 */
[----:B0-----:R-:W-:Y:S01]  /*1d700*/  FADD.FTZ R14, R2, R11 ;  /* 0x0000000b020e7221 */ /* 0x001fe20000010000 */
[----:B------:R-:W-:-:S04]  /*1d710*/  @!P1 IADD3 R11, R13, 0x2a860, RZ ;  /* 0x0002a8600d0b9810 */ /* 0x000fc80007ffe0ff */
[----:B------:R-:W-:Y:S02]  /*1d720*/  FSETP.NE.FTZ.AND P3, PT, R14, RZ, PT ;  /* 0x000000ff0e00720b */ /* 0x000fe40003f75000 */
[----:B------:R-:W-:-:S11]  /*1d730*/  @!P1 PRMT R11, RZ, 0x654, R11 ;  /* 0x00000654ff0b9816 */ /* 0x000fd6000000000b */
[----:B------:R-:W0:Y:S01]  /*1d740*/  @P3 MUFU.LG2 R10, R14 ;  /* 0x0000000e000a3308 */ /* 0x000e220000000c00 */
[----:B------:R-:W-:Y:S01]  /*1d750*/  @P3 FMUL.FTZ R18, R7, 0.69314718246459960938 ;  /* 0x3f31721807123820 */ /* 0x000fe20000410000 */
[----:B------:R-:W-:Y:S02]  /*1d760*/  WARPGROUP.DEPBAR.LE gsb0, 0x0 ;  /* 0x00008000000079c5 */ /* 0x000fe40000010000 */
[----:B------:R-:W-:-:S06]  /*1d770*/  WARPGROUP.ARRIVE ;  /* 0x00000000000079c5 */ /* 0x000fcc0000000000 */
[----:B------:R-:W-:Y:S01]  /*1d780*/  HGMMA.64x128x16.F32 R24, R140, gdesc[UR4].tnspB, R24, gsb0 ;  /* 0x41e000048c187df0 */ /* 0x000fe20008000818 */
[----:B------:R-:W-:Y:S01]  /*1d790*/  R2UR UR6, R8 ;  /* 0x00000000080672ca */ /* 0x000fe200000e0000 */
[----:B------:R-:W-:Y:S01]  /*1d7a0*/  IMAD.MOV.U32 R8, RZ, RZ, RZ ;  /* 0x000000ffff087224 */ /* 0x000fe200078e00ff */
[----:B------:R-:W-:Y:S02]  /*1d7b0*/  R2UR UR7, R9 ;  /* 0x00000000090772ca */ /* 0x000fe400000e0000 */
[----:B------:R-:W1:Y:S03]  /*1d7c0*/  SHFL.BFLY PT, R9, R6, 0x2, 0x1f ;  /* 0x0c401f0006097f89 */ /* 0x000e6600000e0000 */
[----:B------:R-:W-:Y:S01]  /*1d7d0*/  @P3 MUFU.RCP R8, R14 ;  /* 0x0000000e00083308 */ /* 0x000fe20000001000 */
[----:B-1----:R-:W-:-:S05]  /*1d7e0*/  FADD.FTZ R9, R9, R6 ;  /* 0x0000000609097221 */ /* 0x002fca0000010000 */
[----:B------:R-:W1:Y:S02]  /*1d7f0*/  SHFL.BFLY PT, R0, R9, 0x1, 0x1f ;  /* 0x0c201f0009007f89 */ /* 0x000e6400000e0000 */
[----:B-1----:R-:W-:Y:S01]  /*1d800*/  FADD.FTZ R12, R9, R0 ;  /* 0x00000000090c7221 */ /* 0x002fe20000010000 */
[----:B------:R-:W-:Y:S01]  /*1d810*/  SEL R0, RZ, 0x1, P2 ;  /* 0x00000001ff007807 */ /* 0x000fe20001000000 */
[----:B0-----:R-:W-:-:S03]  /*1d820*/  @P3 FMUL.FTZ R9, R10, 0.69314718246459960938 ;  /* 0x3f3172180a093820 */ /* 0x001fc60000410000 */
[----:B------:R-:W-:Y:S02]  /*1d830*/  FSETP.NE.FTZ.AND P0, PT, R12, RZ, PT ;  /* 0x000000ff0c00720b */ /* 0x000fe40003f15000 */
[----:B------:R-:W-:Y:S01]  /*1d840*/  LOP3.LUT R161, R161, R0, RZ, 0x3c, !PT ;  /* 0x00000000a1a17212 */ /* 0x000fe200078e3cff */
[----:B------:R-:W-:Y:S02]  /*1d850*/  IMAD.MOV.U32 R0, RZ, RZ, -0x800000 ;  /* 0xff800000ff007424 */ /* 0x000fe400078e00ff */
[----:B------:R-:W-:-:S08]  /*1d860*/  @P3 FFMA.FTZ R0, R18, R4, R9 ;  /* 0x0000000412003223 */ /* 0x000fd00000010009 */
[----:B------:R-:W0:Y:S01]  /*1d870*/  @P0 MUFU.LG2 R6, R12 ;  /* 0x0000000c00060308 */ /* 0x000e220000000c00 */
[----:B------:R-:W-:-:S07]  /*1d880*/  @P0 FMUL.FTZ R2, R7, 0.69314718246459960938 ;  /* 0x3f31721807020820 */ /* 0x000fce0000410000 */
[----:B------:R-:W1:Y:S01]  /*1d890*/  @P0 MUFU.RCP R5, R12 ;  /* 0x0000000c00050308 */ /* 0x000e620000001000 */
[----:B0-----:R-:W-:-:S04]  /*1d8a0*/  @P0 FMUL.FTZ R7, R6, 0.69314718246459960938 ;  /* 0x3f31721806070820 */ /* 0x001fc80000410000 */
[----:B------:R-:W-:Y:S01]  /*1d8b0*/  @P0 FFMA.FTZ R20, R2, R3, R7 ;  /* 0x0000000302140223 */ /* 0x000fe20000010007 */
[----:B------:R-:W-:Y:S01]  /*1d8c0*/  PLOP3.LUT P0, PT, PT, PT, PT, 0x8, 0x0 ;  /* 0x000000000000781c */ /* 0x000fe20003f0e170 */
        /* <DEDUP_REMOVED lines=68> */
[----:B0-----:R-:W-:-:S07]  /*1dd10*/  FMUL.FTZ R87, R87, R8 ;  /* 0x0000000857577220 */ /* 0x001fce0000410000 */
.L_x_1438:
        /* <DEDUP_REMOVED lines=10> */
[----:B------:R-:W-:Y:S01]  /*1ddc0*/  ULDC.64 UR4, c[0x0][0xbd8] ;  /* 0x0002f60000047ab9 */ /* 0x000fe20000000a00 */
[----:B------:R-:W-:Y:S01]  /*1ddd0*/  F2FP.F16.F32.PACK_AB R6, R7, R6 ;  /* 0x000000060706723e */ /* 0x000fe200000000ff */
[----:B------:R-:W-:Y:S01]  /*1dde0*/  ULDC.64 UR6, c[0x0][0x208] ;  /* 0x0000820000067ab9 */ /* 0x000fe20000000a00 */
        /* <DEDUP_REMOVED lines=9> */
[C---:B------:R-:W-:Y:S02]  /*1de80*/  IADD3 R72, P0, R4.reuse, 0x4060, RZ ;  /* 0x0000406004487810 */ /* 0x040fe40007f1e0ff */
[----:B------:R-:W-:Y:S02]  /*1de90*/  SHF.R.U64 R15, R15, 0x3, RZ ;  /* 0x000000030f0f7819 */ /* 0x000fe400000012ff */
[C---:B------:R-:W-:Y:S02]  /*1dea0*/  IADD3 R79, P5, R4.reuse, 0x40, RZ ;  /* 0x00000040044f7810 */ /* 0x040fe40007fbe0ff */
[----:B------:R-:W-:-:S02]  /*1deb0*/  IADD3 R95, P4, R4, 0x60, RZ ;  /* 0x00000060045f7810 */ /* 0x000fc40007f9e0ff */
[C---:B------:R-:W-:Y:S01]  /*1dec0*/  IADD3 R97, P3, R4.reuse, 0x4000, RZ ;  /* 0x0000400004617810 */ /* 0x040fe20007f7e0ff */
[--C-:B------:R-:W-:Y:S01]  /*1ded0*/  IMAD.X R11, RZ, RZ, R5.reuse, P5 ;  /* 0x000000ffff0b7224 */ /* 0x100fe200028e0605 */
[C---:B------:R-:W-:Y:S01]  /*1dee0*/  IADD3 R34, P2, R4.reuse, 0x4020, RZ ;  /* 0x0000402004227810 */ /* 0x040fe20007f5e0ff */
[--C-:B------:R-:W-:Y:S01]  /*1def0*/  IMAD.X R13, RZ, RZ, R5.reuse, P4 ;  /* 0x000000ffff0d7224 */ /* 0x100fe200020e0605 */
[----:B------:R-:W-:Y:S02]  /*1df00*/  IADD3 R99, P1, R4, 0x4040, RZ ;  /* 0x0000404004637810 */ /* 0x000fe40007f3e0ff */
[----:B------:R-:W-:Y:S01]  /*1df10*/  IADD3.X R29, RZ, R5, RZ, P0, !PT ;  /* 0x00000005ff1d7210 */ /* 0x000fe200007fe4ff */
[--C-:B------:R-:W-:Y:S01]  /*1df20*/  IMAD.X R25, RZ, RZ, R5.reuse, P2 ;  /* 0x000000ffff197224 */ /* 0x100fe200010e0605 */
[----:B------:R-:W-:Y:S01]  /*1df30*/  LOP3.LUT R8, R71, 0x380, RZ, 0xc0, !PT ;  /* 0x0000038047087812 */ /* 0x000fe200078ec0ff */
[--C-:B------:R-:W-:Y:S01]  /*1df40*/  IMAD.X R27, RZ, RZ, R5.reuse, P1 ;  /* 0x000000ffff1b7224 */ /* 0x100fe200008e0605 */
[----:B------:R-:W-:Y:S01]  /*1df50*/  LOP3.LUT R4, R15, R4, RZ, 0x3c, !PT ;  /* 0x000000040f047212 */ /* 0x000fe200078e3cff */
[----:B------:R-:W-:Y:S01]  /*1df60*/  IMAD.X R15, RZ, RZ, R5, P3 ;  /* 0x000000ffff0f7224 */ /* 0x000fe200018e0605 */
[----:B------:R-:W-:Y:S01]  /*1df70*/  BAR.SYNC.DEFER_BLOCKING 0x1, 0x100 ;  /* 0x0044000000007b1d */ /* 0x000fe20000010000 */
[----:B------:R-:W-:-:S02]  /*1df80*/  ISETP.NE.U32.AND P0, PT, RZ, UR4, PT ;  /* 0x00000004ff007c0c */ /* 0x000fc4000bf05070 */
[----:B------:R-:W-:Y:S02]  /*1df90*/  LOP3.LUT R10, R79, 0x380, RZ, 0xc0, !PT ;  /* 0x000003804f0a7812 */ /* 0x000fe400078ec0ff */
[----:B------:R-:W-:Y:S02]  /*1dfa0*/  SHF.R.U64 R8, R8, 0x3, RZ ;  /* 0x0000000308087819 */ /* 0x000fe400000012ff */
[----:B------:R-:W-:Y:S02]  /*1dfb0*/  MOV R92, R4 ;  /* 0x00000004005c7202 */ /* 0x000fe40000000f00 */
[----:B------:R-:W-:Y:S01]  /*1dfc0*/  ISETP.NE.AND.EX P0, PT, RZ, UR5, PT, P0 ;  /* 0x00000005ff007c0c */ /* 0x000fe2000bf05300 */
[----:B------:R-:W-:Y:S01]  /*1dfd0*/  ULDC.64 UR4, c[0x0][0xbe0] ;  /* 0x0002f80000047ab9 */ /* 0x000fe20000000a00 */
[----:B------:R-:W-:Y:S02]  /*1dfe0*/  IADD3.X R9, RZ, R5, RZ, P6, !PT ;  /* 0x00000005ff097210 */ /* 0x000fe400037fe4ff */
[----:B------:R-:W-:-:S02]  /*1dff0*/  F2FP.F16.F32.PACK_AB R4, R21, R24 ;  /* 0x000000181504723e */ /* 0x000fc400000000ff */
[----:B------:R-:W-:Y:S02]  /*1e000*/  LOP3.LUT R12, R95, 0x380, RZ, 0xc0, !PT ;  /* 0x000003805f0c7812 */ /* 0x000fe400078ec0ff */
[----:B------:R-:W-:Y:S02]  /*1e010*/  LOP3.LUT R14, R97, 0x380, RZ, 0xc0, !PT ;  /* 0x00000380610e7812 */ /* 0x000fe400078ec0ff */
[----:B------:R-:W-:Y:S02]  /*1e020*/  F2FP.F16.F32.PACK_AB R5, R28, R93 ;  /* 0x0000005d1c05723e */ /* 0x000fe400000000ff */
[----:B------:R-:W-:Y:S02]  /*1e030*/  LOP3.LUT R21, R34, 0x380, RZ, 0xc0, !PT ;  /* 0x0000038022157812 */ /* 0x000fe400078ec0ff */
[----:B------:R-:W-:Y:S01]  /*1e040*/  SHF.R.U64 R10, R10, 0x3, RZ ;  /* 0x000000030a0a7819 */ /* 0x000fe200000012ff */
[----:B------:R2:W-:Y:S01]  /*1e050*/  STSM.16.M88.4 [R92], R4 ;  /* 0x000000045c007844 */ /* 0x0005e20000000200 */
[----:B------:R-:W-:-:S02]  /*1e060*/  LOP3.LUT R8, R8, R71, RZ, 0x3c, !PT ;  /* 0x0000004708087212 */ /* 0x000fc400078e3cff */
[----:B------:R-:W-:Y:S02]  /*1e070*/  LOP3.LUT R28, R99, 0x380, RZ, 0xc0, !PT ;  /* 0x00000380631c7812 */ /* 0x000fe400078ec0ff */
[----:B------:R-:W-:Y:S02]  /*1e080*/  ISETP.NE.U32.AND P1, PT, RZ, UR4, PT ;  /* 0x00000004ff007c0c */ /* 0x000fe4000bf25070 */
[----:B------:R-:W-:Y:S02]  /*1e090*/  LOP3.LUT R71, R72, 0x380, RZ, 0xc0, !PT ;  /* 0x0000038048477812 */ /* 0x000fe400078ec0ff */
[----:B------:R-:W-:Y:S02]  /*1e0a0*/  SHF.R.U64 R12, R12, 0x3, RZ ;  /* 0x000000030c0c7819 */ /* 0x000fe400000012ff */
[----:B------:R-:W-:Y:S02]  /*1e0b0*/  SHF.R.U64 R14, R14, 0x3, RZ ;  /* 0x000000030e0e7819 */ /* 0x000fe400000012ff */
[----:B------:R-:W-:-:S02]  /*1e0c0*/  SHF.R.U64 R21, R21, 0x3, RZ ;  /* 0x0000000315157819 */ /* 0x000fc400000012ff */
[----:B------:R-:W-:Y:S02]  /*1e0d0*/  LOP3.LUT R10, R10, R79, RZ, 0x3c, !PT ;  /* 0x0000004f0a0a7212 */ /* 0x000fe400078e3cff */
[----:B------:R-:W-:Y:S02]  /*1e0e0*/  SHF.R.U64 R28, R28, 0x3, RZ ;  /* 0x000000031c1c7819 */ /* 0x000fe400000012ff */
[----:B------:R-:W-:Y:S02]  /*1e0f0*/  ISETP.NE.AND.EX P1, PT, RZ, UR5, PT, P1 ;  /* 0x00000005ff007c0c */ /* 0x000fe4000bf25310 */
[----:B------:R-:W-:Y:S02]  /*1e100*/  SHF.R.U64 R71, R71, 0x3, RZ ;  /* 0x0000000347477819 */ /* 0x000fe400000012ff */
[----:B------:R-:W-:Y:S02]  /*1e110*/  LOP3.LUT R12, R12, R95, RZ, 0x3c, !PT ;  /* 0x0000005f0c0c7212 */ /* 0x000fe400078e3cff */
[----:B------:R-:W-:-:S02]  /*1e120*/  LOP3.LUT R14, R14, R97, RZ, 0x3c, !PT ;  /* 0x000000610e0e7212 */ /* 0x000fc400078e3cff */
[----:B------:R-:W-:Y:S02]  /*1e130*/  LOP3.LUT R24, R21, R34, RZ, 0x3c, !PT ;  /* 0x0000002215187212 */ /* 0x000fe400078e3cff */
[----:B------:R-:W-:Y:S02]  /*1e140*/  LOP3.LUT R26, R28, R99, RZ, 0x3c, !PT ;  /* 0x000000631c1a7212 */ /* 0x000fe400078e3cff */
[----:B------:R-:W-:Y:S02]  /*1e150*/  MOV R34, R8 ;  /* 0x0000000800227202 */ /* 0x000fe40000000f00 */
[----:B------:R-:W-:Y:S02]  /*1e160*/  MOV R91, R10 ;  /* 0x0000000a005b7202 */ /* 0x000fe40000000f00 */
[----:B------:R-:W-:Y:S02]  /*1e170*/  LOP3.LUT R28, R71, R72, RZ, 0x3c, !PT ;  /* 0x00000048471c7212 */ /* 0x000fe400078e3cff */
[----:B------:R-:W-:-:S02]  /*1e180*/  F2FP.F16.F32.PACK_AB R8, R33, R88 ;  /* 0x000000582108723e */ /* 0x000fc400000000ff */
[----:B------:R-:W-:Y:S02]  /*1e190*/  F2FP.F16.F32.PACK_AB R9, R30, R89 ;  /* 0x000000591e09723e */ /* 0x000fe400000000ff */
[----:B------:R-:W-:Y:S02]  /*1e1a0*/  F2FP.F16.F32.PACK_AB R10, R37, R36 ;  /* 0x00000024250a723e */ /* 0x000fe400000000ff */
[----:B------:R-:W-:Y:S01]  /*1e1b0*/  F2FP.F16.F32.PACK_AB R11, R39, R38 ;  /* 0x00000026270b723e */ /* 0x000fe200000000ff */
[----:B------:R-:W3:Y:S01]  /*1e1c0*/  LDC.64 R36, c[0x0][0xbd8] ;  /* 0x0002f600ff247b82 */ /* 0x000ee20000000a00 */
[----:B--2---:R-:W-:Y:S02]  /*1e1d0*/  F2FP.F16.F32.PACK_AB R4, R41, R40 ;  /* 0x000000282904723e */ /* 0x004fe400000000ff */
[----:B------:R-:W-:Y:S01]  /*1e1e0*/  F2FP.F16.F32.PACK_AB R5, R43, R42 ;  /* 0x0000002a2b05723e */ /* 0x000fe200000000ff */
[----:B------:R2:W-:Y:S01]  /*1e1f0*/  STSM.16.M88.4 [R34], R8 ;  /* 0x0000000822007844 */ /* 0x0005e20000000200 */
[----:B------:R-:W-:-:S02]  /*1e200*/  F2FP.F16.F32.PACK_AB R6, R45, R44 ;  /* 0x0000002c2d06723e */ /* 0x000fc400000000ff */
[----:B------:R-:W-:Y:S02]  /*1e210*/  F2FP.F16.F32.PACK_AB R7, R47, R46 ;  /* 0x0000002e2f07723e */ /* 0x000fe400000000ff */
[----:B------:R-:W-:Y:S02]  /*1e220*/  MOV R90, R12 ;  /* 0x0000000c005a7202 */ /* 0x000fe40000000f00 */
[----:B------:R-:W-:Y:S01]  /*1e230*/  MOV R21, R14 ;  /* 0x0000000e00157202 */ /* 0x000fe20000000f00 */
[----:B------:R4:W-:Y:S01]  /*1e240*/  STSM.16.M88.4 [R91], R4 ;  /* 0x000000045b007844 */ /* 0x0009e20000000200 */
[----:B------:R-:W-:Y:S02]  /*1e250*/  MOV R79, R24 ;  /* 0x00000018004f7202 */ /* 0x000fe40000000f00 */
[----:B------:R-:W-:Y:S02]  /*1e260*/  MOV R72, R26 ;  /* 0x0000001a00487202 */ /* 0x000fe40000000f00 */
[----:B------:R-:W-:-:S02]  /*1e270*/  F2FP.F16.F32.PACK_AB R12, R49, R48 ;  /* 0x00000030310c723e */ /* 0x000fc400000000ff */
[----:B------:R-:W-:Y:S01]  /*1e280*/  F2FP.F16.F32.PACK_AB R13, R51, R50 ;  /* 0x00000032330d723e */ /* 0x000fe200000000ff */
[----:B--2---:R-:W2:Y:S01]  /*1e290*/  @P1 LDC.64 R8, c[0x0][0xbe0] ;  /* 0x0002f800ff081b82 */ /* 0x004ea20000000a00 */
[----:B------:R-:W-:Y:S02]  /*1e2a0*/  F2FP.F16.F32.PACK_AB R14, R53, R52 ;  /* 0x00000034350e723e */ /* 0x000fe400000000ff */
[----:B------:R-:W-:Y:S01]  /*1e2b0*/  F2FP.F16.F32.PACK_AB R15, R55, R54 ;  /* 0x00000036370f723e */ /* 0x000fe200000000ff */
[----:B------:R-:W-:Y:S01]  /*1e2c0*/  ULDC UR4, c[0x0][0xa88] ;  /* 0x0002a20000047ab9 */ /* 0x000fe20000000800 */
[----:B------:R-:W-:Y:S01]  /*1e2d0*/  MOV R71, R28 ;  /* 0x0000001c00477202 */ /* 0x000fe20000000f00 */
[----:B---3--:R-:W-:Y:S01]  /*1e2e0*/  IMAD.WIDE R36, R183, 0x4, R36 ;  /* 0x00000004b7247825 */ /* 0x008fe200078e0224 */
[----:B------:R-:W-:Y:S01]  /*1e2f0*/  F2FP.F16.F32.PACK_AB R24, R57, R56 ;  /* 0x000000383918723e */ /* 0x000fe200000000ff */
[----:B------:R-:W-:Y:S01]  /*1e300*/  STSM.16.M88.4 [R90], R12 ;  /* 0x0000000c5a007844 */ /* 0x000fe20000000200 */
[----:B------:R-:W-:-:S02]  /*1e310*/  F2FP.F16.F32.PACK_AB R25, R59, R58 ;  /* 0x0000003a3b19723e */ /* 0x000fc400000000ff */
[----:B------:R-:W-:Y:S02]  /*1e320*/  F2FP.F16.F32.PACK_AB R26, R61, R60 ;  /* 0x0000003c3d1a723e */ /* 0x000fe400000000ff */
[----:B------:R-:W-:Y:S02]  /*1e330*/  F2FP.F16.F32.PACK_AB R27, R63, R62 ;  /* 0x0000003e3f1b723e */ /* 0x000fe400000000ff */
[----:B------:R-:W-:Y:S02]  /*1e340*/  F2FP.F16.F32.PACK_AB R28, R65, R64 ;  /* 0x00000040411c723e */ /* 0x000fe400000000ff */
[----:B------:R-:W-:Y:S01]  /*1e350*/  F2FP.F16.F32.PACK_AB R29, R67, R66 ;  /* 0x00000042431d723e */ /* 0x000fe200000000ff */
[----:B------:R3:W-:Y:S01]  /*1e360*/  STSM.16.M88.4 [R21], R24 ;  /* 0x0000001815007844 */ /* 0x0007e20000000200 */
[----:B------:R-:W-:Y:S02]  /*1e370*/  F2FP.F16.F32.PACK_AB R30, R69, R68 ;  /* 0x00000044451e723e */ /* 0x000fe400000000ff */
[----:B------:R-:W-:-:S02]  /*1e380*/  F2FP.F16.F32.PACK_AB R33, R75, R74 ;  /* 0x0000004a4b21723e */ /* 0x000fc400000000ff */
[----:B------:R-:W-:Y:S01]  /*1e390*/  F2FP.F16.F32.PACK_AB R34, R77, R76 ;  /* 0x0000004c4d22723e */ /* 0x000fe200000000ff */
[----:B------:R-:W-:Y:S01]  /*1e3a0*/  STSM.16.M88.4 [R79], R28 ;  /* 0x0000001c4f007844 */ /* 0x000fe20000000200 */
[----:B----4-:R-:W-:Y:S02]  /*1e3b0*/  F2FP.F16.F32.PACK_AB R4, R81, R80 ;  /* 0x000000505104723e */ /* 0x010fe400000000ff */
[----:B------:R-:W-:Y:S01]  /*1e3c0*/  F2FP.F16.F32.PACK_AB R5, R83, R82 ;  /* 0x000000525305723e */ /* 0x000fe200000000ff */
[----:B------:R-:W-:Y:S01]  /*1e3d0*/  STSM.16.M88.4 [R72], R32 ;  /* 0x0000002048007844 */ /* 0x000fe20000000200 */
[----:B------:R-:W-:Y:S02]  /*1e3e0*/  F2FP.F16.F32.PACK_AB R6, R85, R84 ;  /* 0x000000545506723e */ /* 0x000fe400000000ff */
[----:B------:R-:W-:Y:S01]  /*1e3f0*/  F2FP.F16.F32.PACK_AB R7, R87, R86 ;  /* 0x000000565707723e */ /* 0x000fe200000000ff */
[----:B------:R-:W-:Y:S02]  /*1e400*/  IMAD.U32 R48, RZ, RZ, UR4 ;  /* 0x00000004ff307e24 */ /* 0x000fe4000f8e00ff */
[----:B---3--:R-:W-:-:S02]  /*1e410*/  IMAD.MOV.U32 R21, RZ, RZ, RZ ;  /* 0x000000ffff157224 */ /* 0x008fc400078e00ff */
[----:B------:R3:W-:Y:S01]  /*1e420*/  STSM.16.M88.4 [R71], R4 ;  /* 0x0000000447007844 */ /* 0x0007e20000000200 */
[----:B------:R-:W-:Y:S01]  /*1e430*/  BAR.SYNC.DEFER_BLOCKING 0x1, 0x100 ;  /* 0x0044000000007b1d */ /* 0x000fe20000010000 */
[----:B--2---:R-:W-:-:S04]  /*1e440*/  @P1 IMAD.WIDE R8, R183, 0x4, R8 ;  /* 0x00000004b7081825 */ /* 0x004fc800078e0208 */
[----:B------:R-:W-:-:S04]  /*1e450*/  IMAD R11, R180, 0x40, R178 ;  /* 0x00000040b40b7824 */ /* 0x000fc800078e02b2 */
[----:B---3--:R-:W-:Y:S01]  /*1e460*/  IMAD.WIDE R4, R11, 0x2, R2 ;  /* 0x000000020b047825 */ /* 0x008fe200078e0202 */
[----:B------:R2:W5:Y:S04]  /*1e470*/  @P0 LDG.E R21, desc[UR6][R36.64] ;  /* 0x0000000624150981 */ /* 0x000568000c1e1900 */
[----:B------:R2:W5:Y:S01]  /*1e480*/  @P1 LDG.E R48, desc[UR6][R8.64] ;  /* 0x0000000608301981 */ /* 0x000562000c1e1900 */
[----:B------:R-:W-:Y:S05]  /*1e490*/  @P1 BRA `(.L_x_1592) ;  /* 0x0000000000141947 */ /* 0x000fea0003800000 */
[----:B------:R-:W-:Y:S05]  /*1e4a0*/  @!P0 BRA `(.L_x_1592) ;  /* 0x0000000000108947 */ /* 0x000fea0003800000 */
[----:B------:R-:W-:Y:S02]  /*1e4b0*/  ULDC.64 UR4, c[0x0][0x208] ;  /* 0x0000820000047ab9 */ /* 0x000fe40000000a00 */
[----:B------:R-:W3:Y:S04]  /*1e4c0*/  LDG.E R3, desc[UR4][R36.64] ;  /* 0x0000000424037981 */ /* 0x000ee8000c1e1900 */
[----:B-----5:R-:W3:Y:S02]  /*1e4d0*/  LDG.E R48, desc[UR4][R36.64+0x4] ;  /* 0x0000040424307981 */ /* 0x020ee4000c1e1900 */
[----:B---3--:R-:W-:-:S07]  /*1e4e0*/  IMAD.IADD R48, R48, 0x1, -R3 ;  /* 0x0000000130307824 */ /* 0x008fce00078e0a03 */
.L_x_1592:
[----:B------:R-:W-:Y:S01]  /*1e4f0*/  SHF.R.S32.HI R49, RZ, 0x1f, R182 ;  /* 0x0000001fff317819 */ /* 0x000fe200000114b6 */
[----:B------:R-:W-:Y:S01]  /*1e500*/  ULDC.64 UR4, c[0x0][0xb70] ;  /* 0x0002dc0000047ab9 */ /* 0x000fe20000000a00 */
[--C-:B-----5:R-:W-:Y:S01]  /*1e510*/  SHF.R.S32.HI R3, RZ, 0x1f, R21.reuse ;  /* 0x0000001fff037819 */ /* 0x120fe20000011415 */
[----:B------:R-:W-:Y:S01]  /*1e520*/  IMAD.MOV.U32 R2, RZ, RZ, R21 ;  /* 0x000000ffff027224 */ /* 0x000fe200078e0015 */
[----:B--2---:R-:W-:Y:S01]  /*1e530*/  IADD3 R9, P1, R4, 0x1000, RZ ;  /* 0x0000100004097810 */ /* 0x004fe20007f3e0ff */
[----:B------:R-:W-:Y:S01]  /*1e540*/  IMAD R7, R49, UR4, RZ ;  /* 0x0000000431077c24 */ /* 0x000fe2000f8e02ff */
[----:B------:R-:W-:Y:S01]  /*1e550*/  SEL R51, R183, RZ, !P0 ;  /* 0x000000ffb7337207 */ /* 0x000fe20004000000 */
[----:B------:R-:W-:Y:S01]  /*1e560*/  ULDC.64 UR6, c[0x0][0x208] ;  /* 0x0000820000067ab9 */ /* 0x000fe20000000a00 */
[----:B------:R-:W-:Y:S01]  /*1e570*/  LOP3.LUT R8, R9, 0x380, RZ, 0xc0, !PT ;  /* 0x0000038009087812 */ /* 0x000fe200078ec0ff */
[----:B------:R-:W-:Y:S01]  /*1e580*/  IMAD R11, R182, UR5, R7 ;  /* 0x00000005b60b7c24 */ /* 0x000fe2000f8e0207 */
[----:B------:R-:W-:Y:S01]  /*1e590*/  IADD3 R13, P2, R4, 0x2000, RZ ;  /* 0x00002000040d7810 */ /* 0x000fe20007f5e0ff */
[----:B------:R-:W-:Y:S01]  /*1e5a0*/  IMAD.WIDE.U32 R6, R182, UR4, R2 ;  /* 0x00000004b6067c25 */ /* 0x000fe2000f8e0002 */
[----:B------:R-:W-:Y:S01]  /*1e5b0*/  SHF.R.S32.HI R2, RZ, 0x1f, R183 ;  /* 0x0000001fff027819 */ /* 0x000fe200000114b7 */
[----:B------:R-:W-:Y:S01]  /*1e5c0*/  ULDC.64 UR4, c[0x0][0xb78] ;  /* 0x0002de0000047ab9 */ /* 0x000fe20000000a00 */
[----:B------:R-:W-:-:S02]  /*1e5d0*/  SHF.R.U64 R8, R8, 0x3, RZ ;  /* 0x0000000308087819 */ /* 0x000fc400000012ff */
[----:B------:R-:W-:Y:S01]  /*1e5e0*/  IADD3 R7, R7, R11, RZ ;  /* 0x0000000b07077210 */ /* 0x000fe20007ffe0ff */
[----:B------:R-:W-:Y:S01]  /*1e5f0*/  IMAD R11, R187, 0x80, R179 ;  /* 0x00000080bb0b7824 */ /* 0x000fe200078e02b3 */
[----:B------:R-:W-:Y:S02]  /*1e600*/  SEL R50, R2, RZ, !P0 ;  /* 0x000000ff02327207 */ /* 0x000fe40004000000 */
[----:B------:R-:W-:Y:S01]  /*1e610*/  LOP3.LUT R8, R8, R9, RZ, 0x3c, !PT ;  /* 0x0000000908087212 */ /* 0x000fe200078e3cff */
[----:B------:R-:W-:Y:S01]  /*1e620*/  IMAD.WIDE.U32 R6, R51, UR4, R6 ;  /* 0x0000000433067c25 */ /* 0x000fe2000f8e0006 */
[----:B------:R-:W-:Y:S02]  /*1e630*/  SHF.R.S32.HI R9, RZ, 0x1f, R11 ;  /* 0x0000001fff097819 */ /* 0x000fe4000001140b */
[----:B------:R-:W-:Y:S01]  /*1e640*/  LOP3.LUT R12, R13, 0x380, RZ, 0xc0, !PT ;  /* 0x000003800d0c7812 */ /* 0x000fe200078ec0ff */
[----:B------:R-:W-:Y:S01]  /*1e650*/  IMAD R2, R50, UR4, RZ ;  /* 0x0000000432027c24 */ /* 0x000fe2000f8e02ff */
[----:B------:R-:W-:-:S02]  /*1e660*/  IADD3 R25, P6, R4, 0x3000, RZ ;  /* 0x0000300004197810 */ /* 0x000fc40007fde0ff */
[----:B------:R-:W-:Y:S01]  /*1e670*/  SHF.R.U64 R12, R12, 0x3, RZ ;  /* 0x000000030c0c7819 */ /* 0x000fe200000012ff */
[----:B------:R-:W-:Y:S01]  /*1e680*/  IMAD R10, R51, UR5, R2 ;  /* 0x00000005330a7c24 */ /* 0x000fe2000f8e0202 */
[----:B------:R-:W-:Y:S01]  /*1e690*/  IADD3 R2, P0, R11, R6, RZ ;  /* 0x000000060b027210 */ /* 0x000fe20007f1e0ff */
[----:B------:R-:W-:Y:S01]  /*1e6a0*/  ULDC.64 UR4, c[0x0][0xb40] ;  /* 0x0002d00000047ab9 */ /* 0x000fe20000000a00 */
[----:B------:R-:W-:Y:S01]  /*1e6b0*/  LOP3.LUT R12, R12, R13, RZ, 0x3c, !PT ;  /* 0x0000000d0c0c7212 */ /* 0x000fe200078e3cff */
[----:B------:R-:W-:Y:S01]  /*1e6c0*/  IMAD.X R13, RZ, RZ, R5, P2 ;  /* 0x000000ffff0d7224 */ /* 0x000fe200010e0605 */
[----:B------:R-:W-:Y:S01]  /*1e6d0*/  IADD3.X R9, R9, R7, R10, P0, !PT ;  /* 0x0000000709097210 */ /* 0x000fe200007fe40a */
[----:B------:R-:W-:Y:S01]  /*1e6e0*/  VIADD R7, R11, 0x8 ;  /* 0x000000080b077836 */ /* 0x000fe20000000000 */
[----:B------:R-:W-:Y:S02]  /*1e6f0*/  LEA R46, P0, R2, UR4, 0x2 ;  /* 0x00000004022e7c11 */ /* 0x000fe4000f8010ff */
[----:B------:R-:W-:-:S02]  /*1e700*/  IADD3 R29, P5, R4, 0x4000, RZ ;  /* 0x00004000041d7810 */ /* 0x000fc40007fbe0ff */
[----:B------:R-:W-:Y:S01]  /*1e710*/  LEA.HI.X R47, R2, UR5, R9, 0x2, P0 ;  /* 0x00000005022f7c11 */ /* 0x000fe200080f1409 */
[----:B------:R-:W-:Y:S01]  /*1e720*/  IMAD.X R9, RZ, RZ, R5, P1 ;  /* 0x000000ffff097224 */ /* 0x000fe200008e0605 */
[----:B------:R-:W-:Y:S01]  /*1e730*/  LOP3.LUT P0, RZ, R191, 0x3, RZ, 0xc0, !PT ;  /* 0x00000003bfff7812 */ /* 0x000fe2000780c0ff */
[----:B------:R-:W-:Y:S01]  /*1e740*/  ULDC.64 UR4, c[0x0][0xaa0] ;  /* 0x0002a80000047ab9 */ /* 0x000fe20000000a00 */
[C---:B------:R-:W-:Y:S02]  /*1e750*/  IADD3 R33, P4, R4.reuse, 0x5000, RZ ;  /* 0x0000500004217810 */ /* 0x040fe40007f9e0ff */
[C---:B------:R-:W-:Y:S02]  /*1e760*/  IADD3 R37, P3, R4.reuse, 0x6000, RZ ;  /* 0x0000600004257810 */ /* 0x040fe40007f7e0ff */
[----:B------:R-:W-:Y:S02]  /*1e770*/  ISETP.GE.OR P1, PT, R11, R48, P0 ;  /* 0x000000300b00720c */ /* 0x000fe40000726670 */
[----:B------:R-:W-:-:S02]  /*1e780*/  LOP3.LUT R2, R4, 0x380, RZ, 0xc0, !PT ;  /* 0x0000038004027812 */ /* 0x000fc400078ec0ff */
[----:B------:R-:W-:Y:S02]  /*1e790*/  IADD3 R11, P2, R4, 0x7000, RZ ;  /* 0x00007000040b7810 */ /* 0x000fe40007f5e0ff */
[----:B------:R-:W-:Y:S02]  /*1e7a0*/  ISETP.GE.OR P0, PT, R7, R48, P0 ;  /* 0x000000300700720c */ /* 0x000fe40000706670 */
[----:B------:R-:W-:Y:S01]  /*1e7b0*/  LOP3.LUT R24, R25, 0x380, RZ, 0xc0, !PT ;  /* 0x0000038019187812 */ /* 0x000fe200078ec0ff */
[----:B------:R-:W-:Y:S01]  /*1e7c0*/  IMAD.X R41, RZ, RZ, R5, P2 ;  /* 0x000000ffff297224 */ /* 0x000fe200010e0605 */
[----:B------:R-:W-:Y:S02]  /*1e7d0*/  LOP3.LUT R28, R29, 0x380, RZ, 0xc0, !PT ;  /* 0x000003801d1c7812 */ /* 0x000fe400078ec0ff */
[----:B------:R-:W-:Y:S01]  /*1e7e0*/  LOP3.LUT R32, R33, 0x380, RZ, 0xc0, !PT ;  /* 0x0000038021207812 */ /* 0x000fe200078ec0ff */
[----:B------:R-:W-:Y:S01]  /*1e7f0*/  @!P1 STG.E desc[UR6][R46.64], R20 ;  /* 0x000000142e009986 */ /* 0x000fe2000c101906 */
[----:B------:R-:W-:-:S02]  /*1e800*/  LOP3.LUT R36, R37, 0x380, RZ, 0xc0, !PT ;  /* 0x0000038025247812 */ /* 0x000fc400078ec0ff */
[----:B------:R-:W-:Y:S02]  /*1e810*/  SHF.R.U64 R7, R2, 0x3, RZ ;  /* 0x0000000302077819 */ /* 0x000fe400000012ff */
[----:B------:R-:W-:Y:S01]  /*1e820*/  LOP3.LUT R2, R11, 0x380, RZ, 0xc0, !PT ;  /* 0x000003800b027812 */ /* 0x000fe200078ec0ff */
[----:B------:R2:W-:Y:S01]  /*1e830*/  @!P0 STG.E desc[UR6][R46.64+0x20], R0 ;  /* 0x000020002e008986 */ /* 0x0005e2000c101906 */
[----:B------:R-:W-:Y:S02]  /*1e840*/  SHF.R.U64 R24, R24, 0x3, RZ ;  /* 0x0000000318187819 */ /* 0x000fe400000012ff */
[----:B------:R-:W-:Y:S01]  /*1e850*/  SHF.R.U64 R28, R28, 0x3, RZ ;  /* 0x000000031c1c7819 */ /* 0x000fe200000012ff */
[----:B------:R-:W5:Y:S01]  /*1e860*/  LD.E.128 R12, desc[UR6][R12.64] ;  /* 0x000000060c0c7980 */ /* 0x000f62000c101d00 */
[----:B------:R-:W-:Y:S02]  /*1e870*/  SHF.R.U64 R32, R32, 0x3, RZ ;  /* 0x0000000320207819 */ /* 0x000fe400000012ff */
[----:B------:R-:W-:-:S02]  /*1e880*/  SHF.R.U64 R36, R36, 0x3, RZ ;  /* 0x0000000324247819 */ /* 0x000fc400000012ff */
[----:B------:R-:W-:Y:S02]  /*1e890*/  SHF.R.U64 R2, R2, 0x3, RZ ;  /* 0x0000000302027819 */ /* 0x000fe400000012ff */
[----:B------:R-:W-:Y:S01]  /*1e8a0*/  LOP3.LUT R24, R24, R25, RZ, 0x3c, !PT ;  /* 0x0000001918187212 */ /* 0x000fe200078e3cff */
[--C-:B------:R-:W-:Y:S01]  /*1e8b0*/  IMAD.X R25, RZ, RZ, R5.reuse, P6 ;  /* 0x000000ffff197224 */ /* 0x100fe200030e0605 */
[----:B------:R-:W-:Y:S02]  /*1e8c0*/  LOP3.LUT R28, R28, R29, RZ, 0x3c, !PT ;  /* 0x0000001d1c1c7212 */ /* 0x000fe400078e3cff */
[----:B------:R-:W-:Y:S01]  /*1e8d0*/  LOP3.LUT R32, R32, R33, RZ, 0x3c, !PT ;  /* 0x0000002120207212 */ /* 0x000fe200078e3cff */
[--C-:B------:R-:W-:Y:S01]  /*1e8e0*/  IMAD.X R33, RZ, RZ, R5.reuse, P4 ;  /* 0x000000ffff217224 */ /* 0x100fe200020e0605 */
[----:B------:R-:W-:Y:S01]  /*1e8f0*/  LOP3.LUT R36, R36, R37, RZ, 0x3c, !PT ;  /* 0x0000002524247212 */ /* 0x000fe200078e3cff */
[----:B------:R-:W-:Y:S01]  /*1e900*/  IMAD.X R37, RZ, RZ, R5, P3 ;  /* 0x000000ffff257224 */ /* 0x000fe200018e0605 */
[----:B------:R-:W-:Y:S01]  /*1e910*/  IADD3.X R29, RZ, R5, RZ, P5, !PT ;  /* 0x00000005ff1d7210 */ /* 0x000fe20002ffe4ff */
[----:B------:R-:W5:Y:S01]  /*1e920*/  LD.E.128 R24, desc[UR6][R24.64] ;  /* 0x0000000618187980 */ /* 0x000f62000c101d00 */
[----:B------:R-:W-:-:S02]  /*1e930*/  LOP3.LUT R4, R7, R4, RZ, 0x3c, !PT ;  /* 0x0000000407047212 */ /* 0x000fc400078e3cff */
[----:B------:R-:W-:Y:S01]  /*1e940*/  LOP3.LUT R40, R2, R11, RZ, 0x3c, !PT ;  /* 0x0000000b02287212 */ /* 0x000fe200078e3cff */
[----:B------:R-:W5:Y:S01]  /*1e950*/  LD.E.128 R32, desc[UR6][R32.64] ;  /* 0x0000000620207980 */ /* 0x000f62000c101d00 */
[----:B------:R-:W-:-:S03]  /*1e960*/  SHF.R.S32.HI R45, RZ, 0x1f, R178 ;  /* 0x0000001fff2d7819 */ /* 0x000fc600000114b2 */
[----:B------:R-:W5:Y:S01]  /*1e970*/  LD.E.128 R4, desc[UR6][R4.64] ;  /* 0x0000000604047980 */ /* 0x000f62000c101d00 */
[----:B------:R-:W-:-:S03]  /*1e980*/  IMAD.MOV.U32 R44, RZ, RZ, R178 ;  /* 0x000000ffff2c7224 */ /* 0x000fc600078e00b2 */
[----:B------:R-:W5:Y:S04]  /*1e990*/  LD.E.128 R8, desc[UR6][R8.64] ;  /* 0x0000000608087980 */ /* 0x000f68000c101d00 */
[----:B------:R-:W5:Y:S04]  /*1e9a0*/  LD.E.128 R28, desc[UR6][R28.64] ;  /* 0x000000061c1c7980 */ /* 0x000f68000c101d00 */
[----:B------:R-:W5:Y:S04]  /*1e9b0*/  LD.E.128 R36, desc[UR6][R36.64] ;  /* 0x0000000624247980 */ /* 0x000f68000c101d00 */
[----:B------:R-:W5:Y:S01]  /*1e9c0*/  LD.E.128 R40, desc[UR6][R40.64] ;  /* 0x0000000628287980 */ /* 0x000f62000c101d00 */
[----:B--2---:R-:W-:Y:S01]  /*1e9d0*/  IMAD R0, R3, UR4, RZ ;  /* 0x0000000403007c24 */ /* 0x004fe2000f8e02ff */
[----:B------:R-:W-:Y:S01]  /*1e9e0*/  @!PT LDS RZ, [RZ] ;  /* 0x00000000fffff984 */ /* 0x000fe20000000800 */
[----:B------:R-:W-:Y:S01]  /*1e9f0*/  @!PT LDS RZ, [RZ] ;  /* 0x00000000fffff984 */ /* 0x000fe20000000800 */
[----:B------:R-:W-:Y:S01]  /*1ea00*/  @!PT LDS RZ, [RZ] ;  /* 0x00000000fffff984 */ /* 0x000fe20000000800 */
[----:B------:R-:W-:Y:S01]  /*1ea10*/  @!PT LDS RZ, [RZ] ;  /* 0x00000000fffff984 */ /* 0x000fe20000000800 */
[----:B------:R2:W-:Y:S06]  /*1ea20*/  MEMBAR.ALL.CTA ;  /* 0x0000000000007992 */ /* 0x0005ec0000008000 */
[----:B--2---:R-:W2:Y:S01]  /*1ea30*/  FENCE.VIEW.ASYNC.S ;  /* 0x00000000000073c6 */ /* 0x004ea20000000000 */
[----:B------:R-:W-:-:S04]  /*1ea40*/  IMAD.WIDE.U32 R2, R21, UR4, R44 ;  /* 0x0000000415027c25 */ /* 0x000fc8000f8e002c */
[----:B------:R-:W-:Y:S01]  /*1ea50*/  IMAD R21, R21, UR5, R0 ;  /* 0x0000000515157c24 */ /* 0x000fe2000f8e0200 */
[----:B------:R-:W-:Y:S01]  /*1ea60*/  ULDC.64 UR4, c[0x0][0xae0] ;  /* 0x0002b80000047ab9 */ /* 0x000fe20000000a00 */
[----:B------:R-:W-:Y:S01]  /*1ea70*/  IMAD R47, R187, -0x80, R48 ;  /* 0xffffff80bb2f7824 */ /* 0x000fe200078e0230 */
[C---:B------:R-:W-:Y:S01]  /*1ea80*/  IADD3 R0, R180.reuse, 0x20, RZ ;  /* 0x00000020b4007810 */ /* 0x040fe20007ffe0ff */
[----:B------:R-:W-:Y:S02]  /*1ea90*/  IMAD.IADD R3, R3, 0x1, R21 ;  /* 0x0000000103037824 */ /* 0x000fe400078e0215 */
[----:B------:R-:W-:Y:S01]  /*1eaa0*/  IMAD R45, R49, UR4, RZ ;  /* 0x00000004312d7c24 */ /* 0x000fe2000f8e02ff */
[CC--:B------:R-:W-:Y:S01]  /*1eab0*/  ISETP.GE.AND P2, PT, R180.reuse, R47.reuse, PT ;  /* 0x0000002fb400720c */ /* 0x0c0fe20003f46270 */
[----:B------:R-:W-:Y:S01]  /*1eac0*/  VIADD R20, R180, 0x40 ;  /* 0x00000040b4147836 */ /* 0x000fe20000000000 */
[----:B------:R-:W-:Y:S01]  /*1ead0*/  ISETP.GE.AND P4, PT, R0, R47, PT ;  /* 0x0000002f0000720c */ /* 0x000fe20003f86270 */
        /* <DEDUP_REMOVED lines=9> */
[----:B------:R-:W-:Y:S01]  /*1eb70*/  ISETP.GE.AND P1, PT, R21, R47, PT ;  /* 0x0000002f1500720c */ /* 0x000fe20003f26270 */
[C---:B------:R-:W-:Y:S01]  /*1eb80*/  IMAD.WIDE.U32 R44, R51.reuse, UR4, R2 ;  /* 0x00000004332c7c25 */ /* 0x040fe2000f8e0002 */
[----:B------:R-:W-:Y:S01]  /*1eb90*/  SHF.R.S32.HI R181, RZ, 0x1f, R180 ;  /* 0x0000001fffb57819 */ /* 0x000fe200000114b4 */
[----:B--2---:R2:W-:Y:S01]  /*1eba0*/  SYNCS.ARRIVE.TRANS64.RED.A1T0 RZ, [R0+URZ], RZ ;  /* 0x000000ff00ff79a7 */ /* 0x0045e2000810043f */
[----:B------:R-:W-:Y:S01]  /*1ebb0*/  BSSY B1, `(.L_x_1593) ;  /* 0x0000016000017945 */ /* 0x000fe20003800000 */
[----:B------:R-:W-:-:S02]  /*1ebc0*/  IMAD R47, R51, UR5, R20 ;  /* 0x00000005332f7c24 */ /* 0x000fc4000f8e0214 */
[----:B------:R-:W-:-:S04]  /*1ebd0*/  IMAD.WIDE R20, R187, 0x80, R180 ;  /* 0x00000080bb147825 */ /* 0x000fc800078e02b4 */
[----:B------:R-:W-:Y:S01]  /*1ebe0*/  IMAD.IADD R49, R45, 0x1, R47 ;  /* 0x000000012d317824 */ /* 0x000fe200078e022f */
[----:B--2---:R-:W-:Y:S06]  /*1ebf0*/  @P2 BRA `(.L_x_1594) ;  /* 0x0000000000442947 */ /* 0x004fec0003800000 */
[----:B------:R-:W-:Y:S01]  /*1ec00*/  ULDC.64 UR4, c[0x0][0xad8] ;  /* 0x0002b60000047ab9 */ /* 0x000fe20000000a00 */
[----:B------:R-:W-:Y:S01]  /*1ec10*/  IMAD.MOV.U32 R2, RZ, RZ, R44 ;  /* 0x000000ffff027224 */ /* 0x000fe200078e002c */
[C---:B------:R-:W-:Y:S01]  /*1ec20*/  IADD3 R0, R178.reuse, 0x40, RZ ;  /* 0x00000040b2007810 */ /* 0x040fe20007ffe0ff */
[----:B------:R-:W-:Y:S01]  /*1ec30*/  IMAD R47, R21, UR4, RZ ;  /* 0x00000004152f7c24 */ /* 0x000fe2000f8e02ff */
[----:B------:R-:W-:Y:S01]  /*1ec40*/  ULDC UR6, c[0x0][0xa8c] ;  /* 0x0002a30000067ab9 */ /* 0x000fe20000000800 */
[----:B------:R-:W-:Y:S01]  /*1ec50*/  IMAD.MOV.U32 R3, RZ, RZ, R49 ;  /* 0x000000ffff037224 */ /* 0x000fe200078e0031 */
[----:B------:R-:W-:Y:S01]  /*1ec60*/  ISETP.GE.AND P2, PT, R178, UR6, PT ;  /* 0x00000006b2007c0c */ /* 0x000fe2000bf46270 */
[----:B------:R-:W-:Y:S01]  /*1ec70*/  IMAD R47, R20, UR5, R47 ;  /* 0x00000005142f7c24 */ /* 0x000fe2000f8e022f */
[----:B------:R-:W-:Y:S01]  /*1ec80*/  ISETP.GE.AND P3, PT, R0, UR6, PT ;  /* 0x0000000600007c0c */ /* 0x000fe2000bf66270 */
[----:B------:R-:W-:Y:S01]  /*1ec90*/  IMAD.WIDE.U32 R2, R20, UR4, R2 ;  /* 0x0000000414027c25 */ /* 0x000fe2000f8e0002 */
[----:B------:R-:W-:Y:S01]  /*1eca0*/  ULDC.64 UR4, c[0x0][0xa80] ;  /* 0x0002a00000047ab9 */ /* 0x000fe20000000a00 */
[----:B------:R-:W-:-:S02]  /*1ecb0*/  ULDC.64 UR8, c[0x0][0x208] ;  /* 0x0000820000087ab9 */ /* 0x000fc40000000a00 */
[----:B------:R-:W-:Y:S01]  /*1ecc0*/  IMAD.IADD R3, R3, 0x1, R47 ;  /* 0x0000000103037824 */ /* 0x000fe200078e022f */
[----:B------:R-:W-:-:S04]  /*1ecd0*/  LEA R46, P5, R2, UR4, 0x1 ;  /* 0x00000004022e7c11 */ /* 0x000fc8000f8a08ff */
[----:B------:R-:W-:-:S05]  /*1ece0*/  LEA.HI.X R47, R2, UR5, R3, 0x1, P5 ;  /* 0x00000005022f7c11 */ /* 0x000fca000a8f0c03 */
[----:B-----5:R2:W-:Y:S04]  /*1ecf0*/  @!P2 STG.E.128 desc[UR8][R46.64], R4 ;  /* 0x000000042e00a986 */ /* 0x0205e8000c101d08 */
[----:B------:R2:W-:Y:S02]  /*1ed00*/  @!P3 STG.E.128 desc[UR8][R46.64+0x80], R28 ;  /* 0x0000801c2e00b986 */ /* 0x0005e4000c101d08 */
.L_x_1594:
[----:B------:R-:W-:Y:S05]  /*1ed10*/  BSYNC B1 ;  /* 0x0000000000017941 */ /* 0x000fea0003800000 */
.L_x_1593:
[----:B------:R-:W-:Y:S04]  /*1ed20*/  BSSY B1, `(.L_x_1595) ;  /* 0x0000015000017945 */ /* 0x000fe80003800000 */
[----:B------:R-:W-:Y:S05]  /*1ed30*/  @P4 BRA `(.L_x_1596) ;  /* 0x00000000004c4947 */ /* 0x000fea0003800000 */
[----:B--2--5:R-:W-:Y:S01]  /*1ed40*/  IADD3 R5, P2, R20, 0x20, RZ ;  /* 0x0000002014057810 */ /* 0x024fe20007f5e0ff */
[----:B------:R-:W-:Y:S01]  /*1ed50*/  ULDC.64 UR4, c[0x0][0xad8] ;  /* 0x0002b60000047ab9 */ /* 0x000fe20000000a00 */
[----:B------:R-:W-:Y:S01]  /*1ed60*/  MOV R2, R44 ;  /* 0x0000002c00027202 */ /* 0x000fe20000000f00 */
[----:B------:R-:W-:Y:S01]  /*1ed70*/  IMAD.MOV.U32 R3, RZ, RZ, R49 ;  /* 0x000000ffff037224 */ /* 0x000fe200078e0031 */
[----:B------:R-:W-:Y:S01]  /*1ed80*/  ULDC UR6, c[0x0][0xa8c] ;  /* 0x0002a30000067ab9 */ /* 0x000fe20000000800 */
[----:B------:R-:W-:Y:S01]  /*1ed90*/  IMAD.X R0, RZ, RZ, R21, P2 ;  /* 0x000000ffff007224 */ /* 0x000fe200010e0615 */
[C---:B------:R-:W-:Y:S01]  /*1eda0*/  ISETP.GE.AND P3, PT, R178.reuse, UR6, PT ;  /* 0x00000006b2007c0c */ /* 0x040fe2000bf66270 */
[----:B------:R-:W-:Y:S01]  /*1edb0*/  VIADD R4, R178, 0x40 ;  /* 0x00000040b2047836 */ /* 0x000fe20000000000 */
[----:B------:R-:W-:Y:S01]  /*1edc0*/  ULDC.64 UR8, c[0x0][0x208] ;  /* 0x0000820000087ab9 */ /* 0x000fe20000000a00 */
[----:B------:R-:W-:Y:S02]  /*1edd0*/  IMAD R0, R0, UR4, RZ ;  /* 0x0000000400007c24 */ /* 0x000fe4000f8e02ff */
        /* <DEDUP_REMOVED lines=9> */
.L_x_1596:
[----:B------:R-:W-:Y:S05]  /*1ee70*/  BSYNC B1 ;  /* 0x0000000000017941 */ /* 0x000fea0003800000 */
.L_x_1595:
[----:B------:R-:W-:Y:S04]  /*1ee80*/  BSSY B1, `(.L_x_1597) ;  /* 0x0000015000017945 */ /* 0x000fe80003800000 */
[----:B------:R-:W-:Y:S05]  /*1ee90*/  @P0 BRA `(.L_x_1598) ;  /* 0x00000000004c0947 */ /* 0x000fea0003800000 */
[----:B--23-5:R-:W-:Y:S01]  /*1eea0*/  IADD3 R5, P0, R20, 0x40, RZ ;  /* 0x0000004014057810 */ /* 0x02cfe20007f1e0ff */
        /* <DEDUP_REMOVED lines=18> */
.L_x_1598:
[----:B------:R-:W-:Y:S05]  /*1efd0*/  BSYNC B1 ;  /* 0x0000000000017941 */ /* 0x000fea0003800000 */
.L_x_1597:
[----:B------:R-:W-:Y:S05]  /*1efe0*/  @P1 BRA `(.L_x_1599) ;  /* 0x0000000800f81947 */ /* 0x000fea0003800000 */
[----:B--2345:R-:W-:Y:S01]  /*1eff0*/  IADD3 R5, P0, R20, 0x60, RZ ;  /* 0x0000006014057810 */ /* 0x03cfe20007f1e0ff */
[----:B------:R-:W-:Y:S01]  /*1f000*/  ULDC.64 UR4, c[0x0][0xad8] ;  /* 0x0002b60000047ab9 */ /* 0x000fe20000000a00 */
[----:B------:R-:W-:Y:S01]  /*1f010*/  IMAD.MOV.U32 R2, RZ, RZ, R44 ;  /* 0x000000ffff027224 */ /* 0x000fe200078e002c */
[C---:B------:R-:W-:Y:S01]  /*1f020*/  IADD3 R0, R178.reuse, 0x40, RZ ;  /* 0x00000040b2007810 */ /* 0x040fe20007ffe0ff */
[----:B------:R-:W-:Y:S01]  /*1f030*/  IMAD.MOV.U32 R3, RZ, RZ, R49 ;  /* 0x000000ffff037224 */ /* 0x000fe200078e0031 */
[----:B------:R-:W-:Y:S01]  /*1f040*/  ULDC UR6, c[0x0][0xa8c] ;  /* 0x0002a30000067ab9 */ /* 0x000fe20000000800 */
[----:B------:R-:W-:Y:S01]  /*1f050*/  IMAD.X R20, RZ, RZ, R21, P0 ;  /* 0x000000ffff147224 */ /* 0x000fe200000e0615 */
[----:B------:R-:W-:Y:S01]  /*1f060*/  ISETP.GE.AND P1, PT, R178, UR6, PT ;  /* 0x00000006b2007c0c */ /* 0x000fe2000bf26270 */
[----:B------:R-:W-:Y:S01]  /*1f070*/  IMAD.WIDE.U32 R2, R5, UR4, R2 ;  /* 0x0000000405027c25 */ /* 0x000fe2000f8e0002 */
[----:B------:R-:W-:-:S03]  /*1f080*/  ULDC.64 UR8, c[0x0][0x208] ;  /* 0x0000820000087ab9 */ /* 0x000fc60000000a00 */
[----:B------:R-:W-:-:S04]  /*1f090*/  IMAD R20, R20, UR4, RZ ;  /* 0x0000000414147c24 */ /* 0x000fc8000f8e02ff */
        /* <DEDUP_REMOVED lines=11> */
.L_x_1591:
[----:B------:R-:W-:Y:S01]  /*1f150*/  ULDC.64 UR4, c[0x0][0xbd8] ;  /* 0x0002f60000047ab9 */ /* 0x000fe20000000a00 */
[----:B------:R-:W2:Y:S01]  /*1f160*/  LDC.64 R2, c[0x0][0xbd8] ;  /* 0x0002f600ff027b82 */ /* 0x000ea20000000a00 */
[----:B------:R-:W-:Y:S01]  /*1f170*/  ISETP.NE.U32.AND P0, PT, RZ, UR4, PT ;  /* 0x00000004ff007c0c */ /* 0x000fe2000bf05070 */
[----:B------:R-:W-:Y:S01]  /*1f180*/  IMAD.MOV.U32 R7, RZ, RZ, RZ ;  /* 0x000000ffff077224 */ /* 0x000fe200078e00ff */
[----:B------:R-:W-:Y:S02]  /*1f190*/  ULDC.64 UR6, c[0x0][0x208] ;  /* 0x0000820000067ab9 */ /* 0x000fe40000000a00 */
[----:B------:R-:W-:Y:S01]  /*1f1a0*/  ISETP.NE.AND.EX P0, PT, RZ, UR5, PT, P0 ;  /* 0x00000005ff007c0c */ /* 0x000fe2000bf05300 */
[----:B------:R-:W-:Y:S02]  /*1f1b0*/  ULDC.64 UR4, c[0x0][0xbe0] ;  /* 0x0002f80000047ab9 */ /* 0x000fe40000000a00 */
[----:B------:R-:W-:-:S04]  /*1f1c0*/  ISETP.NE.U32.AND P1, PT, RZ, UR4, PT ;  /* 0x00000004ff007c0c */ /* 0x000fc8000bf25070 */
[----:B------:R-:W-:Y:S01]  /*1f1d0*/  ISETP.NE.AND.EX P1, PT, RZ, UR5, PT, P1 ;  /* 0x00000005ff007c0c */ /* 0x000fe2000bf25310 */
[----:B------:R-:W3:Y:S01]  /*1f1e0*/  S2R R8, SR_TID.X ;  /* 0x0000000000087919 */ /* 0x000ee20000002100 */
[----:B--2---:R-:W-:-:S11]  /*1f1f0*/  IMAD.WIDE R2, R183, 0x4, R2 ;  /* 0x00000004b7027825 */ /* 0x004fd600078e0202 */
[----:B------:R-:W2:Y:S01]  /*1f200*/  @P1 LDC.64 R4, c[0x0][0xbe0] ;  /* 0x0002f800ff041b82 */ /* 0x000ea20000000a00 */
[----:B------:R-:W-:Y:S02]  /*1f210*/  ULDC UR4, c[0x0][0xa88] ;  /* 0x0002a20000047ab9 */ /* 0x000fe40000000800 */
[----:B------:R-:W-:Y:S01]  /*1f220*/  IMAD.U32 R0, RZ, RZ, UR4 ;  /* 0x00000004ff007e24 */ /* 0x000fe2000f8e00ff */
[----:B------:R4:W5:Y:S01]  /*1f230*/  @P0 LDG.E R7, desc[UR6][R2.64] ;  /* 0x0000000602070981 */ /* 0x000962000c1e1900 */
[----:B---3--:R-:W-:Y:S02]  /*1f240*/  VIADD R6, R8, 0xffffff80 ;  /* 0xffffff8008067836 */ /* 0x008fe40000000000 */
[----:B--2---:R-:W-:-:S03]  /*1f250*/  @P1 IMAD.WIDE R4, R183, 0x4, R4 ;  /* 0x00000004b7041825 */ /* 0x004fc600078e0204 */
[----:B------:R-:W-:Y:S02]  /*1f260*/  ISETP.GT.AND P2, PT, R6, 0x7f, PT ;  /* 0x0000007f0600780c */ /* 0x000fe40003f44270 */
[----:B------:R4:W5:Y:S01]  /*1f270*/  @P1 LDG.E R0, desc[UR6][R4.64] ;  /* 0x0000000604001981 */ /* 0x000962000c1e1900 */
[----:B------:R-:W-:Y:S10]  /*1f280*/  @P1 BRA `(.L_x_1600) ;  /* 0x0000000000141947 */ /* 0x000ff40003800000 */
[----:B------:R-:W-:Y:S05]  /*1f290*/  @!P0 BRA `(.L_x_1600) ;  /* 0x0000000000108947 */ /* 0x000fea0003800000 */
[----:B------:R-:W-:Y:S02]  /*1f2a0*/  ULDC.64 UR4, c[0x0][0x208] ;  /* 0x0000820000047ab9 */ /* 0x000fe40000000a00 */
[----:B----4-:R-:W2:Y:S04]  /*1f2b0*/  LDG.E R5, desc[UR4][R2.64] ;  /* 0x0000000402057981 */ /* 0x010ea8000c1e1900 */
[----:B-----5:R-:W2:Y:S02]  /*1f2c0*/  LDG.E R0, desc[UR4][R2.64+0x4] ;  /* 0x0000040402007981 */ /* 0x020ea4000c1e1900 */
[----:B--2---:R-:W-:-:S07]  /*1f2d0*/  IMAD.IADD R0, R0, 0x1, -R5 ;  /* 0x0000000100007824 */ /* 0x004fce00078e0a05 */
.L_x_1600:
[----:B----4-:R-:W-:Y:S01]  /*1f2e0*/  SHF.R.S32.HI R2, RZ, 0x1f, R183 ;  /* 0x0000001fff027819 */ /* 0x010fe200000114b7 */
[----:B------:R-:W-:Y:S01]  /*1f2f0*/  BSSY B1, `(.L_x_1601) ;  /* 0x000001d000017945 */ /* 0x000fe20003800000 */
[----:B------:R-:W-:Y:S02]  /*1f300*/  SHF.R.S32.HI R9, RZ, 0x1f, R182 ;  /* 0x0000001fff097819 */ /* 0x000fe400000114b6 */
[----:B------:R-:W-:Y:S02]  /*1f310*/  SHF.R.S32.HI R13, RZ, 0x1f, R178 ;  /* 0x0000001fff0d7819 */ /* 0x000fe400000114b2 */
[----:B------:R-:W-:Y:S02]  /*1f320*/  SEL R11, R183, RZ, !P0 ;  /* 0x000000ffb70b7207 */ /* 0x000fe40004000000 */
[----:B------:R-:W-:Y:S02]  /*1f330*/  SEL R10, R2, RZ, !P0 ;  /* 0x000000ff020a7207 */ /* 0x000fe40004000000 */
[----:B-----5:R-:W-:Y:S01]  /*1f340*/  SHF.R.S32.HI R6, RZ, 0x1f, R7 ;  /* 0x0000001fff067819 */ /* 0x020fe20000011407 */
[----:B------:R-:W-:Y:S06]  /*1f350*/  @P2 BRA `(.L_x_1602) ;  /* 0x0000000000582947 */ /* 0x000fec0003800000 */
[----:B------:R-:W-:-:S05]  /*1f360*/  IMAD R2, R187, 0x80, R8 ;  /* 0x00000080bb027824 */ /* 0x000fca00078e0208 */
[----:B------:R-:W-:-:S04]  /*1f370*/  IADD3 R3, R2, -0x80, RZ ;  /* 0xffffff8002037810 */ /* 0x000fc80007ffe0ff */
[----:B------:R-:W-:-:S13]  /*1f380*/  ISETP.GE.AND P0, PT, R3, R0, PT ;  /* 0x000000000300720c */ /* 0x000fda0003f06270 */
[----:B------:R-:W-:Y:S05]  /*1f390*/  @P0 BRA `(.L_x_1602) ;  /* 0x0000000000480947 */ /* 0x000fea0003800000 */
[----:B------:R-:W-:Y:S01]  /*1f3a0*/  IADD3 R2, P0, R3, R7, RZ ;  /* 0x0000000703027210 */ /* 0x000fe20007f1e0ff */
[----:B------:R-:W-:Y:S01]  /*1f3b0*/  ULDC.64 UR4, c[0x0][0xb70] ;  /* 0x0002dc0000047ab9 */ /* 0x000fe20000000a00 */
[----:B------:R-:W-:Y:S01]  /*1f3c0*/  ULDC.64 UR6, c[0x0][0x208] ;  /* 0x0000820000067ab9 */ /* 0x000fe20000000a00 */
        /* <DEDUP_REMOVED lines=15> */
.L_x_1602:
[----:B------:R-:W-:Y:S05]  /*1f4c0*/  BSYNC B1 ;  /* 0x0000000000017941 */ /* 0x000fea0003800000 */
.L_x_1601:
[----:B------:R-:W-:Y:S01]  /*1f4d0*/  ULDC.64 UR4, c[0x0][0xaa0] ;  /* 0x0002a80000047ab9 */ /* 0x000fe20000000a00 */
[----:B------:R-:W-:Y:S01]  /*1f4e0*/  IMAD.MOV.U32 R2, RZ, RZ, R178 ;  /* 0x000000ffff027224 */ /* 0x000fe200078e00b2 */
[----:B------:R-:W-:Y:S01]  /*1f4f0*/  BSSY B1, `(.L_x_1603) ;  /* 0x000002d000017945 */ /* 0x000fe20003800000 */
[----:B--2---:R-:W-:Y:S02]  /*1f500*/  IMAD.MOV.U32 R3, RZ, RZ, R13 ;  /* 0x000000ffff037224 */ /* 0x004fe400078e000d */
[----:B------:R-:W-:Y:S02]  /*1f510*/  IMAD R4, R6, UR4, RZ ;  /* 0x0000000406047c24 */ /* 0x000fe4000f8e02ff */
[----:B------:R-:W-:-:S04]  /*1f520*/  IMAD.WIDE.U32 R2, R7, UR4, R2 ;  /* 0x0000000407027c25 */ /* 0x000fc8000f8e0002 */
[----:B------:R-:W-:Y:S01]  /*1f530*/  IMAD R7, R7, UR5, R4 ;  /* 0x0000000507077c24 */ /* 0x000fe2000f8e0204 */
[----:B------:R-:W-:Y:S01]  /*1f540*/  ULDC.64 UR4, c[0x0][0xae0] ;  /* 0x0002b80000047ab9 */ /* 0x000fe20000000a00 */
[C---:B------:R-:W-:Y:S02]  /*1f550*/  VIADD R4, R180.reuse, 0x20 ;  /* 0x00000020b4047836 */ /* 0x040fe40000000000 */
[----:B------:R-:W-:Y:S01]  /*1f560*/  IMAD R5, R9, UR4, RZ ;  /* 0x0000000409057c24 */ /* 0x000fe2000f8e02ff */
[----:B------:R-:W-:Y:S01]  /*1f570*/  IADD3 R3, R3, R7, RZ ;  /* 0x0000000703037210 */ /* 0x000fe20007ffe0ff */
[----:B------:R-:W-:Y:S02]  /*1f580*/  IMAD R7, R187, -0x80, R0 ;  /* 0xffffff80bb077824 */ /* 0x000fe400078e0200 */
[----:B------:R-:W-:Y:S02]  /*1f590*/  VIADD R0, R180, 0x40 ;  /* 0x00000040b4007836 */ /* 0x000fe40000000000 */
[----:B------:R-:W-:Y:S01]  /*1f5a0*/  IMAD R5, R182, UR5, R5 ;  /* 0x00000005b6057c24 */ /* 0x000fe2000f8e0205 */
[-C--:B------:R-:W-:Y:S01]  /*1f5b0*/  ISETP.GE.AND P2, PT, R180, R7.reuse, PT ;  /* 0x00000007b400720c */ /* 0x080fe20003f46270 */
[----:B------:R-:W-:Y:S01]  /*1f5c0*/  IMAD.WIDE.U32 R2, R182, UR4, R2 ;  /* 0x00000004b6027c25 */ /* 0x000fe2000f8e0002 */
[-C--:B------:R-:W-:Y:S01]  /*1f5d0*/  ISETP.GE.AND P3, PT, R4, R7.reuse, PT ;  /* 0x000000070400720c */ /* 0x080fe20003f66270 */
[----:B------:R-:W-:Y:S01]  /*1f5e0*/  ULDC.64 UR4, c[0x0][0xae8] ;  /* 0x0002ba0000047ab9 */ /* 0x000fe20000000a00 */
[----:B------:R-:W-:Y:S01]  /*1f5f0*/  ISETP.GE.AND P1, PT, R0, R7, PT ;  /* 0x000000070000720c */ /* 0x000fe20003f26270 */
[----:B------:R-:W-:-:S02]  /*1f600*/  VIADD R4, R180, 0x60 ;  /* 0x00000060b4047836 */ /* 0x000fc40000000000 */
[----:B------:R-:W-:Y:S02]  /*1f610*/  IMAD.IADD R3, R3, 0x1, R5 ;  /* 0x0000000103037824 */ /* 0x000fe400078e0205 */
[----:B------:R-:W-:Y:S01]  /*1f620*/  IMAD R0, R10, UR4, RZ ;  /* 0x000000040a007c24 */ /* 0x000fe2000f8e02ff */
[----:B------:R-:W-:Y:S01]  /*1f630*/  ISETP.GE.AND P0, PT, R4, R7, PT ;  /* 0x000000070400720c */ /* 0x000fe20003f06270 */
[----:B------:R-:W-:Y:S01]  /*1f640*/  IMAD.WIDE.U32 R4, R11, UR4, R2 ;  /* 0x000000040b047c25 */ /* 0x000fe2000f8e0002 */
[----:B------:R-:W-:-:S03]  /*1f650*/  SHF.R.S32.HI R7, RZ, 0x1f, R180 ;  /* 0x0000001fff077819 */ /* 0x000fc600000114b4 */
[----:B------:R-:W-:Y:S02]  /*1f660*/  IMAD R9, R11, UR5, R0 ;  /* 0x000000050b097c24 */ /* 0x000fe4000f8e0200 */
[----:B------:R-:W-:-:S03]  /*1f670*/  IMAD.MOV.U32 R6, RZ, RZ, R180 ;  /* 0x000000ffff067224 */ /* 0x000fc600078e00b4 */
[----:B------:R-:W-:Y:S01]  /*1f680*/  IADD3 R11, R5, R9, RZ ;  /* 0x00000009050b7210 */ /* 0x000fe20007ffe0ff */
[----:B------:R-:W-:Y:S01]  /*1f690*/  IMAD.WIDE R6, R187, 0x80, R6 ;  /* 0x00000080bb067825 */ /* 0x000fe200078e0206 */
        /* <DEDUP_REMOVED lines=18> */
.L_x_1604:
[----:B------:R-:W-:Y:S05]  /*1f7c0*/  BSYNC B1 ;  /* 0x0000000000017941 */ /* 0x000fea0003800000 */
.L_x_1603:
[----:B------:R-:W-:Y:S04]  /*1f7d0*/  BSSY B1, `(.L_x_1605) ;  /* 0x0000015000017945 */ /* 0x000fe80003800000 */
[----:B------:R-:W-:Y:S05]  /*1f7e0*/  @P3 BRA `(.L_x_1606) ;  /* 0x00000000004c3947 */ /* 0x000fea0003800000 */
[----:B--2---:R-:W-:Y:S01]  /*1f7f0*/  IADD3 R9, P2, R6, 0x20, RZ ;  /* 0x0000002006097810 */ /* 0x004fe20007f5e0ff */
        /* <DEDUP_REMOVED lines=8> */
[----:B------:R-:W-:Y:S01]  /*1f880*/  ISETP.GE.AND P4, PT, R8, UR6, PT ;  /* 0x0000000608007c0c */ /* 0x000fe2000bf86270 */
[----:B------:R-:W-:-:S02]  /*1f890*/  ULDC.64 UR8, c[0x0][0x208] ;  /* 0x0000820000087ab9 */ /* 0x000fc40000000a00 */
[----:B------:R-:W-:-:S04]  /*1f8a0*/  IMAD R0, R0, UR4, RZ ;  /* 0x0000000400007c24 */ /* 0x000fc8000f8e02ff */
[----:B------:R-:W-:Y:S01]  /*1f8b0*/  IMAD R9, R9, UR5, R0 ;  /* 0x0000000509097c24 */ /* 0x000fe2000f8e0200 */
[----:B------:R-:W-:Y:S02]  /*1f8c0*/  ULDC.64 UR4, c[0x0][0xa80] ;  /* 0x0002a00000047ab9 */ /* 0x000fe40000000a00 */
[----:B------:R-:W-:Y:S01]  /*1f8d0*/  LEA R8, P2, R2, UR4, 0x1 ;  /* 0x0000000402087c11 */ /* 0x000fe2000f8408ff */
[----:B------:R-:W-:-:S05]  /*1f8e0*/  IMAD.IADD R3, R3, 0x1, R9 ;  /* 0x0000000103037824 */ /* 0x000fca00078e0209 */
[----:B------:R-:W-:-:S05]  /*1f8f0*/  LEA.HI.X R9, R2, UR5, R3, 0x1, P2 ;  /* 0x0000000502097c11 */ /* 0x000fca00090f0c03 */
[----:B------:R3:W-:Y:S04]  /*1f900*/  @!P3 STG.E.128 desc[UR8][R8.64], RZ ;  /* 0x000000ff0800b986 */ /* 0x0007e8000c101d08 */
[----:B------:R3:W-:Y:S02]  /*1f910*/  @!P4 STG.E.128 desc[UR8][R8.64+0x80], RZ ;  /* 0x000080ff0800c986 */ /* 0x0007e4000c101d08 */
.L_x_1606:
[----:B------:R-:W-:Y:S05]  /*1f920*/  BSYNC B1 ;  /* 0x0000000000017941 */ /* 0x000fea0003800000 */
.L_x_1605:
[----:B------:R-:W-:Y:S04]  /*1f930*/  BSSY B1, `(.L_x_1607) ;  /* 0x0000015000017945 */ /* 0x000fe80003800000 */
[----:B------:R-:W-:Y:S05]  /*1f940*/  @P1 BRA `(.L_x_1608) ;  /* 0x00000000004c1947 */ /* 0x000fea0003800000 */
[----:B--23--:R-:W-:Y:S01]  /*1f950*/  IADD3 R9, P1, R6, 0x40, RZ ;  /* 0x0000004006097810 */ /* 0x00cfe20007f3e0ff */
        /* <DEDUP_REMOVED lines=18> */
.L_x_1608:
[----:B------:R-:W-:Y:S05]  /*1fa80*/  BSYNC B1 ;  /* 0x0000000000017941 */ /* 0x000fea0003800000 */
.L_x_1607:
[----:B------:R-:W-:Y:S05]  /*1fa90*/  @P0 BRA `(.L_x_1599) ;  /* 0x00000000004c0947 */ /* 0x000fea0003800000 */
[----:B------:R-:W-:Y:S01]  /*1faa0*/  IADD3 R5, P0, R6, 0x60, RZ ;  /* 0x0000006006057810 */ /* 0x000fe20007f1e0ff */
        /* <DEDUP_REMOVED lines=18> */
.L_x_1599:
[----:B------:R-:W-:Y:S05]  /*1fbd0*/  BSYNC B0 ;  /* 0x0000000000007941 */ /* 0x000fea0003800000 */
.L_x_1590:
[----:B------:R-:W-:Y:S02]  /*1fbe0*/  ULDC UR4, c[0x0][0xc14] ;  /* 0x0003050000047ab9 */ /* 0x000fe40000000800 */
[----:B-1----:R-:W-:-:S13]  /*1fbf0*/  ISETP.GE.AND P0, PT, R171, UR4, PT ;  /* 0x00000004ab007c0c */ /* 0x002fda000bf06270 */
[----:B------:R-:W-:Y:S05]  /*1fc00*/  @!P0 BRA `(.L_x_1609) ;  /* 0xfffffe14005c8947 */ /* 0x000fea000383ffff */
[----:B------:R-:W-:Y:S05]  /*1fc10*/  BRA `(.L_x_1311) ;  /* 0x0000006400e47947 */ /* 0x000fea0003800000 */
.L_x_1309:
[----:B------:R-:W-:-:S08]  /*1fc20*/  NOP ;  /* 0x0000000000007918 */ /* 0x000fd00000000000 */
[----:B------:R-:W0:-:S00]  /*1fc30*/  USETMAXREG.DEALLOC.CTAPOOL 0x18 ;  /* 0x00000018000079c8 */ /* 0x000e0000080e0500 */
[----:B0-----:R-:W-:-:S06]  /*1fc40*/  LOP3.LUT R0, R0, 0x3, RZ, 0xc0, !PT ;  /* 0x0000000300007812 */ /* 0x001fcc00078ec0ff */
[----:B------:R-:W0:Y:S02]  /*1fc50*/  SHFL.IDX PT, R0, R0, RZ, 0x1f ;  /* 0x00001fff00007589 */ /* 0x000e2400000e0000 */
[----:B0-----:R-:W-:-:S13]  /*1fc60*/  ISETP.NE.AND P0, PT, R0, RZ, PT ;  /* 0x000000ff0000720c */ /* 0x001fda0003f05270 */
[----:B------:R-:W-:Y:S05]  /*1fc70*/  @P0 BRA `(.L_x_1311) ;  /* 0x0000006400cc0947 */ /* 0x000fea0003800000 */
[----:B------:R-:W2:Y:S01]  /*1fc80*/  LDL.LU R6, [R1] ;  /* 0x0000000001067983 */ /* 0x000ea20000300800 */
[----:B------:R-:W-:Y:S01]  /*1fc90*/  LOP3.LUT R7, R4, 0x1f, RZ, 0xc0, !PT ;  /* 0x0000001f04077812 */ /* 0x000fe200078ec0ff */
[----:B------:R-:W-:Y:S01]  /*1fca0*/  ULDC UR5, c[0x0][0xc14] ;  /* 0x0003050000057ab9 */ /* 0x000fe20000000800 */
[----:B------:R-:W-:Y:S01]  /*1fcb0*/  CS2R R16, SRZ ;  /* 0x0000000000107805 */ /* 0x000fe2000001ff00 */
[----:B------:R-:W-:Y:S01]  /*1fcc0*/  ULDC.64 UR6, c[0x0][0x208] ;  /* 0x0000820000067ab9 */ /* 0x000fe20000000a00 */
[----:B------:R-:W-:Y:S01]  /*1fcd0*/  ISETP.NE.AND P0, PT, R7, 0x1f, PT ;  /* 0x0000001f0700780c */ /* 0x000fe20003f05270 */
[----:B------:R-:W-:Y:S01]  /*1fce0*/  ULDC UR4, c[0x0][0xc10] ;  /* 0x0003040000047ab9 */ /* 0x000fe20000000800 */
[----:B--2---:R-:W-:-:S11]  /*1fcf0*/  LOP3.LUT R6, R6, 0xffffffdf, RZ, 0xc0, !PT ;  /* 0xffffffdf06067812 */ /* 0x004fd600078ec0ff */
        /* <DEDUP_REMOVED lines=9> */
[----:B------:R-:W-:-:S09]  /*1fd90*/  LOP3.LUT R6, R6, 0xfffffffe, RZ, 0xc0, !PT ;  /* 0xfffffffe06067812 */ /* 0x000fd200078ec0ff */
        /* <DEDUP_REMOVED lines=24> */
[----:B------:R-:W-:-:S05]  /*1ff20*/  @P0 LOP3.LUT R6, R6, 0x2, RZ, 0xfc, !PT ;  /* 0x0000000206060812 */ /* 0x000fca00078efcff */
[----:B------:R-:W-:Y:S01]  /*1ff30*/  STL [R1], R6 ;  /* 0x0000000601007387 */ /* 0x000fe20000100800 */
[----:B-1----:R-:W-:-:S05]  /*1ff40*/  SEL R0, R0, RZ, P0 ;  /* 0x000000ff00007207 */ /* 0x002fca0000000000 */
[----:B------:R-:W-:-:S05]  /*1ff50*/  IMAD.IADD R0, R3, 0x1, R0 ;  /* 0x0000000103007824 */ /* 0x000fca00078e0200 */
[----:B------:R-:W1:Y:S02]  /*1ff60*/  SHFL.IDX PT, R2, R0, 0x1f, 0x1f ;  /* 0x03e01f0000027f89 */ /* 0x000e6400000e0000 */
[----:B-1----:R-:W-:-:S04]  /*1ff70*/  IMAD R4, R2, UR4, RZ ;  /* 0x0000000402047c24 */ /* 0x002fc8000f8e02ff */
[----:B------:R-:W-:Y:S01]  /*1ff80*/  IMAD.MOV.U32 R5, RZ, RZ, R4 ;  /* 0x000000ffff057224 */ /* 0x000fe200078e0004 */
[----:B0-----:R-:W-:-:S13]  /*1ff90*/  ISETP.GT.AND P0, PT, R4, UR6, PT ;  /* 0x0000000604007c0c */ /* 0x001fda000bf04270 */
[----:B------:R-:W-:Y:S05]  /*1ffa0*/  @P0 BRA `(.L_x_1610) ;  /* 0x0000000000c00947 */ /* 0x000fea0003800000 */
[----:B------:R-:W-:Y:S01]  /*1ffb0*/  IMAD.MOV.U32 R4, RZ, RZ, R5 ;  /* 0x000000ffff047224 */ /* 0x000fe200078e0005 */
[----:B------:R-:W-:Y:S01]  /*1ffc0*/  MOV R19, RZ ;  /* 0x000000ff00137202 */ /* 0x000fe20000000f00 */
[----:B------:R-:W-:Y:S01]  /*1ffd0*/  ULDC UR5, c[0x0][0xc14] ;  /* 0x0003050000057ab9 */ /* 0x000fe20000000800 */
[----:B------:R-:W-:Y:S01]  /*1ffe0*/  ULDC UR7, c[0x0][0xc14] ;  /* 0x0003050000077ab9 */ /* 0x000fe20000000800 */
[----:B------:R-:W-:-:S05]  /*1fff0*/  ULDC UR4, c[0x0][0xc10] ;  /* 0x0003040000047ab9 */ /* 0x000fca0000000800 */
.L_x_1614:
[----:B------:R-:W-:Y:S02]  /*20000*/  VIADD R0, R19, 0x1f ;  /* 0x0000001f13007836 */ /* 0x000fe40000000000 */
[----:B------:R-:W-:-:S03]  /*20010*/  IMAD.U32 R19, RZ, RZ, UR7 ;  /* 0x00000007ff137e24 */ /* 0x000fc6000f8e00ff */
[----:B------:R-:W-:-:S13]  /*20020*/  ISETP.GE.AND P0, PT, R0, UR5, PT ;  /* 0x0000000500007c0c */ /* 0x000fda000bf06270 */
[----:B------:R-:W-:Y:S05]  /*20030*/  @P0 BRA `(.L_x_1611) ;  /* 0x0000000400d00947 */ /* 0x000fea0003800000 */
[----:B------:R-:W0:Y:S01]  /*20040*/  S2R R6, SR_TID.X ;  /* 0x0000000000067919 */ /* 0x000e220000002100 */
[----:B------:R-:W-:Y:S01]  /*20050*/  IMAD.MOV.U32 R19, RZ, RZ, R0 ;  /* 0x000000ffff137224 */ /* 0x000fe200078e0000 */
[----:B------:R-:W-:Y:S01]  /*20060*/  BSSY B0, `(.L_x_1612) ;  /* 0x000000b000007945 */ /* 0x000fe20003800000 */
[----:B------:R-:W-:Y:S02]  /*20070*/  MOV R17, RZ ;  /* 0x000000ff00117202 */ /* 0x000fe40000000f00 */
        /* <DEDUP_REMOVED lines=9> */
.L_x_1613:
[----:B------:R-:W-:Y:S05]  /*20110*/  BSYNC B0 ;  /* 0x0000000000007941 */ /* 0x000fea0003800000 */
.L_x_1612:
        /* <DEDUP_REMOVED lines=18> */
[----:B0-----:R-:W-:-:S04]  /*20240*/  SEL R6, R6, RZ, P0 ;  /* 0x000000ff06067207 */ /* 0x001fc80000000000 */
[----:B------:R-:W-:-:S05]  /*20250*/  IADD3 R0, R5, R6, RZ ;  /* 0x0000000605007210 */ /* 0x000fca0007ffe0ff */
[----:B------:R-:W0:Y:S02]  /*20260*/  SHFL.IDX PT, R6, R0, 0x1f, 0x1f ;  /* 0x03e01f0000067f89 */ /* 0x000e2400000e0000 */
[----:B0-----:R-:W-:-:S04]  /*20270*/  IMAD R5, R6, UR4, RZ ;  /* 0x0000000406057c24 */ /* 0x001fc8000f8e02ff */
[----:B------:R-:W-:-:S05]  /*20280*/  IMAD.IADD R4, R5, 0x1, R4 ;  /* 0x0000000105047824 */ /* 0x000fca00078e0204 */
[----:B------:R-:W-:-:S13]  /*20290*/  ISETP.GT.AND P0, PT, R4, UR6, PT ;  /* 0x0000000604007c0c */ /* 0x000fda000bf04270 */
[----:B------:R-:W-:Y:S05]  /*202a0*/  @!P0 BRA `(.L_x_1614) ;  /* 0xfffffffc00548947 */ /* 0x000fea000383ffff */
.L_x_1610:
[----:B------:R-:W-:Y:S01]  /*202b0*/  IMAD.IADD R5, R4, 0x1, -R5 ;  /* 0x0000000104057824 */ /* 0x000fe200078e0a05 */
[----:B------:R-:W-:-:S03]  /*202c0*/  ULDC.64 UR8, c[0x0][0x208] ;  /* 0x0000820000087ab9 */ /* 0x000fc60000000a00 */
        /* <DEDUP_REMOVED lines=17> */
[----:B------:R-:W-:-:S05]  /*203e0*/  IADD3 R7, R4, -0x1, RZ ;  /* 0xffffffff04077810 */ /* 0x000fca0007ffe0ff */
[----:B------:R2:W3:Y:S02]  /*203f0*/  SHFL.IDX PT, R16, R0, R7, 0x1f ;  /* 0x00001f0700107589 */ /* 0x0004e400000e0000 */
.L_x_1615:
[----:B-12---:R-:W-:Y:S02]  /*20400*/  IMAD.MOV R0, RZ, RZ, -R3 ;  /* 0x000000ffff007224 */ /* 0x006fe400078e0a03 */
[----:B---3--:R-:W-:Y:S02]  /*20410*/  IMAD R16, R16, UR4, R5 ;  /* 0x0000000410107c24 */ /* 0x008fe4000f8e0205 */
[----:B------:R-:W-:Y:S01]  /*20420*/  IMAD R5, R0, R9, RZ ;  /* 0x0000000900057224 */ /* 0x000fe200078e02ff */
[----:B------:R-:W-:Y:S01]  /*20430*/  IABS R0, R6 ;  /* 0x0000000600007213 */ /* 0x000fe20000000000 */
[----:B------:R-:W-:-:S04]  /*20440*/  IMAD.MOV.U32 R2, RZ, RZ, RZ ;  /* 0x000000ffff027224 */ /* 0x000fc800078e00ff */
[----:B------:R-:W-:Y:S01]  /*20450*/  IMAD.HI.U32 R2, R3, R5, R2 ;  /* 0x0000000503027227 */ /* 0x000fe200078e0002 */
[----:B------:R-:W-:-:S03]  /*20460*/  IADD3 R5, -R16, UR6, RZ ;  /* 0x0000000610057c10 */ /* 0x000fc6000fffe1ff */
[----:B------:R-:W-:Y:S01]  /*20470*/  IMAD.MOV R0, RZ, RZ, -R0 ;  /* 0x000000ffff007224 */ /* 0x000fe200078e0a00 */
[----:B------:R-:W-:-:S05]  /*20480*/  IABS R3, R5 ;  /* 0x0000000500037213 */ /* 0x000fca0000000000 */
[----:B------:R-:W-:-:S04]  /*20490*/  IMAD.HI.U32 R2, R2, R3, RZ ;  /* 0x0000000302027227 */ /* 0x000fc800078e00ff */
[----:B------:R-:W-:-:S05]  /*204a0*/  IMAD R0, R2, R0, R3 ;  /* 0x0000000002007224 */ /* 0x000fca00078e0203 */
[----:B------:R-:W-:-:S13]  /*204b0*/  ISETP.GT.U32.AND P0, PT, R9, R0, PT ;  /* 0x000000000900720c */ /* 0x000fda0003f04070 */
[----:B------:R-:W-:Y:S01]  /*204c0*/  @!P0 IADD3 R0, R0, -R9, RZ ;  /* 0x8000000900008210 */ /* 0x000fe20007ffe0ff */
        /* <DEDUP_REMOVED lines=8> */
[----:B------:R-:W-:Y:S01]  /*20550*/  IMAD R0, R8, R2, RZ ;  /* 0x0000000208007224 */ /* 0x000fe200078e02ff */
[----:B------:R-:W-:-:S03]  /*20560*/  IADD3 R2, -R2, RZ, RZ ;  /* 0x000000ff02027210 */ /* 0x000fc60007ffe1ff */
[----:B------:R-:W-:Y:S02]  /*20570*/  IMAD.MOV R3, RZ, RZ, -R0 ;  /* 0x000000ffff037224 */ /* 0x000fe400078e0a00 */
[----:B------:R-:W-:Y:S02]  /*20580*/  IMAD R5, R6, R2, R5 ;  /* 0x0000000206057224 */ /* 0x000fe400078e0205 */
[----:B------:R-:W-:Y:S01]  /*20590*/  IMAD.MOV.U32 R2, RZ, RZ, RZ ;  /* 0x000000ffff027224 */ /* 0x000fe200078e00ff */
[----:B------:R-:W-:-:S04]  /*205a0*/  VIADDMNMX R8, R3, UR4, R8, PT ;  /* 0x0000000403087c46 */ /* 0x000fc8000b800108 */
[-C--:B------:R-:W-:Y:S02]  /*205b0*/  IABS R4, R8.reuse ;  /* 0x0000000800047213 */ /* 0x080fe40000000000 */
[----:B------:R-:W-:Y:S02]  /*205c0*/  IABS R6, R8 ;  /* 0x0000000800067213 */ /* 0x000fe40000000000 */
[----:B------:R-:W1:Y:S08]  /*205d0*/  I2F.RP R7, R4 ;  /* 0x0000000400077306 */ /* 0x000e700000209400 */
[----:B-1----:R-:W1:Y:S02]  /*205e0*/  MUFU.RCP R7, R7 ;  /* 0x0000000700077308 */ /* 0x002e640000001000 */
[----:B-1----:R-:W-:Y:S01]  /*205f0*/  VIADD R3, R7, 0xffffffe ;  /* 0x0ffffffe07037836 */ /* 0x002fe20000000000 */
[----:B------:R-:W-:-:S05]  /*20600*/  IABS R7, R5 ;  /* 0x0000000500077213 */ /* 0x000fca0000000000 */
[----:B------:R-:W1:Y:S02]  /*20610*/  F2I.FTZ.U32.TRUNC.NTZ R3, R3 ;  /* 0x0000000300037305 */ /* 0x000e64000021f000 */
[----:B-1----:R-:W-:-:S04]  /*20620*/  IMAD.MOV R9, RZ, RZ, -R3 ;  /* 0x000000ffff097224 */ /* 0x002fc800078e0a03 */
[----:B------:R-:W-:-:S04]  /*20630*/  IMAD R9, R9, R4, RZ ;  /* 0x0000000409097224 */ /* 0x000fc800078e02ff */
[----:B------:R-:W-:-:S04]  /*20640*/  IMAD.HI.U32 R2, R3, R9, R2 ;  /* 0x0000000903027227 */ /* 0x000fc800078e0002 */
[----:B------:R-:W-:Y:S02]  /*20650*/  IMAD.MOV R3, RZ, RZ, -R6 ;  /* 0x000000ffff037224 */ /* 0x000fe400078e0a06 */
[----:B------:R-:W-:-:S04]  /*20660*/  IMAD.HI.U32 R2, R2, R7, RZ ;  /* 0x0000000702027227 */ /* 0x000fc800078e00ff */
[----:B------:R-:W-:-:S05]  /*20670*/  IMAD R3, R2, R3, R7 ;  /* 0x0000000302037224 */ /* 0x000fca00078e0207 */
[----:B------:R-:W-:-:S13]  /*20680*/  ISETP.GT.U32.AND P0, PT, R4, R3, PT ;  /* 0x000000030400720c */ /* 0x000fda0003f04070 */
[----:B------:R-:W-:Y:S01]  /*20690*/  @!P0 IADD3 R3, R3, -R4, RZ ;  /* 0x8000000403038210 */ /* 0x000fe20007ffe0ff */
[----:B------:R-:W-:-:S03]  /*206a0*/  @!P0 VIADD R2, R2, 0x1 ;  /* 0x0000000102028836 */ /* 0x000fc60000000000 */
[----:B------:R-:W-:Y:S02]  /*206b0*/  ISETP.GE.U32.AND P0, PT, R3, R4, PT ;  /* 0x000000040300720c */ /* 0x000fe40003f06070 */
[C---:B------:R-:W-:Y:S01]  /*206c0*/  LOP3.LUT R3, R5.reuse, R8, RZ, 0x3c, !PT ;  /* 0x0000000805037212 */ /* 0x040fe200078e3cff */
[----:B------:R-:W-:-:S10]  /*206d0*/  IMAD.IADD R5, R5, 0x1, R0 ;  /* 0x0000000105057824 */ /* 0x000fd400078e0200 */
[----:B------:R-:W-:Y:S01]  /*206e0*/  @P0 VIADD R2, R2, 0x1 ;  /* 0x0000000102020836 */ /* 0x000fe20000000000 */
[----:B------:R-:W-:-:S13]  /*206f0*/  ISETP.GE.AND P0, PT, R3, RZ, PT ;  /* 0x000000ff0300720c */ /* 0x000fda0003f06270 */
[----:B------:R-:W-:Y:S01]  /*20700*/  @!P0 IMAD.MOV R2, RZ, RZ, -R2 ;  /* 0x000000ffff028224 */ /* 0x000fe200078e0a02 */
[----:B------:R-:W-:-:S13]  /*20710*/  ISETP.NE.AND P0, PT, R8, RZ, PT ;  /* 0x000000ff0800720c */ /* 0x000fda0003f05270 */
[----:B------:R-:W-:Y:S01]  /*20720*/  @!P0 LOP3.LUT R2, RZ, R8, RZ, 0x33, !PT ;  /* 0x00000008ff028212 */ /* 0x000fe200078e33ff */
[----:B------:R-:W-:-:S04]  /*20730*/  IMAD.MOV R8, RZ, RZ, -R8 ;  /* 0x000000ffff087224 */ /* 0x000fc800078e0a08 */
[----:B------:R-:W-:Y:S01]  /*20740*/  IMAD R18, R2, R8, R5 ;  /* 0x0000000802127224 */ /* 0x000fe200078e0205 */
[----:B------:R-:W-:-:S04]  /*20750*/  LOP3.LUT R2, RZ, R2, RZ, 0x33, !PT ;  /* 0x00000002ff027212 */ /* 0x000fc800078e33ff */
[----:B------:R-:W-:Y:S01]  /*20760*/  IADD3 R17, R17, R2, RZ ;  /* 0x0000000211117210 */ /* 0x000fe20007ffe0ff */
[----:B------:R-:W-:Y:S06]  /*20770*/  BRA `(.L_x_1616) ;  /* 0x00000000000c7947 */ /* 0x000fec0003800000 */
.L_x_1611:
[----:B------:R-:W-:Y:S02]  /*20780*/  IMAD.MOV.U32 R17, RZ, RZ, RZ ;  /* 0x000000ffff117224 */ /* 0x000fe400078e00ff */
[----:B------:R-:W-:Y:S02]  /*20790*/  IMAD.U32 R16, RZ, RZ, UR6 ;  /* 0x00000006ff107e24 */ /* 0x000fe4000f8e00ff */
[----:B------:R-:W-:-:S07]  /*207a0*/  IMAD.MOV.U32 R18, RZ, RZ, RZ ;  /* 0x000000ffff127224 */ /* 0x000fce00078e00ff */
.L_x_1616:
        /* <DEDUP_REMOVED lines=14> */
[----:B-1----:R-:W-:Y:S01]  /*20890*/  MOV R0, 0x1 ;  /* 0x0000000100007802 */ /* 0x002fe20000000f00 */
[----:B------:R1:W-:Y:S01]  /*208a0*/  STL [R1+0x24], RZ ;  /* 0x000024ff01007387 */ /* 0x0003e20000100800 */
[----:B------:R-:W-:Y:S01]  /*208b0*/  ULDC.64 UR38, c[0x0][0x198] ;  /* 0x0000660000267ab9 */ /* 0x000fe20000000a00 */
[----:B------:R-:W-:Y:S02]  /*208c0*/  ULDC UR36, c[0x0][0xc] ;  /* 0x0000030000247ab9 */ /* 0x000fe40000000800 */
[----:B------:R1:W-:Y:S04]  /*208d0*/  STL [R1+0x10], R0 ;  /* 0x0000100001007387 */ /* 0x0003e80000100800 */
[----:B------:R1:W-:Y:S04]  /*208e0*/  STL [R1+0x4], RZ ;  /* 0x000004ff01007387 */ /* 0x0003e80000100800 */
[----:B------:R1:W-:Y:S04]  /*208f0*/  STL [R1], RZ ;  /* 0x000000ff01007387 */ /* 0x0003e80000100800 */
[----:B------:R1:W-:Y:S02]  /*20900*/  STL [R1+0xc], R0 ;  /* 0x00000c0001007387 */ /* 0x0003e40000100800 */
.L_x_1719:
[----:B------:R-:W-:Y:S05]  /*20910*/  YIELD ;  /* 0x0000000000007946 */ /* 0x000fea0003800000 */
[----:B------:R-:W-:Y:S01]  /*20920*/  ULDC.64 UR4, c[0x0][0xa28] ;  /* 0x00028a0000047ab9 */ /* 0x000fe20000000a00 */
[----:B--2---:R-:W-:Y:S01]  /*20930*/  IMAD.MOV.U32 R9, RZ, RZ, RZ ;  /* 0x000000ffff097224 */ /* 0x004fe200078e00ff */
[----:B------:R-:W-:Y:S01]  /*20940*/  ISETP.NE.U32.AND P0, PT, RZ, UR4, PT ;  /* 0x00000004ff007c0c */ /* 0x000fe2000bf05070 */
[----:B------:R-:W-:Y:S01]  /*20950*/  ULDC.64 UR6, c[0x0][0x208] ;  /* 0x0000820000067ab9 */ /* 0x000fe20000000a00 */
[----:B-1----:R-:W-:Y:S01]  /*20960*/  IMAD.MOV.U32 R0, RZ, RZ, RZ ;  /* 0x000000ffff007224 */ /* 0x002fe200078e00ff */
[----:B------:R-:W-:Y:S01]  /*20970*/  ULDC.64 UR8, c[0x0][0xa08] ;  /* 0x0002820000087ab9 */ /* 0x000fe20000000a00 */
[----:B------:R-:W-:Y:S01]  /*20980*/  ISETP.NE.AND.EX P0, PT, RZ, UR5, PT, P0 ;  /* 0x00000005ff007c0c */ /* 0x000fe2000bf05300 */
[----:B------:R-:W-:Y:S01]  /*20990*/  ULDC.64 UR4, c[0x0][0xa00] ;  /* 0x0002800000047ab9 */ /* 0x000fe20000000a00 */
[----:B------:R-:W-:-:S11]  /*209a0*/  ULDC.64 UR10, c[0x0][0xa10] ;  /* 0x00028400000a7ab9 */ /* 0x000fd60000000a00 */
[----:B---3--:R-:W1:Y:S01]  /*209b0*/  @P0 LDC.64 R2, c[0x0][0xa28] ;  /* 0x00028a00ff020b82 */ /* 0x008e620000000a00 */
        /* <DEDUP_REMOVED lines=11> */
[----:B------:R-:W1:Y:S01]  /*20a70*/  @P0 LDC.64 R4, c[0x0][0xa18] ;  /* 0x00028600ff040b82 */ /* 0x000e620000000a00 */
[----:B------:R-:W-:-:S04]  /*20a80*/  ISETP.NE.U32.AND P1, PT, RZ, UR8, PT ;  /* 0x00000008ff007c0c */ /* 0x000fc8000bf25070 */
[----:B------:R-:W-:Y:S02]  /*20a90*/  ISETP.NE.AND.EX P3, PT, RZ, UR9, PT, P1 ;  /* 0x00000009ff007c0c */ /* 0x000fe4000bf65310 */
[----:B------:R-:W-:-:S04]  /*20aa0*/  ISETP.NE.U32.AND P1, PT, RZ, UR10, PT ;  /* 0x0000000aff007c0c */ /* 0x000fc8000bf25070 */
[----:B------:R-:W-:Y:S01]  /*20ab0*/  ISETP.NE.AND.EX P1, PT, RZ, UR11, PT, P1 ;  /* 0x0000000bff007c0c */ /* 0x000fe2000bf25310 */
[----:B-1----:R-:W-:Y:S01]  /*20ac0*/  @P0 IMAD.WIDE R4, R19, 0x4, R4 ;  /* 0x0000000413040825 */ /* 0x002fe200078e0204 */
[----:B--2---:R1:W-:Y:S03]  /*20ad0*/  STL [R1+0x28], R0 ;  /* 0x0000280001007387 */ /* 0x0043e60000100800 */
[----:B-1----:R-:W-:Y:S01]  /*20ae0*/  IMAD.U32 R0, RZ, RZ, UR4 ;  /* 0x00000004ff007e24 */ /* 0x002fe2000f8e00ff */
[----:B------:R-:W-:Y:S02]  /*20af0*/  ULDC.64 UR4, c[0x0][0x3f8] ;  /* 0x0000fe0000047ab9 */ /* 0x000fe40000000a00 */
[----:B------:R-:W-:-:S03]  /*20b00*/  UISETP.NE.U32.AND UP0, UPT, UR4, URZ, UPT ;  /* 0x0000003f0400728c */ /* 0x000fc6000bf05070 */
[----:B------:R-:W-:Y:S01]  /*20b10*/  ULDC UR4, c[0x0][0x404] ;  /* 0x0001010000047ab9 */ /* 0x000fe20000000800 */
[----:B------:R-:W-:Y:S01]  /*20b20*/  UISETP.NE.AND.EX UP0, UPT, UR5, URZ, UPT, UP0 ;  /* 0x0000003f0500728c */ /* 0x000fe2000bf05300 */
[----:B------:R1:W5:Y:S01]  /*20b30*/  @P0 LDG.E R0, desc[UR6][R4.64] ;  /* 0x0000000604000981 */ /* 0x000362000c1e1900 */
[----:B------:R-:W-:Y:S01]  /*20b40*/  ULDC UR6, c[0x0][0x338] ;  /* 0x0000ce0000067ab9 */ /* 0x000fe20000000800 */
[----:B------:R-:W-:Y:S01]  /*20b50*/  ULDC UR5, c[0x0][0x2e0] ;  /* 0x0000b80000057ab9 */ /* 0x000fe20000000800 */
[----:B------:R-:W-:Y:S01]  /*20b60*/  USEL UR4, UR4, 0x1, UP0 ;  /* 0x0000000104047887 */ /* 0x000fe20008000000 */
[----:B------:R-:W-:-:S03]  /*20b70*/  IMAD.U32 R10, RZ, RZ, UR6 ;  /* 0x00000006ff0a7e24 */ /* 0x000fc6000f8e00ff */
[----:B------:R-:W-:-:S06]  /*20b80*/  UIMAD UR4, UR4, UR5, URZ ;  /* 0x00000005040472a4 */ /* 0x000fcc000f8e023f */
[----:B-1----:R-:W-:Y:S01]  /*20b90*/  MOV R4, UR4 ;  /* 0x0000000400047c02 */ /* 0x002fe20008000f00 */
[----:B------:R-:W-:Y:S06]  /*20ba0*/  @P0 BRA `(.L_x_1618) ;  /* 0x0000000000140947 */ /* 0x000fec0003800000 */
[----:B------:R-:W-:Y:S05]  /*20bb0*/  @!P2 BRA `(.L_x_1618) ;  /* 0x000000000010a947 */ /* 0x000fea0003800000 */
[----:B------:R-:W-:Y:S02]  /*20bc0*/  ULDC.64 UR4, c[0x0][0x208] ;  /* 0x0000820000047ab9 */ /* 0x000fe40000000a00 */
[----:B------:R-:W2:Y:S04]  /*20bd0*/  LDG.E R5, desc[UR4][R2.64] ;  /* 0x0000000402057981 */ /* 0x000ea8000c1e1900 */
[----:B-----5:R-:W2:Y:S02]  /*20be0*/  LDG.E R0, desc[UR4][R2.64+0x4] ;  /* 0x0000040402007981 */ /* 0x020ea4000c1e1900 */
[----:B--2---:R-:W-:-:S07]  /*20bf0*/  IMAD.IADD R0, R0, 0x1, -R5 ;  /* 0x0000000100007824 */ /* 0x004fce00078e0a05 */
.L_x_1618:
[----:B------:R-:W1:Y:S01]  /*20c00*/  LDC.64 R6, c[0x0][0xa08] ;  /* 0x00028200ff067b82 */ /* 0x000e620000000a00 */
[----:B------:R-:W-:Y:S01]  /*20c10*/  IMAD.MOV.U32 R8, RZ, RZ, RZ ;  /* 0x000000ffff087224 */ /* 0x000fe200078e00ff */
[----:B------:R-:W-:-:S06]  /*20c20*/  ULDC.64 UR4, c[0x0][0x208] ;  /* 0x0000820000047ab9 */ /* 0x000fcc0000000a00 */
[----:B------:R-:W2:Y:S01]  /*20c30*/  LDC.64 R2, c[0x0][0xa10] ;  /* 0x00028400ff027b82 */ /* 0x000ea20000000a00 */
[----:B-1----:R-:W-:-:S05]  /*20c40*/  IMAD.WIDE R6, R19, 0x4, R6 ;  /* 0x0000000413067825 */ /* 0x002fca00078e0206 */
[----:B------:R-:W3:Y:S01]  /*20c50*/  @P3 LDG.E R8, desc[UR4][R6.64] ;  /* 0x0000000406083981 */ /* 0x000ee2000c1e1900 */
[----:B------:R-:W-:Y:S02]  /*20c60*/  IMAD.MOV.U32 R5, RZ, RZ, RZ ;  /* 0x000000ffff057224 */ /* 0x000fe400078e00ff */
[----:B--2---:R-:W-:-:S05]  /*20c70*/  IMAD.WIDE R2, R19, 0x4, R2 ;  /* 0x0000000413027825 */ /* 0x004fca00078e0202 */
[----:B------:R1:W5:Y:S01]  /*20c80*/  @P1 LDG.E R5, desc[UR4][R2.64] ;  /* 0x0000000402051981 */ /* 0x000362000c1e1900 */
[----:B------:R-:W-:Y:S02]  /*20c90*/  ULDC.64 UR4, c[0x0][0xa20] ;  /* 0x0002880000047ab9 */ /* 0x000fe40000000a00 */
[----:B------:R-:W-:-:S04]  /*20ca0*/  ISETP.NE.U32.AND P0, PT, RZ, UR4, PT ;  /* 0x00000004ff007c0c */ /* 0x000fc8000bf05070 */
[----:B------:R-:W-:Y:S01]  /*20cb0*/  ISETP.NE.AND.EX P0, PT, RZ, UR5, PT, P0 ;  /* 0x00000005ff007c0c */ /* 0x000fe2000bf05300 */
[----:B---3-5:R-:W-:-:S05]  /*20cc0*/  IMAD.IADD R8, R8, 0x1, R9 ;  /* 0x0000000108087824 */ /* 0x028fca00078e0209 */
[----:B------:R1:W-:Y:S07]  /*20cd0*/  STL [R1+0x8], R8 ;  /* 0x0000080801007387 */ /* 0x0003ee0000100800 */
[----:B------:R-:W-:Y:S05]  /*20ce0*/  @!P0 BRA `(.L_x_1619) ;  /* 0x0000000000148947 */ /* 0x000fea0003800000 */
[----:B------:R-:W2:Y:S01]  /*20cf0*/  LDC.64 R6, c[0x0][0xa20] ;  /* 0x00028800ff067b82 */ /* 0x000ea20000000a00 */
[----:B------:R-:W-:Y:S01]  /*20d00*/  ULDC.64 UR4, c[0x0][0x208] ;  /* 0x0000820000047ab9 */ /* 0x000fe20000000a00 */
[----:B--2---:R-:W-:-:S05]  /*20d10*/  IMAD.WIDE R6, R19, 0x4, R6 ;  /* 0x0000000413067825 */ /* 0x004fca00078e0206 */
[----:B------:R2:W5:Y:S01]  /*20d20*/  LDG.E R4, desc[UR4][R6.64] ;  /* 0x0000000406047981 */ /* 0x000562000c1e1900 */
[----:B------:R-:W-:Y:S05]  /*20d30*/  BRA `(.L_x_1620) ;  /* 0x0000000000147947 */ /* 0x000fea0003800000 */
.L_x_1619:
[----:B------:R-:W-:Y:S05]  /*20d40*/  @!P3 BRA `(.L_x_1620) ;  /* 0x000000000010b947 */ /* 0x000fea0003800000 */
[----:B------:R-:W-:Y:S02]  /*20d50*/  ULDC.64 UR4, c[0x0][0x208] ;  /* 0x0000820000047ab9 */ /* 0x000fe40000000a00 */
[----:B------:R-:W2:Y:S04]  /*20d60*/  LDG.E R4, desc[UR4][R6.64] ;  /* 0x0000000406047981 */ /* 0x000ea8000c1e1900 */
[----:B------:R-:W2:Y:S02]  /*20d70*/  LDG.E R6, desc[UR4][R6.64+0x4] ;  /* 0x0000040406067981 */ /* 0x000ea4000c1e1900 */
[----:B--2---:R-:W-:-:S07]  /*20d80*/  IADD3 R4, -R4, R6, RZ ;  /* 0x0000000604047210 */ /* 0x004fce0007ffe1ff */
.L_x_1620:
[----:B------:R-:W-:Y:S02]  /*20d90*/  ULDC.64 UR4, c[0x0][0x208] ;  /* 0x0000820000047ab9 */ /* 0x000fe40000000a00 */
[----:B--2---:R-:W2:Y:S04]  /*20da0*/  @P1 LDG.E R6, desc[UR4][R2.64] ;  /* 0x0000000402061981 */ /* 0x004ea8000c1e1900 */
[----:B------:R1:W2:Y:S01]  /*20db0*/  @P1 LDG.E R7, desc[UR4][R2.64+0x4] ;  /* 0x0000040402071981 */ /* 0x0002a2000c1e1900 */
[----:B-----5:R-:W-:Y:S01]  /*20dc0*/  IMAD.IADD R9, R4, 0x1, -R9 ;  /* 0x0000000104097824 */ /* 0x020fe200078e0a09 */
[----:B-1----:R-:W1:Y:S02]  /*20dd0*/  LDC.64 R2, c[0x0][0x9e0] ;  /* 0x00027800ff027b82 */ /* 0x002e640000000a00 */
[----:B-1----:R-:W-:Y:S01]  /*20de0*/  ISETP.GE.AND P2, PT, R3, 0x1, PT ;  /* 0x000000010300780c */ /* 0x002fe20003f46270 */
[----:B--2---:R-:W-:-:S04]  /*20df0*/  @P1 IMAD.IADD R10, R7, 0x1, -R6 ;  /* 0x00000001070a1824 */ /* 0x004fc800078e0a06 */
[----:B------:R-:W-:-:S04]  /*20e00*/  IMAD.IADD R8, R9, 0x1, R10 ;  /* 0x0000000109087824 */ /* 0x000fc800078e020a */
[----:B------:R-:W-:-:S04]  /*20e10*/  VIADD R4, R8, 0x5f ;  /* 0x0000005f08047836 */ /* 0x000fc80000000000 */
[----:B------:R-:W-:-:S05]  /*20e20*/  IMAD.HI R4, R4, 0x2aaaaaab, RZ ;  /* 0x2aaaaaab04047827 */ /* 0x000fca00078e02ff */
[----:B------:R-:W-:-:S04]  /*20e30*/  SHF.R.U32.HI R7, RZ, 0x1f, R4 ;  /* 0x0000001fff077819 */ /* 0x000fc80000011604 */
[----:B------:R-:W-:Y:S02]  /*20e40*/  LEA.HI.SX32 R20, R4, R7, 0x1c ;  /* 0x0000000704147211 */ /* 0x000fe400078fe2ff */
[----:B------:R-:W-:-:S04]  /*20e50*/  LEA R4, R17, 0x80, 0x7 ;  /* 0x0000008011047811 */ /* 0x000fc800078e38ff */
[----:B------:R-:W-:-:S04]  /*20e60*/  IADD3 R4, R8, R4, -R0 ;  /* 0x0000000408047210 */ /* 0x000fc80007ffe800 */
[----:B------:R-:W-:Y:S01]  /*20e70*/  IADD3 R2, R4, R2, RZ ;  /* 0x0000000204027210 */ /* 0x000fe20007ffe0ff */
[----:B------:R-:W-:Y:S06]  /*20e80*/  @!P2 BRA `(.L_x_1621) ;  /* 0x000000000048a947 */ /* 0x000fec0003800000 */
[C---:B------:R-:W-:Y:S01]  /*20e90*/  ISETP.GT.AND P0, PT, R4.reuse, RZ, PT ;  /* 0x000000ff0400720c */ /* 0x040fe20003f04270 */
[----:B------:R-:W-:Y:S01]  /*20ea0*/  BSSY B0, `(.L_x_1622) ;  /* 0x000000e000007945 */ /* 0x000fe20003800000 */
[----:B0-----:R-:W-:-:S11]  /*20eb0*/  VIADD R11, R4, 0xffffffff ;  /* 0xffffffff040b7836 */ /* 0x001fd60000000000 */
        /* <DEDUP_REMOVED lines=8> */
.L_x_1623:
[----:B------:R-:W-:-:S13]  /*20f40*/  ISETP.NE.AND P0, PT, R3, 0x1, PT ;  /* 0x000000010300780c */ /* 0x000fda0003f05270 */
[----:B------:R-:W0:Y:S02]  /*20f50*/  @P0 LDC.64 R6, c[0x0][0x9e8] ;  /* 0x00027a00ff060b82 */ /* 0x000e240000000a00 */
[----:B0-----:R-:W-:-:S05]  /*20f60*/  @P0 IMAD.HI.U32 R6, R11, R6, RZ ;  /* 0x000000060b060227 */ /* 0x001fca00078e00ff */
[----:B------:R-:W-:-:S07]  /*20f70*/  @P0 SHF.R.U32.HI R11, RZ, R7, R6 ;  /* 0x00000007ff0b0219 */ /* 0x000fce0000011606 */
.L_x_1624:
[----:B------:R-:W-:Y:S05]  /*20f80*/  BSYNC B0 ;  /* 0x0000000000007941 */ /* 0x000fea0003800000 */
.L_x_1622:
[----:B------:R-:W-:-:S05]  /*20f90*/  IMAD R11, R11, R3, R3 ;  /* 0x000000030b0b7224 */ /* 0x000fca00078e0203 */
[----:B------:R-:W-:-:S07]  /*20fa0*/  VIMNMX R2, R2, R11, PT ;  /* 0x0000000b02027248 */ /* 0x000fce0003fe0100 */
.L_x_1621:
[----:B------:R-:W-:Y:S01]  /*20fb0*/  IMAD R0, R17, 0x80, -R0 ;  /* 0x0000008011007824 */ /* 0x000fe200078e0a00 */
[----:B------:R-:W-:-:S03]  /*20fc0*/  ULDC UR4, c[0x0][0x9dc] ;  /* 0x0002770000047ab9 */ /* 0x000fc60000000800 */
[----:B------:R-:W-:-:S05]  /*20fd0*/  IMAD.IADD R0, R8, 0x1, R0 ;  /* 0x0000000108007824 */ /* 0x000fca00078e0200 */
[----:B------:R-:W-:Y:S01]  /*20fe0*/  IADD3 R8, R0, -UR4, RZ ;  /* 0x8000000400087c10 */ /* 0x000fe2000fffe0ff */
[----:B------:R-:W-:Y:S06]  /*20ff0*/  @!P2 BRA `(.L_x_1625) ;  /* 0x000000000048a947 */ /* 0x000fec0003800000 */
[----:B------:R-:W-:Y:S01]  /*21000*/  ISETP.GT.AND P0, PT, R0, -0x1, PT ;  /* 0xffffffff0000780c */ /* 0x000fe20003f04270 */
[----:B------:R-:W-:-:S12]  /*21010*/  BSSY B0, `(.L_x_1626) ;  /* 0x000000e000007945 */ /* 0x000fd80003800000 */
[----:B------:R-:W-:Y:S05]  /*21020*/  @P0 BRA `(.L_x_1627) ;  /* 0x00000000001c0947 */ /* 0x000fea0003800000 */
[----:B------:R-:W-:Y:S02]  /*21030*/  ISETP.NE.AND P0, PT, R3, 0x1, PT ;  /* 0x000000010300780c */ /* 0x000fe40003f05270 */
[----:B0-----:R-:W-:-:S11]  /*21040*/  LOP3.LUT R11, RZ, R0, RZ, 0x33, !PT ;  /* 0x00000000ff0b7212 */ /* 0x001fd600078e33ff */
[----:B------:R-:W0:Y:S02]  /*21050*/  @P0 LDC.64 R6, c[0x0][0x9e8] ;  /* 0x00027a00ff060b82 */ /* 0x000e240000000a00 */
[----:B0-----:R-:W-:-:S05]  /*21060*/  @P0 IMAD.HI.U32 R6, R11, R6, RZ ;  /* 0x000000060b060227 */ /* 0x001fca00078e00ff */
[----:B------:R-:W-:-:S04]  /*21070*/  @P0 SHF.R.U32.HI R11, RZ, R7, R6 ;  /* 0x00000007ff0b0219 */ /* 0x000fc80000011606 */
[----:B------:R-:W-:Y:S01]  /*21080*/  LOP3.LUT R11, RZ, R11, RZ, 0x33, !PT ;  /* 0x0000000bff0b7212 */ /* 0x000fe200078e33ff */
[----:B------:R-:W-:Y:S06]  /*21090*/  BRA `(.L_x_1628) ;  /* 0x0000000000147947 */ /* 0x000fec0003800000 */
.L_x_1627:
[----:B------:R-:W-:Y:S01]  /*210a0*/  ISETP.NE.AND P0, PT, R3, 0x1, PT ;  /* 0x000000010300780c */ /* 0x000fe20003f05270 */
[----:B0-----:R-:W-:-:S12]  /*210b0*/  IMAD.MOV.U32 R11, RZ, RZ, R0 ;  /* 0x000000ffff0b7224 */ /* 0x001fd800078e0000 */
[----:B------:R-:W0:Y:S02]  /*210c0*/  @P0 LDC.64 R6, c[0x0][0x9e8] ;  /* 0x00027a00ff060b82 */ /* 0x000e240000000a00 */
[----:B0-----:R-:W-:-:S05]  /*210d0*/  @P0 IMAD.HI.U32 R6, R0, R6, RZ ;  /* 0x0000000600060227 */ /* 0x001fca00078e00ff */
[----:B------:R-:W-:-:S07]  /*210e0*/  @P0 SHF.R.U32.HI R11, RZ, R7, R6 ;  /* 0x00000007ff0b0219 */ /* 0x000fce0000011606 */
.L_x_1628:
[----:B------:R-:W-:Y:S05]  /*210f0*/  BSYNC B0 ;  /* 0x0000000000007941 */ /* 0x000fea0003800000 */
.L_x_1626:
[----:B------:R-:W-:-:S05]  /*21100*/  IMAD R3, R11, R3, RZ ;  /* 0x000000030b037224 */ /* 0x000fca00078e02ff */
[----:B------:R-:W-:-:S07]  /*21110*/  VIMNMX R8, R8, R3, !PT ;  /* 0x0000000308087248 */ /* 0x000fce0007fe0100 */
.L_x_1625:
[----:B------:R-:W-:Y:S01]  /*21120*/  VIADD R2, R2, 0x5f ;  /* 0x0000005f02027836 */ /* 0x000fe20000000000 */
[----:B------:R-:W-:Y:S01]  /*21130*/  BSSY B0, `(.L_x_1629) ;  /* 0x00000e9000007945 */ /* 0x000fe20003800000 */
[----:B------:R-:W-:Y:S01]  /*21140*/  IMAD.HI R8, R8, 0x2aaaaaab, RZ ;  /* 0x2aaaaaab08087827 */ /* 0x000fe200078e02ff */
[----:B------:R-:W-:-:S03]  /*21150*/  PLOP3.LUT P2, PT, PT, PT, PT, 0x80, 0x0 ;  /* 0x000000000000781c */ /* 0x000fc60003f4f070 */
[----:B------:R-:W-:-:S05]  /*21160*/  IMAD.HI R2, R2, 0x2aaaaaab, RZ ;  /* 0x2aaaaaab02027827 */ /* 0x000fca00078e02ff */
[----:B------:R-:W-:-:S04]  /*21170*/  SHF.R.U32.HI R3, RZ, 0x1f, R2 ;  /* 0x0000001fff037819 */ /* 0x000fc80000011602 */
[----:B------:R-:W-:Y:S02]  /*21180*/  LEA.HI.SX32 R3, R2, R3, 0x1c ;  /* 0x0000000302037211 */ /* 0x000fe400078fe2ff */
[----:B------:R-:W-:Y:S02]  /*21190*/  SHF.R.U32.HI R2, RZ, 0x1f, R8 ;  /* 0x0000001fff027819 */ /* 0x000fe40000011608 */
[----:B------:R-:W-:Y:S02]  /*211a0*/  VIMNMX R3, R20, R3, PT ;  /* 0x0000000314037248 */ /* 0x000fe40003fe0100 */
[----:B------:R-:W-:-:S03]  /*211b0*/  LEA.HI.SX32 R2, R8, R2, 0x1c ;  /* 0x0000000208027211 */ /* 0x000fc600078fe2ff */
[----:B------:R-:W-:Y:S01]  /*211c0*/  IMAD R3, R3, 0x60, -R9 ;  /* 0x0000006003037824 */ /* 0x000fe200078e0a09 */
[----:B------:R-:W-:-:S04]  /*211d0*/  VIMNMX R2, RZ, R2, !PT ;  /* 0x00000002ff027248 */ /* 0x000fc80007fe0100 */
[----:B------:R-:W-:Y:S01]  /*211e0*/  VIMNMX R10, R3, R10, PT ;  /* 0x0000000a030a7248 */ /* 0x000fe20003fe0100 */
[----:B------:R-:W-:-:S05]  /*211f0*/  IMAD R2, R2, 0x60, -R9 ;  /* 0x0000006002027824 */ /* 0x000fca00078e0a09 */
[----:B------:R-:W-:-:S04]  /*21200*/  VIMNMX R6, RZ, R2, !PT ;  /* 0x00000002ff067248 */ /* 0x000fc80007fe0100 */
[----:B------:R-:W-:Y:S01]  /*21210*/  ISETP.GT.AND P0, PT, R10, R6, PT ;  /* 0x000000060a00720c */ /* 0x000fe20003f04270 */
[----:B------:R-:W-:-:S05]  /*21220*/  IMAD.WIDE.U32 R2, R6, -0x55555555, RZ ;  /* 0xaaaaaaab06027825 */ /* 0x000fca00078e00ff */
[----:B------:R-:W-:-:S05]  /*21230*/  SHF.R.U32.HI R2, RZ, 0x6, R3 ;  /* 0x00000006ff027819 */ /* 0x000fca0000011603 */
[----:B------:R-:W-:Y:S02]  /*21240*/  IMAD.MOV.U32 R7, RZ, RZ, R2 ;  /* 0x000000ffff077224 */ /* 0x000fe400078e0002 */
[----:B------:R-:W-:-:S04]  /*21250*/  @P0 VIADD R3, R10, 0x5f ;  /* 0x0000005f0a030836 */ /* 0x000fc80000000000 */
[----:B------:R-:W-:-:S05]  /*21260*/  @P0 IMAD.HI R3, R3, 0x2aaaaaab, RZ ;  /* 0x2aaaaaab03030827 */ /* 0x000fca00078e02ff */
[----:B------:R-:W-:-:S04]  /*21270*/  @P0 SHF.R.U32.HI R6, RZ, 0x1f, R3 ;  /* 0x0000001fff060819 */ /* 0x000fc80000011603 */
[----:B------:R-:W-:-:S04]  /*21280*/  @P0 LEA.HI.SX32 R7, R3, R6, 0x1c ;  /* 0x0000000603070211 */ /* 0x000fc800078fe2ff */
[----:B------:R-:W-:-:S13]  /*21290*/  ISETP.GT.AND P0, PT, R7, R2, PT ;  /* 0x000000020700720c */ /* 0x000fda0003f04270 */
[----:B------:R-:W-:Y:S05]  /*212a0*/  @!P0 BRA `(.L_x_1630) ;  /* 0x0000000c00448947 */ /* 0x000fea0003800000 */
[----:B------:R-:W1:Y:S01]  /*212b0*/  LDC R3, c[0x0][0x428] ;  /* 0x00010a00ff037b82 */ /* 0x000e620000000800 */
[----:B------:R-:W-:Y:S01]  /*212c0*/  UMOV UR4, 0xffffffff ;  /* 0xffffffff00047882 */ /* 0x000fe20000000000 */
[----:B-1----:R-:W-:Y:S02]  /*212d0*/  ISETP.NE.AND P0, PT, R3, 0x1, PT ;  /* 0x000000010300780c */ /* 0x002fe40003f05270 */
[----:B------:R-:W-:-:S11]  /*212e0*/  MOV R3, R18 ;  /* 0x0000001200037202 */ /* 0x000fd60000000f00 */
[----:B------:R-:W1:Y:S08]  /*212f0*/  @P0 LDC R8, c[0x0][0x42c] ;  /* 0x00010b00ff080b82 */ /* 0x000e700000000800 */
[----:B------:R-:W2:Y:S01]  /*21300*/  @P0 LDC R6, c[0x0][0x430] ;  /* 0x00010c00ff060b82 */ /* 0x000ea20000000800 */
[----:B-1----:R-:W-:-:S05]  /*21310*/  @P0 IMAD.HI.U32 R8, R18, R8, RZ ;  /* 0x0000000812080227 */ /* 0x002fca00078e00ff */
[----:B--2---:R-:W-:Y:S02]  /*21320*/  @P0 SHF.R.U32.HI R3, RZ, R6, R8 ;  /* 0x00000006ff030219 */ /* 0x004fe40000011608 */
[----:B------:R-:W-:Y:S01]  /*21330*/  SEL R6, R19, RZ, !P1 ;  /* 0x000000ff13067207 */ /* 0x000fe20004800000 */
[----:B------:R-:W-:Y:S06]  /*21340*/  BRA.DIV UR4, `(.L_x_1631) ;  /* 0x0000005e04b87947 */ /* 0x000fec000b800000 */
.L_x_1786:
[----:B------:R-:W-:-:S03]  /*21350*/  UMOV UR4, 0xffffffff ;  /* 0xffffffff00047882 */ /* 0x000fc60000000000 */
[----:B------:R-:W-:Y:S05]  /*21360*/  BRA.DIV UR4, `(.L_x_1632) ;  /* 0x0000005e04e47947 */ /* 0x000fea000b800000 */
[----:B------:R-:W-:-:S13]  /*21370*/  ELECT P6, URZ, PT ;  /* 0x00000000003f782f */ /* 0x000fda00038c0000 */
.L_x_1789:
[----:B------:R-:W2:Y:S01]  /*21380*/  LDL R8, [R1+0x24] ;  /* 0x0000240001087983 */ /* 0x000ea20000100800 */
[----:B------:R-:W-:Y:S01]  /*21390*/  MOV R10, 0x400 ;  /* 0x00000400000a7802 */ /* 0x000fe20000000f00 */
[----:B------:R-:W-:Y:S01]  /*213a0*/  BSSY B1, `(.L_x_1633) ;  /* 0x000000a000017945 */ /* 0x000fe20003800000 */
[----:B--2---:R-:W-:-:S05]  /*213b0*/  VIADD R9, R8, 0x1 ;  /* 0x0000000108097836 */ /* 0x004fca0000000000 */
[----:B------:R-:W-:-:S04]  /*213c0*/  LEA.HI R8, R9, R9, RZ, 0x1 ;  /* 0x0000000909087211 */ /* 0x000fc800078f08ff */
[----:B------:R-:W-:-:S05]  /*213d0*/  LOP3.LUT R8, R8, 0xfffffffe, RZ, 0xc0, !PT ;  /* 0xfffffffe08087812 */ /* 0x000fca00078ec0ff */
[----:B------:R-:W-:Y:S02]  /*213e0*/  IMAD.IADD R9, R9, 0x1, -R8 ;  /* 0x0000000109097824 */ /* 0x000fe400078e0a08 */
[----:B------:R-:W1:Y:S03]  /*213f0*/  S2R R8, SR_CgaCtaId ;  /* 0x0000000000087919 */ /* 0x000e660000008800 */
[----:B------:R-:W-:Y:S02]  /*21400*/  SHF.L.U32 R9, R9, 0x1f, RZ ;  /* 0x0000001f09097819 */ /* 0x000fe400000006ff */
[----:B-1----:R-:W-:-:S04]  /*21410*/  LEA R8, R8, R10, 0x18 ;  /* 0x0000000a08087211 */ /* 0x002fc800078ec0ff */
[----:B------:R-:W1:Y:S02]  /*21420*/  SYNCS.PHASECHK.TRANS64.TRYWAIT P0, [R8+URZ+0x2a820], R9 ;  /* 0x02a82009080075a7 */ /* 0x000e64000800017f */
[----:B-1----:R-:W-:Y:S05]  /*21430*/  @!P0 BRA `(.L_x_1634) ;  /* 0x0000005c00d08947 */ /* 0x002fea0003800000 */
.L_x_1790:
[----:B------:R-:W-:Y:S05]  /*21440*/  BSYNC B1 ;  /* 0x0000000000017941 */ /* 0x000fea0003800000 */
.L_x_1633:
[----:B------:R-:W-:Y:S04]  /*21450*/  BSSY B1, `(.L_x_1635) ;  /* 0x000004e000017945 */ /* 0x000fe80003800000 */
[----:B------:R-:W-:Y:S05]  /*21460*/  @!P6 BRA `(.L_x_1636) ;  /* 0x000000040030e947 */ /* 0x000fea0003800000 */
[----:B0-----:R-:W1:Y:S04]  /*21470*/  LDL R11, [R1+0x4] ;  /* 0x00000400010b7983 */ /* 0x001e680000100800 */
[----:B------:R-:W2:Y:S01]  /*21480*/  LDL R10, [R1+0x10] ;  /* 0x00001000010a7983 */ /* 0x000ea20000100800 */
[----:B-1----:R-:W-:Y:S01]  /*21490*/  IMAD R9, R11, 0x8, R8 ;  /* 0x000000080b097824 */ /* 0x002fe200078e0208 */
[----:B--2---:R-:W-:-:S04]  /*214a0*/  SHF.L.U32 R11, R10, 0x1f, RZ ;  /* 0x0000001f0a0b7819 */ /* 0x004fc800000006ff */
[----:B------:R-:W0:Y:S02]  /*214b0*/  SYNCS.PHASECHK.TRANS64.TRYWAIT P0, [R9+URZ+0x2a8a0], R11 ;  /* 0x02a8a00b090075a7 */ /* 0x000e24000800017f */
[----:B0-----:R-:W-:Y:S05]  /*214c0*/  @!P0 BRA `(.L_x_1637) ;  /* 0x0000005c00c08947 */ /* 0x001fea0003800000 */
.L_x_1791:
        /* <DEDUP_REMOVED lines=11> */
.L_x_1638:
        /* <DEDUP_REMOVED lines=13> */
[----:B------:R-:W-:-:S05]  /*21650*/  IMAD R10, R7, 0x60, R5 ;  /* 0x00000060070a7824 */ /* 0x000fca00078e0205 */
        /* <DEDUP_REMOVED lines=16> */
.L_x_1792:
        /* <DEDUP_REMOVED lines=8> */
.L_x_1640:
[----:B01----:R-:W2:Y:S01]  /*217e0*/  LDL R11, [R1+0x4] ;  /* 0x00000400010b7983 */ /* 0x003ea20000100800 */
        /* <DEDUP_REMOVED lines=8> */
[----:B------:R-:W-:-:S05]  /*21870*/  UMOV UR15, 0x40 ;  /* 0x00000040000f7882 */ /* 0x000fca0000000000 */
[----:B------:R-:W-:Y:S01]  /*21880*/  UIADD3 UR9, UR9, 0x2a8b0, URZ ;  /* 0x0002a8b009097890 */ /* 0x000fe2000fffe03f */
[----:B--2---:R-:W-:-:S05]  /*21890*/  IMAD R9, R11, 0x6000, R8 ;  /* 0x000060000b097824 */ /* 0x004fca00078e0208 */
[----:B------:R-:W-:-:S13]  /*218a0*/  R2UR UR6, R9 ;  /* 0x00000000090672ca */ /* 0x000fda00000e0000 */
[----:B------:R-:W-:Y:S02]  /*218b0*/  UIADD3 UR8, UR6, 0x400, URZ ;  /* 0x0000040006087890 */ /* 0x000fe4000fffe03f */
[----:B------:R-:W-:-:S03]  /*218c0*/  UIADD3 UR14, UR6, 0x3400, URZ ;  /* 0x00003400060e7890 */ /* 0x000fc6000fffe03f */
[----:B------:R-:W-:-:S04]  /*218d0*/  UMOV UR6, 0x0 ;  /* 0x0000000000067882 */ /* 0x000fc80000000000 */
[----:B------:R0:W-:Y:S02]  /*218e0*/  UTMALDG.4D [UR8], [UR4], desc[UR6] ;  /* 0x00000608040075b4 */ /* 0x0001e40008019000 */
[----:B0-----:R-:W-:Y:S01]  /*218f0*/  UMOV UR8, UR14 ;  /* 0x0000000e00087c82 */ /* 0x001fe20008000000 */
[----:B------:R-:W-:Y:S02]  /*21900*/  UMOV UR10, UR15 ;  /* 0x0000000f000a7c82 */ /* 0x000fe40008000000 */
[----:B------:R2:W-:Y:S02]  /*21910*/  UTMALDG.4D [UR8], [UR4], desc[UR6] ;  /* 0x00000608040075b4 */ /* 0x0005e40008019000 */
[----:B--2---:R-:W-:Y:S01]  /*21920*/  NOP ;  /* 0x0000000000007918 */ /* 0x004fe20000000000 */
.L_x_1636:
[----:B------:R-:W-:Y:S05]  /*21930*/  BSYNC B1 ;  /* 0x0000000000017941 */ /* 0x000fea0003800000 */
.L_x_1635:
[----:B-1----:R-:W2:Y:S04]  /*21940*/  LDL.LU R9, [R1+0x4] ;  /* 0x0000040001097983 */ /* 0x002ea80000300800 */
[----:B0-----:R-:W3:Y:S01]  /*21950*/  LDL.LU R11, [R1+0x10] ;  /* 0x00001000010b7983 */ /* 0x001ee20000300800 */
[----:B------:R-:W-:Y:S01]  /*21960*/  VIADD R7, R7, 0xfffffffe ;  /* 0xfffffffe07077836 */ /* 0x000fe20000000000 */
[----:B------:R-:W-:Y:S01]  /*21970*/  PLOP3.LUT P2, PT, PT, PT, PT, 0x8, 0x0 ;  /* 0x000000000000781c */ /* 0x000fe20003f4e170 */
[----:B--2---:R-:W-:-:S05]  /*21980*/  VIADD R9, R9, 0x1 ;  /* 0x0000000109097836 */ /* 0x004fca0000000000 */
[----:B------:R-:W-:-:S04]  /*21990*/  ISETP.NE.AND P0, PT, R9, 0x2, PT ;  /* 0x000000020900780c */ /* 0x000fc80003f05270 */
[----:B------:R-:W-:Y:S02]  /*219a0*/  SEL R10, RZ, 0x1, P0 ;  /* 0x00000001ff0a7807 */ /* 0x000fe40000000000 */
[----:B------:R-:W-:Y:S02]  /*219b0*/  SEL R9, R9, RZ, P0 ;  /* 0x000000ff09097207 */ /* 0x000fe40000000000 */
[----:B---3--:R-:W-:Y:S02]  /*219c0*/  LOP3.LUT R11, R11, R10, RZ, 0x3c, !PT ;  /* 0x0000000a0b0b7212 */ /* 0x008fe400078e3cff */
[----:B------:R-:W-:-:S03]  /*219d0*/  ISETP.GE.AND P0, PT, R7, R2, PT ;  /* 0x000000020700720c */ /* 0x000fc60003f06270 */
[----:B------:R1:W-:Y:S04]  /*219e0*/  STL [R1+0x10], R11 ;  /* 0x0000100b01007387 */ /* 0x0003e80000100800 */
[----:B------:R1:W-:Y:S06]  /*219f0*/  STL [R1+0x4], R9 ;  /* 0x0000040901007387 */ /* 0x0003ec0000100800 */
[----:B------:R-:W-:Y:S05]  /*21a00*/  @!P0 BRA `(.L_x_1630) ;  /* 0x00000004006c8947 */ /* 0x000fea0003800000 */
.L_x_1647:
[----:B------:R-:W-:Y:S05]  /*21a10*/  YIELD ;  /* 0x0000000000007946 */ /* 0x000fea0003800000 */
[----:B------:R-:W-:Y:S04]  /*21a20*/  BSSY B1, `(.L_x_1641) ;  /* 0x000004d000017945 */ /* 0x000fe80003800000 */
[----:B--2---:R-:W-:Y:S05]  /*21a30*/  @!P6 BRA `(.L_x_1642) ;  /* 0x00000004002ce947 */ /* 0x004fea0003800000 */
[----:B-1----:R-:W2:Y:S04]  /*21a40*/  LDL R9, [R1+0x4] ;  /* 0x0000040001097983 */ /* 0x002ea80000100800 */
[----:B------:R-:W3:Y:S01]  /*21a50*/  LDL R10, [R1+0x10] ;  /* 0x00001000010a7983 */ /* 0x000ee20000100800 */
[----:B--2---:R-:W-:Y:S01]  /*21a60*/  IMAD R9, R9, 0x8, R8 ;  /* 0x0000000809097824 */ /* 0x004fe200078e0208 */
[----:B---3--:R-:W-:-:S04]  /*21a70*/  SHF.L.U32 R10, R10, 0x1f, RZ ;  /* 0x0000001f0a0a7819 */ /* 0x008fc800000006ff */
[----:B------:R-:W0:Y:S02]  /*21a80*/  SYNCS.PHASECHK.TRANS64.TRYWAIT P0, [R9+URZ+0x2a8a0], R10 ;  /* 0x02a8a00a090075a7 */ /* 0x000e24000800017f */
[----:B0-----:R-:W-:Y:S05]  /*21a90*/  @!P0 BRA `(.L_x_1643) ;  /* 0x0000005800748947 */ /* 0x001fea0003800000 */
.L_x_1793:
        /* <DEDUP_REMOVED lines=11> */
.L_x_1644:
        /* <DEDUP_REMOVED lines=14> */
[----:B------:R-:W-:-:S07]  /*21c30*/  R2UR UR11, R11 ;  /* 0x000000000b0b72ca */ /* 0x000fce00000e0000 */
        /* <DEDUP_REMOVED lines=14> */
.L_x_1794:
        /* <DEDUP_REMOVED lines=8> */
.L_x_1646:
        /* <DEDUP_REMOVED lines=21> */
.L_x_1642:
[----:B------:R-:W-:Y:S05]  /*21ef0*/  BSYNC B1 ;  /* 0x0000000000017941 */ /* 0x000fea0003800000 */
.L_x_1641:
[----:B-1----:R-:W2:Y:S04]  /*21f00*/  LDL.LU R9, [R1+0x4] ;  /* 0x0000040001097983 */ /* 0x002ea80000300800 */
[----:B------:R-:W3:Y:S01]  /*21f10*/  LDL.LU R11, [R1+0x10] ;  /* 0x00001000010b7983 */ /* 0x000ee20000300800 */
[----:B--2---:R-:W-:-:S05]  /*21f20*/  VIADD R9, R9, 0x1 ;  /* 0x0000000109097836 */ /* 0x004fca0000000000 */
[----:B------:R-:W-:-:S04]  /*21f30*/  ISETP.NE.AND P0, PT, R9, 0x2, PT ;  /* 0x000000020900780c */ /* 0x000fc80003f05270 */
[----:B------:R-:W-:Y:S02]  /*21f40*/  SEL R10, RZ, 0x1, P0 ;  /* 0x00000001ff0a7807 */ /* 0x000fe40000000000 */
[----:B------:R-:W-:Y:S02]  /*21f50*/  SEL R9, R9, RZ, P0 ;  /* 0x000000ff09097207 */ /* 0x000fe40000000000 */
[----:B---3--:R-:W-:Y:S02]  /*21f60*/  LOP3.LUT R11, R11, R10, RZ, 0x3c, !PT ;  /* 0x0000000a0b0b7212 */ /* 0x008fe400078e3cff */
[C---:B------:R-:W-:Y:S01]  /*21f70*/  ISETP.GT.AND P0, PT, R7.reuse, R2, PT ;  /* 0x000000020700720c */ /* 0x040fe20003f04270 */
[----:B------:R-:W-:Y:S02]  /*21f80*/  VIADD R7, R7, 0xffffffff ;  /* 0xffffffff07077836 */ /* 0x000fe40000000000 */
[----:B------:R2:W-:Y:S04]  /*21f90*/  STL [R1+0x10], R11 ;  /* 0x0000100b01007387 */ /* 0x0005e80000100800 */
[----:B------:R2:W-:Y:S06]  /*21fa0*/  STL [R1+0x4], R9 ;  /* 0x0000040901007387 */ /* 0x0005ec0000100800 */
[----:B------:R-:W-:Y:S05]  /*21fb0*/  @P0 BRA `(.L_x_1647) ;  /* 0xfffffff800940947 */ /* 0x000fea000383ffff */
.L_x_1630:
[----:B------:R-:W-:Y:S05]  /*21fc0*/  BSYNC B0 ;  /* 0x0000000000007941 */ /* 0x000fea0003800000 */
.L_x_1629:
[----:B------:R-:W3:Y:S01]  /*21fd0*/  LDC.64 R2, c[0x0][0x9e0] ;  /* 0x00027800ff027b82 */ /* 0x000ee20000000a00 */
[----:B------:R-:W-:Y:S07]  /*21fe0*/  @!P2 WARPSYNC.ALL ;  /* 0x000000000000a948 */ /* 0x000fee0003800000 */
[----:B------:R-:W-:Y:S01]  /*21ff0*/  @!P2 BAR.SYNC.DEFER_BLOCKING 0xc, 0x120 ;  /* 0x030480000000ab1d */ /* 0x000fe20000010000 */
[----:B---3--:R-:W-:Y:S01]  /*22000*/  ISETP.GE.AND P0, PT, R3, 0x1, PT ;  /* 0x000000010300780c */ /* 0x008fe20003f06270 */
[----:B------:R-:W-:-:S12]  /*22010*/  IMAD.IADD R2, R4, 0x1, R2 ;  /* 0x0000000104027824 */ /* 0x000fd800078e0202 */
[----:B------:R-:W-:Y:S05]  /*22020*/  @!P0 BRA `(.L_x_1648) ;  /* 0x0000000000488947 */ /* 0x000fea0003800000 */
[C---:B------:R-:W-:Y:S01]  /*22030*/  ISETP.GT.AND P1, PT, R4.reuse, RZ, PT ;  /* 0x000000ff0400720c */ /* 0x040fe20003f24270 */
[----:B------:R-:W-:Y:S01]  /*22040*/  BSSY B0, `(.L_x_1649) ;  /* 0x000000e000007945 */ /* 0x000fe20003800000 */
[----:B------:R-:W-:-:S11]  /*22050*/  IADD3 R6, R4, -0x1, RZ ;  /* 0xffffffff04067810 */ /* 0x000fd60007ffe0ff */
[----:B------:R-:W-:Y:S05]  /*22060*/  @P1 BRA `(.L_x_1650) ;  /* 0x00000000001c1947 */ /* 0x000fea0003800000 */
[----:B------:R-:W-:Y:S01]  /*22070*/  ISETP.NE.AND P1, PT, R3, 0x1, PT ;  /* 0x000000010300780c */ /* 0x000fe20003f25270 */
[----:B------:R-:W-:-:S12]  /*22080*/  IMAD.MOV R5, RZ, RZ, -R4 ;  /* 0x000000ffff057224 */ /* 0x000fd800078e0a04 */
[----:B------:R-:W3:Y:S02]  /*22090*/  @P1 LDC.64 R6, c[0x0][0x9e8] ;  /* 0x00027a00ff061b82 */ /* 0x000ee40000000a00 */
[----:B---3--:R-:W-:-:S05]  /*220a0*/  @P1 IMAD.HI.U32 R6, R5, R6, RZ ;  /* 0x0000000605061227 */ /* 0x008fca00078e00ff */
[----:B------:R-:W-:-:S04]  /*220b0*/  @P1 SHF.R.U32.HI R5, RZ, R7, R6 ;  /* 0x00000007ff051219 */ /* 0x000fc80000011606 */
[----:B------:R-:W-:Y:S01]  /*220c0*/  LOP3.LUT R6, RZ, R5, RZ, 0x33, !PT ;  /* 0x00000005ff067212 */ /* 0x000fe200078e33ff */
[----:B------:R-:W-:Y:S06]  /*220d0*/  BRA `(.L_x_1651) ;  /* 0x0000000000107947 */ /* 0x000fec0003800000 */
.L_x_1650:
[----:B------:R-:W-:-:S13]  /*220e0*/  ISETP.NE.AND P1, PT, R3, 0x1, PT ;  /* 0x000000010300780c */ /* 0x000fda0003f25270 */
[----:B------:R-:W3:Y:S02]  /*220f0*/  @P1 LDC.64 R4, c[0x0][0x9e8] ;  /* 0x00027a00ff041b82 */ /* 0x000ee40000000a00 */
[----:B---3--:R-:W-:-:S05]  /*22100*/  @P1 IMAD.HI.U32 R4, R6, R4, RZ ;  /* 0x0000000406041227 */ /* 0x008fca00078e00ff */
[----:B------:R-:W-:-:S07]  /*22110*/  @P1 SHF.R.U32.HI R6, RZ, R5, R4 ;  /* 0x00000005ff061219 */ /* 0x000fce0000011604 */
.L_x_1651:
[----:B------:R-:W-:Y:S05]  /*22120*/  BSYNC B0 ;  /* 0x0000000000007941 */ /* 0x000fea0003800000 */
.L_x_1649:
[----:B------:R-:W-:-:S05]  /*22130*/  IMAD R5, R6, R3, R3 ;  /* 0x0000000306057224 */ /* 0x000fca00078e0203 */
[----:B------:R-:W-:-:S07]  /*22140*/  VIMNMX R2, R2, R5, PT ;  /* 0x0000000502027248 */ /* 0x000fce0003fe0100 */
.L_x_1648:
[----:B------:R-:W-:Y:S01]  /*22150*/  VIADD R2, R2, 0x5f ;  /* 0x0000005f02027836 */ /* 0x000fe20000000000 */
[----:B------:R-:W-:-:S03]  /*22160*/  ULDC UR4, c[0x0][0x9dc] ;  /* 0x0002770000047ab9 */ /* 0x000fc60000000800 */
[----:B------:R-:W-:-:S05]  /*22170*/  IMAD.HI R2, R2, 0x2aaaaaab, RZ ;  /* 0x2aaaaaab02027827 */ /* 0x000fca00078e02ff */
[----:B------:R-:W-:-:S04]  /*22180*/  SHF.R.U32.HI R5, RZ, 0x1f, R2 ;  /* 0x0000001fff057819 */ /* 0x000fc80000011602 */
[----:B------:R-:W-:Y:S01]  /*22190*/  LEA.HI.SX32 R5, R2, R5, 0x1c ;  /* 0x0000000502057211 */ /* 0x000fe200078fe2ff */
[----:B------:R-:W-:-:S03]  /*221a0*/  VIADD R2, R0, -UR4 ;  /* 0x8000000400027c36 */ /* 0x000fc60008000000 */
[----:B------:R-:W-:-:S05]  /*221b0*/  VIMNMX R6, R20, R5, PT ;  /* 0x0000000514067248 */ /* 0x000fca0003fe0100 */
[----:B------:R3:W-:Y:S01]  /*221c0*/  STL [R1+0x20], R6 ;  /* 0x0000200601007387 */ /* 0x0007e20000100800 */
[----:B------:R-:W-:Y:S05]  /*221d0*/  @!P0 BRA `(.L_x_1652) ;  /* 0x0000000000448947 */ /* 0x000fea0003800000 */
[----:B------:R-:W-:Y:S01]  /*221e0*/  ISETP.GT.AND P0, PT, R0, -0x1, PT ;  /* 0xffffffff0000780c */ /* 0x000fe20003f04270 */
[----:B------:R-:W-:-:S12]  /*221f0*/  BSSY B0, `(.L_x_1653) ;  /* 0x000000d000007945 */ /* 0x000fd80003800000 */
[----:B------:R-:W-:Y:S05]  /*22200*/  @P0 BRA `(.L_x_1654) ;  /* 0x00000000001c0947 */ /* 0x000fea0003800000 */
[----:B------:R-:W-:Y:S02]  /*22210*/  ISETP.NE.AND P0, PT, R3, 0x1, PT ;  /* 0x000000010300780c */ /* 0x000fe40003f05270 */
[----:B------:R-:W-:-:S11]  /*22220*/  LOP3.LUT R7, RZ, R0, RZ, 0x33, !PT ;  /* 0x00000000ff077212 */ /* 0x000fd600078e33ff */
[----:B------:R-:W4:Y:S02]  /*22230*/  @P0 LDC.64 R4, c[0x0][0x9e8] ;  /* 0x00027a00ff040b82 */ /* 0x000f240000000a00 */
[----:B----4-:R-:W-:-:S05]  /*22240*/  @P0 IMAD.HI.U32 R4, R7, R4, RZ ;  /* 0x0000000407040227 */ /* 0x010fca00078e00ff */
[----:B------:R-:W-:-:S04]  /*22250*/  @P0 SHF.R.U32.HI R7, RZ, R5, R4 ;  /* 0x00000005ff070219 */ /* 0x000fc80000011604 */
[----:B------:R-:W-:Y:S01]  /*22260*/  LOP3.LUT R0, RZ, R7, RZ, 0x33, !PT ;  /* 0x00000007ff007212 */ /* 0x000fe200078e33ff */
[----:B------:R-:W-:Y:S06]  /*22270*/  BRA `(.L_x_1655) ;  /* 0x0000000000107947 */ /* 0x000fec0003800000 */
.L_x_1654:
[----:B------:R-:W-:-:S13]  /*22280*/  ISETP.NE.AND P0, PT, R3, 0x1, PT ;  /* 0x000000010300780c */ /* 0x000fda0003f05270 */
[----:B------:R-:W4:Y:S02]  /*22290*/  @P0 LDC.64 R4, c[0x0][0x9e8] ;  /* 0x00027a00ff040b82 */ /* 0x000f240000000a00 */
[----:B----4-:R-:W-:-:S05]  /*222a0*/  @P0 IMAD.HI.U32 R4, R0, R4, RZ ;  /* 0x0000000400040227 */ /* 0x010fca00078e00ff */
[----:B------:R-:W-:-:S07]  /*222b0*/  @P0 SHF.R.U32.HI R0, RZ, R5, R4 ;  /* 0x00000005ff000219 */ /* 0x000fce0000011604 */
.L_x_1655:
[----:B------:R-:W-:Y:S05]  /*222c0*/  BSYNC B0 ;  /* 0x0000000000007941 */ /* 0x000fea0003800000 */
.L_x_1653:
[----:B------:R-:W-:-:S05]  /*222d0*/  IMAD R3, R0, R3, RZ ;  /* 0x0000000300037224 */ /* 0x000fca00078e02ff */
[----:B------:R-:W-:-:S07]  /*222e0*/  VIMNMX R2, R2, R3, !PT ;  /* 0x0000000302027248 */ /* 0x000fce0007fe0100 */
.L_x_1652:
[----:B------:R-:W-:Y:S01]  /*222f0*/  IMAD.HI R2, R2, 0x2aaaaaab, RZ ;  /* 0x2aaaaaab02027827 */ /* 0x000fe200078e02ff */
[----:B------:R-:W-:Y:S04]  /*22300*/  BSSY B6, `(.L_x_1656) ;  /* 0x000030c000067945 */ /* 0x000fe80003800000 */
[----:B------:R-:W-:-:S04]  /*22310*/  SHF.R.U32.HI R3, RZ, 0x1f, R2 ;  /* 0x0000001fff037819 */ /* 0x000fc80000011602 */
[----:B------:R-:W-:-:S04]  /*22320*/  LEA.HI.SX32 R3, R2, R3, 0x1c ;  /* 0x0000000302037211 */ /* 0x000fc800078fe2ff */
[----:B------:R-:W-:-:S04]  /*22330*/  VIMNMX R0, RZ, R3, !PT ;  /* 0x00000003ff007248 */ /* 0x000fc80007fe0100 */
[----:B------:R-:W-:Y:S01]  /*22340*/  ISETP.GT.AND P0, PT, R6, R0, PT ;  /* 0x000000000600720c */ /* 0x000fe20003f04270 */
[----:B------:R4:W-:-:S12]  /*22350*/  STL [R1+0x1c], R0 ;  /* 0x00001c0001007387 */ /* 0x0009d80000100800 */
[----:B----4-:R-:W-:Y:S05]  /*22360*/  @P0 BRA `(.L_x_1657) ;  /* 0x0000000000480947 */ /* 0x010fea0003800000 */
[----:B------:R-:W4:Y:S02]  /*22370*/  S2R R0, SR_TID.X ;  /* 0x0000000000007919 */ /* 0x000f240000002100 */
[----:B----4-:R-:W-:-:S04]  /*22380*/  LOP3.LUT R0, R0, 0x1f, RZ, 0xc0, !PT ;  /* 0x0000001f00007812 */ /* 0x010fc800078ec0ff */
[----:B------:R-:W-:-:S13]  /*22390*/  ISETP.NE.AND P1, PT, R0, RZ, PT ;  /* 0x000000ff0000720c */ /* 0x000fda0003f25270 */
[----:B------:R-:W-:Y:S05]  /*223a0*/  @P1 BRA `(.L_x_1658) ;  /* 0x0000003000041947 */ /* 0x000fea0003800000 */
[----:B------:R-:W4:Y:S01]  /*223b0*/  S2R R7, SR_LANEID ;  /* 0x0000000000077919 */ /* 0x000f220000000000 */
[----:B------:R-:W-:Y:S01]  /*223c0*/  VOTEU.ANY UR4, UPT, PT ;  /* 0x0000000000047886 */ /* 0x000fe200038e0100 */
[----:B------:R-:W5:Y:S01]  /*223d0*/  LDC.64 R2, c[0x0][0xc38] ;  /* 0x00030e00ff027b82 */ /* 0x000f620000000a00 */
[----:B------:R-:W4:Y:S01]  /*223e0*/  FLO.U32 R0, UR4 ;  /* 0x0000000400007d00 */ /* 0x000f2200080e0000 */
[----:B------:R-:W-:-:S07]  /*223f0*/  ULDC.64 UR6, c[0x0][0x208] ;  /* 0x0000820000067ab9 */ /* 0x000fce0000000a00 */
[----:B------:R-:W5:Y:S01]  /*22400*/  POPC R5, UR4 ;  /* 0x0000000400057d09 */ /* 0x000f620008000000 */
[----:B----4-:R-:W-:-:S13]  /*22410*/  ISETP.EQ.U32.AND P0, PT, R0, R7, PT ;  /* 0x000000070000720c */ /* 0x010fda0003f02070 */
[----:B-----5:R-:W4:Y:S01]  /*22420*/  @P0 ATOMG.E.ADD.STRONG.GPU PT, R3, desc[UR6][R2.64], R5 ;  /* 0x00000005020309a8 */ /* 0x020f2200081ee1c6 */
[----:B------:R-:W5:Y:S02]  /*22430*/  S2R R4, SR_LTMASK ;  /* 0x0000000000047919 */ /* 0x000f640000003900 */
[----:B-----5:R-:W-:-:S04]  /*22440*/  LOP3.LUT R4, R4, UR4, RZ, 0xc0, !PT ;  /* 0x0000000404047c12 */ /* 0x020fc8000f8ec0ff */
[----:B------:R-:W5:Y:S01]  /*22450*/  POPC R7, R4 ;  /* 0x0000000400077309 */ /* 0x000f620000000000 */
[----:B----4-:R-:W5:Y:S02]  /*22460*/  SHFL.IDX PT, R0, R3, R0, 0x1f ;  /* 0x00001f0003007589 */ /* 0x010f6400000e0000 */
[----:B-----5:R-:W-:Y:S01]  /*22470*/  IADD3 R16, R0, UR36, R7 ;  /* 0x0000002400107c10 */ /* 0x020fe2000fffe007 */
[----:B------:R-:W-:Y:S06]  /*22480*/  BRA `(.L_x_1658) ;  /* 0x0000002c00cc7947 */ /* 0x000fec0003800000 */
.L_x_1657:
[----:B------:R-:W4:Y:S01]  /*22490*/  S2R R3, SR_CgaCtaId ;  /* 0x0000000000037919 */ /* 0x000f220000008800 */
[----:B------:R-:W-:-:S04]  /*224a0*/  MOV R0, 0x400 ;  /* 0x0000040000007802 */ /* 0x000fc80000000f00 */
[----:B----4-:R-:W-:-:S05]  /*224b0*/  LEA R2, R3, R0, 0x18 ;  /* 0x0000000003027211 */ /* 0x010fca00078ec0ff */
[----:B------:R4:W-:Y:S01]  /*224c0*/  STL [R1+0x14], R2 ;  /* 0x0000140201007387 */ /* 0x0009e20000100800 */
[----:B------:R-:W-:-:S05]  /*224d0*/  VIADD R0, R2, 0x18400 ;  /* 0x0001840002007836 */ /* 0x000fca0000000000 */
[----:B------:R-:W-:-:S13]  /*224e0*/  LOP3.LUT P0, RZ, R0, 0x3ff, RZ, 0xc0, !PT ;  /* 0x000003ff00ff7812 */ /* 0x000fda000780c0ff */
[----:B----4-:R-:W-:Y:S05]  /*224f0*/  @!P0 BRA `(.L_x_1659) ;  /* 0x0000000000408947 */ /* 0x010fea0003800000 */
[----:B------:R-:W-:Y:S01]  /*22500*/  MOV R2, 0x0 ;  /* 0x0000000000027802 */ /* 0x000fe20000000f00 */
[----:B------:R-:W-:Y:S01]  /*22510*/  ULDC.64 UR6, c[0x4][0xb8] ;  /* 0x01002e0000067ab9 */ /* 0x000fe20000000a00 */
[----:B------:R-:W-:Y:S01]  /*22520*/  ULDC.64 UR8, c[0x4][0xc0] ;  /* 0x0100300000087ab9 */ /* 0x000fe20000000a00 */
[----:B------:R-:W-:Y:S01]  /*22530*/  ULDC.64 UR4, c[0x4][0x38] ;  /* 0x01000e0000047ab9 */ /* 0x000fe20000000a00 */
[----:B------:R-:W-:Y:S01]  /*22540*/  MOV R4, UR6 ;  /* 0x0000000600047c02 */ /* 0x000fe20008000f00 */
[----:B------:R-:W-:Y:S01]  /*22550*/  IMAD.U32 R5, RZ, RZ, UR7 ;  /* 0x00000007ff057e24 */ /* 0x000fe2000f8e00ff */
[----:B------:R-:W4:Y:S01]  /*22560*/  LDC.64 R2, c[0x4][R2] ;  /* 0x0100000002027b82 */ /* 0x000f220000000a00 */
[----:B---3--:R-:W-:Y:S01]  /*22570*/  IMAD.U32 R6, RZ, RZ, UR8 ;  /* 0x00000008ff067e24 */ /* 0x008fe2000f8e00ff */
[----:B012---:R-:W-:Y:S01]  /*22580*/  MOV R11, UR5 ;  /* 0x00000005000b7c02 */ /* 0x007fe20008000f00 */
[----:B------:R-:W-:Y:S02]  /*22590*/  IMAD.U32 R7, RZ, RZ, UR9 ;  /* 0x00000009ff077e24 */ /* 0x000fe4000f8e00ff */
[----:B------:R-:W-:-:S02]  /*225a0*/  IMAD.U32 R10, RZ, RZ, UR4 ;  /* 0x00000004ff0a7e24 */ /* 0x000fc4000f8e00ff */
[----:B------:R-:W-:Y:S02]  /*225b0*/  IMAD.MOV.U32 R8, RZ, RZ, 0x70 ;  /* 0x00000070ff087424 */ /* 0x000fe400078e00ff */
[----:B------:R-:W-:Y:S02]  /*225c0*/  IMAD.MOV.U32 R12, RZ, RZ, 0x1 ;  /* 0x00000001ff0c7424 */ /* 0x000fe400078e00ff */
[----:B------:R-:W-:-:S07]  /*225d0*/  IMAD.MOV.U32 R13, RZ, RZ, RZ ;  /* 0x000000ffff0d7224 */ /* 0x000fce00078e00ff */
[----:B------:R-:W-:-:S07]  /*225e0*/  LEPC R20, `(.L_x_1659) ;  /* 0x000000001014794e */ /* 0x000fce0000000000 */
[----:B----4-:R-:W-:Y:S05]  /*225f0*/  CALL.ABS.NOINC R2 ;  /* 0x0000000002007343 */ /* 0x010fea0003c00000 */
.L_x_1659:
[----:B------:R-:W4:Y:S02]  /*22600*/  LDL R2, [R1+0x14] ;  /* 0x0000140001027983 */ /* 0x000f240000100800 */
[----:B----4-:R-:W-:-:S05]  /*22610*/  VIADD R0, R2, 0x400 ;  /* 0x0000040002007836 */ /* 0x010fca0000000000 */
[----:B------:R-:W-:-:S13]  /*22620*/  LOP3.LUT P0, RZ, R0, 0x3ff, RZ, 0xc0, !PT ;  /* 0x000003ff00ff7812 */ /* 0x000fda000780c0ff */
[----:B------:R-:W-:Y:S05]  /*22630*/  @!P0 BRA `(.L_x_1660) ;  /* 0x0000000000808947 */ /* 0x000fea0003800000 */
[----:B------:R-:W-:Y:S01]  /*22640*/  MOV R0, 0x0 ;  /* 0x0000000000007802 */ /* 0x000fe20000000f00 */
[----:B------:R-:W-:Y:S01]  /*22650*/  ULDC.64 UR6, c[0x4][0xb8] ;  /* 0x01002e0000067ab9 */ /* 0x000fe20000000a00 */
[----:B------:R-:W-:Y:S01]  /*22660*/  ULDC.64 UR8, c[0x4][0xc0] ;  /* 0x0100300000087ab9 */ /* 0x000fe20000000a00 */
[----:B------:R-:W-:Y:S01]  /*22670*/  ULDC.64 UR4, c[0x4][0x40] ;  /* 0x0100100000047ab9 */ /* 0x000fe20000000a00 */
[----:B------:R4:W4:Y:S01]  /*22680*/  LDC.64 R2, c[0x4][R0] ;  /* 0x0100000000027b82 */ /* 0x0009220000000a00 */
[----:B------:R-:W-:Y:S01]  /*22690*/  MOV R4, UR6 ;  /* 0x0000000600047c02 */ /* 0x000fe20008000f00 */
[----:B------:R-:W-:Y:S01]  /*226a0*/  IMAD.U32 R5, RZ, RZ, UR7 ;  /* 0x00000007ff057e24 */ /* 0x000fe2000f8e00ff */
[----:B012---:R-:W-:Y:S01]  /*226b0*/  MOV R11, UR5 ;  /* 0x00000005000b7c02 */ /* 0x007fe20008000f00 */
[----:B---3--:R-:W-:Y:S02]  /*226c0*/  IMAD.U32 R6, RZ, RZ, UR8 ;  /* 0x00000008ff067e24 */ /* 0x008fe4000f8e00ff */
[----:B------:R-:W-:-:S02]  /*226d0*/  IMAD.U32 R7, RZ, RZ, UR9 ;  /* 0x00000009ff077e24 */ /* 0x000fc4000f8e00ff */
[----:B------:R-:W-:Y:S02]  /*226e0*/  IMAD.U32 R10, RZ, RZ, UR4 ;  /* 0x00000004ff0a7e24 */ /* 0x000fe4000f8e00ff */
[----:B------:R-:W-:Y:S02]  /*226f0*/  IMAD.MOV.U32 R8, RZ, RZ, 0x70 ;  /* 0x00000070ff087424 */ /* 0x000fe400078e00ff */
[----:B------:R-:W-:Y:S02]  /*22700*/  IMAD.MOV.U32 R12, RZ, RZ, 0x1 ;  /* 0x00000001ff0c7424 */ /* 0x000fe400078e00ff */
[----:B------:R-:W-:-:S07]  /*22710*/  IMAD.MOV.U32 R13, RZ, RZ, RZ ;  /* 0x000000ffff0d7224 */ /* 0x000fce00078e00ff */
[----:B------:R-:W-:-:S07]  /*22720*/  LEPC R20, `(.L_x_1661) ;  /* 0x000000001014794e */ /* 0x000fce0000000000 */
[----:B----4-:R-:W-:Y:S05]  /*22730*/  CALL.ABS.NOINC R2 ;  /* 0x0000000002007343 */ /* 0x010fea0003c00000 */
.L_x_1661:
[----:B------:R-:W-:Y:S01]  /*22740*/  MOV R2, 0x0 ;  /* 0x0000000000027802 */ /* 0x000fe20000000f00 */
[----:B------:R-:W-:Y:S01]  /*22750*/  ULDC.64 UR4, c[0x4][0xb8] ;  /* 0x01002e0000047ab9 */ /* 0x000fe20000000a00 */
[----:B------:R-:W-:Y:S01]  /*22760*/  ULDC.64 UR6, c[0x4][0xc0] ;  /* 0x0100300000067ab9 */ /* 0x000fe20000000a00 */
[----:B------:R-:W-:Y:S01]  /*22770*/  ULDC.64 UR8, c[0x4][0x48] ;  /* 0x0100120000087ab9 */ /* 0x000fe20000000a00 */
[----:B------:R-:W-:Y:S01]  /*22780*/  IMAD.U32 R4, RZ, RZ, UR4 ;  /* 0x00000004ff047e24 */ /* 0x000fe2000f8e00ff */
[----:B------:R-:W-:Y:S01]  /*22790*/  MOV R5, UR5 ;  /* 0x0000000500057c02 */ /* 0x000fe20008000f00 */
[----:B------:R-:W0:Y:S01]  /*227a0*/  LDC.64 R2, c[0x4][R2] ;  /* 0x0100000002027b82 */ /* 0x000e220000000a00 */
[----:B------:R-:W-:Y:S01]  /*227b0*/  IMAD.U32 R6, RZ, RZ, UR6 ;  /* 0x00000006ff067e24 */ /* 0x000fe2000f8e00ff */
[----:B------:R-:W-:Y:S01]  /*227c0*/  MOV R8, 0x70 ;  /* 0x0000007000087802 */ /* 0x000fe20000000f00 */
[----:B------:R-:W-:Y:S02]  /*227d0*/  IMAD.U32 R7, RZ, RZ, UR7 ;  /* 0x00000007ff077e24 */ /* 0x000fe4000f8e00ff */
[----:B------:R-:W-:-:S02]  /*227e0*/  IMAD.U32 R10, RZ, RZ, UR8 ;  /* 0x00000008ff0a7e24 */ /* 0x000fc4000f8e00ff */
[----:B------:R-:W-:Y:S02]  /*227f0*/  IMAD.U32 R11, RZ, RZ, UR9 ;  /* 0x00000009ff0b7e24 */ /* 0x000fe4000f8e00ff */
[----:B------:R-:W-:Y:S02]  /*22800*/  IMAD.MOV.U32 R12, RZ, RZ, 0x1 ;  /* 0x00000001ff0c7424 */ /* 0x000fe400078e00ff */
[----:B------:R-:W-:-:S07]  /*22810*/  IMAD.MOV.U32 R13, RZ, RZ, RZ ;  /* 0x000000ffff0d7224 */ /* 0x000fce00078e00ff */
[----:B------:R-:W-:-:S07]  /*22820*/  LEPC R20, `(.L_x_1660) ;  /* 0x000000001014794e */ /* 0x000fce0000000000 */
[----:B0-----:R-:W-:Y:S05]  /*22830*/  CALL.ABS.NOINC R2 ;  /* 0x0000000002007343 */ /* 0x001fea0003c00000 */
.L_x_1660:
[----:B------:R-:W4:Y:S01]  /*22840*/  LDL.LU R4, [R1+0x28] ;  /* 0x0000280001047983 */ /* 0x000f220000300800 */
[----:B------:R-:W0:Y:S01]  /*22850*/  LDC R0, c[0x0][0x428] ;  /* 0x00010a00ff007b82 */ /* 0x000e220000000800 */
[----:B------:R-:W-:Y:S01]  /*22860*/  ULDC.64 UR4, c[0x0][0x9f8] ;  /* 0x00027e0000047ab9 */ /* 0x000fe20000000a00 */
[----:B------:R-:W-:Y:S01]  /*22870*/  ULDC.64 UR6, c[0x0][0x208] ;  /* 0x0000820000067ab9 */ /* 0x000fe20000000a00 */
[----:B------:R-:W1:Y:S01]  /*22880*/  S2R R5, SR_TID.X ;  /* 0x0000000000057919 */ /* 0x000e620000002100 */
[----:B0-----:R-:W-:Y:S01]  /*22890*/  ISETP.NE.AND P0, PT, R0, 0x1, PT ;  /* 0x000000010000780c */ /* 0x001fe20003f05270 */
[----:B------:R-:W-:Y:S01]  /*228a0*/  IMAD.MOV.U32 R0, RZ, RZ, R18 ;  /* 0x000000ffff007224 */ /* 0x000fe200078e0012 */
[----:B-1----:R-:W-:-:S11]  /*228b0*/  LOP3.LUT R5, R5, 0x1f, RZ, 0xc0, !PT ;  /* 0x0000001f05057812 */ /* 0x002fd600078ec0ff */
[----:B------:R-:W0:Y:S08]  /*228c0*/  @P0 LDC R3, c[0x0][0x42c] ;  /* 0x00010b00ff030b82 */ /* 0x000e300000000800 */
[----:B------:R-:W1:Y:S01]  /*228d0*/  @P0 LDC R2, c[0x0][0x430] ;  /* 0x00010c00ff020b82 */ /* 0x000e620000000800 */
[----:B0-----:R-:W-:-:S05]  /*228e0*/  @P0 IMAD.HI.U32 R3, R18, R3, RZ ;  /* 0x0000000312030227 */ /* 0x001fca00078e00ff */
[----:B-1----:R-:W-:Y:S02]  /*228f0*/  @P0 SHF.R.U32.HI R0, RZ, R2, R3 ;  /* 0x00000002ff000219 */ /* 0x002fe40000011603 */
[----:B------:R-:W-:-:S04]  /*22900*/  ISETP.NE.U32.AND P0, PT, RZ, UR4, PT ;  /* 0x00000004ff007c0c */ /* 0x000fc8000bf05070 */
[----:B------:R-:W-:Y:S01]  /*22910*/  ISETP.NE.AND.EX P0, PT, RZ, UR5, PT, P0 ;  /* 0x00000005ff007c0c */ /* 0x000fe2000bf05300 */
[----:B------:R-:W-:-:S12]  /*22920*/  ULDC.64 UR4, c[0x0][0xa00] ;  /* 0x0002800000047ab9 */ /* 0x000fd80000000a00 */
[----:B---3--:R-:W0:Y:S01]  /*22930*/  @P0 LDC.64 R6, c[0x0][0x9f8] ;  /* 0x00027e00ff060b82 */ /* 0x008e220000000a00 */
[----:B------:R-:W-:-:S04]  /*22940*/  ISETP.NE.AND P6, PT, R5, RZ, PT ;  /* 0x000000ff0500720c */ /* 0x000fc80003fc5270 */
[----:B------:R-:W-:-:S09]  /*22950*/  PLOP3.LUT P1, PT, P6, PT, PT, 0x8, 0x0 ;  /* 0x000000000000781c */ /* 0x000fd2000372e170 */
[----:B------:R-:W-:Y:S01]  /*22960*/  VOTEU.ALL UP1, P6 ;  /* 0x00000000003f7886 */ /* 0x000fe20003020000 */
[----:B0-----:R-:W-:-:S04]  /*22970*/  @P0 IMAD.WIDE R6, R19, 0x4, R6 ;  /* 0x0000000413060825 */ /* 0x001fc800078e0206 */
[----:B------:R-:W-:-:S04]  /*22980*/  @!UP1 UIADD3 UR8, UP0, UR38, 0x270, URZ ;  /* 0x0000027026089890 */ /* 0x000fc8000ff1e03f */
[----:B------:R-:W-:-:S03]  /*22990*/  @!UP1 UIADD3.X UR9, URZ, UR39, URZ, UP0, !UPT ;  /* 0x000000273f099290 */ /* 0x000fc600087fe43f */
[----:B------:R-:W-:Y:S01]  /*229a0*/  VOTEU.ALL UP0, P6 ;  /* 0x00000000003f7886 */ /* 0x000fe20003000000 */
[----:B----4-:R-:W-:Y:S01]  /*229b0*/  IMAD R2, R17, 0x80, R4 ;  /* 0x0000008011027824 */ /* 0x010fe200078e0204 */
[----:B------:R-:W-:-:S06]  /*229c0*/  MOV R4, R19 ;  /* 0x0000001300047202 */ /* 0x000fcc0000000f00 */
[----:B------:R0:W5:Y:S01]  /*229d0*/  @P0 LDG.E R4, desc[UR6][R6.64] ;  /* 0x0000000606040981 */ /* 0x000162000c1e1900 */
[----:B------:R-:W-:-:S04]  /*229e0*/  ISETP.NE.U32.AND P0, PT, RZ, UR4, PT ;  /* 0x00000004ff007c0c */ /* 0x000fc8000bf05070 */
[----:B------:R-:W-:-:S04]  /*229f0*/  ISETP.NE.AND.EX P0, PT, RZ, UR5, PT, P0 ;  /* 0x00000005ff007c0c */ /* 0x000fc8000bf05300 */
[----:B------:R-:W-:-:S09]  /*22a00*/  SEL R3, R19, RZ, !P0 ;  /* 0x000000ff13037207 */ /* 0x000fd20004000000 */
.L_x_1662:
        /* <DEDUP_REMOVED lines=16> */
.L_x_1663:
        /* <DEDUP_REMOVED lines=15> */
.L_x_1664:
        /* <DEDUP_REMOVED lines=9> */
[----:B------:R-:W3:Y:S01]  /*22c90*/  LDL R5, [R1+0x20] ;  /* 0x0000200001057983 */ /* 0x000ee20000100800 */
[----:B--2---:R-:W1:Y:S01]  /*22ca0*/  LDC.64 R8, c[0x0][0x3f8] ;  /* 0x0000fe00ff087b82 */ /* 0x004e620000000a00 */
[----:B------:R-:W-:Y:S02]  /*22cb0*/  ULDC.64 UR4, c[0x0][0xa08] ;  /* 0x0002820000047ab9 */ /* 0x000fe40000000a00 */
[----:B-1----:R-:W-:Y:S01]  /*22cc0*/  LOP3.LUT P0, RZ, R8, UR4, RZ, 0xfc, !PT ;  /* 0x0000000408ff7c12 */ /* 0x002fe2000f80fcff */
[----:B------:R-:W-:-:S03]  /*22cd0*/  UMOV UR4, 0xffffffff ;  /* 0xffffffff00047882 */ /* 0x000fc60000000000 */
[----:B------:R-:W-:-:S04]  /*22ce0*/  LOP3.LUT P0, RZ, R9, UR5, RZ, 0xfc, P0 ;  /* 0x0000000509ff7c12 */ /* 0x000fc8000800fcff */
[----:B0----5:R-:W-:Y:S01]  /*22cf0*/  SEL R6, R4, RZ, !P0 ;  /* 0x000000ff04067207 */ /* 0x021fe20004000000 */
[----:B---3--:R-:W-:Y:S01]  /*22d00*/  VIADD R5, R5, 0xffffffff ;  /* 0xffffffff05057836 */ /* 0x008fe20000000000 */
[----:B------:R-:W-:Y:S07]  /*22d10*/  BRA.DIV UR4, `(.L_x_1665) ;  /* 0x0000004604fc7947 */ /* 0x000fee000b800000 */
.L_x_1797:
[----:B------:R-:W-:Y:S01]  /*22d20*/  UMOV UR4, 0xffffffff ;  /* 0xffffffff00047882 */ /* 0x000fe20000000000 */
[----:B------:R-:W-:Y:S02]  /*22d30*/  SHF.R.S32.HI R17, RZ, 0x1f, R4 ;  /* 0x0000001fff117819 */ /* 0x000fe40000011404 */
[----:B------:R-:W-:Y:S05]  /*22d40*/  BRA.DIV UR4, `(.L_x_1666) ;  /* 0x0000004a04247947 */ /* 0x000fea000b800000 */
[----:B------:R-:W-:-:S13]  /*22d50*/  ELECT P6, URZ, PT ;  /* 0x00000000003f782f */ /* 0x000fda00038c0000 */
.L_x_1800:
[----:B------:R-:W-:Y:S05]  /*22d60*/  @!P6 BRA `(.L_x_1667) ;  /* 0x000000040028e947 */ /* 0x000fea0003800000 */
[----:B------:R-:W-:-:S04]  /*22d70*/  ISETP.NE.U32.AND P0, PT, R8, RZ, PT ;  /* 0x000000ff0800720c */ /* 0x000fc80003f05070 */
        /* <DEDUP_REMOVED lines=17> */
[----:B------:R-:W-:-:S04]  /*22e90*/  LEA R10, P0, R6, R8, 0x2 ;  /* 0x00000008060a7211 */ /* 0x000fc800078010ff */
[----:B------:R-:W-:-:S05]  /*22ea0*/  LEA.HI.X R11, R6, R9, R7, 0x2, P0 ;  /* 0x00000009060b7211 */ /* 0x000fca00000f1407 */
[----:B------:R0:W5:Y:S04]  /*22eb0*/  LDG.E R6, desc[UR6][R10.64] ;  /* 0x000000060a067981 */ /* 0x000168000c1e1900 */
.L_x_1668:
[----:B------:R-:W2:Y:S01]  /*22ec0*/  LDL R7, [R1] ;  /* 0x0000000001077983 */ /* 0x000ea20000100800 */
[----:B0-----:R-:W-:-:S03]  /*22ed0*/  MOV R11, 0x400 ;  /* 0x00000400000b7802 */ /* 0x001fc60000000f00 */
[----:B------:R-:W3:Y:S01]  /*22ee0*/  LDL R10, [R1+0xc] ;  /* 0x00000c00010a7983 */ /* 0x000ee20000100800 */
[----:B------:R-:W0:Y:S02]  /*22ef0*/  S2R R12, SR_CgaCtaId ;  /* 0x00000000000c7919 */ /* 0x000e240000008800 */
[----:B0-----:R-:W-:-:S04]  /*22f00*/  LEA R11, R12, R11, 0x18 ;  /* 0x0000000b0c0b7211 */ /* 0x001fc800078ec0ff */
[----:B--2---:R-:W-:Y:S02]  /*22f10*/  LEA R7, R7, R11, 0x3 ;  /* 0x0000000b07077211 */ /* 0x004fe400078e18ff */
[----:B---3--:R-:W-:-:S04]  /*22f20*/  SHF.L.U32 R10, R10, 0x1f, RZ ;  /* 0x0000001f0a0a7819 */ /* 0x008fc800000006ff */
[----:B------:R-:W0:Y:S02]  /*22f30*/  SYNCS.PHASECHK.TRANS64.TRYWAIT P0, [R7+URZ+0x2a840], R10 ;  /* 0x02a8400a070075a7 */ /* 0x000e24000800017f */
[----:B0-----:R-:W-:Y:S05]  /*22f40*/  @!P0 BRA `(.L_x_1669) ;  /* 0x0000004400c48947 */ /* 0x001fea0003800000 */
.L_x_1801:
        /* <DEDUP_REMOVED lines=11> */
.L_x_1670:
        /* <DEDUP_REMOVED lines=33> */
.L_x_1667:
[----:B------:R-:W2:Y:S01]  /*23210*/  LDL.LU R12, [R1+0x24] ;  /* 0x00002400010c7983 */ /* 0x000ea20000300800 */
[----:B------:R-:W-:Y:S01]  /*23220*/  MOV R10, 0x400 ;  /* 0x00000400000a7802 */ /* 0x000fe20000000f00 */
[----:B------:R-:W-:Y:S05]  /*23230*/  WARPSYNC.ALL ;  /* 0x0000000000007948 */ /* 0x000fea0003800000 */
[----:B------:R-:W0:Y:S01]  /*23240*/  S2R R11, SR_CgaCtaId ;  /* 0x00000000000b7919 */ /* 0x000e220000008800 */
[----:B------:R-:W-:-:S13]  /*23250*/  ELECT P0, URZ, PT ;  /* 0x00000000003f782f */ /* 0x000fda0003800000 */
[C---:B------:R-:W-:Y:S01]  /*23260*/  @P0 R2UR UR13, R3.reuse ;  /* 0x00000000030d02ca */ /* 0x040fe200000e0000 */
        /* <DEDUP_REMOVED lines=41> */
.L_x_1802:
[----:B------:R-:W-:Y:S05]  /*23500*/  BSYNC B0 ;  /* 0x0000000000007941 */ /* 0x000fea0003800000 */
.L_x_1671:
[----:B0-----:R-:W2:Y:S04]  /*23510*/  LDL R3, [R1+0x20] ;  /* 0x0000200001037983 */ /* 0x001ea80000100800 */
[----:B------:R-:W3:Y:S01]  /*23520*/  LDL R10, [R1+0x1c] ;  /* 0x00001c00010a7983 */ /* 0x000ee20000100800 */
[----:B------:R-:W-:Y:S01]  /*23530*/  BSSY B0, `(.L_x_1673) ;  /* 0x000019a000007945 */ /* 0x000fe20003800000 */
[----:B--2---:R-:W-:-:S04]  /*23540*/  IADD3 R7, R3, -0x2, RZ ;  /* 0xfffffffe03077810 */ /* 0x004fc80007ffe0ff */
[----:B---3--:R-:W-:-:S13]  /*23550*/  ISETP.GE.AND P0, PT, R7, R10, PT ;  /* 0x0000000a0700720c */ /* 0x008fda0003f06270 */
[----:B------:R-:W-:Y:S05]  /*23560*/  @!P0 BRA `(.L_x_1674) ;  /* 0x0000001800588947 */ /* 0x000fea0003800000 */
[----:B------:R-:W-:Y:S01]  /*23570*/  IMAD.MOV R13, RZ, RZ, -R3 ;  /* 0x000000ffff0d7224 */ /* 0x000fe200078e0a03 */
[----:B------:R-:W-:Y:S01]  /*23580*/  LOP3.LUT R2, RZ, R10, RZ, 0x33, !PT ;  /* 0x0000000aff027212 */ /* 0x000fe200078e33ff */
[----:B------:R-:W-:Y:S03]  /*23590*/  BSSY B1, `(.L_x_1675) ;  /* 0x000008d000017945 */ /* 0x000fe60003800000 */
        /* <DEDUP_REMOVED lines=23> */
[----:B0-----:R-:W-:Y:S01]  /*23710*/  @P0 IMAD.HI.U32 R10, R7, R2, RZ ;  /* 0x00000002070a0227 */ /* 0x001fe200078e00ff */
[----:B------:R-:W-:-:S04]  /*23720*/  MOV R2, R7 ;  /* 0x0000000700027202 */ /* 0x000fc80000000f00 */
        /* <DEDUP_REMOVED lines=11> */
.L_x_1679:
[----:B0-----:R-:W0:Y:S01]  /*237e0*/  S2R R8, SR_CgaCtaId ;  /* 0x0000000000087919 */ /* 0x001e220000008800 */
[----:B------:R-:W-:-:S04]  /*237f0*/  MOV R3, 0x400 ;  /* 0x0000040000037802 */ /* 0x000fc80000000f00 */
[----:B0-----:R-:W-:Y:S02]  /*23800*/  LEA R3, R8, R3, 0x18 ;  /* 0x0000000308037211 */ /* 0x001fe400078ec0ff */
[----:B------:R-:W-:-:S03]  /*23810*/  SHF.L.U32 R8, R14, 0x1f, RZ ;  /* 0x0000001f0e087819 */ /* 0x000fc600000006ff */
[----:B------:R-:W-:-:S04]  /*23820*/  IMAD R3, R12, 0x8, R3 ;  /* 0x000000080c037824 */ /* 0x000fc800078e0203 */
[----:B------:R-:W0:Y:S02]  /*23830*/  SYNCS.PHASECHK.TRANS64.TRYWAIT P0, [R3+URZ+0x2a840], R8 ;  /* 0x02a84008030075a7 */ /* 0x000e24000800017f */
[----:B0-----:R-:W-:Y:S05]  /*23840*/  @!P0 BRA `(.L_x_1680) ;  /* 0x0000003c00b88947 */ /* 0x001fea0003800000 */
.L_x_1803:
        /* <DEDUP_REMOVED lines=11> */
.L_x_1681:
        /* <DEDUP_REMOVED lines=37> */
.L_x_1804:
        /* <DEDUP_REMOVED lines=8> */
[----:B---3--:R-:W-:-:S05]  /*23bd0*/  LEA R10, R11, R10, 0x18 ;  /* 0x0000000a0b0a7211 */ /* 0x008fca00078ec0ff */
[----:B--2---:R-:W-:-:S04]  /*23be0*/  IMAD R3, R9, 0x8, R10 ;  /* 0x0000000809037824 */ /* 0x004fc800078e020a */
[----:B------:R1:W-:Y:S02]  /*23bf0*/  SYNCS.ARRIVE.TRANS64 RZ, [R3+URZ+0x2a850], R8 ;  /* 0x02a8500803ff79a7 */ /* 0x0003e4000800003f */
[----:B------:R-:W-:Y:S05]  /*23c00*/  @!P0 BRA `(.L_x_1683) ;  /* 0x0000000000048947 */ /* 0x000fea0003800000 */
[----:B------:R-:W-:Y:S01]  /*23c10*/  BPT.TRAP 0x1 ;  /* 0x000000040000795c */ /* 0x000fe20000300000 */
.L_x_1683:
        /* <DEDUP_REMOVED lines=14> */
[----:B--2---:R-:W-:-:S05]  /*23d00*/  IMAD.MOV.U32 R9, RZ, RZ, R3 ;  /* 0x000000ffff097224 */ /* 0x004fca00078e0003 */
[----:B------:R-:W-:-:S04]  /*23d10*/  LEA R3, R9, R10, 0x3 ;  /* 0x0000000a09037211 */ /* 0x000fc800078e18ff */
        /* <DEDUP_REMOVED lines=15> */
.L_x_1678:
[----:B------:R-:W-:Y:S05]  /*23e10*/  BSYNC B2 ;  /* 0x0000000000027941 */ /* 0x000fea0003800000 */
.L_x_1677:
[----:B------:R-:W2:Y:S04]  /*23e20*/  LDL R2, [R1+0x20] ;  /* 0x0000200001027983 */ /* 0x000ea80000100800 */
[----:B------:R0:W-:Y:S04]  /*23e30*/  STL [R1], R12 ;  /* 0x0000000c01007387 */ /* 0x0001e80000100800 */
[----:B------:R0:W-:Y:S02]  /*23e40*/  STL [R1+0xc], R14 ;  /* 0x00000c0e01007387 */ /* 0x0001e40000100800 */
[----:B0-2---:R-:W-:-:S07]  /*23e50*/  VIADD R7, R2, 0xfffffffd ;  /* 0xfffffffd02077836 */ /* 0x005fce0000000000 */
.L_x_1676:
[----:B------:R-:W-:Y:S05]  /*23e60*/  BSYNC B1 ;  /* 0x0000000000017941 */ /* 0x000fea0003800000 */
.L_x_1675:
[----:B------:R-:W2:Y:S01]  /*23e70*/  LDL.LU R2, [R1+0x20] ;  /* 0x0000200001027983 */ /* 0x000ea20000300800 */
[----:B------:R-:W-:Y:S01]  /*23e80*/  VIADD R13, R13, 0xfffffffe ;  /* 0xfffffffe0d0d7836 */ /* 0x000fe20000000000 */
[----:B--2---:R-:W-:-:S04]  /*23e90*/  LOP3.LUT R2, RZ, R2, RZ, 0x33, !PT ;  /* 0x00000002ff027212 */ /* 0x004fc800078e33ff */
[----:B------:R-:W-:-:S13]  /*23ea0*/  ISETP.NE.AND P0, PT, R13, R2, PT ;  /* 0x000000020d00720c */ /* 0x000fda0003f05270 */
[----:B------:R-:W-:Y:S05]  /*23eb0*/  @!P0 BRA `(.L_x_1674) ;  /* 0x0000001000048947 */ /* 0x000fea0003800000 */
[----:B------:R-:W-:-:S07]  /*23ec0*/  MOV R13, R6 ;  /* 0x00000006000d7202 */ /* 0x000fce0000000f00 */
.L_x_1698:
        /* <DEDUP_REMOVED lines=24> */
[--C-:B------:R-:W-:Y:S01]  /*24050*/  SHF.R.S32.HI R3, RZ, 0x1f, R2.reuse ;  /* 0x0000001fff037819 */ /* 0x100fe20000011402 */
[----:B------:R-:W-:Y:S02]  /*24060*/  IMAD.MOV R12, RZ, RZ, -R2 ;  /* 0x000000ffff0c7224 */ /* 0x000fe400078e0a02 */
[C---:B------:R-:W-:Y:S02]  /*24070*/  IMAD R10, R4.reuse, UR7, R10 ;  /* 0x00000007040a7c24 */ /* 0x040fe4000f8e020a */
[----:B------:R-:W-:-:S04]  /*24080*/  IMAD.WIDE.U32 R2, R4, UR6, R2 ;  /* 0x0000000604027c25 */ /* 0x000fc8000f8e0002 */
[----:B------:R-:W-:Y:S01]  /*24090*/  IMAD R12, R11, R12, R7 ;  /* 0x0000000c0b0c7224 */ /* 0x000fe200078e0207 */
[----:B------:R-:W-:Y:S02]  /*240a0*/  IADD3 R3, R10, R3, RZ ;  /* 0x000000030a037210 */ /* 0x000fe40007ffe0ff */
[----:B------:R-:W-:-:S04]  /*240b0*/  LEA R10, P0, R2, UR4, 0x2 ;  /* 0x00000004020a7c11 */ /* 0x000fc8000f8010ff */
[----:B------:R-:W-:-:S05]  /*240c0*/  LEA.HI.X R11, R2, UR5, R3, 0x2, P0 ;  /* 0x00000005020b7c11 */ /* 0x000fca00080f1403 */
[----:B------:R0:W5:Y:S04]  /*240d0*/  LDG.E R13, desc[UR8][R10.64] ;  /* 0x000000080a0d7981 */ /* 0x000168000c1e1900 */
.L_x_1686:
[----:B------:R-:W1:Y:S01]  /*240e0*/  S2R R3, SR_CgaCtaId ;  /* 0x0000000000037919 */ /* 0x000e620000008800 */
[----:B------:R-:W-:-:S04]  /*240f0*/  MOV R2, 0x400 ;  /* 0x0000040000027802 */ /* 0x000fc80000000f00 */
[----:B-1----:R-:W-:Y:S02]  /*24100*/  LEA R2, R3, R2, 0x18 ;  /* 0x0000000203027211 */ /* 0x002fe400078ec0ff */
[----:B------:R-:W-:-:S03]  /*24110*/  SHF.L.U32 R3, R9, 0x1f, RZ ;  /* 0x0000001f09037819 */ /* 0x000fc600000006ff */
[----:B------:R-:W-:-:S04]  /*24120*/  IMAD R2, R8, 0x8, R2 ;  /* 0x0000000808027824 */ /* 0x000fc800078e0202 */
[----:B------:R-:W1:Y:S02]  /*24130*/  SYNCS.PHASECHK.TRANS64.TRYWAIT P0, [R2+URZ+0x2a840], R3 ;  /* 0x02a84003020075a7 */ /* 0x000e64000800017f */
[----:B-1----:R-:W-:Y:S05]  /*24140*/  @!P0 BRA `(.L_x_1687) ;  /* 0x0000003400a08947 */ /* 0x002fea0003800000 */
.L_x_1805:
        /* <DEDUP_REMOVED lines=11> */
.L_x_1688:
        /* <DEDUP_REMOVED lines=37> */
.L_x_1806:
        /* <DEDUP_REMOVED lines=8> */
.L_x_1690:
        /* <DEDUP_REMOVED lines=29> */
.L_x_1685:
[----:B------:R-:W-:Y:S05]  /*246a0*/  BSYNC B1 ;  /* 0x0000000000017941 */ /* 0x000fea0003800000 */
.L_x_1684:
        /* <DEDUP_REMOVED lines=11> */
[----:B------:R-:W-:Y:S02]  /*24760*/  MOV R10, R11 ;  /* 0x0000000b000a7202 */ /* 0x000fe40000000f00 */
        /* <DEDUP_REMOVED lines=19> */
[----:B------:R-:W-:-:S06]  /*248a0*/  LEA.HI.X R13, R2, UR5, R3, 0x2, P0 ;  /* 0x00000005020d7c11 */ /* 0x000fcc00080f1403 */
[----:B------:R1:W5:Y:S03]  /*248b0*/  LDG.E R13, desc[UR8][R12.64] ;  /* 0x000000080c0d7981 */ /* 0x000366000c1e1900 */
.L_x_1693:
[----:B------:R-:W2:Y:S01]  /*248c0*/  S2R R3, SR_CgaCtaId ;  /* 0x0000000000037919 */ /* 0x000ea20000008800 */
[----:B------:R-:W-:-:S04]  /*248d0*/  MOV R2, 0x400 ;  /* 0x0000040000027802 */ /* 0x000fc80000000f00 */
[----:B--2---:R-:W-:Y:S02]  /*248e0*/  LEA R2, R3, R2, 0x18 ;  /* 0x0000000203027211 */ /* 0x004fe400078ec0ff */
[----:B------:R-:W-:-:S03]  /*248f0*/  SHF.L.U32 R3, R14, 0x1f, RZ ;  /* 0x0000001f0e037819 */ /* 0x000fc600000006ff */
[----:B------:R-:W-:-:S04]  /*24900*/  IMAD R2, R15, 0x8, R2 ;  /* 0x000000080f027824 */ /* 0x000fc800078e0202 */
[----:B------:R-:W2:Y:S02]  /*24910*/  SYNCS.PHASECHK.TRANS64.TRYWAIT P0, [R2+URZ+0x2a840], R3 ;  /* 0x02a84003020075a7 */ /* 0x000ea4000800017f */
[----:B--2---:R-:W-:Y:S05]  /*24920*/  @!P0 BRA `(.L_x_1694) ;  /* 0x0000002c00d08947 */ /* 0x004fea0003800000 */
.L_x_1807:
        /* <DEDUP_REMOVED lines=11> */
.L_x_1695:
        /* <DEDUP_REMOVED lines=38> */
.L_x_1808:
        /* <DEDUP_REMOVED lines=8> */
.L_x_1697:
        /* <DEDUP_REMOVED lines=18> */
[----:B------:R-:W-:Y:S01]  /*24de0*/  MOV R5, R10 ;  /* 0x0000000a00057202 */ /* 0x000fe20000000f00 */
        /* <DEDUP_REMOVED lines=9> */
.L_x_1692:
[----:B------:R-:W-:Y:S05]  /*24e80*/  BSYNC B1 ;  /* 0x0000000000017941 */ /* 0x000fea0003800000 */
.L_x_1691:
[----:B------:R-:W2:Y:S01]  /*24e90*/  LDL R2, [R1+0x1c] ;  /* 0x00001c0001027983 */ /* 0x000ea20000100800 */
[----:B------:R-:W-:Y:S01]  /*24ea0*/  VIADD R7, R7, 0xfffffffe ;  /* 0xfffffffe07077836 */ /* 0x000fe20000000000 */
[----:B--2---:R-:W-:-:S13]  /*24eb0*/  ISETP.GT.AND P0, PT, R11, R2, PT ;  /* 0x000000020b00720c */ /* 0x004fda0003f04270 */
[----:B------:R-:W-:Y:S05]  /*24ec0*/  @P0 BRA `(.L_x_1698) ;  /* 0xfffffff000000947 */ /* 0x000fea000383ffff */
.L_x_1674:
[----:B------:R-:W-:Y:S05]  /*24ed0*/  BSYNC B0 ;  /* 0x0000000000007941 */ /* 0x000fea0003800000 */
.L_x_1673:
        /* <DEDUP_REMOVED lines=9> */
[----:B------:R-:W-:Y:S01]  /*24f70*/  ULDC.64 UR6, c[0x0][0x208] ;  /* 0x0000820000067ab9 */ /* 0x000fe20000000a00 */
        /* <DEDUP_REMOVED lines=8> */
.L_x_1700:
[----:B------:R-:W-:Y:S05]  /*25000*/  BSYNC B0 ;  /* 0x0000000000007941 */ /* 0x000fea0003800000 */
.L_x_1699:
        /* <DEDUP_REMOVED lines=11> */
.L_x_1809:
        /* <DEDUP_REMOVED lines=11> */
.L_x_1704:
        /* <DEDUP_REMOVED lines=27> */
.L_x_1702:
[----:B------:R-:W-:Y:S05]  /*25320*/  BSYNC B0 ;  /* 0x0000000000007941 */ /* 0x000fea0003800000 */
.L_x_1701:
[----:B------:R-:W2:Y:S04]  /*25330*/  LDL.LU R0, [R1] ;  /* 0x0000000001007983 */ /* 0x000ea80000300800 */
[----:B------:R-:W3:Y:S01]  /*25340*/  LDL.LU R3, [R1+0xc] ;  /* 0x00000c0001037983 */ /* 0x000ee20000300800 */
[----:B--2---:R-:W-:-:S04]  /*25350*/  IADD3 R0, R0, 0x1, RZ ;  /* 0x0000000100007810 */ /* 0x004fc80007ffe0ff */
[----:B------:R-:W-:-:S04]  /*25360*/  ISETP.NE.AND P0, PT, R0, 0x2, PT ;  /* 0x000000020000780c */ /* 0x000fc80003f05270 */
[----:B------:R-:W-:Y:S02]  /*25370*/  SEL R2, RZ, 0x1, P0 ;  /* 0x00000001ff027807 */ /* 0x000fe40000000000 */
[----:B------:R-:W-:Y:S02]  /*25380*/  SEL R0, R0, RZ, P0 ;  /* 0x000000ff00007207 */ /* 0x000fe40000000000 */
[----:B---3--:R-:W-:-:S05]  /*25390*/  LOP3.LUT R3, R3, R2, RZ, 0x3c, !PT ;  /* 0x0000000203037212 */ /* 0x008fca00078e3cff */
[----:B------:R1:W-:Y:S04]  /*253a0*/  STL [R1+0xc], R3 ;  /* 0x00000c0301007387 */ /* 0x0003e80000100800 */
[----:B------:R1:W-:Y:S02]  /*253b0*/  STL [R1], R0 ;  /* 0x0000000001007387 */ /* 0x0003e40000100800 */
.L_x_1658:
[----:B------:R-:W-:Y:S05]  /*253c0*/  BSYNC B6 ;  /* 0x0000000000067941 */ /* 0x000fea0003800000 */
.L_x_1656:
[----:B------:R-:W-:-:S03]  /*253d0*/  UMOV UR4, 0xffffffff ;  /* 0xffffffff00047882 */ /* 0x000fc60000000000 */
[----:B------:R-:W-:Y:S05]  /*253e0*/  BRA.DIV UR4, `(.L_x_1705) ;  /* 0x00000026045c7947 */ /* 0x000fea000b800000 */
[----:B------:R4:W0:Y:S04]  /*253f0*/  SHFL.IDX PT, R4, R16, RZ, 0x1f ;  /* 0x00001fff10047589 */ /* 0x00082800000e0000 */
[----:B------:R-:W0:Y:S02]  /*25400*/  SHFL.IDX PT, R16, R16, 0x1, 0x1f ;  /* 0x00201f0010107f89 */ /* 0x000e2400000e0000 */
.L_x_1813:
[----:B------:R-:W5:Y:S01]  /*25410*/  S2R R7, SR_TID.X ;  /* 0x0000000000077919 */ /* 0x000f620000002100 */
[----:B------:R-:W-:Y:S01]  /*25420*/  ULDC UR4, c[0x0][0xc14] ;  /* 0x0003050000047ab9 */ /* 0x000fe20000000800 */
[----:B------:R-:W-:Y:S01]  /*25430*/  BSSY B0, `(.L_x_1706) ;  /* 0x000000c000007945 */ /* 0x000fe20003800000 */
[----:B-1----:R-:W-:Y:S02]  /*25440*/  IMAD.U32 R0, RZ, RZ, UR4 ;  /* 0x00000004ff007e24 */ /* 0x002fe4000f8e00ff */
[----:B------:R-:W-:Y:S01]  /*25450*/  IMAD.MOV.U32 R17, RZ, RZ, RZ ;  /* 0x000000ffff117224 */ /* 0x000fe200078e00ff */
[----:B-----5:R-:W-:-:S04]  /*25460*/  LOP3.LUT R7, R7, 0x1f, RZ, 0xc0, !PT ;  /* 0x0000001f07077812 */ /* 0x020fc800078ec0ff */
[C---:B------:R-:W-:Y:S01]  /*25470*/  ISETP.NE.AND P0, PT, R7.reuse, 0x1f, PT ;  /* 0x0000001f0700780c */ /* 0x040fe20003f05270 */
[----:B------:R-:W-:-:S05]  /*25480*/  IMAD.IADD R5, R7, 0x1, R19 ;  /* 0x0000000107057824 */ /* 0x000fca00078e0213 */
[----:B------:R-:W-:-:S13]  /*25490*/  ISETP.GE.OR P0, PT, R5, R0, !P0 ;  /* 0x000000000500720c */ /* 0x000fda0004706670 */
[----:B------:R-:W-:Y:S05]  /*254a0*/  @P0 BRA `(.L_x_1707) ;  /* 0x0000000000100947 */ /* 0x000fea0003800000 */
[----:B------:R-:W1:Y:S01]  /*254b0*/  LDC.64 R2, c[0x0][0xc58] ;  /* 0x00031600ff027b82 */ /* 0x000e620000000a00 */
[----:B------:R-:W-:Y:S01]  /*254c0*/  ULDC.64 UR4, c[0x0][0x208] ;  /* 0x0000820000047ab9 */ /* 0x000fe20000000a00 */
[----:B-1----:R-:W-:-:S05]  /*254d0*/  IMAD.WIDE R2, R5, 0x4, R2 ;  /* 0x0000000405027825 */ /* 0x002fca00078e0202 */
[----:B------:R1:W5:Y:S02]  /*254e0*/  LDG.E R17, desc[UR4][R2.64] ;  /* 0x0000000402117981 */ /* 0x000364000c1e1900 */
.L_x_1707:
[----:B------:R-:W-:Y:S05]  /*254f0*/  BSYNC B0 ;  /* 0x0000000000007941 */ /* 0x000fea0003800000 */
.L_x_1706:
[----:B------:R-:W-:-:S03]  /*25500*/  UMOV UR4, 0xffffffff ;  /* 0xffffffff00047882 */ /* 0x000fc60000000000 */
[----:B------:R-:W-:Y:S05]  /*25510*/  BRA.DIV UR4, `(.L_x_1708) ;  /* 0x00000026045c7947 */ /* 0x000fea000b800000 */
[----:B0----5:R-:W0:Y:S01]  /*25520*/  SHFL.UP PT, R14, R17, 0x1, RZ ;  /* 0x04200000110e7989 */ /* 0x021e2200000e00ff */
[C---:B------:R-:W-:Y:S02]  /*25530*/  ISETP.NE.AND P0, PT, R7.reuse, RZ, PT ;  /* 0x000000ff0700720c */ /* 0x040fe40003f05270 */
[C---:B------:R-:W-:Y:S02]  /*25540*/  ISETP.GE.U32.AND P1, PT, R7.reuse, 0x2, PT ;  /* 0x000000020700780c */ /* 0x040fe40003f26070 */
[----:B0-----:R-:W-:Y:S02]  /*25550*/  SEL R14, R14, RZ, P0 ;  /* 0x000000ff0e0e7207 */ /* 0x001fe40000000000 */
[----:B------:R-:W-:-:S03]  /*25560*/  ISETP.GE.U32.AND P0, PT, R7, 0x4, PT ;  /* 0x000000040700780c */ /* 0x000fc60003f06070 */
[----:B------:R-:W-:-:S05]  /*25570*/  IMAD.IADD R13, R17, 0x1, R14 ;  /* 0x00000001110d7824 */ /* 0x000fca00078e020e */
[----:B------:R-:W0:Y:S02]  /*25580*/  SHFL.UP PT, R14, R13, 0x2, RZ ;  /* 0x044000000d0e7989 */ /* 0x000e2400000e00ff */
[----:B0-----:R-:W-:Y:S02]  /*25590*/  SEL R14, R14, RZ, P1 ;  /* 0x000000ff0e0e7207 */ /* 0x001fe40000800000 */
[----:B------:R-:W-:Y:S02]  /*255a0*/  ISETP.GE.U32.AND P1, PT, R7, 0x8, PT ;  /* 0x000000080700780c */ /* 0x000fe40003f26070 */
[----:B-1----:R-:W-:-:S05]  /*255b0*/  IADD3 R3, R13, R14, RZ ;  /* 0x0000000e0d037210 */ /* 0x002fca0007ffe0ff */
[----:B------:R-:W0:Y:S02]  /*255c0*/  SHFL.UP PT, R14, R3, 0x4, RZ ;  /* 0x04800000030e7989 */ /* 0x000e2400000e00ff */
[----:B0-----:R-:W-:Y:S02]  /*255d0*/  SEL R14, R14, RZ, P0 ;  /* 0x000000ff0e0e7207 */ /* 0x001fe40000000000 */
[----:B------:R-:W-:-:S03]  /*255e0*/  ISETP.GE.U32.AND P0, PT, R7, 0x10, PT ;  /* 0x000000100700780c */ /* 0x000fc60003f06070 */
[----:B------:R-:W-:-:S05]  /*255f0*/  IMAD.IADD R5, R3, 0x1, R14 ;  /* 0x0000000103057824 */ /* 0x000fca00078e020e */
[----:B------:R-:W3:Y:S02]  /*25600*/  SHFL.UP PT, R14, R5, 0x8, RZ ;  /* 0x05000000050e7989 */ /* 0x000ee400000e00ff */
[----:B---3--:R-:W-:-:S05]  /*25610*/  SEL R6, R14, RZ, P1 ;  /* 0x000000ff0e067207 */ /* 0x008fca0000800000 */
[----:B------:R-:W-:-:S05]  /*25620*/  IMAD.IADD R6, R5, 0x1, R6 ;  /* 0x0000000105067824 */ /* 0x000fca00078e0206 */
[----:B------:R-:W0:Y:S02]  /*25630*/  SHFL.UP PT, R14, R6, 0x10, RZ ;  /* 0x06000000060e7989 */ /* 0x000e2400000e00ff */
[----:B0-----:R-:W-:-:S05]  /*25640*/  SEL R7, R14, RZ, P0 ;  /* 0x000000ff0e077207 */ /* 0x001fca0000000000 */
[----:B------:R-:W-:-:S05]  /*25650*/  IMAD.IADD R2, R6, 0x1, R7 ;  /* 0x0000000106027824 */ /* 0x000fca00078e0207 */
[----:B------:R0:W1:Y:S02]  /*25660*/  SHFL.IDX PT, R14, R2, 0x1f, 0x1f ;  /* 0x03e01f00020e7f89 */ /* 0x00006400000e0000 */
.L_x_1821:
[----:B------:R-:W-:Y:S02]  /*25670*/  ULDC UR4, c[0x0][0xc10] ;  /* 0x0003040000047ab9 */ /* 0x000fe40000000800 */
[----:B------:R-:W-:-:S04]  /*25680*/  IMAD.U32 R5, RZ, RZ, UR4 ;  /* 0x00000004ff057e24 */ /* 0x000fc8000f8e00ff */
[----:B-1----:R-:W-:-:S05]  /*25690*/  IMAD R3, R14, R5, RZ ;  /* 0x000000050e037224 */ /* 0x002fca00078e02ff */
[----:B----4-:R-:W-:-:S04]  /*256a0*/  IADD3 R16, R16, R3, RZ ;  /* 0x0000000310107210 */ /* 0x010fc80007ffe0ff */
[----:B------:R-:W-:-:S13]  /*256b0*/  ISETP.GT.AND P0, PT, R16, R4, PT ;  /* 0x000000041000720c */ /* 0x000fda0003f04270 */
[----:B------:R-:W-:Y:S05]  /*256c0*/  @P0 BRA `(.L_x_1709) ;  /* 0x0000000000b80947 */ /* 0x000fea0003800000 */
[----:B------:R-:W1:Y:S02]  /*256d0*/  LDC R0, c[0x0][0xc14] ;  /* 0x00030500ff007b82 */ /* 0x000e640000000800 */
.L_x_1714:
[----:B------:R-:W-:-:S05]  /*256e0*/  VIADD R19, R19, 0x1f ;  /* 0x0000001f13137836 */ /* 0x000fca0000000000 */
[----:B-1----:R-:W-:-:S13]  /*256f0*/  ISETP.GE.AND P0, PT, R19, R0, PT ;  /* 0x000000001300720c */ /* 0x002fda0003f06270 */
[----:B------:R-:W-:Y:S05]  /*25700*/  @P0 BRA `(.L_x_1710) ;  /* 0x0000000400f40947 */ /* 0x000fea0003800000 */
[----:B------:R-:W1:Y:S01]  /*25710*/  S2R R6, SR_TID.X ;  /* 0x0000000000067919 */ /* 0x000e620000002100 */
[----:B------:R-:W-:Y:S01]  /*25720*/  BSSY B0, `(.L_x_1711) ;  /* 0x000000b000007945 */ /* 0x000fe20003800000 */
[----:B------:R-:W-:Y:S01]  /*25730*/  IMAD.MOV.U32 R17, RZ, RZ, RZ ;  /* 0x000000ffff117224 */ /* 0x000fe200078e00ff */
[----:B-1----:R-:W-:-:S04]  /*25740*/  LOP3.LUT R6, R6, 0x1f, RZ, 0xc0, !PT ;  /* 0x0000001f06067812 */ /* 0x002fc800078ec0ff */
[C---:B------:R-:W-:Y:S01]  /*25750*/  ISETP.NE.AND P1, PT, R6.reuse, 0x1f, PT ;  /* 0x0000001f0600780c */ /* 0x040fe20003f25270 */
[----:B------:R-:W-:-:S05]  /*25760*/  IMAD.IADD R5, R6, 0x1, R19 ;  /* 0x0000000106057824 */ /* 0x000fca00078e0213 */
[----:B------:R-:W-:-:S13]  /*25770*/  ISETP.GE.OR P0, PT, R5, R0, !P1 ;  /* 0x000000000500720c */ /* 0x000fda0004f06670 */
[----:B------:R-:W-:Y:S05]  /*25780*/  @P0 BRA `(.L_x_1712) ;  /* 0x0000000000100947 */ /* 0x000fea0003800000 */
[----:B0-----:R-:W0:Y:S01]  /*25790*/  LDC.64 R2, c[0x0][0xc58] ;  /* 0x00031600ff027b82 */ /* 0x001e220000000a00 */
[----:B------:R-:W-:Y:S01]  /*257a0*/  ULDC.64 UR4, c[0x0][0x208] ;  /* 0x0000820000047ab9 */ /* 0x000fe20000000a00 */
[----:B0-----:R-:W-:-:S05]  /*257b0*/  IMAD.WIDE R2, R5, 0x4, R2 ;  /* 0x0000000405027825 */ /* 0x001fca00078e0202 */
[----:B------:R1:W5:Y:S02]  /*257c0*/  LDG.E R17, desc[UR4][R2.64] ;  /* 0x0000000402117981 */ /* 0x000364000c1e1900 */
.L_x_1712:
[----:B------:R-:W-:Y:S05]  /*257d0*/  BSYNC B0 ;  /* 0x0000000000007941 */ /* 0x000fea0003800000 */
.L_x_1711:
[----:B------:R-:W-:-:S03]  /*257e0*/  UMOV UR4, 0xffffffff ;  /* 0xffffffff00047882 */ /* 0x000fc60000000000 */
[----:B------:R-:W-:Y:S05]  /*257f0*/  BRA.DIV UR4, `(.L_x_1713) ;  /* 0x0000002604747947 */ /* 0x000fea000b800000 */
[----:B-----5:R-:W3:Y:S01]  /*25800*/  SHFL.UP PT, R14, R17, 0x1, RZ ;  /* 0x04200000110e7989 */ /* 0x020ee200000e00ff */
[C---:B------:R-:W-:Y:S02]  /*25810*/  ISETP.NE.AND P0, PT, R6.reuse, RZ, PT ;  /* 0x000000ff0600720c */ /* 0x040fe40003f05270 */
[----:B------:R-:W-:Y:S02]  /*25820*/  ISETP.GE.U32.AND P1, PT, R6, 0x2, PT ;  /* 0x000000020600780c */ /* 0x000fe40003f26070 */
[----:B---3--:R-:W-:Y:S02]  /*25830*/  SEL R14, R14, RZ, P0 ;  /* 0x000000ff0e0e7207 */ /* 0x008fe40000000000 */
[----:B------:R-:W-:-:S03]  /*25840*/  ISETP.GE.U32.AND P0, PT, R6, 0x4, PT ;  /* 0x000000040600780c */ /* 0x000fc60003f06070 */
[----:B------:R-:W-:-:S05]  /*25850*/  IMAD.IADD R13, R17, 0x1, R14 ;  /* 0x00000001110d7824 */ /* 0x000fca00078e020e */
[----:B------:R-:W0:Y:S02]  /*25860*/  SHFL.UP PT, R14, R13, 0x2, RZ ;  /* 0x044000000d0e7989 */ /* 0x000e2400000e00ff */
[----:B01----:R-:W-:Y:S02]  /*25870*/  SEL R2, R14, RZ, P1 ;  /* 0x000000ff0e027207 */ /* 0x003fe40000800000 */
[----:B------:R-:W-:Y:S02]  /*25880*/  ISETP.GE.U32.AND P1, PT, R6, 0x8, PT ;  /* 0x000000080600780c */ /* 0x000fe40003f26070 */
[----:B------:R-:W-:-:S05]  /*25890*/  IADD3 R2, R13, R2, RZ ;  /* 0x000000020d027210 */ /* 0x000fca0007ffe0ff */
        /* <DEDUP_REMOVED lines=11> */
.L_x_1829:
[----:B------:R-:W-:Y:S02]  /*25950*/  ULDC UR4, c[0x0][0xc10] ;  /* 0x0003040000047ab9 */ /* 0x000fe40000000800 */
[----:B------:R-:W-:-:S04]  /*25960*/  IMAD.U32 R5, RZ, RZ, UR4 ;  /* 0x00000004ff057e24 */ /* 0x000fc8000f8e00ff */
[----:B-1----:R-:W-:-:S05]  /*25970*/  IMAD R3, R14, R5, RZ ;  /* 0x000000050e037224 */ /* 0x002fca00078e02ff */
[----:B------:R-:W-:-:S04]  /*25980*/  IADD3 R16, R3, R16, RZ ;  /* 0x0000001003107210 */ /* 0x000fc80007ffe0ff */
[----:B------:R-:W-:-:S13]  /*25990*/  ISETP.GT.AND P0, PT, R16, R4, PT ;  /* 0x000000041000720c */ /* 0x000fda0003f04270 */
[----:B------:R-:W-:Y:S05]  /*259a0*/  @!P0 BRA `(.L_x_1714) ;  /* 0xfffffffc004c8947 */ /* 0x000fea000383ffff */
.L_x_1709:
[----:B------:R-:W-:Y:S01]  /*259b0*/  IMAD.IADD R16, R16, 0x1, -R3 ;  /* 0x0000000110107824 */ /* 0x000fe200078e0a03 */
[----:B------:R-:W-:-:S03]  /*259c0*/  UMOV UR4, 0xffffffff ;  /* 0xffffffff00047882 */ /* 0x000fc60000000000 */
[----:B------:R-:W-:-:S05]  /*259d0*/  IMAD R3, R2, R5, R16 ;  /* 0x0000000502037224 */ /* 0x000fca00078e0210 */
[----:B------:R-:W-:Y:S01]  /*259e0*/  ISETP.GT.AND P6, PT, R3, R4, PT ;  /* 0x000000040300720c */ /* 0x000fe20003fc4270 */
[----:B------:R-:W-:-:S12]  /*259f0*/  BRA.DIV UR4, `(.L_x_1715) ;  /* 0x0000002604c47947 */ /* 0x000fd8000b800000 */
[----:B------:R-:W-:-:S04]  /*25a00*/  VOTE.ANY R3, PT, !P6 ;  /* 0x0000000000037806 */ /* 0x000fc800070e0100 */
[----:B------:R-:W1:Y:S02]  /*25a10*/  POPC R6, R3 ;  /* 0x0000000300067309 */ /* 0x000e640000000000 */
[----:B-1----:R1:W3:Y:S02]  /*25a20*/  SHFL.IDX PT, R17, R17, R6, 0x1f ;  /* 0x00001f0611117589 */ /* 0x0022e400000e0000 */
.L_x_1833:
[----:B------:R-:W-:Y:S01]  /*25a30*/  ISETP.NE.AND P0, PT, R3, RZ, PT ;  /* 0x000000ff0300720c */ /* 0x000fe20003f05270 */
[----:B------:R-:W-:-:S12]  /*25a40*/  IMAD.MOV.U32 R7, RZ, RZ, RZ ;  /* 0x000000ffff077224 */ /* 0x000fd800078e00ff */
[----:B------:R-:W-:Y:S05]  /*25a50*/  @!P0 BRA `(.L_x_1716) ;  /* 0x0000000000108947 */ /* 0x000fea0003800000 */
[----:B------:R-:W-:Y:S01]  /*25a60*/  UMOV UR4, 0xffffffff ;  /* 0xffffffff00047882 */ /* 0x000fe20000000000 */
[----:B------:R-:W-:Y:S02]  /*25a70*/  VIADD R12, R6, 0xffffffff ;  /* 0xffffffff060c7836 */ /* 0x000fe40000000000 */
[----:B------:R-:W-:Y:S05]  /*25a80*/  BRA.DIV UR4, `(.L_x_1717) ;  /* 0x0000002604e87947 */ /* 0x000fea000b800000 */
[----:B------:R4:W0:Y:S02]  /*25a90*/  SHFL.IDX PT, R7, R2, R12, 0x1f ;  /* 0x00001f0c02077589 */ /* 0x00082400000e0000 */
.L_x_1716:
[----:B0---4-:R-:W0:Y:S01]  /*25aa0*/  LDC.64 R2, c[0x0][0xc68] ;  /* 0x00031a00ff027b82 */ /* 0x011e220000000a00 */
[----:B------:R-:W-:Y:S01]  /*25ab0*/  IMAD.IADD R19, R6, 0x1, R19 ;  /* 0x0000000106137824 */ /* 0x000fe200078e0213 */
[----:B------:R-:W-:-:S03]  /*25ac0*/  ULDC.64 UR4, c[0x0][0x208] ;  /* 0x0000820000047ab9 */ /* 0x000fc60000000a00 */
[----:B0-----:R-:W-:-:S05]  /*25ad0*/  IMAD.WIDE R2, R19, 0x4, R2 ;  /* 0x0000000413027825 */ /* 0x001fca00078e0202 */
[----:B------:R0:W1:Y:S01]  /*25ae0*/  LDG.E R8, desc[UR4][R2.64] ;  /* 0x0000000402087981 */ /* 0x000062000c1e1900 */
[----:B------:R-:W-:-:S04]  /*25af0*/  IMAD R16, R7, R5, R16 ;  /* 0x0000000507107224 */ /* 0x000fc800078e0210 */
[----:B------:R-:W-:Y:S02]  /*25b00*/  IMAD.IADD R7, R4, 0x1, -R16 ;  /* 0x0000000104077824 */ /* 0x000fe400078e0a10 */
[----:B0-----:R-:W-:Y:S02]  /*25b10*/  IMAD.MOV.U32 R2, RZ, RZ, RZ ;  /* 0x000000ffff027224 */ /* 0x001fe400078e00ff */
[----:B-1-3--:R-:W-:-:S05]  /*25b20*/  IMAD R6, R17, R8, RZ ;  /* 0x0000000811067224 */ /* 0x00afca00078e02ff */
[-C--:B--2---:R-:W-:Y:S02]  /*25b30*/  IABS R9, R6.reuse ;  /* 0x0000000600097213 */ /* 0x084fe40000000000 */
[----:B------:R-:W-:Y:S02]  /*25b40*/  IABS R4, R6 ;  /* 0x0000000600047213 */ /* 0x000fe40000000000 */
[----:B------:R-:W0:Y:S03]  /*25b50*/  I2F.RP R10, R9 ;  /* 0x00000009000a7306 */ /* 0x000e260000209400 */
[----:B------:R-:W-:-:S05]  /*25b60*/  IMAD.MOV R4, RZ, RZ, -R4 ;  /* 0x000000ffff047224 */ /* 0x000fca00078e0a04 */
[----:B0-----:R-:W0:Y:S02]  /*25b70*/  MUFU.RCP R10, R10 ;  /* 0x0000000a000a7308 */ /* 0x001e240000001000 */
[----:B0-----:R-:W-:-:S06]  /*25b80*/  IADD3 R11, R10, 0xffffffe, RZ ;  /* 0x0ffffffe0a0b7810 */ /* 0x001fcc0007ffe0ff */
        /* <DEDUP_REMOVED lines=9> */
[----:B------:R-:W-:Y:S01]  /*25c20*/  @!P0 IADD3 R4, R4, -R9, RZ ;  /* 0x8000000904048210 */ /* 0x000fe20007ffe0ff */
        /* <DEDUP_REMOVED lines=9> */
[----:B------:R-:W-:-:S03]  /*25cc0*/  IMAD.MOV R9, RZ, RZ, -R9 ;  /* 0x000000ffff097224 */ /* 0x000fc600078e0a09 */
[----:B------:R-:W-:Y:S01]  /*25cd0*/  IADD3 R2, -R4, RZ, RZ ;  /* 0x000000ff04027210 */ /* 0x000fe20007ffe1ff */
[----:B------:R-:W-:-:S03]  /*25ce0*/  IMAD R6, R6, R9, R7 ;  /* 0x0000000906067224 */ /* 0x000fc600078e0207 */
[----:B------:R-:W-:Y:S01]  /*25cf0*/  VIADDMNMX R5, R2, R5, R8, PT ;  /* 0x0000000502057246 */ /* 0x000fe20003800108 */
[----:B------:R-:W-:Y:S01]  /*25d00*/  IMAD.MOV.U32 R2, RZ, RZ, RZ ;  /* 0x000000ffff027224 */ /* 0x000fe200078e00ff */
[----:B------:R-:W-:Y:S02]  /*25d10*/  IADD3 R4, R6, R4, RZ ;  /* 0x0000000406047210 */ /* 0x000fe40007ffe0ff */
[----:B------:R-:W-:-:S04]  /*25d20*/  IABS R8, R5 ;  /* 0x0000000500087213 */ /* 0x000fc80000000000 */
[----:B------:R-:W0:Y:S08]  /*25d30*/  I2F.RP R10, R8 ;  /* 0x00000008000a7306 */ /* 0x000e300000209400 */
[----:B0-----:R-:W0:Y:S02]  /*25d40*/  MUFU.RCP R10, R10 ;  /* 0x0000000a000a7308 */ /* 0x001e240000001000 */
[----:B0-----:R-:W-:-:S06]  /*25d50*/  VIADD R11, R10, 0xffffffe ;  /* 0x0ffffffe0a0b7836 */ /* 0x001fcc0000000000 */
[----:B------:R-:W0:Y:S02]  /*25d60*/  F2I.FTZ.U32.TRUNC.NTZ R3, R11 ;  /* 0x0000000b00037305 */ /* 0x000e24000021f000 */
[----:B0-----:R-:W-:-:S04]  /*25d70*/  IMAD.MOV R7, RZ, RZ, -R3 ;  /* 0x000000ffff077224 */ /* 0x001fc800078e0a03 */
[----:B------:R-:W-:-:S04]  /*25d80*/  IMAD R7, R7, R8, RZ ;  /* 0x0000000807077224 */ /* 0x000fc800078e02ff */
[----:B------:R-:W-:Y:S01]  /*25d90*/  IMAD.HI.U32 R3, R3, R7, R2 ;  /* 0x0000000703037227 */ /* 0x000fe200078e0002 */
[----:B------:R-:W-:Y:S02]  /*25da0*/  IABS R2, R6 ;  /* 0x0000000600027213 */ /* 0x000fe40000000000 */
[----:B------:R-:W-:-:S03]  /*25db0*/  IABS R7, R5 ;  /* 0x0000000500077213 */ /* 0x000fc60000000000 */
[----:B------:R-:W-:Y:S01]  /*25dc0*/  IMAD.HI.U32 R3, R3, R2, RZ ;  /* 0x0000000203037227 */ /* 0x000fe200078e00ff */
[----:B------:R-:W-:-:S05]  /*25dd0*/  IADD3 R7, RZ, -R7, RZ ;  /* 0x80000007ff077210 */ /* 0x000fca0007ffe0ff */
[----:B------:R-:W-:Y:S01]  /*25de0*/  IMAD R7, R3, R7, R2 ;  /* 0x0000000703077224 */ /* 0x000fe200078e0202 */
[----:B------:R-:W-:-:S04]  /*25df0*/  LOP3.LUT R2, R6, R5, RZ, 0x3c, !PT ;  /* 0x0000000506027212 */ /* 0x000fc800078e3cff */
        /* <DEDUP_REMOVED lines=14> */
.L_x_1710:
[----:B------:R-:W-:Y:S01]  /*25ee0*/  UMOV UR4, URZ ;  /* 0x0000003f00047c82 */ /* 0x000fe20008000000 */
[----:B------:R-:W-:Y:S01]  /*25ef0*/  UMOV UR5, URZ ;  /* 0x0000003f00057c82 */ /* 0x000fe20008000000 */
[----:B------:R-:W-:Y:S01]  /*25f00*/  ULDC UR6, c[0x0][0xc14] ;  /* 0x0003050000067ab9 */ /* 0x000fe20000000800 */
[----:B------:R-:W-:Y:S01]  /*25f10*/  IMAD.MOV.U32 R16, RZ, RZ, R4 ;  /* 0x000000ffff107224 */ /* 0x000fe200078e0004 */
[----:B------:R-:W-:Y:S01]  /*25f20*/  MOV R18, UR5 ;  /* 0x0000000500127c02 */ /* 0x000fe20008000f00 */
[----:B------:R-:W-:Y:S02]  /*25f30*/  IMAD.U32 R17, RZ, RZ, UR4 ;  /* 0x00000004ff117e24 */ /* 0x000fe4000f8e00ff */
[----:B------:R-:W-:-:S07]  /*25f40*/  IMAD.U32 R19, RZ, RZ, UR6 ;  /* 0x00000006ff137e24 */ /* 0x000fce000f8e00ff */
.L_x_1718:
        /* <DEDUP_REMOVED lines=12> */
.L_x_1617:
[----:B-1----:R-:W4:Y:S01]  /*26010*/  LDL.LU R0, [R1+0x24] ;  /* 0x0000240001007983 */ /* 0x002f220000300800 */
[----:B------:R-:W-:Y:S01]  /*26020*/  BSSY B0, `(.L_x_1720) ;  /* 0x000000b000007945 */ /* 0x000fe20003800000 */
[----:B------:R-:W1:Y:S01]  /*26030*/  S2R R5, SR_CgaCtaId ;  /* 0x0000000000057919 */ /* 0x000e620000008800 */
[----:B----4-:R-:W-:-:S05]  /*26040*/  VIADD R0, R0, 0x1 ;  /* 0x0000000100007836 */ /* 0x010fca0000000000 */
[----:B---3--:R-:W-:-:S04]  /*26050*/  LEA.HI R2, R0, R0, RZ, 0x1 ;  /* 0x0000000000027211 */ /* 0x008fc800078f08ff */
[----:B------:R-:W-:-:S05]  /*26060*/  LOP3.LUT R3, R2, 0xfffffffe, RZ, 0xc0, !PT ;  /* 0xfffffffe02037812 */ /* 0x000fca00078ec0ff */
[----:B------:R-:W-:Y:S01]  /*26070*/  IMAD.IADD R3, R0, 0x1, -R3 ;  /* 0x0000000100037824 */ /* 0x000fe200078e0a03 */
[----:B------:R-:W-:-:S04]  /*26080*/  MOV R0, 0x400 ;  /* 0x0000040000007802 */ /* 0x000fc80000000f00 */
[----:B-1----:R-:W-:Y:S02]  /*26090*/  LEA R0, R5, R0, 0x18 ;  /* 0x0000000005007211 */ /* 0x002fe400078ec0ff */
[----:B------:R-:W-:-:S04]  /*260a0*/  SHF.L.U32 R3, R3, 0x1f, RZ ;  /* 0x0000001f03037819 */ /* 0x000fc800000006ff */
[----:B------:R-:W1:Y:S02]  /*260b0*/  SYNCS.PHASECHK.TRANS64.TRYWAIT P0, [R0+URZ+0x2a820], R3 ;  /* 0x02a82003000075a7 */ /* 0x000e64000800017f */
[----:B-1----:R-:W-:Y:S05]  /*260c0*/  @!P0 BRA `(.L_x_1721) ;  /* 0x0000002000808947 */ /* 0x002fea0003800000 */
.L_x_1836:
[----:B------:R-:W-:Y:S05]  /*260d0*/  BSYNC B0 ;  /* 0x0000000000007941 */ /* 0x000fea0003800000 */
.L_x_1720:
[----:B------:R-:W-:-:S03]  /*260e0*/  UMOV UR4, 0xffffffff ;  /* 0xffffffff00047882 */ /* 0x000fc60000000000 */
[----:B------:R-:W-:Y:S05]  /*260f0*/  BRA.DIV UR4, `(.L_x_1722) ;  /* 0x0000002204887947 */ /* 0x000fea000b800000 */
[----:B------:R-:W3:Y:S02]  /*26100*/  S2R R2, SR_TID.X ;  /* 0x0000000000027919 */ /* 0x000ee40000002100 */
[----:B---3--:R-:W-:-:S04]  /*26110*/  SHF.R.U32.HI R2, RZ, 0x5, R2 ;  /* 0x00000005ff027819 */ /* 0x008fc80000011602 */
[----:B------:R-:W-:-:S05]  /*26120*/  LOP3.LUT R2, R2, 0x3, RZ, 0xc0, !PT ;  /* 0x0000000302027812 */ /* 0x000fca00078ec0ff */
[----:B------:R3:W4:Y:S02]  /*26130*/  SHFL.IDX PT, R14, R2, RZ, 0x1f ;  /* 0x00001fff020e7589 */ /* 0x00072400000e0000 */
.L_x_1839:
[----:B----4-:R-:W-:-:S13]  /*26140*/  ISETP.NE.AND P0, PT, R14, RZ, PT ;  /* 0x000000ff0e00720c */ /* 0x010fda0003f05270 */
[----:B------:R-:W-:Y:S05]  /*26150*/  @P0 BRA `(.L_x_1311) ;  /* 0x0000000000940947 */ /* 0x000fea0003800000 */
[----:B------:R-:W-:-:S03]  /*26160*/  UMOV UR4, 0xffffffff ;  /* 0xffffffff00047882 */ /* 0x000fc60000000000 */
[----:B------:R-:W-:Y:S05]  /*26170*/  BRA.DIV UR4, `(.L_x_1723) ;  /* 0x00000022049c7947 */ /* 0x000fea000b800000 */
[----:B------:R-:W-:-:S13]  /*26180*/  ELECT P6, URZ, PT ;  /* 0x00000000003f782f */ /* 0x000fda00038c0000 */
.L_x_1842:
[----:B------:R-:W-:Y:S05]  /*26190*/  @!P6 BRA `(.L_x_1311) ;  /* 0x000000000084e947 */ /* 0x000fea0003800000 */
[----:B------:R-:W-:-:S06]  /*261a0*/  ULOP3.LUT UR4, UR60, 0x2, URZ, 0xfc, !UPT ;  /* 0x000000023c047892 */ /* 0x000fcc000f8efc3f */
[----:B---3--:R-:W-:-:S05]  /*261b0*/  IMAD.U32 R2, RZ, RZ, UR4 ;  /* 0x00000004ff027e24 */ /* 0x008fca000f8e00ff */
[----:B------:R-:W-:-:S13]  /*261c0*/  ISETP.NE.AND P2, PT, R2, 0x3, PT ;  /* 0x000000030200780c */ /* 0x000fda0003f45270 */
[----:B------:R-:W-:Y:S05]  /*261d0*/  @!P2 BRA `(.L_x_1724) ;  /* 0x000000000004a947 */ /* 0x000fea0003800000 */
[----:B------:R-:W-:Y:S01]  /*261e0*/  BPT.TRAP 0x1 ;  /* 0x000000040000795c */ /* 0x000fe20000300000 */
.L_x_1724:
[----:B-1----:R-:W3:Y:S04]  /*261f0*/  LDL R3, [R1] ;  /* 0x0000000001037983 */ /* 0x002ee80000100800 */
[----:B------:R-:W4:Y:S01]  /*26200*/  LDL.LU R7, [R1+0xc] ;  /* 0x00000c0001077983 */ /* 0x000f220000300800 */
[----:B------:R-:W-:-:S05]  /*26210*/  IADD3 R2, R0, 0x2a840, RZ ;  /* 0x0002a84000027810 */ /* 0x000fca0007ffe0ff */
[C---:B---3--:R-:W-:Y:S02]  /*26220*/  IMAD R6, R3.reuse, 0x8, R2 ;  /* 0x0000000803067824 */ /* 0x048fe400078e0202 */
[----:B------:R-:W-:Y:S01]  /*26230*/  VIADD R3, R3, 0x1 ;  /* 0x0000000103037836 */ /* 0x000fe20000000000 */
[----:B----4-:R-:W-:-:S04]  /*26240*/  SHF.L.U32 R5, R7, 0x1f, RZ ;  /* 0x0000001f07057819 */ /* 0x010fc800000006ff */
        /* <DEDUP_REMOVED lines=8> */
.L_x_1843:
[----:B------:R-:W3:Y:S02]  /*262d0*/  SYNCS.PHASECHK.TRANS64.TRYWAIT P0, [R7+URZ], R2 ;  /* 0x00000002070075a7 */ /* 0x000ee4000800017f */
[----:B---3--:R-:W-:Y:S05]  /*262e0*/  @!P0 BRA `(.L_x_1726) ;  /* 0x0000002000748947 */ /* 0x008fea0003800000 */
.L_x_1844:
[----:B------:R-:W-:Y:S05]  /*262f0*/  @!P2 BRA `(.L_x_1727) ;  /* 0x000000000004a947 */ /* 0x000fea0003800000 */
[----:B------:R-:W-:Y:S01]  /*26300*/  BPT.TRAP 0x1 ;  /* 0x000000040000795c */ /* 0x000fe20000300000 */
.L_x_1727:
[----:B------:R-:W4:Y:S01]  /*26310*/  LDL.LU R4, [R1] ;  /* 0x0000000001047983 */ /* 0x000f220000300800 */
[----:B------:R-:W-:-:S05]  /*26320*/  VIADD R0, R0, 0x2a860 ;  /* 0x0002a86000007836 */ /* 0x000fca0000000000 */
[----:B----4-:R-:W-:-:S04]  /*26330*/  LEA R4, R4, R0, 0x3 ;  /* 0x0000000004047211 */ /* 0x010fc800078e18ff */
[----:B------:R-:W4:Y:S02]  /*26340*/  SYNCS.PHASECHK.TRANS64.TRYWAIT P0, [R4+URZ], R5 ;  /* 0x00000005040075a7 */ /* 0x000f24000800017f */
[----:B----4-:R-:W-:Y:S05]  /*26350*/  @!P0 BRA `(.L_x_1728) ;  /* 0x00000020006c8947 */ /* 0x010fea0003800000 */
.L_x_1845:
[----:B------:R-:W-:-:S07]  /*26360*/  IMAD R3, R3, 0x8, R0 ;  /* 0x0000000803037824 */ /* 0x000fce00078e0200 */
.L_x_1729:
[----:B------:R0:W0:Y:S02]  /*26370*/  SYNCS.PHASECHK.TRANS64.TRYWAIT P0, [R3+URZ], R2 ;  /* 0x00000002030075a7 */ /* 0x000024000800017f */
[----:B0-----:R-:W-:Y:S05]  /*26380*/  @!P0 NANOSLEEP.SYNCS 0x989680 ;  /* 0x009896800000895d */ /* 0x001fea0003900000 */
[----:B------:R-:W0:Y:S02]  /*26390*/  @!P0 SYNCS.PHASECHK.TRANS64 P0, [R3+URZ], R2 ;  /* 0x00000002030085a7 */ /* 0x000e24000800007f */
[----:B0-----:R-:W-:Y:S05]  /*263a0*/  @!P0 BRA `(.L_x_1729) ;  /* 0xfffffffc00f08947 */ /* 0x001fea000383ffff */
.L_x_1311:
[----:B------:R-:W-:Y:S05]  /*263b0*/  BSYNC B7 ;  /* 0x0000000000077941 */ /* 0x000fea0003800000 */
.L_x_1308:
[----:B------:R-:W-:Y:S05]  /*263c0*/  EXIT ;  /* 0x000000000000794d */ /* 0x000fea0003800000 */
.L_x_1337:
[----:B0-----:R0:W1:Y:S02]  /*263d0*/  SYNCS.PHASECHK.TRANS64.TRYWAIT P5, [R4+URZ+0x2a890], R3 ;  /* 0x02a89003040075a7 */ /* 0x00106400080a017f */
[----:B-1----:R-:W-:Y:S05]  /*263e0*/  @!P5 NANOSLEEP.SYNCS 0x989680 ;  /* 0x009896800000d95d */ /* 0x002fea0003900000 */
[----:B------:R-:W1:Y:S02]  /*263f0*/  @!P5 SYNCS.PHASECHK.TRANS64 P5, [R4+URZ+0x2a890], R3 ;  /* 0x02a890030400d5a7 */ /* 0x000e6400080a007f */
[----:B-1----:R-:W-:Y:S05]  /*26400*/  @!P5 BRA `(.L_x_1337) ;  /* 0xfffffffc00f0d947 */ /* 0x002fea000383ffff */
[----:B------:R-:W-:Y:S05]  /*26410*/  BRA `(.L_x_1730) ;  /* 0xfffffdd400807947 */ /* 0x000fea000383ffff */
.L_x_1391:
[----:B-1----:R1:W3:Y:S02]  /*26420*/  SYNCS.PHASECHK.TRANS64.TRYWAIT P5, [R4+URZ+0x2a890], R3 ;  /* 0x02a89003040075a7 */ /* 0x0022e400080a017f */
[----:B---3--:R-:W-:Y:S05]  /*26430*/  @!P5 NANOSLEEP.SYNCS 0x989680 ;  /* 0x009896800000d95d */ /* 0x008fea0003900000 */
[----:B------:R-:W3:Y:S02]  /*26440*/  @!P5 SYNCS.PHASECHK.TRANS64 P5, [R4+URZ+0x2a890], R3 ;  /* 0x02a890030400d5a7 */ /* 0x000ee400080a007f */
[----:B---3--:R-:W-:Y:S05]  /*26450*/  @!P5 BRA `(.L_x_1391) ;  /* 0xfffffffc00f0d947 */ /* 0x008fea000383ffff */
[----:B------:R-:W-:Y:S05]  /*26460*/  BRA `(.L_x_1731) ;  /* 0xfffffe0800687947 */ /* 0x000fea000383ffff */
.L_x_1416:
[----:B-1----:R1:W2:Y:S02]  /*26470*/  SYNCS.PHASECHK.TRANS64.TRYWAIT P4, [R4+URZ+0x2a890], R3 ;  /* 0x02a89003040075a7 */ /* 0x0022a4000808017f */
[----:B--2---:R-:W-:Y:S05]  /*26480*/  @!P4 NANOSLEEP.SYNCS 0x989680 ;  /* 0x009896800000c95d */ /* 0x004fea0003900000 */
[----:B------:R-:W2:Y:S02]  /*26490*/  @!P4 SYNCS.PHASECHK.TRANS64 P4, [R4+URZ+0x2a890], R3 ;  /* 0x02a890030400c5a7 */ /* 0x000ea4000808007f */
[----:B--2---:R-:W-:Y:S05]  /*264a0*/  @!P4 BRA `(.L_x_1416) ;  /* 0xfffffffc00f0c947 */ /* 0x004fea000383ffff */
[----:B------:R-:W-:Y:S05]  /*264b0*/  BRA `(.L_x_1732) ;  /* 0xfffffe3800747947 */ /* 0x000fea000383ffff */
.L_x_1422:
[----:B0-----:R0:W1:Y:S02]  /*264c0*/  SYNCS.PHASECHK.TRANS64.TRYWAIT P4, [R4+URZ+0x2a8b0], R3 ;  /* 0x02a8b003040075a7 */ /* 0x001064000808017f */
[----:B-1----:R-:W-:Y:S05]  /*264d0*/  @!P4 NANOSLEEP.SYNCS 0x989680 ;  /* 0x009896800000c95d */ /* 0x002fea0003900000 */
[----:B------:R-:W1:Y:S02]  /*264e0*/  @!P4 SYNCS.PHASECHK.TRANS64 P4, [R4+URZ+0x2a8b0], R3 ;  /* 0x02a8b0030400c5a7 */ /* 0x000e64000808007f */
[----:B-1----:R-:W-:Y:S05]  /*264f0*/  @!P4 BRA `(.L_x_1422) ;  /* 0xfffffffc00f0c947 */ /* 0x002fea000383ffff */
[----:B------:R-:W-:Y:S05]  /*26500*/  BRA `(.L_x_1733) ;  /* 0xfffffe3c00807947 */ /* 0x000fea000383ffff */
.L_x_1452:
[----:B------:R-:W-:Y:S01]  /*26510*/  BSSY B1, `(.L_x_1734) ;  /* 0x0000008000017945 */ /* 0x000fe20003800000 */
[----:B------:R-:W-:Y:S01]  /*26520*/  IMAD.MOV.U32 R13, RZ, RZ, R5 ;  /* 0x000000ffff0d7224 */ /* 0x000fe200078e0005 */
[----:B------:R-:W-:Y:S01]  /*26530*/  MOV R15, 0xffffffff ;  /* 0xffffffff000f7802 */ /* 0x000fe20000000f00 */
[----:B------:R-:W-:Y:S02]  /*26540*/  IMAD.MOV.U32 R12, RZ, RZ, RZ ;  /* 0x000000ffff0c7224 */ /* 0x000fe400078e00ff */
[----:B------:R-:W-:-:S07]  /*26550*/  IMAD.MOV.U32 R11, RZ, RZ, 0x1c1f ;  /* 0x00001c1fff0b7424 */ /* 0x000fce00078e00ff */
[----:B------:R-:W-:Y:S05]  /*26560*/  WARPSYNC.COLLECTIVE R15, `(.L_x_1735) ;  /* 0x000000000f087348 */ /* 0x000fea0003c00000 */
[----:B------:R0:W1:Y:S02]  /*26570*/  SHFL.IDX P6, R14, R13, R12, R11 ;  /* 0x0000000c0d0e7389 */ /* 0x00006400000c000b */
[----:B01----:R-:W-:Y:S01]  /*26580*/  ENDCOLLECTIVE ;  /* 0x000000000000791b */ /* 0x003fe20003800000 */
.L_x_1735:
[----:B------:R-:W-:Y:S05]  /*26590*/  BSYNC B1 ;  /* 0x0000000000017941 */ /* 0x000fea0003800000 */
.L_x_1734:
[----:B------:R-:W-:Y:S05]  /*265a0*/  BRA `(.L_x_1736) ;  /* 0xfffffe5c004c7947 */ /* 0x000fea000383ffff */
.L_x_1453:
[----:B------:R-:W-:Y:S01]  /*265b0*/  BSSY B1, `(.L_x_1737) ;  /* 0x0000008000017945 */ /* 0x000fe20003800000 */
[----:B------:R-:W-:Y:S02]  /*265c0*/  IMAD.MOV.U32 R13, RZ, RZ, R4 ;  /* 0x000000ffff0d7224 */ /* 0x000fe400078e0004 */
[----:B------:R-:W-:Y:S02]  /*265d0*/  IMAD.MOV.U32 R12, RZ, RZ, RZ ;  /* 0x000000ffff0c7224 */ /* 0x000fe400078e00ff */
[----:B------:R-:W-:Y:S02]  /*265e0*/  IMAD.MOV.U32 R11, RZ, RZ, 0x1c1f ;  /* 0x00001c1fff0b7424 */ /* 0x000fe400078e00ff */
[----:B------:R-:W-:-:S07]  /*265f0*/  IMAD.MOV.U32 R15, RZ, RZ, -0x1 ;  /* 0xffffffffff0f7424 */ /* 0x000fce00078e00ff */
[----:B------:R-:W-:Y:S05]  /*26600*/  WARPSYNC.COLLECTIVE R15, `(.L_x_1738) ;  /* 0x000000000f087348 */ /* 0x000fea0003c00000 */
[----:B------:R0:W1:Y:S02]  /*26610*/  SHFL.IDX P6, R14, R13, R12, R11 ;  /* 0x0000000c0d0e7389 */ /* 0x00006400000c000b */
[----:B01----:R-:W-:Y:S01]  /*26620*/  ENDCOLLECTIVE ;  /* 0x000000000000791b */ /* 0x003fe20003800000 */
.L_x_1738:
[----:B------:R-:W-:Y:S05]  /*26630*/  BSYNC B1 ;  /* 0x0000000000017941 */ /* 0x000fea0003800000 */
.L_x_1737:
[----:B------:R-:W-:Y:S05]  /*26640*/  BRA `(.L_x_1739) ;  /* 0xfffffe5c002c7947 */ /* 0x000fea000383ffff */
.L_x_1454:
[----:B------:R-:W-:Y:S01]  /*26650*/  BSSY B1, `(.L_x_1740) ;  /* 0x0000008000017945 */ /* 0x000fe20003800000 */
[----:B------:R-:W-:Y:S01]  /*26660*/  MOV R13, R3 ;  /* 0x00000003000d7202 */ /* 0x000fe20000000f00 */
[----:B------:R-:W-:Y:S02]  /*26670*/  IMAD.MOV.U32 R12, RZ, RZ, RZ ;  /* 0x000000ffff0c7224 */ /* 0x000fe400078e00ff */
[----:B------:R-:W-:Y:S02]  /*26680*/  IMAD.MOV.U32 R11, RZ, RZ, 0x1c1f ;  /* 0x00001c1fff0b7424 */ /* 0x000fe400078e00ff */
[----:B------:R-:W-:-:S07]  /*26690*/  IMAD.MOV.U32 R15, RZ, RZ, -0x1 ;  /* 0xffffffffff0f7424 */ /* 0x000fce00078e00ff */
[----:B------:R-:W-:Y:S05]  /*266a0*/  WARPSYNC.COLLECTIVE R15, `(.L_x_1741) ;  /* 0x000000000f087348 */ /* 0x000fea0003c00000 */
[----:B------:R0:W1:Y:S02]  /*266b0*/  SHFL.IDX P6, R14, R13, R12, R11 ;  /* 0x0000000c0d0e7389 */ /* 0x00006400000c000b */
[----:B01----:R-:W-:Y:S01]  /*266c0*/  ENDCOLLECTIVE ;  /* 0x000000000000791b */ /* 0x003fe20003800000 */
.L_x_1741:
[----:B------:R-:W-:Y:S05]  /*266d0*/  BSYNC B1 ;  /* 0x0000000000017941 */ /* 0x000fea0003800000 */
.L_x_1740:
[----:B------:R-:W-:Y:S05]  /*266e0*/  BRA `(.L_x_1742) ;  /* 0xfffffe5c000c7947 */ /* 0x000fea000383ffff */
.L_x_1455:
[----:B------:R-:W-:Y:S01]  /*266f0*/  BSSY B1, `(.L_x_1743) ;  /* 0x0000008000017945 */ /* 0x000fe20003800000 */
[----:B------:R-:W-:Y:S01]  /*26700*/  IMAD.MOV.U32 R13, RZ, RZ, R0 ;  /* 0x000000ffff0d7224 */ /* 0x000fe200078e0000 */
[----:B------:R-:W-:Y:S01]  /*26710*/  MOV R12, RZ ;  /* 0x000000ff000c7202 */ /* 0x000fe20000000f00 */
[----:B------:R-:W-:Y:S02]  /*26720*/  IMAD.MOV.U32 R11, RZ, RZ, 0x1c1f ;  /* 0x00001c1fff0b7424 */ /* 0x000fe400078e00ff */
[----:B------:R-:W-:-:S07]  /*26730*/  IMAD.MOV.U32 R15, RZ, RZ, -0x1 ;  /* 0xffffffffff0f7424 */ /* 0x000fce00078e00ff */
[----:B------:R-:W-:Y:S05]  /*26740*/  WARPSYNC.COLLECTIVE R15, `(.L_x_1744) ;  /* 0x000000000f087348 */ /* 0x000fea0003c00000 */
[----:B------:R0:W1:Y:S02]  /*26750*/  SHFL.IDX P6, R14, R13, R12, R11 ;  /* 0x0000000c0d0e7389 */ /* 0x00006400000c000b */
[----:B01----:R-:W-:Y:S01]  /*26760*/  ENDCOLLECTIVE ;  /* 0x000000000000791b */ /* 0x003fe20003800000 */
.L_x_1744:
[----:B------:R-:W-:Y:S05]  /*26770*/  BSYNC B1 ;  /* 0x0000000000017941 */ /* 0x000fea0003800000 */
.L_x_1743:
[----:B------:R-:W-:Y:S05]  /*26780*/  BRA `(.L_x_1745) ;  /* 0xfffffe5800ec7947 */ /* 0x000fea000383ffff */
.L_x_1456:
[----:B------:R-:W-:Y:S01]  /*26790*/  BSSY B1, `(.L_x_1746) ;  /* 0x0000008000017945 */ /* 0x000fe20003800000 */
[----:B------:R-:W-:Y:S01]  /*267a0*/  IMAD.MOV.U32 R13, RZ, RZ, R5 ;  /* 0x000000ffff0d7224 */ /* 0x000fe200078e0005 */
[----:B------:R-:W-:Y:S01]  /*267b0*/  MOV R11, 0x1c1f ;  /* 0x00001c1f000b7802 */ /* 0x000fe20000000f00 */
[----:B------:R-:W-:Y:S02]  /*267c0*/  IMAD.MOV.U32 R12, RZ, RZ, 0x1 ;  /* 0x00000001ff0c7424 */ /* 0x000fe400078e00ff */
[----:B------:R-:W-:-:S07]  /*267d0*/  IMAD.MOV.U32 R15, RZ, RZ, -0x1 ;  /* 0xffffffffff0f7424 */ /* 0x000fce00078e00ff */
[----:B------:R-:W-:Y:S05]  /*267e0*/  WARPSYNC.COLLECTIVE R15, `(.L_x_1747) ;  /* 0x000000000f087348 */ /* 0x000fea0003c00000 */
[----:B------:R0:W1:Y:S02]  /*267f0*/  SHFL.IDX P6, R14, R13, R12, R11 ;  /* 0x0000000c0d0e7389 */ /* 0x00006400000c000b */
[----:B01----:R-:W-:Y:S01]  /*26800*/  ENDCOLLECTIVE ;  /* 0x000000000000791b */ /* 0x003fe20003800000 */
.L_x_1747:
[----:B------:R-:W-:Y:S05]  /*26810*/  BSYNC B1 ;  /* 0x0000000000017941 */ /* 0x000fea0003800000 */
.L_x_1746:
[----:B------:R-:W-:Y:S05]  /*26820*/  BRA `(.L_x_1748) ;  /* 0xfffffe5800cc7947 */ /* 0x000fea000383ffff */
.L_x_1457:
[----:B------:R-:W-:Y:S01]  /*26830*/  BSSY B1, `(.L_x_1749) ;  /* 0x0000008000017945 */ /* 0x000fe20003800000 */
[----:B------:R-:W-:Y:S01]  /*26840*/  IMAD.MOV.U32 R13, RZ, RZ, R4 ;  /* 0x000000ffff0d7224 */ /* 0x000fe200078e0004 */
[----:B------:R-:W-:Y:S01]  /*26850*/  MOV R15, 0xffffffff ;  /* 0xffffffff000f7802 */ /* 0x000fe20000000f00 */
[----:B------:R-:W-:Y:S02]  /*26860*/  IMAD.MOV.U32 R12, RZ, RZ, 0x1 ;  /* 0x00000001ff0c7424 */ /* 0x000fe400078e00ff */
[----:B------:R-:W-:-:S07]  /*26870*/  IMAD.MOV.U32 R11, RZ, RZ, 0x1c1f ;  /* 0x00001c1fff0b7424 */ /* 0x000fce00078e00ff */
[----:B------:R-:W-:Y:S05]  /*26880*/  WARPSYNC.COLLECTIVE R15, `(.L_x_1750) ;  /* 0x000000000f087348 */ /* 0x000fea0003c00000 */
[----:B------:R0:W1:Y:S02]  /*26890*/  SHFL.IDX P6, R14, R13, R12, R11 ;  /* 0x0000000c0d0e7389 */ /* 0x00006400000c000b */
[----:B01----:R-:W-:Y:S01]  /*268a0*/  ENDCOLLECTIVE ;  /* 0x000000000000791b */ /* 0x003fe20003800000 */
.L_x_1750:
[----:B------:R-:W-:Y:S05]  /*268b0*/  BSYNC B1 ;  /* 0x0000000000017941 */ /* 0x000fea0003800000 */
.L_x_1749:
[----:B------:R-:W-:Y:S05]  /*268c0*/  BRA `(.L_x_1751) ;  /* 0xfffffe5800b07947 */ /* 0x000fea000383ffff */
.L_x_1458:
[----:B------:R-:W-:Y:S01]  /*268d0*/  BSSY B1, `(.L_x_1752) ;  /* 0x0000008000017945 */ /* 0x000fe20003800000 */
[----:B------:R-:W-:Y:S02]  /*268e0*/  IMAD.MOV.U32 R13, RZ, RZ, R3 ;  /* 0x000000ffff0d7224 */ /* 0x000fe400078e0003 */
[----:B------:R-:W-:Y:S02]  /*268f0*/  IMAD.MOV.U32 R12, RZ, RZ, 0x1 ;  /* 0x00000001ff0c7424 */ /* 0x000fe400078e00ff */
[----:B------:R-:W-:Y:S02]  /*26900*/  IMAD.MOV.U32 R11, RZ, RZ, 0x1c1f ;  /* 0x00001c1fff0b7424 */ /* 0x000fe400078e00ff */
[----:B------:R-:W-:-:S07]  /*26910*/  IMAD.MOV.U32 R15, RZ, RZ, -0x1 ;  /* 0xffffffffff0f7424 */ /* 0x000fce00078e00ff */
[----:B------:R-:W-:Y:S05]  /*26920*/  WARPSYNC.COLLECTIVE R15, `(.L_x_1753) ;  /* 0x000000000f087348 */ /* 0x000fea0003c00000 */
[----:B------:R0:W1:Y:S02]  /*26930*/  SHFL.IDX P6, R14, R13, R12, R11 ;  /* 0x0000000c0d0e7389 */ /* 0x00006400000c000b */
[----:B01----:R-:W-:Y:S01]  /*26940*/  ENDCOLLECTIVE ;  /* 0x000000000000791b */ /* 0x003fe20003800000 */
.L_x_1753:
[----:B------:R-:W-:Y:S05]  /*26950*/  BSYNC B1 ;  /* 0x0000000000017941 */ /* 0x000fea0003800000 */
.L_x_1752:
[----:B------:R-:W-:Y:S05]  /*26960*/  BRA `(.L_x_1754) ;  /* 0xfffffe5800947947 */ /* 0x000fea000383ffff */
.L_x_1459:
[----:B------:R-:W-:Y:S01]  /*26970*/  BSSY B1, `(.L_x_1755) ;  /* 0x0000008000017945 */ /* 0x000fe20003800000 */
[----:B------:R-:W-:Y:S01]  /*26980*/  MOV R13, R0 ;  /* 0x00000000000d7202 */ /* 0x000fe20000000f00 */
[----:B------:R-:W-:Y:S02]  /*26990*/  IMAD.MOV.U32 R12, RZ, RZ, 0x1 ;  /* 0x00000001ff0c7424 */ /* 0x000fe400078e00ff */
[----:B------:R-:W-:Y:S02]  /*269a0*/  IMAD.MOV.U32 R11, RZ, RZ, 0x1c1f ;  /* 0x00001c1fff0b7424 */ /* 0x000fe400078e00ff */
[----:B------:R-:W-:-:S07]  /*269b0*/  IMAD.MOV.U32 R15, RZ, RZ, -0x1 ;  /* 0xffffffffff0f7424 */ /* 0x000fce00078e00ff */
[----:B------:R-:W-:Y:S05]  /*269c0*/  WARPSYNC.COLLECTIVE R15, `(.L_x_1756) ;  /* 0x000000000f087348 */ /* 0x000fea0003c00000 */
[----:B------:R0:W1:Y:S02]  /*269d0*/  SHFL.IDX P6, R14, R13, R12, R11 ;  /* 0x0000000c0d0e7389 */ /* 0x00006400000c000b */
[----:B01----:R-:W-:Y:S01]  /*269e0*/  ENDCOLLECTIVE ;  /* 0x000000000000791b */ /* 0x003fe20003800000 */
.L_x_1756:
[----:B------:R-:W-:Y:S05]  /*269f0*/  BSYNC B1 ;  /* 0x0000000000017941 */ /* 0x000fea0003800000 */
.L_x_1755:
[----:B------:R-:W-:Y:S05]  /*26a00*/  BRA `(.L_x_1757) ;  /* 0xfffffe5800787947 */ /* 0x000fea000383ffff */
.L_x_1461:
[----:B0-----:R0:W1:Y:S02]  /*26a10*/  SYNCS.PHASECHK.TRANS64.TRYWAIT P2, [R18+URZ+0x2a800], R3 ;  /* 0x02a80003120075a7 */ /* 0x001064000804017f */
[----:B-1----:R-:W-:Y:S05]  /*26a20*/  @!P2 NANOSLEEP.SYNCS 0x989680 ;  /* 0x009896800000a95d */ /* 0x002fea0003900000 */
[----:B------:R-:W1:Y:S02]  /*26a30*/  @!P2 SYNCS.PHASECHK.TRANS64 P2, [R18+URZ+0x2a800], R3 ;  /* 0x02a800031200a5a7 */ /* 0x000e64000804007f */
[----:B-1----:R-:W-:Y:S05]  /*26a40*/  @!P2 BRA `(.L_x_1461) ;  /* 0xfffffffc00f0a947 */ /* 0x002fea000383ffff */
[----:B------:R-:W-:Y:S05]  /*26a50*/  BRA `(.L_x_1758) ;  /* 0xfffffe5800d87947 */ /* 0x000fea000383ffff */
.L_x_1489:
        /* <DEDUP_REMOVED lines=8> */
.L_x_1760:
[----:B------:R-:W-:Y:S05]  /*26ae0*/  BSYNC B1 ;  /* 0x0000000000017941 */ /* 0x000fea0003800000 */
.L_x_1759:
[----:B------:R-:W-:Y:S05]  /*26af0*/  BRA `(.L_x_1761) ;  /* 0xfffffe88005c7947 */ /* 0x000fea000383ffff */
.L_x_1490:
[----:B------:R-:W-:Y:S01]  /*26b00*/  BSSY B1, `(.L_x_1762) ;  /* 0x0000008000017945 */ /* 0x000fe20003800000 */
[----:B------:R-:W-:Y:S01]  /*26b10*/  IMAD.MOV.U32 R13, RZ, RZ, R8 ;  /* 0x000000ffff0d7224 */ /* 0x000fe200078e0008 */
[----:B------:R-:W-:Y:S01]  /*26b20*/  MOV R11, 0x1c1f ;  /* 0x00001c1f000b7802 */ /* 0x000fe20000000f00 */
[----:B------:R-:W-:Y:S02]  /*26b30*/  IMAD.MOV.U32 R12, RZ, RZ, RZ ;  /* 0x000000ffff0c7224 */ /* 0x000fe400078e00ff */
[----:B------:R-:W-:-:S07]  /*26b40*/  IMAD.MOV.U32 R15, RZ, RZ, -0x1 ;  /* 0xffffffffff0f7424 */ /* 0x000fce00078e00ff */
[----:B------:R-:W-:Y:S05]  /*26b50*/  WARPSYNC.COLLECTIVE R15, `(.L_x_1763) ;  /* 0x000000000f087348 */ /* 0x000fea0003c00000 */
[----:B------:R0:W1:Y:S02]  /*26b60*/  SHFL.IDX P6, R14, R13, R12, R11 ;  /* 0x0000000c0d0e7389 */ /* 0x00006400000c000b */
[----:B01----:R-:W-:Y:S01]  /*26b70*/  ENDCOLLECTIVE ;  /* 0x000000000000791b */ /* 0x003fe20003800000 */
.L_x_1763:
[----:B------:R-:W-:Y:S05]  /*26b80*/  BSYNC B1 ;  /* 0x0000000000017941 */ /* 0x000fea0003800000 */
.L_x_1762:
[----:B------:R-:W-:Y:S05]  /*26b90*/  BRA `(.L_x_1764) ;  /* 0xfffffe88003c7947 */ /* 0x000fea000383ffff */
.L_x_1491:
        /* <DEDUP_REMOVED lines=8> */
.L_x_1766:
[----:B------:R-:W-:Y:S05]  /*26c20*/  BSYNC B1 ;  /* 0x0000000000017941 */ /* 0x000fea0003800000 */
.L_x_1765:
[----:B------:R-:W-:Y:S05]  /*26c30*/  BRA `(.L_x_1767) ;  /* 0xfffffe88001c7947 */ /* 0x000fea000383ffff */
.L_x_1492:
        /* <DEDUP_REMOVED lines=8> */
.L_x_1769:
[----:B------:R-:W-:Y:S05]  /*26cc0*/  BSYNC B1 ;  /* 0x0000000000017941 */ /* 0x000fea0003800000 */
.L_x_1768:
[----:B------:R-:W-:Y:S05]  /*26cd0*/  BRA `(.L_x_1770) ;  /* 0xfffffe8400fc7947 */ /* 0x000fea000383ffff */
.L_x_1493:
        /* <DEDUP_REMOVED lines=8> */
.L_x_1772:
[----:B------:R-:W-:Y:S05]  /*26d60*/  BSYNC B1 ;  /* 0x0000000000017941 */ /* 0x000fea0003800000 */
.L_x_1771:
[----:B------:R-:W-:Y:S05]  /*26d70*/  BRA `(.L_x_1773) ;  /* 0xfffffe8400dc7947 */ /* 0x000fea000383ffff */
.L_x_1494:
        /* <DEDUP_REMOVED lines=8> */
.L_x_1775:
[----:B------:R-:W-:Y:S05]  /*26e00*/  BSYNC B1 ;  /* 0x0000000000017941 */ /* 0x000fea0003800000 */
.L_x_1774:
[----:B------:R-:W-:Y:S05]  /*26e10*/  BRA `(.L_x_1776) ;  /* 0xfffffe8400c07947 */ /* 0x000fea000383ffff */
.L_x_1495:
        /* <DEDUP_REMOVED lines=8> */
.L_x_1778:
[----:B------:R-:W-:Y:S05]  /*26ea0*/  BSYNC B1 ;  /* 0x0000000000017941 */ /* 0x000fea0003800000 */
.L_x_1777:
[----:B------:R-:W-:Y:S05]  /*26eb0*/  BRA `(.L_x_1779) ;  /* 0xfffffe8400a47947 */ /* 0x000fea000383ffff */
.L_x_1496:
        /* <DEDUP_REMOVED lines=8> */
.L_x_1781:
[----:B------:R-:W-:Y:S05]  /*26f40*/  BSYNC B1 ;  /* 0x0000000000017941 */ /* 0x000fea0003800000 */
.L_x_1780:
[----:B------:R-:W-:Y:S05]  /*26f50*/  BRA `(.L_x_1782) ;  /* 0xfffffe8400887947 */ /* 0x000fea000383ffff */
.L_x_1498:
[----:B0-----:R0:W1:Y:S02]  /*26f60*/  SYNCS.PHASECHK.TRANS64.TRYWAIT P2, [R18+URZ+0x2a800], R9 ;  /* 0x02a80009120075a7 */ /* 0x001064000804017f */
[----:B-1----:R-:W-:Y:S05]  /*26f70*/  @!P2 NANOSLEEP.SYNCS 0x989680 ;  /* 0x009896800000a95d */ /* 0x002fea0003900000 */
[----:B------:R-:W1:Y:S02]  /*26f80*/  @!P2 SYNCS.PHASECHK.TRANS64 P2, [R18+URZ+0x2a800], R9 ;  /* 0x02a800091200a5a7 */ /* 0x000e64000804007f */
[----:B-1----:R-:W-:Y:S05]  /*26f90*/  @!P2 BRA `(.L_x_1498) ;  /* 0xfffffffc00f0a947 */ /* 0x002fea000383ffff */
[----:B------:R-:W-:Y:S05]  /*26fa0*/  BRA `(.L_x_1783) ;  /* 0xfffffe8400e87947 */ /* 0x000fea000383ffff */
.L_x_1512:
[----:B-1----:R1:W2:Y:S02]  /*26fb0*/  SYNCS.PHASECHK.TRANS64.TRYWAIT P2, [R3+URZ+0x2a830], R0 ;  /* 0x02a83000030075a7 */ /* 0x0022a4000804017f */
[----:B--2---:R-:W-:Y:S05]  /*26fc0*/  @!P2 NANOSLEEP.SYNCS 0x989680 ;  /* 0x009896800000a95d */ /* 0x004fea0003900000 */
[----:B------:R-:W2:Y:S02]  /*26fd0*/  @!P2 SYNCS.PHASECHK.TRANS64 P2, [R3+URZ+0x2a830], R0 ;  /* 0x02a830000300a5a7 */ /* 0x000ea4000804007f */
[----:B--2---:R-:W-:Y:S05]  /*26fe0*/  @!P2 BRA `(.L_x_1512) ;  /* 0xfffffffc00f0a947 */ /* 0x004fea000383ffff */
[----:B------:R-:W-:Y:S05]  /*26ff0*/  BRA `(.L_x_1511) ;  /* 0xfffffeac00887947 */ /* 0x000fea000383ffff */
.L_x_1532:
[----:B-1----:R1:W2:Y:S02]  /*27000*/  SYNCS.PHASECHK.TRANS64.TRYWAIT P2, [R7+URZ+0x2a830], R14 ;  /* 0x02a8300e070075a7 */ /* 0x0022a4000804017f */
[----:B--2---:R-:W-:Y:S05]  /*27010*/  @!P2 NANOSLEEP.SYNCS 0x989680 ;  /* 0x009896800000a95d */ /* 0x004fea0003900000 */
[----:B------:R-:W2:Y:S02]  /*27020*/  @!P2 SYNCS.PHASECHK.TRANS64 P2, [R7+URZ+0x2a830], R14 ;  /* 0x02a8300e0700a5a7 */ /* 0x000ea4000804007f */
[----:B--2---:R-:W-:Y:S05]  /*27030*/  @!P2 BRA `(.L_x_1532) ;  /* 0xfffffffc00f0a947 */ /* 0x004fea000383ffff */
[----:B------:R-:W-:Y:S05]  /*27040*/  BRA `(.L_x_1531) ;  /* 0xfffffedc00147947 */ /* 0x000fea000383ffff */
.L_x_1537:
[----:B-1----:R1:W2:Y:S02]  /*27050*/  SYNCS.PHASECHK.TRANS64.TRYWAIT P2, [R14+URZ+0x2a850], R9 ;  /* 0x02a850090e0075a7 */ /* 0x0022a4000804017f */
[----:B--2---:R-:W-:Y:S05]  /*27060*/  @!P2 NANOSLEEP.SYNCS 0x989680 ;  /* 0x009896800000a95d */ /* 0x004fea0003900000 */
[----:B------:R-:W2:Y:S02]  /*27070*/  @!P2 SYNCS.PHASECHK.TRANS64 P2, [R14+URZ+0x2a850], R9 ;  /* 0x02a850090e00a5a7 */ /* 0x000ea4000804007f */
[----:B--2---:R-:W-:Y:S05]  /*27080*/  @!P2 BRA `(.L_x_1537) ;  /* 0xfffffffc00f0a947 */ /* 0x004fea000383ffff */
[----:B------:R-:W-:Y:S05]  /*27090*/  BRA `(.L_x_1536) ;  /* 0xfffffee800087947 */ /* 0x000fea000383ffff */
.L_x_1557:
[----:B-1----:R1:W2:Y:S02]  /*270a0*/  SYNCS.PHASECHK.TRANS64.TRYWAIT P2, [R3+URZ+0x2a830], R4 ;  /* 0x02a83004030075a7 */ /* 0x0022a4000804017f */
[----:B--2---:R-:W-:Y:S05]  /*270b0*/  @!P2 NANOSLEEP.SYNCS 0x989680 ;  /* 0x009896800000a95d */ /* 0x004fea0003900000 */
[----:B------:R-:W2:Y:S02]  /*270c0*/  @!P2 SYNCS.PHASECHK.TRANS64 P2, [R3+URZ+0x2a830], R4 ;  /* 0x02a830040300a5a7 */ /* 0x000ea4000804007f */
[----:B--2---:R-:W-:Y:S05]  /*270d0*/  @!P2 BRA `(.L_x_1557) ;  /* 0xfffffffc00f0a947 */ /* 0x004fea000383ffff */
[----:B------:R-:W-:Y:S05]  /*270e0*/  BRA `(.L_x_1556) ;  /* 0xffffff0c00b47947 */ /* 0x000fea000383ffff */
.L_x_1562:
[----:B-1----:R1:W2:Y:S02]  /*270f0*/  SYNCS.PHASECHK.TRANS64.TRYWAIT P2, [R170+URZ+0x2a850], R3 ;  /* 0x02a85003aa0075a7 */ /* 0x0022a4000804017f */
[----:B--2---:R-:W-:Y:S05]  /*27100*/  @!P2 NANOSLEEP.SYNCS 0x989680 ;  /* 0x009896800000a95d */ /* 0x004fea0003900000 */
[----:B------:R-:W2:Y:S02]  /*27110*/  @!P2 SYNCS.PHASECHK.TRANS64 P2, [R170+URZ+0x2a850], R3 ;  /* 0x02a85003aa00a5a7 */ /* 0x000ea4000804007f */
[----:B--2---:R-:W-:Y:S05]  /*27120*/  @!P2 BRA `(.L_x_1562) ;  /* 0xfffffffc00f0a947 */ /* 0x004fea000383ffff */
[----:B------:R-:W-:Y:S05]  /*27130*/  BRA `(.L_x_1561) ;  /* 0xffffff1800947947 */ /* 0x000fea000383ffff */
.L_x_1570:
[----:B-1----:R1:W2:Y:S02]  /*27140*/  SYNCS.PHASECHK.TRANS64.TRYWAIT P2, [R4+URZ+0x2a830], R3 ;  /* 0x02a83003040075a7 */ /* 0x0022a4000804017f */
[----:B--2---:R-:W-:Y:S05]  /*27150*/  @!P2 NANOSLEEP.SYNCS 0x989680 ;  /* 0x009896800000a95d */ /* 0x004fea0003900000 */
[----:B------:R-:W2:Y:S02]  /*27160*/  @!P2 SYNCS.PHASECHK.TRANS64 P2, [R4+URZ+0x2a830], R3 ;  /* 0x02a830030400a5a7 */ /* 0x000ea4000804007f */
[----:B--2---:R-:W-:Y:S05]  /*27170*/  @!P2 BRA `(.L_x_1570) ;  /* 0xfffffffc00f0a947 */ /* 0x004fea000383ffff */
[----:B------:R-:W-:Y:S05]  /*27180*/  BRA `(.L_x_1569) ;  /* 0xffffff2c00907947 */ /* 0x000fea000383ffff */
.L_x_1575:
[----:B-1----:R1:W2:Y:S02]  /*27190*/  SYNCS.PHASECHK.TRANS64.TRYWAIT P2, [R12+URZ+0x2a850], R3 ;  /* 0x02a850030c0075a7 */ /* 0x0022a4000804017f */
[----:B--2---:R-:W-:Y:S05]  /*271a0*/  @!P2 NANOSLEEP.SYNCS 0x989680 ;  /* 0x009896800000a95d */ /* 0x004fea0003900000 */
[----:B------:R-:W2:Y:S02]  /*271b0*/  @!P2 SYNCS.PHASECHK.TRANS64 P2, [R12+URZ+0x2a850], R3 ;  /* 0x02a850030c00a5a7 */ /* 0x000ea4000804007f */
[----:B--2---:R-:W-:Y:S05]  /*271c0*/  @!P2 BRA `(.L_x_1575) ;  /* 0xfffffffc00f0a947 */ /* 0x004fea000383ffff */
[----:B------:R-:W-:Y:S05]  /*271d0*/  BRA `(.L_x_1574) ;  /* 0xffffff3800847947 */ /* 0x000fea000383ffff */
.L_x_1589:
[----:B-1----:R1:W2:Y:S02]  /*271e0*/  SYNCS.PHASECHK.TRANS64.TRYWAIT P0, [R13+URZ+0x2a850], R0 ;  /* 0x02a850000d0075a7 */ /* 0x0022a4000800017f */
[----:B--2---:R-:W-:Y:S05]  /*271f0*/  @!P0 NANOSLEEP.SYNCS 0x989680 ;  /* 0x009896800000895d */ /* 0x004fea0003900000 */
[----:B------:R-:W2:Y:S02]  /*27200*/  @!P0 SYNCS.PHASECHK.TRANS64 P0, [R13+URZ+0x2a850], R0 ;  /* 0x02a850000d0085a7 */ /* 0x000ea4000800007f */
[----:B--2---:R-:W-:Y:S05]  /*27210*/  @!P0 BRA `(.L_x_1589) ;  /* 0xfffffffc00f08947 */ /* 0x004fea000383ffff */
[----:B------:R-:W-:Y:S05]  /*27220*/  BRA `(.L_x_1588) ;  /* 0xffffff60008c7947 */ /* 0x000fea000383ffff */
.L_x_1631:
[----:B0-----:R-:W0:Y:S01]  /*27230*/  S2R R11, SR_TID.X ;  /* 0x00000000000b7919 */ /* 0x001e220000002100 */
[----:B------:R-:W-:Y:S01]  /*27240*/  BSSY B1, `(.L_x_1784) ;  /* 0x000000a000017945 */ /* 0x000fe20003800000 */
[----:B------:R-:W-:Y:S02]  /*27250*/  IMAD.MOV.U32 R12, RZ, RZ, RZ ;  /* 0x000000ffff0c7224 */ /* 0x000fe400078e00ff */
[----:B------:R-:W-:Y:S01]  /*27260*/  IMAD.MOV.U32 R15, RZ, RZ, -0x1 ;  /* 0xffffffffff0f7424 */ /* 0x000fe200078e00ff */
[----:B0-----:R-:W-:-:S04]  /*27270*/  SHF.R.U32.HI R11, RZ, 0x5, R11 ;  /* 0x00000005ff0b7819 */ /* 0x001fc8000001160b */
[----:B------:R-:W-:-:S05]  /*27280*/  LOP3.LUT R11, R11, 0x3, RZ, 0xc0, !PT ;  /* 0x000000030b0b7812 */ /* 0x000fca00078ec0ff */
[----:B------:R-:W-:Y:S02]  /*27290*/  IMAD.MOV.U32 R13, RZ, RZ, R11 ;  /* 0x000000ffff0d7224 */ /* 0x000fe400078e000b */
[----:B------:R-:W-:-:S07]  /*272a0*/  IMAD.MOV.U32 R11, RZ, RZ, 0x1f ;  /* 0x0000001fff0b7424 */ /* 0x000fce00078e00ff */
[----:B------:R-:W-:Y:S05]  /*272b0*/  WARPSYNC.COLLECTIVE R15, `(.L_x_1785) ;  /* 0x000000000f087348 */ /* 0x000fea0003c00000 */
[----:B------:R0:W1:Y:S02]  /*272c0*/  SHFL.IDX P6, R14, R13, R12, R11 ;  /* 0x0000000c0d0e7389 */ /* 0x00006400000c000b */
[----:B01----:R-:W-:Y:S01]  /*272d0*/  ENDCOLLECTIVE ;  /* 0x000000000000791b */ /* 0x003fe20003800000 */
.L_x_1785:
[----:B------:R-:W-:Y:S05]  /*272e0*/  BSYNC B1 ;  /* 0x0000000000017941 */ /* 0x000fea0003800000 */
.L_x_1784:
[----:B------:R-:W-:Y:S05]  /*272f0*/  BRA `(.L_x_1786) ;  /* 0xffffffa000147947 */ /* 0x000fea000383ffff */
.L_x_1632:
[----:B------:R-:W-:Y:S01]  /*27300*/  BSSY B1, `(.L_x_1787) ;  /* 0x0000006000017945 */ /* 0x000fe20003800000 */
[----:B------:R-:W-:-:S07]  /*27310*/  MOV R15, 0xffffffff ;  /* 0xffffffff000f7802 */ /* 0x000fce0000000f00 */
[----:B0-----:R-:W-:Y:S05]  /*27320*/  WARPSYNC.COLLECTIVE R15, `(.L_x_1788) ;  /* 0x000000000f0c7348 */ /* 0x001fea0003c00000 */
[----:B------:R-:W-:Y:S02]  /*27330*/  ELECT P6, UR62, PT ;  /* 0x00000000003e782f */ /* 0x000fe400038c0000 */
[----:B------:R-:W-:Y:S01]  /*27340*/  MOV R14, UR62 ;  /* 0x0000003e000e7c02 */ /* 0x000fe20008000f00 */
[----:B0-----:R-:W-:Y:S10]  /*27350*/  ENDCOLLECTIVE ;  /* 0x000000000000791b */ /* 0x001ff40003800000 */
.L_x_1788:
[----:B------:R-:W-:Y:S05]  /*27360*/  BSYNC B1 ;  /* 0x0000000000017941 */ /* 0x000fea0003800000 */
.L_x_1787:
[----:B------:R-:W-:Y:S05]  /*27370*/  BRA `(.L_x_1789) ;  /* 0xffffffa000007947 */ /* 0x000fea000383ffff */
.L_x_1634:
[----:B-1----:R1:W2:Y:S02]  /*27380*/  SYNCS.PHASECHK.TRANS64.TRYWAIT P0, [R8+URZ+0x2a820], R9 ;  /* 0x02a82009080075a7 */ /* 0x0022a4000800017f */
[----:B--2---:R-:W-:Y:S05]  /*27390*/  @!P0 NANOSLEEP.SYNCS 0x989680 ;  /* 0x009896800000895d */ /* 0x004fea0003900000 */
[----:B------:R-:W2:Y:S02]  /*273a0*/  @!P0 SYNCS.PHASECHK.TRANS64 P0, [R8+URZ+0x2a820], R9 ;  /* 0x02a82009080085a7 */ /* 0x000ea4000800007f */
[----:B--2---:R-:W-:Y:S05]  /*273b0*/  @!P0 BRA `(.L_x_1634) ;  /* 0xfffffffc00f08947 */ /* 0x004fea000383ffff */
[----:B------:R-:W-:Y:S05]  /*273c0*/  BRA `(.L_x_1790) ;  /* 0xffffffa0001c7947 */ /* 0x000fea000383ffff */
.L_x_1637:
[----:B0-----:R0:W1:Y:S02]  /*273d0*/  SYNCS.PHASECHK.TRANS64.TRYWAIT P0, [R9+URZ+0x2a8a0], R11 ;  /* 0x02a8a00b090075a7 */ /* 0x001064000800017f */
[----:B-1----:R-:W-:Y:S05]  /*273e0*/  @!P0 NANOSLEEP.SYNCS 0x989680 ;  /* 0x009896800000895d */ /* 0x002fea0003900000 */
[----:B------:R-:W1:Y:S02]  /*273f0*/  @!P0 SYNCS.PHASECHK.TRANS64 P0, [R9+URZ+0x2a8a0], R11 ;  /* 0x02a8a00b090085a7 */ /* 0x000e64000800007f */
[----:B-1----:R-:W-:Y:S05]  /*27400*/  @!P0 BRA `(.L_x_1637) ;  /* 0xfffffffc00f08947 */ /* 0x002fea000383ffff */
[----:B------:R-:W-:Y:S05]  /*27410*/  BRA `(.L_x_1791) ;  /* 0xffffffa0002c7947 */ /* 0x000fea000383ffff */
.L_x_1639:
[----:B-1----:R1:W2:Y:S02]  /*27420*/  SYNCS.PHASECHK.TRANS64.TRYWAIT P0, [R9+URZ+0x2a8c0], R11 ;  /* 0x02a8c00b090075a7 */ /* 0x0022a4000800017f */
[----:B--2---:R-:W-:Y:S05]  /*27430*/  @!P0 NANOSLEEP.SYNCS 0x989680 ;  /* 0x009896800000895d */ /* 0x004fea0003900000 */
[----:B------:R-:W2:Y:S02]  /*27440*/  @!P0 SYNCS.PHASECHK.TRANS64 P0, [R9+URZ+0x2a8c0], R11 ;  /* 0x02a8c00b090085a7 */ /* 0x000ea4000800007f */
[----:B--2---:R-:W-:Y:S05]  /*27450*/  @!P0 BRA `(.L_x_1639) ;  /* 0xfffffffc00f08947 */ /* 0x004fea000383ffff */
[----:B------:R-:W-:Y:S05]  /*27460*/  BRA `(.L_x_1792) ;  /* 0xffffffa000bc7947 */ /* 0x000fea000383ffff */
.L_x_1643:
[----:B0-----:R0:W1:Y:S02]  /*27470*/  SYNCS.PHASECHK.TRANS64.TRYWAIT P0, [R9+URZ+0x2a8a0], R10 ;  /* 0x02a8a00a090075a7 */ /* 0x001064000800017f */
[----:B-1----:R-:W-:Y:S05]  /*27480*/  @!P0 NANOSLEEP.SYNCS 0x989680 ;  /* 0x009896800000895d */ /* 0x002fea0003900000 */
[----:B------:R-:W1:Y:S02]  /*27490*/  @!P0 SYNCS.PHASECHK.TRANS64 P0, [R9+URZ+0x2a8a0], R10 ;  /* 0x02a8a00a090085a7 */ /* 0x000e64000800007f */
[----:B-1----:R-:W-:Y:S05]  /*274a0*/  @!P0 BRA `(.L_x_1643) ;  /* 0xfffffffc00f08947 */ /* 0x002fea000383ffff */
[----:B------:R-:W-:Y:S05]  /*274b0*/  BRA `(.L_x_1793) ;  /* 0xffffffa400787947 */ /* 0x000fea000383ffff */
.L_x_1645:
[----:B-1----:R1:W2:Y:S02]  /*274c0*/  SYNCS.PHASECHK.TRANS64.TRYWAIT P1, [R9+URZ+0x2a8c0], R10 ;  /* 0x02a8c00a090075a7 */ /* 0x0022a4000802017f */
[----:B--2---:R-:W-:Y:S05]  /*274d0*/  @!P1 NANOSLEEP.SYNCS 0x989680 ;  /* 0x009896800000995d */ /* 0x004fea0003900000 */
[----:B------:R-:W2:Y:S02]  /*274e0*/  @!P1 SYNCS.PHASECHK.TRANS64 P1, [R9+URZ+0x2a8c0], R10 ;  /* 0x02a8c00a090095a7 */ /* 0x000ea4000802007f */
[----:B--2---:R-:W-:Y:S05]  /*274f0*/  @!P1 BRA `(.L_x_1645) ;  /* 0xfffffffc00f09947 */ /* 0x004fea000383ffff */
[----:B------:R-:W-:Y:S05]  /*27500*/  BRA `(.L_x_1794) ;  /* 0xffffffa800047947 */ /* 0x000fea000383ffff */
.L_x_1665:
        /* <DEDUP_REMOVED lines=11> */
.L_x_1796:
[----:B------:R-:W-:Y:S05]  /*275c0*/  BSYNC B0 ;  /* 0x0000000000007941 */ /* 0x000fea0003800000 */
.L_x_1795:
[----:B------:R-:W-:Y:S05]  /*275d0*/  BRA `(.L_x_1797) ;  /* 0xffffffb400d07947 */ /* 0x000fea000383ffff */
.L_x_1666:
[----:B------:R-:W-:Y:S01]  /*275e0*/  BSSY B0, `(.L_x_1798) ;  /* 0x0000006000007945 */ /* 0x000fe20003800000 */
[----:B------:R-:W-:-:S07]  /*275f0*/  MOV R15, 0xffffffff ;  /* 0xffffffff000f7802 */ /* 0x000fce0000000f00 */
[----:B------:R-:W-:Y:S05]  /*27600*/  WARPSYNC.COLLECTIVE R15, `(.L_x_1799) ;  /* 0x000000000f0c7348 */ /* 0x000fea0003c00000 */
[----:B------:R-:W-:Y:S02]  /*27610*/  ELECT P6, UR62, PT ;  /* 0x00000000003e782f */ /* 0x000fe400038c0000 */
[----:B------:R-:W-:Y:S01]  /*27620*/  MOV R14, UR62 ;  /* 0x0000003e000e7c02 */ /* 0x000fe20008000f00 */
[----:B------:R-:W-:Y:S10]  /*27630*/  ENDCOLLECTIVE ;  /* 0x000000000000791b */ /* 0x000ff40003800000 */
.L_x_1799:
[----:B------:R-:W-:Y:S05]  /*27640*/  BSYNC B0 ;  /* 0x0000000000007941 */ /* 0x000fea0003800000 */
.L_x_1798:
[----:B------:R-:W-:Y:S05]  /*27650*/  BRA `(.L_x_1800) ;  /* 0xffffffb400c07947 */ /* 0x000fea000383ffff */
.L_x_1669:
[----:B0-----:R0:W1:Y:S02]  /*27660*/  SYNCS.PHASECHK.TRANS64.TRYWAIT P0, [R7+URZ+0x2a840], R10 ;  /* 0x02a8400a070075a7 */ /* 0x001064000800017f */
[----:B-1----:R-:W-:Y:S05]  /*27670*/  @!P0 NANOSLEEP.SYNCS 0x989680 ;  /* 0x009896800000895d */ /* 0x002fea0003900000 */
[----:B------:R-:W1:Y:S02]  /*27680*/  @!P0 SYNCS.PHASECHK.TRANS64 P0, [R7+URZ+0x2a840], R10 ;  /* 0x02a8400a070085a7 */ /* 0x000e64000800007f */
[----:B-1----:R-:W-:Y:S05]  /*27690*/  @!P0 BRA `(.L_x_1669) ;  /* 0xfffffffc00f08947 */ /* 0x002fea000383ffff */
[----:B------:R-:W-:Y:S05]  /*276a0*/  BRA `(.L_x_1801) ;  /* 0xffffffb800287947 */ /* 0x000fea000383ffff */
.L_x_1672:
        /* <DEDUP_REMOVED lines=8> */
.L_x_1680:
[----:B0-----:R0:W1:Y:S02]  /*27730*/  SYNCS.PHASECHK.TRANS64.TRYWAIT P0, [R3+URZ+0x2a840], R8 ;  /* 0x02a84008030075a7 */ /* 0x001064000800017f */
[----:B-1----:R-:W-:Y:S05]  /*27740*/  @!P0 NANOSLEEP.SYNCS 0x989680 ;  /* 0x009896800000895d */ /* 0x002fea0003900000 */
[----:B------:R-:W1:Y:S02]  /*27750*/  @!P0 SYNCS.PHASECHK.TRANS64 P0, [R3+URZ+0x2a840], R8 ;  /* 0x02a84008030085a7 */ /* 0x000e64000800007f */
[----:B-1----:R-:W-:Y:S05]  /*27760*/  @!P0 BRA `(.L_x_1680) ;  /* 0xfffffffc00f08947 */ /* 0x002fea000383ffff */
[----:B------:R-:W-:Y:S05]  /*27770*/  BRA `(.L_x_1803) ;  /* 0xffffffc000347947 */ /* 0x000fea000383ffff */
.L_x_1682:
[----:B0-----:R0:W1:Y:S02]  /*27780*/  SYNCS.PHASECHK.TRANS64.TRYWAIT P0, [R8+URZ+0x60], R3 ;  /* 0x00006003080075a7 */ /* 0x001064000800017f */
[----:B-1----:R-:W-:Y:S05]  /*27790*/  @!P0 NANOSLEEP.SYNCS 0x989680 ;  /* 0x009896800000895d */ /* 0x002fea0003900000 */
[----:B------:R-:W1:Y:S02]  /*277a0*/  @!P0 SYNCS.PHASECHK.TRANS64 P0, [R8+URZ+0x60], R3 ;  /* 0x00006003080085a7 */ /* 0x000e64000800007f */
[----:B-1----:R-:W-:Y:S05]  /*277b0*/  @!P0 BRA `(.L_x_1682) ;  /* 0xfffffffc00f08947 */ /* 0x002fea000383ffff */
[----:B------:R-:W-:Y:S05]  /*277c0*/  BRA `(.L_x_1804) ;  /* 0xffffffc000e07947 */ /* 0x000fea000383ffff */
.L_x_1687:
[----:B-1----:R1:W2:Y:S02]  /*277d0*/  SYNCS.PHASECHK.TRANS64.TRYWAIT P0, [R2+URZ+0x2a840], R3 ;  /* 0x02a84003020075a7 */ /* 0x0022a4000800017f */
[----:B--2---:R-:W-:Y:S05]  /*277e0*/  @!P0 NANOSLEEP.SYNCS 0x989680 ;  /* 0x009896800000895d */ /* 0x004fea0003900000 */
[----:B------:R-:W2:Y:S02]  /*277f0*/  @!P0 SYNCS.PHASECHK.TRANS64 P0, [R2+URZ+0x2a840], R3 ;  /* 0x02a84003020085a7 */ /* 0x000ea4000800007f */
[----:B--2---:R-:W-:Y:S05]  /*27800*/  @!P0 BRA `(.L_x_1687) ;  /* 0xfffffffc00f08947 */ /* 0x004fea000383ffff */
[----:B------:R-:W-:Y:S05]  /*27810*/  BRA `(.L_x_1805) ;  /* 0xffffffc8004c7947 */ /* 0x000fea000383ffff */
.L_x_1689:
[----:B0-----:R0:W1:Y:S02]  /*27820*/  SYNCS.PHASECHK.TRANS64.TRYWAIT P1, [R3+URZ+0x60], R2 ;  /* 0x00006002030075a7 */ /* 0x001064000802017f */
[----:B-1----:R-:W-:Y:S05]  /*27830*/  @!P1 NANOSLEEP.SYNCS 0x989680 ;  /* 0x009896800000995d */ /* 0x002fea0003900000 */
[----:B------:R-:W1:Y:S02]  /*27840*/  @!P1 SYNCS.PHASECHK.TRANS64 P1, [R3+URZ+0x60], R2 ;  /* 0x00006002030095a7 */ /* 0x000e64000802007f */
[----:B-1----:R-:W-:Y:S05]  /*27850*/  @!P1 BRA `(.L_x_1689) ;  /* 0xfffffffc00f09947 */ /* 0x002fea000383ffff */
[----:B------:R-:W-:Y:S05]  /*27860*/  BRA `(.L_x_1806) ;  /* 0xffffffc800f87947 */ /* 0x000fea000383ffff */
.L_x_1694:
[----:B--2---:R2:W3:Y:S02]  /*27870*/  SYNCS.PHASECHK.TRANS64.TRYWAIT P0, [R2+URZ+0x2a840], R3 ;  /* 0x02a84003020075a7 */ /* 0x0044e4000800017f */
[----:B---3--:R-:W-:Y:S05]  /*27880*/  @!P0 NANOSLEEP.SYNCS 0x989680 ;  /* 0x009896800000895d */ /* 0x008fea0003900000 */
[----:B------:R-:W3:Y:S02]  /*27890*/  @!P0 SYNCS.PHASECHK.TRANS64 P0, [R2+URZ+0x2a840], R3 ;  /* 0x02a84003020085a7 */ /* 0x000ee4000800007f */
[----:B---3--:R-:W-:Y:S05]  /*278a0*/  @!P0 BRA `(.L_x_1694) ;  /* 0xfffffffc00f08947 */ /* 0x008fea000383ffff */
[----:B------:R-:W-:Y:S05]  /*278b0*/  BRA `(.L_x_1807) ;  /* 0xffffffd0001c7947 */ /* 0x000fea000383ffff */
.L_x_1696:
[----:B0-----:R0:W1:Y:S02]  /*278c0*/  SYNCS.PHASECHK.TRANS64.TRYWAIT P1, [R2+URZ+0x60], R9 ;  /* 0x00006009020075a7 */ /* 0x001064000802017f */
[----:B-1----:R-:W-:Y:S05]  /*278d0*/  @!P1 NANOSLEEP.SYNCS 0x989680 ;  /* 0x009896800000995d */ /* 0x002fea0003900000 */
[----:B------:R-:W1:Y:S02]  /*278e0*/  @!P1 SYNCS.PHASECHK.TRANS64 P1, [R2+URZ+0x60], R9 ;  /* 0x00006009020095a7 */ /* 0x000e64000802007f */
[----:B-1----:R-:W-:Y:S05]  /*278f0*/  @!P1 BRA `(.L_x_1696) ;  /* 0xfffffffc00f09947 */ /* 0x002fea000383ffff */
[----:B------:R-:W-:Y:S05]  /*27900*/  BRA `(.L_x_1808) ;  /* 0xffffffd000cc7947 */ /* 0x000fea000383ffff */
.L_x_1703:
[----:B-1----:R1:W2:Y:S02]  /*27910*/  SYNCS.PHASECHK.TRANS64.TRYWAIT P0, [R3+URZ+0x2a860], R2 ;  /* 0x02a86002030075a7 */ /* 0x0022a4000800017f */
[----:B--2---:R-:W-:Y:S05]  /*27920*/  @!P0 NANOSLEEP.SYNCS 0x989680 ;  /* 0x009896800000895d */ /* 0x004fea0003900000 */
[----:B------:R-:W2:Y:S02]  /*27930*/  @!P0 SYNCS.PHASECHK.TRANS64 P0, [R3+URZ+0x2a860], R2 ;  /* 0x02a86002030085a7 */ /* 0x000ea4000800007f */
[----:B--2---:R-:W-:Y:S05]  /*27940*/  @!P0 BRA `(.L_x_1703) ;  /* 0xfffffffc00f08947 */ /* 0x004fea000383ffff */
[----:B------:R-:W-:Y:S05]  /*27950*/  BRA `(.L_x_1809) ;  /* 0xffffffd400d87947 */ /* 0x000fea000383ffff */
.L_x_1705:
[----:B------:R-:W-:Y:S01]  /*27960*/  BSSY B0, `(.L_x_1810) ;  /* 0x0000008000007945 */ /* 0x000fe20003800000 */
[----:B------:R-:W-:Y:S02]  /*27970*/  IMAD.MOV.U32 R13, RZ, RZ, R16 ;  /* 0x000000ffff0d7224 */ /* 0x000fe400078e0010 */
[----:B------:R-:W-:Y:S02]  /*27980*/  IMAD.MOV.U32 R12, RZ, RZ, RZ ;  /* 0x000000ffff0c7224 */ /* 0x000fe400078e00ff */
[----:B012---:R-:W-:Y:S02]  /*27990*/  IMAD.MOV.U32 R11, RZ, RZ, 0x1f ;  /* 0x0000001fff0b7424 */ /* 0x007fe400078e00ff */
[----:B------:R-:W-:-:S07]  /*279a0*/  IMAD.MOV.U32 R15, RZ, RZ, -0x1 ;  /* 0xffffffffff0f7424 */ /* 0x000fce00078e00ff */
[----:B---3--:R-:W-:Y:S05]  /*279b0*/  WARPSYNC.COLLECTIVE R15, `(.L_x_1811) ;  /* 0x000000000f087348 */ /* 0x008fea0003c00000 */
[----:B------:R0:W1:Y:S02]  /*279c0*/  SHFL.IDX P6, R14, R13, R12, R11 ;  /* 0x0000000c0d0e7389 */ /* 0x00006400000c000b */
[----:B01-3--:R-:W-:Y:S01]  /*279d0*/  ENDCOLLECTIVE ;  /* 0x000000000000791b */ /* 0x00bfe20003800000 */
.L_x_1811:
[----:B------:R-:W-:Y:S05]  /*279e0*/  BSYNC B0 ;  /* 0x0000000000007941 */ /* 0x000fea0003800000 */
.L_x_1810:
[----:B------:R-:W-:Y:S01]  /*279f0*/  IMAD.MOV.U32 R13, RZ, RZ, R16 ;  /* 0x000000ffff0d7224 */ /* 0x000fe200078e0010 */
[----:B------:R-:W-:Y:S01]  /*27a00*/  MOV R4, R14 ;  /* 0x0000000e00047202 */ /* 0x000fe20000000f00 */
[----:B------:R-:W-:Y:S02]  /*27a10*/  IMAD.MOV.U32 R12, RZ, RZ, 0x1 ;  /* 0x00000001ff0c7424 */ /* 0x000fe400078e00ff */
[----:B------:R-:W-:Y:S02]  /*27a20*/  IMAD.MOV.U32 R11, RZ, RZ, 0x1f ;  /* 0x0000001fff0b7424 */ /* 0x000fe400078e00ff */
[----:B------:R-:W-:-:S07]  /*27a30*/  IMAD.MOV.U32 R15, RZ, RZ, -0x1 ;  /* 0xffffffffff0f7424 */ /* 0x000fce00078e00ff */
[----:B------:R-:W-:Y:S05]  /*27a40*/  WARPSYNC.COLLECTIVE R15, `(.L_x_1812) ;  /* 0x000000000f087348 */ /* 0x000fea0003c00000 */
[----:B------:R0:W1:Y:S02]  /*27a50*/  SHFL.IDX P6, R14, R13, R12, R11 ;  /* 0x0000000c0d0e7389 */ /* 0x00006400000c000b */
[----:B01----:R-:W-:Y:S01]  /*27a60*/  ENDCOLLECTIVE ;  /* 0x000000000000791b */ /* 0x003fe20003800000 */
.L_x_1812:
[----:B------:R-:W-:Y:S01]  /*27a70*/  MOV R16, R14 ;  /* 0x0000000e00107202 */ /* 0x000fe20000000f00 */
[----:B------:R-:W-:Y:S06]  /*27a80*/  BRA `(.L_x_1813) ;  /* 0xffffffd800607947 */ /* 0x000fec000383ffff */
.L_x_1708:
[----:B------:R-:W-:Y:S01]  /*27a90*/  BSSY B0, `(.L_x_1814) ;  /* 0x0000008000007945 */ /* 0x000fe20003800000 */
[----:B-----5:R-:W-:Y:S02]  /*27aa0*/  IMAD.MOV.U32 R13, RZ, RZ, R17 ;  /* 0x000000ffff0d7224 */ /* 0x020fe400078e0011 */
[----:B------:R-:W-:Y:S02]  /*27ab0*/  IMAD.MOV.U32 R12, RZ, RZ, 0x1 ;  /* 0x00000001ff0c7424 */ /* 0x000fe400078e00ff */
[----:B0-2---:R-:W-:Y:S02]  /*27ac0*/  IMAD.MOV.U32 R11, RZ, RZ, RZ ;  /* 0x000000ffff0b7224 */ /* 0x005fe400078e00ff */
[----:B------:R-:W-:-:S07]  /*27ad0*/  IMAD.MOV.U32 R15, RZ, RZ, -0x1 ;  /* 0xffffffffff0f7424 */ /* 0x000fce00078e00ff */
[----:B-1-34-:R-:W-:Y:S05]  /*27ae0*/  WARPSYNC.COLLECTIVE R15, `(.L_x_1815) ;  /* 0x000000000f087348 */ /* 0x01afea0003c00000 */
[----:B------:R0:W2:Y:S02]  /*27af0*/  SHFL.UP P6, R14, R13, R12, R11 ;  /* 0x0400000c0d0e7389 */ /* 0x0000a400000c000b */
[----:B01234-:R-:W-:Y:S01]  /*27b00*/  ENDCOLLECTIVE ;  /* 0x000000000000791b */ /* 0x01ffe20003800000 */
.L_x_1815:
[----:B------:R-:W-:Y:S05]  /*27b10*/  BSYNC B0 ;  /* 0x0000000000007941 */ /* 0x000fea0003800000 */
.L_x_1814:
[C---:B------:R-:W-:Y:S01]  /*27b20*/  ISETP.NE.AND P0, PT, R7.reuse, RZ, PT ;  /* 0x000000ff0700720c */ /* 0x040fe20003f05270 */
[----:B------:R-:W-:Y:S02]  /*27b30*/  IMAD.MOV.U32 R12, RZ, RZ, 0x2 ;  /* 0x00000002ff0c7424 */ /* 0x000fe400078e00ff */
[----:B------:R-:W-:Y:S01]  /*27b40*/  IMAD.MOV.U32 R11, RZ, RZ, RZ ;  /* 0x000000ffff0b7224 */ /* 0x000fe200078e00ff */
[----:B------:R-:W-:Y:S01]  /*27b50*/  SEL R14, R14, RZ, P0 ;  /* 0x000000ff0e0e7207 */ /* 0x000fe20000000000 */
[----:B------:R-:W-:Y:S01]  /*27b60*/  IMAD.MOV.U32 R15, RZ, RZ, -0x1 ;  /* 0xffffffffff0f7424 */ /* 0x000fe200078e00ff */
[----:B------:R-:W-:Y:S02]  /*27b70*/  ISETP.GE.U32.AND P0, PT, R7, 0x2, PT ;  /* 0x000000020700780c */ /* 0x000fe40003f06070 */
[----:B------:R-:W-:-:S11]  /*27b80*/  IADD3 R13, R17, R14, RZ ;  /* 0x0000000e110d7210 */ /* 0x000fd60007ffe0ff */
[----:B------:R-:W-:Y:S05]  /*27b90*/  WARPSYNC.COLLECTIVE R15, `(.L_x_1816) ;  /* 0x000000000f087348 */ /* 0x000fea0003c00000 */
[----:B------:R0:W1:Y:S02]  /*27ba0*/  SHFL.UP P6, R14, R13, R12, R11 ;  /* 0x0400000c0d0e7389 */ /* 0x00006400000c000b */
[----:B01----:R-:W-:Y:S01]  /*27bb0*/  ENDCOLLECTIVE ;  /* 0x000000000000791b */ /* 0x003fe20003800000 */
.L_x_1816:
        /* <DEDUP_REMOVED lines=8> */
.L_x_1817:
        /* <DEDUP_REMOVED lines=8> */
.L_x_1818:
[----:B------:R-:W-:Y:S01]  /*27cc0*/  IMAD.MOV.U32 R12, RZ, RZ, 0x10 ;  /* 0x00000010ff0c7424 */ /* 0x000fe200078e00ff */
[----:B------:R-:W-:Y:S02]  /*27cd0*/  SEL R6, R14, RZ, P0 ;  /* 0x000000ff0e067207 */ /* 0x000fe40000000000 */
[----:B------:R-:W-:Y:S02]  /*27ce0*/  ISETP.GE.U32.AND P0, PT, R7, 0x10, PT ;  /* 0x000000100700780c */ /* 0x000fe40003f06070 */
[----:B------:R-:W-:-:S05]  /*27cf0*/  IADD3 R6, R5, R6, RZ ;  /* 0x0000000605067210 */ /* 0x000fca0007ffe0ff */
[----:B------:R-:W-:-:S07]  /*27d00*/  IMAD.MOV.U32 R13, RZ, RZ, R6 ;  /* 0x000000ffff0d7224 */ /* 0x000fce00078e0006 */
[----:B------:R-:W-:Y:S05]  /*27d10*/  WARPSYNC.COLLECTIVE R15, `(.L_x_1819) ;  /* 0x000000000f087348 */ /* 0x000fea0003c00000 */
[----:B------:R0:W1:Y:S02]  /*27d20*/  SHFL.UP P6, R14, R13, R12, R11 ;  /* 0x0400000c0d0e7389 */ /* 0x00006400000c000b */
[----:B01----:R-:W-:Y:S01]  /*27d30*/  ENDCOLLECTIVE ;  /* 0x000000000000791b */ /* 0x003fe20003800000 */
.L_x_1819:
[----:B------:R-:W-:Y:S01]  /*27d40*/  MOV R12, 0x1f ;  /* 0x0000001f000c7802 */ /* 0x000fe20000000f00 */
[----:B------:R-:W-:Y:S01]  /*27d50*/  IMAD.MOV.U32 R11, RZ, RZ, 0x1f ;  /* 0x0000001fff0b7424 */ /* 0x000fe200078e00ff */
[----:B------:R-:W-:-:S05]  /*27d60*/  SEL R3, R14, RZ, P0 ;  /* 0x000000ff0e037207 */ /* 0x000fca0000000000 */
[----:B------:R-:W-:-:S04]  /*27d70*/  IMAD.IADD R2, R6, 0x1, R3 ;  /* 0x0000000106027824 */ /* 0x000fc800078e0203 */
[----:B------:R-:W-:-:S07]  /*27d80*/  IMAD.MOV.U32 R13, RZ, RZ, R2 ;  /* 0x000000ffff0d7224 */ /* 0x000fce00078e0002 */
[----:B------:R-:W-:Y:S05]  /*27d90*/  WARPSYNC.COLLECTIVE R15, `(.L_x_1820) ;  /* 0x000000000f087348 */ /* 0x000fea0003c00000 */
[----:B------:R0:W1:Y:S02]  /*27da0*/  SHFL.IDX P6, R14, R13, R12, R11 ;  /* 0x0000000c0d0e7389 */ /* 0x00006400000c000b */
[----:B01----:R-:W-:Y:S01]  /*27db0*/  ENDCOLLECTIVE ;  /* 0x000000000000791b */ /* 0x003fe20003800000 */
.L_x_1820:
[----:B------:R-:W-:Y:S05]  /*27dc0*/  BRA `(.L_x_1821) ;  /* 0xffffffd800287947 */ /* 0x000fea000383ffff */
.L_x_1713:
[----:B------:R-:W-:Y:S01]  /*27dd0*/  BSSY B0, `(.L_x_1822) ;  /* 0x0000008000007945 */ /* 0x000fe20003800000 */
[----:B-----5:R-:W-:Y:S01]  /*27de0*/  IMAD.MOV.U32 R13, RZ, RZ, R17 ;  /* 0x000000ffff0d7224 */ /* 0x020fe200078e0011 */
[----:B------:R-:W-:Y:S01]  /*27df0*/  MOV R15, 0xffffffff ;  /* 0xffffffff000f7802 */ /* 0x000fe20000000f00 */
[----:B------:R-:W-:Y:S02]  /*27e00*/  IMAD.MOV.U32 R12, RZ, RZ, 0x1 ;  /* 0x00000001ff0c7424 */ /* 0x000fe400078e00ff */
[----:B--2---:R-:W-:-:S07]  /*27e10*/  IMAD.MOV.U32 R11, RZ, RZ, RZ ;  /* 0x000000ffff0b7224 */ /* 0x004fce00078e00ff */
[----:B01----:R-:W-:Y:S05]  /*27e20*/  WARPSYNC.COLLECTIVE R15, `(.L_x_1823) ;  /* 0x000000000f087348 */ /* 0x003fea0003c00000 */
[----:B------:R2:W3:Y:S02]  /*27e30*/  SHFL.UP P6, R14, R13, R12, R11 ;  /* 0x0400000c0d0e7389 */ /* 0x0004e400000c000b */
[----:B0123--:R-:W-:Y:S01]  /*27e40*/  ENDCOLLECTIVE ;  /* 0x000000000000791b */ /* 0x00ffe20003800000 */
.L_x_1823:
[----:B------:R-:W-:Y:S05]  /*27e50*/  BSYNC B0 ;  /* 0x0000000000007941 */ /* 0x000fea0003800000 */
.L_x_1822:
        /* <DEDUP_REMOVED lines=10> */
.L_x_1824:
        /* <DEDUP_REMOVED lines=8> */
.L_x_1825:
[----:B------:R-:W-:Y:S02]  /*27f80*/  MOV R12, 0x8 ;  /* 0x00000008000c7802 */ /* 0x000fe40000000f00 */
[----:B------:R-:W-:Y:S02]  /*27f90*/  SEL R3, R14, RZ, P0 ;  /* 0x000000ff0e037207 */ /* 0x000fe40000000000 */
[----:B------:R-:W-:-:S03]  /*27fa0*/  ISETP.GE.U32.AND P0, PT, R6, 0x8, PT ;  /* 0x000000080600780c */ /* 0x000fc60003f06070 */
[----:B------:R-:W-:-:S04]  /*27fb0*/  IMAD.IADD R3, R2, 0x1, R3 ;  /* 0x0000000102037824 */ /* 0x000fc800078e0203 */
[----:B------:R-:W-:-:S07]  /*27fc0*/  IMAD.MOV.U32 R13, RZ, RZ, R3 ;  /* 0x000000ffff0d7224 */ /* 0x000fce00078e0003 */
[----:B------:R-:W-:Y:S05]  /*27fd0*/  WARPSYNC.COLLECTIVE R15, `(.L_x_1826) ;  /* 0x000000000f087348 */ /* 0x000fea0003c00000 */
[----:B------:R0:W1:Y:S02]  /*27fe0*/  SHFL.UP P6, R14, R13, R12, R11 ;  /* 0x0400000c0d0e7389 */ /* 0x00006400000c000b */
[----:B01----:R-:W-:Y:S01]  /*27ff0*/  ENDCOLLECTIVE ;  /* 0x000000000000791b */ /* 0x003fe20003800000 */
.L_x_1826:
        /* <DEDUP_REMOVED lines=8> */
.L_x_1827:
[----:B------:R-:W-:Y:S02]  /*28080*/  IMAD.MOV.U32 R12, RZ, RZ, 0x1f ;  /* 0x0000001fff0c7424 */ /* 0x000fe400078e00ff */
[----:B------:R-:W-:Y:S01]  /*28090*/  IMAD.MOV.U32 R11, RZ, RZ, 0x1f ;  /* 0x0000001fff0b7424 */ /* 0x000fe200078e00ff */
[----:B------:R-:W-:-:S05]  /*280a0*/  SEL R2, R14, RZ, P0 ;  /* 0x000000ff0e027207 */ /* 0x000fca0000000000 */
[----:B------:R-:W-:-:S05]  /*280b0*/  IMAD.IADD R2, R5, 0x1, R2 ;  /* 0x0000000105027824 */ /* 0x000fca00078e0202 */
[----:B------:R-:W-:-:S07]  /*280c0*/  MOV R13, R2 ;  /* 0x00000002000d7202 */ /* 0x000fce0000000f00 */
[----:B------:R-:W-:Y:S05]  /*280d0*/  WARPSYNC.COLLECTIVE R15, `(.L_x_1828) ;  /* 0x000000000f087348 */ /* 0x000fea0003c00000 */
[----:B------:R0:W1:Y:S02]  /*280e0*/  SHFL.IDX P6, R14, R13, R12, R11 ;  /* 0x0000000c0d0e7389 */ /* 0x00006400000c000b */
[----:B01----:R-:W-:Y:S01]  /*280f0*/  ENDCOLLECTIVE ;  /* 0x000000000000791b */ /* 0x003fe20003800000 */
.L_x_1828:
[----:B------:R-:W-:Y:S05]  /*28100*/  BRA `(.L_x_1829) ;  /* 0xffffffd800107947 */ /* 0x000fea000383ffff */
.L_x_1715:
[----:B------:R-:W-:Y:S01]  /*28110*/  BSSY B0, `(.L_x_1830) ;  /* 0x0000006000007945 */ /* 0x000fe20003800000 */
[----:B------:R-:W-:Y:S01]  /*28120*/  PLOP3.LUT P6, PT, P6, PT, PT, 0x8, 0x0 ;  /* 0x000000000000781c */ /* 0x000fe200037ce170 */
[----:B------:R-:W-:-:S12]  /*28130*/  IMAD.MOV.U32 R15, RZ, RZ, -0x1 ;  /* 0xffffffffff0f7424 */ /* 0x000fd800078e00ff */
[----:B0-2---:R-:W-:Y:S05]  /*28140*/  WARPSYNC.COLLECTIVE R15, `(.L_x_1831) ;  /* 0x000000000f087348 */ /* 0x005fea0003c00000 */
[----:B------:R-:W-:Y:S01]  /*28150*/  VOTE.ANY R14, PT, P6 ;  /* 0x00000000000e7806 */ /* 0x000fe200030e0100 */
[----:B0-2---:R-:W-:Y:S06]  /*28160*/  ENDCOLLECTIVE ;  /* 0x000000000000791b */ /* 0x005fec0003800000 */
.L_x_1831:
[----:B------:R-:W-:Y:S05]  /*28170*/  BSYNC B0 ;  /* 0x0000000000007941 */ /* 0x000fea0003800000 */
.L_x_1830:
[----:B------:R-:W-:Y:S01]  /*28180*/  IMAD.MOV.U32 R3, RZ, RZ, R14 ;  /* 0x000000ffff037224 */ /* 0x000fe200078e000e */
[----:B------:R-:W-:Y:S01]  /*28190*/  MOV R13, R17 ;  /* 0x00000011000d7202 */ /* 0x000fe20000000f00 */
[----:B------:R-:W-:Y:S02]  /*281a0*/  IMAD.MOV.U32 R11, RZ, RZ, 0x1f ;  /* 0x0000001fff0b7424 */ /* 0x000fe400078e00ff */
[----:B------:R-:W0:Y:S01]  /*281b0*/  POPC R6, R3 ;  /* 0x0000000300067309 */ /* 0x000e220000000000 */
[----:B------:R-:W-:Y:S02]  /*281c0*/  IMAD.MOV.U32 R15, RZ, RZ, -0x1 ;  /* 0xffffffffff0f7424 */ /* 0x000fe400078e00ff */
[----:B0-----:R-:W-:-:S07]  /*281d0*/  IMAD.MOV.U32 R12, RZ, RZ, R6 ;  /* 0x000000ffff0c7224 */ /* 0x001fce00078e0006 */
[----:B------:R-:W-:Y:S05]  /*281e0*/  WARPSYNC.COLLECTIVE R15, `(.L_x_1832) ;  /* 0x000000000f087348 */ /* 0x000fea0003c00000 */
[----:B------:R0:W1:Y:S02]  /*281f0*/  SHFL.IDX P6, R14, R13, R12, R11 ;  /* 0x0000000c0d0e7389 */ /* 0x00006400000c000b */
[----:B01----:R-:W-:Y:S01]  /*28200*/  ENDCOLLECTIVE ;  /* 0x000000000000791b */ /* 0x003fe20003800000 */
.L_x_1832:
[----:B------:R-:W-:Y:S01]  /*28210*/  IMAD.MOV.U32 R17, RZ, RZ, R14 ;  /* 0x000000ffff117224 */ /* 0x000fe200078e000e */
[----:B------:R-:W-:Y:S06]  /*28220*/  BRA `(.L_x_1833) ;  /* 0xffffffd800007947 */ /* 0x000fec000383ffff */
.L_x_1717:
[----:B------:R-:W-:Y:S01]  /*28230*/  BSSY B0, `(.L_x_1834) ;  /* 0x0000007000007945 */ /* 0x000fe20003800000 */
[----:B------:R-:W-:Y:S01]  /*28240*/  MOV R13, R2 ;  /* 0x00000002000d7202 */ /* 0x000fe20000000f00 */
[----:B--2---:R-:W-:Y:S02]  /*28250*/  IMAD.MOV.U32 R11, RZ, RZ, 0x1f ;  /* 0x0000001fff0b7424 */ /* 0x004fe400078e00ff */
[----:B------:R-:W-:-:S07]  /*28260*/  IMAD.MOV.U32 R15, RZ, RZ, -0x1 ;  /* 0xffffffffff0f7424 */ /* 0x000fce00078e00ff */
[----:B01-3--:R-:W-:Y:S05]  /*28270*/  WARPSYNC.COLLECTIVE R15, `(.L_x_1835) ;  /* 0x000000000f087348 */ /* 0x00bfea0003c00000 */
[----:B------:R2:W4:Y:S02]  /*28280*/  SHFL.IDX P6, R14, R13, R12, R11 ;  /* 0x0000000c0d0e7389 */ /* 0x00052400000c000b */
[----:B01234-:R-:W-:Y:S01]  /*28290*/  ENDCOLLECTIVE ;  /* 0x000000000000791b */ /* 0x01ffe20003800000 */
.L_x_1835:
[----:B------:R-:W-:Y:S05]  /*282a0*/  BSYNC B0 ;  /* 0x0000000000007941 */ /* 0x000fea0003800000 */
.L_x_1834:
[----:B------:R-:W-:Y:S01]  /*282b0*/  IMAD.MOV.U32 R7, RZ, RZ, R14 ;  /* 0x000000ffff077224 */ /* 0x000fe200078e000e */
[----:B------:R-:W-:Y:S06]  /*282c0*/  BRA `(.L_x_1716) ;  /* 0xffffffd400f47947 */ /* 0x000fec000383ffff */
.L_x_1721:
[----:B-1----:R1:W3:Y:S02]  /*282d0*/  SYNCS.PHASECHK.TRANS64.TRYWAIT P0, [R0+URZ+0x2a820], R3 ;  /* 0x02a82003000075a7 */ /* 0x0022e4000800017f */
[----:B---3--:R-:W-:Y:S05]  /*282e0*/  @!P0 NANOSLEEP.SYNCS 0x989680 ;  /* 0x009896800000895d */ /* 0x008fea0003900000 */
[----:B------:R-:W3:Y:S02]  /*282f0*/  @!P0 SYNCS.PHASECHK.TRANS64 P0, [R0+URZ+0x2a820], R3 ;  /* 0x02a82003000085a7 */ /* 0x000ee4000800007f */
[----:B---3--:R-:W-:Y:S05]  /*28300*/  @!P0 BRA `(.L_x_1721) ;  /* 0xfffffffc00f08947 */ /* 0x008fea000383ffff */
[----:B------:R-:W-:Y:S05]  /*28310*/  BRA `(.L_x_1836) ;  /* 0xffffffdc006c7947 */ /* 0x000fea000383ffff */
.L_x_1722:
[----:B------:R-:W3:Y:S01]  /*28320*/  S2R R2, SR_TID.X ;  /* 0x0000000000027919 */ /* 0x000ee20000002100 */
[----:B------:R-:W-:Y:S01]  /*28330*/  BSSY B0, `(.L_x_1837) ;  /* 0x000000a000007945 */ /* 0x000fe20003800000 */
[----:B------:R-:W-:Y:S01]  /*28340*/  MOV R12, RZ ;  /* 0x000000ff000c7202 */ /* 0x000fe20000000f00 */
[----:B0-2---:R-:W-:Y:S02]  /*28350*/  IMAD.MOV.U32 R11, RZ, RZ, 0x1f ;  /* 0x0000001fff0b7424 */ /* 0x005fe400078e00ff */
[----:B------:R-:W-:Y:S01]  /*28360*/  IMAD.MOV.U32 R15, RZ, RZ, -0x1 ;  /* 0xffffffffff0f7424 */ /* 0x000fe200078e00ff */
[----:B---3--:R-:W-:-:S04]  /*28370*/  SHF.R.U32.HI R2, RZ, 0x5, R2 ;  /* 0x00000005ff027819 */ /* 0x008fc80000011602 */
[----:B------:R-:W-:-:S05]  /*28380*/  LOP3.LUT R2, R2, 0x3, RZ, 0xc0, !PT ;  /* 0x0000000302027812 */ /* 0x000fca00078ec0ff */
[----:B------:R-:W-:-:S07]  /*28390*/  IMAD.MOV.U32 R13, RZ, RZ, R2 ;  /* 0x000000ffff0d7224 */ /* 0x000fce00078e0002 */
[----:B-1----:R-:W-:Y:S05]  /*283a0*/  WARPSYNC.COLLECTIVE R15, `(.L_x_1838) ;  /* 0x000000000f087348 */ /* 0x002fea0003c00000 */
[----:B------:R0:W2:Y:S02]  /*283b0*/  SHFL.IDX P6, R14, R13, R12, R11 ;  /* 0x0000000c0d0e7389 */ /* 0x0000a400000c000b */
[----:B012---:R-:W-:Y:S01]  /*283c0*/  ENDCOLLECTIVE ;  /* 0x000000000000791b */ /* 0x007fe20003800000 */
.L_x_1838:
[----:B------:R-:W-:Y:S05]  /*283d0*/  BSYNC B0 ;  /* 0x0000000000007941 */ /* 0x000fea0003800000 */
.L_x_1837:
[----:B------:R-:W-:Y:S05]  /*283e0*/  BRA `(.L_x_1839) ;  /* 0xffffffdc00547947 */ /* 0x000fea000383ffff */
.L_x_1723:
[----:B------:R-:W-:Y:S01]  /*283f0*/  BSSY B0, `(.L_x_1840) ;  /* 0x0000006000007945 */ /* 0x000fe20003800000 */
[----:B------:R-:W-:-:S07]  /*28400*/  IMAD.MOV.U32 R15, RZ, RZ, -0x1 ;  /* 0xffffffffff0f7424 */ /* 0x000fce00078e00ff */
[----:B0123--:R-:W-:Y:S05]  /*28410*/  WARPSYNC.COLLECTIVE R15, `(.L_x_1841) ;  /* 0x000000000f0c7348 */ /* 0x00ffea0003c00000 */
[----:B------:R-:W-:Y:S02]  /*28420*/  ELECT P6, UR62, PT ;  /* 0x00000000003e782f */ /* 0x000fe400038c0000 */
[----:B------:R-:W-:Y:S01]  /*28430*/  MOV R14, UR62 ;  /* 0x0000003e000e7c02 */ /* 0x000fe20008000f00 */
[----:B0123--:R-:W-:Y:S10]  /*28440*/  ENDCOLLECTIVE ;  /* 0x000000000000791b */ /* 0x00fff40003800000 */
.L_x_1841:
[----:B------:R-:W-:Y:S05]  /*28450*/  BSYNC B0 ;  /* 0x0000000000007941 */ /* 0x000fea0003800000 */
.L_x_1840:
[----:B------:R-:W-:Y:S05]  /*28460*/  BRA `(.L_x_1842) ;  /* 0xffffffdc00487947 */ /* 0x000fea000383ffff */
.L_x_1725:
[----:B-1----:R1:W3:Y:S02]  /*28470*/  SYNCS.PHASECHK.TRANS64.TRYWAIT P0, [R6+URZ], R5 ;  /* 0x00000005060075a7 */ /* 0x0022e4000800017f */
[----:B---3--:R-:W-:Y:S05]  /*28480*/  @!P0 NANOSLEEP.SYNCS 0x989680 ;  /* 0x009896800000895d */ /* 0x008fea0003900000 */
[----:B------:R-:W3:Y:S02]  /*28490*/  @!P0 SYNCS.PHASECHK.TRANS64 P0, [R6+URZ], R5 ;  /* 0x00000005060085a7 */ /* 0x000ee4000800007f */
[----:B---3--:R-:W-:Y:S05]  /*284a0*/  @!P0 BRA `(.L_x_1725) ;  /* 0xfffffffc00f08947 */ /* 0x008fea000383ffff */
[----:B------:R-:W-:Y:S05]  /*284b0*/  BRA `(.L_x_1843) ;  /* 0xffffffdc00847947 */ /* 0x000fea000383ffff */
.L_x_1726:
[----:B---3--:R3:W4:Y:S02]  /*284c0*/  SYNCS.PHASECHK.TRANS64.TRYWAIT P0, [R7+URZ], R2 ;  /* 0x00000002070075a7 */ /* 0x008724000800017f */
[----:B----4-:R-:W-:Y:S05]  /*284d0*/  @!P0 NANOSLEEP.SYNCS 0x989680 ;  /* 0x009896800000895d */ /* 0x010fea0003900000 */
[----:B------:R-:W4:Y:S02]  /*284e0*/  @!P0 SYNCS.PHASECHK.TRANS64 P0, [R7+URZ], R2 ;  /* 0x00000002070085a7 */ /* 0x000f24000800007f */
[----:B----4-:R-:W-:Y:S05]  /*284f0*/  @!P0 BRA `(.L_x_1726) ;  /* 0xfffffffc00f08947 */ /* 0x010fea000383ffff */
[----:B------:R-:W-:Y:S05]  /*28500*/  BRA `(.L_x_1844) ;  /* 0xffffffdc00787947 */ /* 0x000fea000383ffff */
.L_x_1728:
[----:B----4-:R4:W0:Y:S02]  /*28510*/  SYNCS.PHASECHK.TRANS64.TRYWAIT P0, [R4+URZ], R5 ;  /* 0x00000005040075a7 */ /* 0x010824000800017f */
[----:B0-----:R-:W-:Y:S05]  /*28520*/  @!P0 NANOSLEEP.SYNCS 0x989680 ;  /* 0x009896800000895d */ /* 0x001fea0003900000 */
[----:B------:R-:W0:Y:S02]  /*28530*/  @!P0 SYNCS.PHASECHK.TRANS64 P0, [R4+URZ], R5 ;  /* 0x00000005040085a7 */ /* 0x000e24000800007f */
[----:B0-----:R-:W-:Y:S05]  /*28540*/  @!P0 BRA `(.L_x_1728) ;  /* 0xfffffffc00f08947 */ /* 0x001fea000383ffff */
[----:B------:R-:W-:Y:S05]  /*28550*/  BRA `(.L_x_1845) ;  /* 0xffffffdc00807947 */ /* 0x000fea000383ffff */
.L_x_1846:
        /* <DEDUP_REMOVED lines=10> */
.L_x_2661:


//--------------------- .text._ZN7cutlass13device_kernelIN5flash11enable_sm90INS1_16FlashAttnFwdSm90INS1_25CollectiveMainloopFwdSm90ILi2EN4cute5tupleIJNS5_1CILi1EEES8_S8_EEENS6_IJNS7_ILi128EEESA_NS7_ILi192EEEEEELi128ENS_6half_tEfNS_4arch4Sm90ELb1ELb0ELb0ELb0ELb0ELb0ELb0ELb1ELb1ELb0ELb0ELb0EEENS1_21CollectiveEpilogueFwdINS6_IJSA_SA_SA_EEES9_SD_SF_Li256ELb0ELb0ELb0ELb0EEENS1_30DynamicPersistentTileSchedulerILi256ELi32ELb0ELb0ELb1EEEEEEEEEvNT_6ParamsE --------------------------
	.section	.text._ZN7cutlass13device_kernelIN5flash11enable_sm90INS1_16FlashAttnFwdSm90INS1_25CollectiveMainloopFwdSm90ILi2EN4cute5tupleIJNS5_1CILi1EEES8_S8_EEENS6_IJNS7_ILi128EEESA_NS7_ILi192EEEEEELi128ENS_6half_tEfNS_4arch4Sm90ELb1ELb0ELb0ELb0ELb0ELb0ELb0ELb1ELb1ELb0ELb0ELb0EEENS1_21CollectiveEpilogueFwdINS6_IJSA_SA_SA_EEES9_SD_SF_Li256ELb0ELb0ELb0ELb0EEENS1_30DynamicPersistentTileSchedulerILi256ELi32ELb0ELb0ELb1EEEEEEEEEvNT_6ParamsE,"ax",@progbits
	.align	128
.text._ZN7cutlass13device_kernelIN5flash11enable_sm90INS1_16FlashAttnFwdSm90INS1_25CollectiveMainloopFwdSm90ILi2EN4cute5tupleIJNS5_1CILi1EEES8_S8_EEENS6_IJNS7_ILi128EEESA_NS7_ILi192EEEEEELi128ENS_6half_tEfNS_4arch4Sm90ELb1ELb0ELb0ELb0ELb0ELb0ELb0ELb1ELb1ELb0ELb0ELb0EEENS1_21CollectiveEpilogueFwdINS6_IJSA_SA_SA_EEES9_SD_SF_Li256ELb0ELb0ELb0ELb0EEENS1_30DynamicPersistentTileSchedulerILi256ELi32ELb0ELb0ELb1EEEEEEEEEvNT_6ParamsE:
        .type           _ZN7cutlass13device_kernelIN5flash11enable_sm90INS1_16FlashAttnFwdSm90INS1_25CollectiveMainloopFwdSm90ILi2EN4cute5tupleIJNS5_1CILi1EEES8_S8_EEENS6_IJNS7_ILi128EEESA_NS7_ILi192EEEEEELi128ENS_6half_tEfNS_4arch4Sm90ELb1ELb0ELb0ELb0ELb0ELb0ELb0ELb1ELb1ELb0ELb0ELb0EEENS1_21CollectiveEpilogueFwdINS6_IJSA_SA_SA_EEES9_SD_SF_Li256ELb0ELb0ELb0ELb0EEENS1_30DynamicPersistentTileSchedulerILi256ELi32ELb0ELb0ELb1EEEEEEEEEvNT_6ParamsE,@function
        .size           _ZN7cutlass13device_kernelIN5flash11enable_sm90INS1_16FlashAttnFwdSm90INS1_25CollectiveMainloopFwdSm90ILi2EN4cute5tupleIJNS5_1CILi1EEES8_S8_EEENS6_IJNS7_ILi128EEESA_NS7_ILi192EEEEEELi128ENS_6half_tEfNS_4arch4Sm90ELb1ELb0ELb0ELb0ELb0ELb0ELb0ELb1ELb1ELb0ELb0ELb0EEENS1_21CollectiveEpilogueFwdINS6_IJSA_SA_SA_EEES9_SD_SF_Li256ELb0ELb0ELb0ELb0EEENS1_30DynamicPersistentTileSchedulerILi256ELi32ELb0ELb0ELb1EEEEEEEEEvNT_6ParamsE,(.L_x_2662 - _ZN7cutlass13device_kernelIN5flash11enable_sm90INS1_16FlashAttnFwdSm90INS1_25CollectiveMainloopFwdSm90ILi2EN4cute5tupleIJNS5_1CILi1EEES8_S8_EEENS6_IJNS7_ILi128EEESA_NS7_ILi192EEEEEELi128ENS_6half_tEfNS_4arch4Sm90ELb1ELb0ELb0ELb0ELb0ELb0ELb0ELb1ELb1ELb0ELb0ELb0EEENS1_21CollectiveEpilogueFwdINS6_IJSA_SA_SA_EEES9_SD_SF_Li256ELb0ELb0ELb0ELb0EEENS1_30DynamicPersistentTileSchedulerILi256ELi32ELb0ELb0ELb1EEEEEEEEEvNT_6ParamsE)
        .other          _ZN7cutlass13device_kernelIN5flash11enable_sm90INS1_16FlashAttnFwdSm90INS1_25CollectiveMainloopFwdSm90ILi2EN4cute5tupleIJNS5_1CILi1EEES8_S8_EEENS6_IJNS7_ILi128EEESA_NS7_ILi192EEEEEELi128ENS_6half_tEfNS_4arch4Sm90ELb1ELb0ELb0ELb0ELb0ELb0ELb0ELb1ELb1ELb0ELb0ELb0EEENS1_21CollectiveEpilogueFwdINS6_IJSA_SA_SA_EEES9_SD_SF_Li256ELb0ELb0ELb0ELb0EEENS1_30DynamicPersistentTileSchedulerILi256ELi32ELb0ELb0ELb1EEEEEEEEEvNT_6ParamsE,@"STO_CUDA_ENTRY STV_DEFAULT"
_ZN7cutlass13device_kernelIN5flash11enable_sm90INS1_16FlashAttnFwdSm90INS1_25CollectiveMainloopFwdSm90ILi2EN4cute5tupleIJNS5_1CILi1EEES8_S8_EEENS6_IJNS7_ILi128EEESA_NS7_ILi192EEEEEELi128ENS_6half_tEfNS_4arch4Sm90ELb1ELb0ELb0ELb0ELb0ELb0ELb0ELb1ELb1ELb0ELb0ELb0EEENS1_21CollectiveEpilogueFwdINS6_IJSA_SA_SA_EEES9_SD_SF_Li256ELb0ELb0ELb0ELb0EEENS1_30DynamicPersistentTileSchedulerILi256ELi32ELb0ELb0ELb1EEEEEEEEEvNT_6ParamsE:
        /* <DEDUP_REMOVED lines=24> */
.L_x_1848:
[----:B------:R-:W-:Y:S05]  /*0180*/  BSYNC B0 ;  /* 0x0000000000007941 */ /* 0x000fea0003800000 */
.L_x_1847:
        /* <DEDUP_REMOVED lines=37> */
.L_x_1849:
        /* <DEDUP_REMOVED lines=22> */
.L_x_1850:
        /* <DEDUP_REMOVED lines=18> */
.L_x_1851:
        /* <DEDUP_REMOVED lines=22> */
.L_x_1852:
        /* <DEDUP_REMOVED lines=22> */
.L_x_1853:
        /* <DEDUP_REMOVED lines=9> */
.L_x_1855:
        /* <DEDUP_REMOVED lines=13> */
[----:B------:R-:W-:Y:S01]  /*0a80*/  UMOV UR46, URZ ;  /* 0x0000003f002e7c82 */ /* 0x000fe20008000000 */
[----:B-1----:R-:W1:Y:S01]  /*0a90*/  S2R R2, SR_TID.X ;  /* 0x0000000000027919 */ /* 0x002e620000002100 */
[----:B------:R-:W-:-:S04]  /*0aa0*/  UMOV UR36, URZ ;  /* 0x0000003f00247c82 */ /* 0x000fc80008000000 */
[----:B------:R-:W4:Y:S01]  /*0ab0*/  S2UR UR6, SR_SWINHI ;  /* 0x00000000000679c3 */ /* 0x000f220000002f00 */
[----:B---3--:R-:W-:-:S07]  /*0ac0*/  ULEA UR37, UR4, UR37, 0x18 ;  /* 0x0000002504257291 */ /* 0x008fce000f8ec03f */
[----:B------:R-:W-:Y:S01]  /*0ad0*/  UMOV UR4, UR37 ;  /* 0x0000002500047c82 */ /* 0x000fe20008000000 */
[----:B----4-:R-:W-:Y:S02]  /*0ae0*/  UMOV UR5, UR6 ;  /* 0x0000000600057c82 */ /* 0x010fe40008000000 */
[----:B------:R-:W-:Y:S02]  /*0af0*/  IMAD.U32 R17, RZ, RZ, UR5 ;  /* 0x00000005ff117e24 */ /* 0x000fe4000f8e00ff */
[----:B-1----:R-:W-:Y:S02]  /*0b00*/  VIADD R191, R2, 0xffffff80 ;  /* 0xffffff8002bf7836 */ /* 0x002fe40000000000 */
[----:B------:R-:W-:Y:S01]  /*0b10*/  IMAD.U32 R16, RZ, RZ, UR4 ;  /* 0x00000004ff107e24 */ /* 0x000fe2000f8e00ff */
[----:B------:R-:W-:Y:S02]  /*0b20*/  UMOV UR4, UR7 ;  /* 0x0000000700047c82 */ /* 0x000fe40008000000 */
        /* <DEDUP_REMOVED lines=26> */
[----:B------:R-:W-:Y:S01]  /*0cd0*/  UMOV UR5, URZ ;  /* 0x0000003f00057c82 */ /* 0x000fe20008000000 */
[----:B------:R-:W-:Y:S01]  /*0ce0*/  LEA.HI R6, R6, R187, RZ, 0x5 ;  /* 0x000000bb06067211 */ /* 0x000fe200078f28ff */
[----:B------:R-:W-:Y:S01]  /*0cf0*/  IMAD.SHL.U32 R18, R2, 0x8, RZ ;  /* 0x0000000802127824 */ /* 0x000fe200078e00ff */
[--C-:B------:R-:W-:Y:S01]  /*0d00*/  SHF.R.S32.HI R5, RZ, 0x2, R7.reuse ;  /* 0x00000002ff057819 */ /* 0x100fe20000011407 */
[----:B------:R-:W-:Y:S01]  /*0d10*/  IMAD.U32 R186, RZ, RZ, UR5 ;  /* 0x00000005ffba7e24 */ /* 0x000fe2000f8e00ff */
[----:B------:R-:W-:Y:S02]  /*0d20*/  SHF.R.S32.HI R8, RZ, 0x1f, R7 ;  /* 0x0000001fff087819 */ /* 0x000fe40000011407 */
[----:B------:R-:W-:Y:S02]  /*0d30*/  SHF.R.S32.HI R6, RZ, 0x5, R6 ;  /* 0x00000005ff067819 */ /* 0x000fe40000011406 */
[----:B------:R-:W-:-:S02]  /*0d40*/  LEA.HI R8, R8, R5, RZ, 0x3 ;  /* 0x0000000508087211 */ /* 0x000fc400078f18ff */
[----:B------:R-:W-:Y:S02]  /*0d50*/  LOP3.LUT R22, R7, 0x7ffffffc, RZ, 0xc0, !PT ;  /* 0x7ffffffc07167812 */ /* 0x000fe400078ec0ff */
[----:B------:R-:W-:-:S03]  /*0d60*/  LOP3.LUT R8, R8, 0xfffffff8, RZ, 0xc0, !PT ;  /* 0xfffffff808087812 */ /* 0x000fc600078ec0ff */
[----:B------:R-:W-:Y:S02]  /*0d70*/  IMAD.IADD R22, R187, 0x1, -R22 ;  /* 0x00000001bb167824 */ /* 0x000fe400078e0a16 */
[----:B------:R-:W-:Y:S01]  /*0d80*/  IMAD.IADD R9, R5, 0x1, -R8 ;  /* 0x0000000105097824 */ /* 0x000fe200078e0a08 */
[----:B------:R-:W-:Y:S01]  /*0d90*/  LOP3.LUT R5, R3, 0x3fffffe, RZ, 0xc0, !PT ;  /* 0x03fffffe03057812 */ /* 0x000fe200078ec0ff */
[----:B------:R-:W-:Y:S02]  /*0da0*/  IMAD.SHL.U32 R3, R4, 0x8, RZ ;  /* 0x0000000804037824 */ /* 0x000fe400078e00ff */
[----:B------:R-:W-:Y:S02]  /*0db0*/  IMAD R6, R6, 0x10, R9 ;  /* 0x0000001006067824 */ /* 0x000fe400078e0209 */
[----:B------:R-:W-:Y:S02]  /*0dc0*/  IMAD.IADD R5, R188, 0x1, -R5 ;  /* 0x00000001bc057824 */ /* 0x000fe400078e0a05 */
[----:B------:R-:W-:-:S04]  /*0dd0*/  IMAD.WIDE R16, R3, 0x2, R16 ;  /* 0x0000000203107825 */ /* 0x000fc800078e0210 */
[----:B------:R-:W-:-:S07]  /*0de0*/  IMAD R23, R5, 0x40, R6 ;  /* 0x0000004005177824 */ /* 0x000fce00078e0206 */
.L_x_1902:
        /* <DEDUP_REMOVED lines=20> */
.L_x_1856:
[----:B------:R-:W-:Y:S01]  /*0f30*/  ULDC UR6, c[0x0][0xdc4] ;  /* 0x0003710000067ab9 */ /* 0x000fe20000000800 */
[----:B------:R-:W-:Y:S01]  /*0f40*/  UMOV UR47, UR7 ;  /* 0x00000007002f7c82 */ /* 0x000fe20008000000 */
[----:B------:R-:W-:-:S11]  /*0f50*/  UISETP.NE.AND UP0, UPT, UR6, 0x1, UPT ;  /* 0x000000010600788c */ /* 0x000fd6000bf05270 */
[----:B------:R-:W-:Y:S02]  /*0f60*/  @UP0 ULDC.64 UR10, c[0x0][0xdc8] ;  /* 0x00037200000a0ab9 */ /* 0x000fe40000000a00 */
[----:B------:R-:W-:-:S04]  /*0f70*/  UIMAD.WIDE.U32 UR4, UR7, UR10, URZ ;  /* 0x0000000a070472a5 */ /* 0x000fc8000f8e003f */
[----:B------:R-:W-:-:S04]  /*0f80*/  @UP0 USHF.R.U32.HI UR47, URZ, UR11, UR5 ;  /* 0x0000000b3f2f0299 */ /* 0x000fc80008011605 */
[----:B------:R-:W-:-:S12]  /*0f90*/  UIMAD UR4, UR47, UR6, URZ ;  /* 0x000000062f0472a4 */ /* 0x000fd8000f8e023f */
.L_x_1857:
[----:B------:R-:W-:Y:S01]  /*0fa0*/  ULOP3.LUT UR5, URZ, UR47, URZ, 0x33, !UPT ;  /* 0x0000002f3f057292 */ /* 0x000fe2000f8e333f */
[----:B------:R-:W-:Y:S01]  /*0fb0*/  PLOP3.LUT P0, PT, PT, PT, PT, 0x80, 0x0 ;  /* 0x000000000000781c */ /* 0x000fe20003f0f070 */
[----:B------:R-:W-:Y:S01]  /*0fc0*/  ULDC.64 UR10, c[0x0][0x3f8] ;  /* 0x0000fe00000a7ab9 */ /* 0x000fe20000000a00 */
[----:B------:R-:W-:Y:S01]  /*0fd0*/  ULDC UR6, c[0x0][0xdac] ;  /* 0x00036b0000067ab9 */ /* 0x000fe20000000800 */
[----:B------:R-:W-:Y:S01]  /*0fe0*/  UISETP.NE.U32.AND UP0, UPT, UR10, URZ, UPT ;  /* 0x0000003f0a00728c */ /* 0x000fe2000bf05070 */
[----:B------:R-:W-:Y:S01]  /*0ff0*/  CS2R R2, SRZ ;  /* 0x0000000000027805 */ /* 0x000fe2000001ff00 */
[----:B------:R-:W-:Y:S01]  /*1000*/  UIADD3 UR5, UR5, UR6, URZ ;  /* 0x0000000605057290 */ /* 0x000fe2000fffe03f */
[----:B------:R-:W-:Y:S01]  /*1010*/  CS2R R86, SRZ ;  /* 0x0000000000567805 */ /* 0x000fe2000001ff00 */
[----:B------:R-:W-:Y:S01]  /*1020*/  UISETP.NE.AND.EX UP0, UPT, UR11, URZ, UPT, UP0 ;  /* 0x0000003f0b00728c */ /* 0x000fe2000bf05300 */
[----:B------:R-:W-:Y:S01]  /*1030*/  CS2R R84, SRZ ;  /* 0x0000000000547805 */ /* 0x000fe2000001ff00 */
[----:B------:R-:W-:Y:S01]  /*1040*/  USHF.L.U32 UR42, UR5, 0x7, URZ ;  /* 0x00000007052a7899 */ /* 0x000fe2000800063f */
[----:B------:R-:W-:Y:S01]  /*1050*/  CS2R R82, SRZ ;  /* 0x0000000000527805 */ /* 0x000fe2000001ff00 */
[----:B------:R-:W-:Y:S01]  /*1060*/  ULDC UR39, c[0x0][0x404] ;  /* 0x0001010000277ab9 */ /* 0x000fe20000000800 */
[----:B------:R-:W-:Y:S01]  /*1070*/  ULDC UR9, c[0x0][0x288] ;  /* 0x0000a20000097ab9 */ /* 0x000fe20000000800 */
[----:B------:R-:W-:Y:S01]  /*1080*/  UIADD3 UR4, UR7, -UR4, URZ ;  /* 0x8000000407047290 */ /* 0x000fe2000fffe03f */
[----:B------:R-:W-:Y:S01]  /*1090*/  CS2R R80, SRZ ;  /* 0x0000000000507805 */ /* 0x000fe2000001ff00 */
[----:B------:R-:W-:Y:S01]  /*10a0*/  USEL UR39, UR39, 0x1, UP0 ;  /* 0x0000000127277887 */ /* 0x000fe20008000000 */
[----:B------:R-:W-:Y:S01]  /*10b0*/  CS2R R78, SRZ ;  /* 0x00000000004e7805 */ /* 0x000fe2000001ff00 */
[----:B------:R-:W-:Y:S01]  /*10c0*/  UIADD3 UR5, UR42, 0xff, -UR9 ;  /* 0x000000ff2a057890 */ /* 0x000fe2000fffe809 */
[----:B------:R-:W-:Y:S01]  /*10d0*/  CS2R R76, SRZ ;  /* 0x00000000004c7805 */ /* 0x000fe2000001ff00 */
[----:B------:R-:W-:Y:S01]  /*10e0*/  ULDC UR10, c[0x0][0xdc4] ;  /* 0x00037100000a7ab9 */ /* 0x000fe20000000800 */
[----:B------:R-:W-:Y:S01]  /*10f0*/  ULDC UR7, c[0x0][0x2e0] ;  /* 0x0000b80000077ab9 */ /* 0x000fe20000000800 */
[----:B------:R-:W-:Y:S01]  /*1100*/  UIMAD UR10, UR8, UR10, UR4 ;  /* 0x0000000a080a72a4 */ /* 0x000fe2000f8e0204 */
[----:B------:R-:W-:Y:S01]  /*1110*/  CS2R R74, SRZ ;  /* 0x00000000004a7805 */ /* 0x000fe2000001ff00 */
[----:B------:R-:W-:Y:S01]  /*1120*/  UIMAD UR4, UR39, UR7, 0x7f ;  /* 0x0000007f270474a4 */ /* 0x000fe2000f8e0207 */
[----:B------:R-:W-:Y:S01]  /*1130*/  CS2R R72, SRZ ;  /* 0x0000000000487805 */ /* 0x000fe2000001ff00 */
[----:B------:R-:W-:Y:S01]  /*1140*/  UIMAD UR6, UR39, UR7, UR5 ;  /* 0x00000007270672a4 */ /* 0x000fe2000f8e0205 */
[----:B------:R-:W-:Y:S01]  /*1150*/  CS2R R70, SRZ ;  /* 0x0000000000467805 */ /* 0x000fe2000001ff00 */
[----:B------:R-:W-:Y:S01]  /*1160*/  USHF.R.S32.HI UR5, URZ, 0x1f, UR4 ;  /* 0x0000001f3f057899 */ /* 0x000fe20008011404 */
[----:B------:R-:W-:Y:S01]  /*1170*/  CS2R R68, SRZ ;  /* 0x0000000000447805 */ /* 0x000fe2000001ff00 */
[----:B------:R-:W-:Y:S01]  /*1180*/  USHF.R.S32.HI UR7, URZ, 0x1f, UR6 ;  /* 0x0000001f3f077899 */ /* 0x000fe20008011406 */
[----:B------:R-:W-:Y:S01]  /*1190*/  CS2R R66, SRZ ;  /* 0x0000000000427805 */ /* 0x000fe2000001ff00 */
[----:B------:R-:W-:Y:S01]  /*11a0*/  ULEA.HI UR5, UR5, UR4, URZ, 0x7 ;  /* 0x0000000405057291 */ /* 0x000fe2000f8f383f */
[----:B------:R-:W-:Y:S01]  /*11b0*/  CS2R R64, SRZ ;  /* 0x0000000000407805 */ /* 0x000fe2000001ff00 */
[----:B------:R-:W-:Y:S01]  /*11c0*/  ULEA.HI UR7, UR7, UR6, URZ, 0x7 ;  /* 0x0000000607077291 */ /* 0x000fe2000f8f383f */
[----:B------:R-:W-:Y:S01]  /*11d0*/  CS2R R62, SRZ ;  /* 0x00000000003e7805 */ /* 0x000fe2000001ff00 */
[----:B------:R-:W-:Y:S01]  /*11e0*/  USHF.R.S32.HI UR40, URZ, 0x7, UR5 ;  /* 0x000000073f287899 */ /* 0x000fe20008011405 */
[----:B------:R-:W-:Y:S01]  /*11f0*/  CS2R R60, SRZ ;  /* 0x00000000003c7805 */ /* 0x000fe2000001ff00 */
[----:B------:R-:W-:Y:S01]  /*1200*/  USHF.R.S32.HI UR7, URZ, 0x7, UR7 ;  /* 0x000000073f077899 */ /* 0x000fe20008011407 */
[----:B------:R-:W-:Y:S01]  /*1210*/  CS2R R58, SRZ ;  /* 0x00000000003a7805 */ /* 0x000fe2000001ff00 */
[----:B------:R-:W-:Y:S01]  /*1220*/  ULDC UR43, c[0x0][0xdb8] ;  /* 0x00036e00002b7ab9 */ /* 0x000fe20000000800 */
[----:B------:R-:W-:Y:S01]  /*1230*/  UMOV UR44, UR10 ;  /* 0x0000000a002c7c82 */ /* 0x000fe20008000000 */
[----:B------:R-:W-:Y:S01]  /*1240*/  UISETP.LT.AND UP0, UPT, UR40, UR7, UPT ;  /* 0x000000072800728c */ /* 0x000fe2000bf01270 */
[----:B------:R-:W-:Y:S01]  /*1250*/  CS2R R56, SRZ ;  /* 0x0000000000387805 */ /* 0x000fe2000001ff00 */
[----:B------:R-:W-:Y:S01]  /*1260*/  UISETP.NE.AND UP1, UPT, UR43, 0x1, UPT ;  /* 0x000000012b00788c */ /* 0x000fe2000bf25270 */
[----:B------:R-:W-:Y:S01]  /*1270*/  CS2R R54, SRZ ;  /* 0x0000000000367805 */ /* 0x000fe2000001ff00 */
[----:B------:R-:W-:Y:S01]  /*1280*/  USEL UR40, UR40, UR7, UP0 ;  /* 0x0000000728287287 */ /* 0x000fe20008000000 */
[----:B------:R-:W-:-:S02]  /*1290*/  CS2R R52, SRZ ;  /* 0x0000000000347805 */ /* 0x000fc4000001ff00 */
[----:B------:R-:W-:Y:S02]  /*12a0*/  CS2R R50, SRZ ;  /* 0x0000000000327805 */ /* 0x000fe4000001ff00 */
[----:B------:R-:W-:Y:S01]  /*12b0*/  CS2R R48, SRZ ;  /* 0x0000000000307805 */ /* 0x000fe2000001ff00 */
[----:B------:R-:W-:Y:S01]  /*12c0*/  UISETP.GE.AND UP0, UPT, UR40, 0x1, UPT ;  /* 0x000000012800788c */ /* 0x000fe2000bf06270 */
[----:B------:R-:W-:Y:S02]  /*12d0*/  CS2R R46, SRZ ;  /* 0x00000000002e7805 */ /* 0x000fe4000001ff00 */
[----:B------:R-:W-:Y:S02]  /*12e0*/  CS2R R44, SRZ ;  /* 0x00000000002c7805 */ /* 0x000fe4000001ff00 */
[----:B------:R-:W-:Y:S02]  /*12f0*/  CS2R R42, SRZ ;  /* 0x00000000002a7805 */ /* 0x000fe4000001ff00 */
[----:B------:R-:W-:Y:S01]  /*1300*/  CS2R R40, SRZ ;  /* 0x0000000000287805 */ /* 0x000fe2000001ff00 */
[----:B------:R-:W-:Y:S01]  /*1310*/  @UP1 ULDC UR8, c[0x0][0xdbc] ;  /* 0x00036f0000081ab9 */ /* 0x000fe20000000800 */
[----:B------:R-:W-:Y:S01]  /*1320*/  PLOP3.LUT P1, PT, PT, PT, UP0, 0x80, 0x0 ;  /* 0x000000000000781c */ /* 0x000fe20003f2f008 */
[----:B------:R-:W-:Y:S01]  /*1330*/  UIMAD.WIDE.U32 UR4, UR10, UR8, URZ ;  /* 0x000000080a0472a5 */ /* 0x000fe2000f8e003f */
[----:B------:R-:W-:Y:S01]  /*1340*/  CS2R R38, SRZ ;  /* 0x0000000000267805 */ /* 0x000fe2000001ff00 */
[----:B------:R-:W-:Y:S01]  /*1350*/  @UP1 ULDC UR6, c[0x0][0xdc0] ;  /* 0x0003700000061ab9 */ /* 0x000fe20000000800 */
[----:B------:R-:W-:Y:S01]  /*1360*/  CS2R R36, SRZ ;  /* 0x0000000000247805 */ /* 0x000fe2000001ff00 */
[----:B------:R-:W-:Y:S01]  /*1370*/  @UP1 USHF.R.U32.HI UR44, URZ, UR6, UR5 ;  /* 0x000000063f2c1299 */ /* 0x000fe20008011605 */
[----:B------:R-:W-:-:S02]  /*1380*/  CS2R R34, SRZ ;  /* 0x0000000000227805 */ /* 0x000fc4000001ff00 */
[----:B------:R-:W-:Y:S02]  /*1390*/  CS2R R32, SRZ ;  /* 0x0000000000207805 */ /* 0x000fe4000001ff00 */
[----:B------:R-:W-:Y:S01]  /*13a0*/  CS2R R6, SRZ ;  /* 0x0000000000067805 */ /* 0x000fe2000001ff00 */
[----:B------:R-:W-:Y:S01]  /*13b0*/  UIADD3 UR4, -UR44, URZ, URZ ;  /* 0x0000003f2c047290 */ /* 0x000fe2000fffe13f */
[----:B------:R-:W-:Y:S01]  /*13c0*/  IMAD.MOV.U32 R30, RZ, RZ, RZ ;  /* 0x000000ffff1e7224 */ /* 0x000fe200078e00ff */
[----:B------:R-:W-:Y:S01]  /*13d0*/  CS2R R8, SRZ ;  /* 0x0000000000087805 */ /* 0x000fe2000001ff00 */
[----:B------:R-:W-:Y:S01]  /*13e0*/  IMAD.MOV.U32 R0, RZ, RZ, RZ ;  /* 0x000000ffff007224 */ /* 0x000fe200078e00ff */
[----:B------:R-:W-:Y:S01]  /*13f0*/  UIMAD UR43, UR43, UR4, UR10 ;  /* 0x000000042b2b72a4 */ /* 0x000fe2000f8e020a */
[----:B------:R-:W-:Y:S02]  /*1400*/  IMAD.MOV.U32 R11, RZ, RZ, RZ ;  /* 0x000000ffff0b7224 */ /* 0x000fe400078e00ff */
[----:B------:R-:W-:Y:S01]  /*1410*/  IMAD.MOV.U32 R25, RZ, RZ, RZ ;  /* 0x000000ffff197224 */ /* 0x000fe200078e00ff */
[----:B------:R-:W-:Y:S08]  /*1420*/  @!P1 BRA `(.L_x_1858) ;  /* 0x0000008400789947 */ /* 0x000ff00003800000 */
        /* <DEDUP_REMOVED lines=28> */
.L_x_1859:
[----:B------:R-:W-:Y:S02]  /*15f0*/  R2UR UR6, R186 ;  /* 0x00000000ba0672ca */ /* 0x000fe400000e0000 */
[----:B------:R-:W-:-:S11]  /*1600*/  R2UR UR5, R190 ;  /* 0x00000000be0572ca */ /* 0x000fd600000e0000 */
[----:B------:R-:W-:Y:S02]  /*1610*/  ULEA.HI UR4, UR6, UR6, URZ, 0x1 ;  /* 0x0000000606047291 */ /* 0x000fe4000f8f083f */
[----:B------:R-:W-:Y:S02]  /*1620*/  IMAD.U32 R2, RZ, RZ, UR5 ;  /* 0x00000005ff027e24 */ /* 0x000fe4000f8e00ff */
[----:B------:R-:W-:-:S03]  /*1630*/  ULOP3.LUT UR4, UR4, 0xfffffffe, URZ, 0xc0, !UPT ;  /* 0xfffffffe04047892 */ /* 0x000fc6000f8ec03f */
[----:B------:R-:W-:Y:S01]  /*1640*/  ISETP.NE.AND P0, PT, R2, 0x3, PT ;  /* 0x000000030200780c */ /* 0x000fe20003f05270 */
[----:B------:R-:W-:-:S06]  /*1650*/  UIADD3 UR4, UR6, -UR4, URZ ;  /* 0x8000000406047290 */ /* 0x000fcc000fffe03f */
[----:B------:R-:W-:-:S05]  /*1660*/  IMAD.U32 R0, RZ, RZ, UR4 ;  /* 0x00000004ff007e24 */ /* 0x000fca000f8e00ff */
[----:B------:R-:W-:-:S04]  /*1670*/  SHF.L.U32 R0, R0, 0x1f, RZ ;  /* 0x0000001f00007819 */ /* 0x000fc800000006ff */
[----:B------:R-:W1:Y:S02]  /*1680*/  SYNCS.PHASECHK.TRANS64.TRYWAIT P1, [UR37+0x34800], R0 ;  /* 0x03480000ff0075a7 */ /* 0x000e640008020165 */
[----:B-1----:R-:W-:Y:S05]  /*1690*/  @!P1 BRA `(.L_x_1860) ;  /* 0x000000c400589947 */ /* 0x002fea0003800000 */
.L_x_1961:
[----:B------:R-:W-:Y:S05]  /*16a0*/  @!P0 BRA `(.L_x_1861) ;  /* 0x0000000000048947 */ /* 0x000fea0003800000 */
[----:B------:R-:W-:Y:S01]  /*16b0*/  BPT.TRAP 0x1 ;  /* 0x000000040000795c */ /* 0x000fe20000300000 */
.L_x_1861:
[----:B------:R-:W-:Y:S02]  /*16c0*/  IMAD.U32 R2, RZ, RZ, UR36 ;  /* 0x00000024ff027e24 */ /* 0x000fe4000f8e00ff */
[----:B-1----:R-:W-:-:S03]  /*16d0*/  IMAD.U32 R3, RZ, RZ, UR46 ;  /* 0x0000002eff037e24 */ /* 0x002fc6000f8e00ff */
[----:B------:R-:W-:Y:S02]  /*16e0*/  LEA R2, R2, UR37, 0x3 ;  /* 0x0000002502027c11 */ /* 0x000fe4000f8e18ff */
[----:B------:R-:W-:-:S04]  /*16f0*/  SHF.L.U32 R3, R3, 0x1f, RZ ;  /* 0x0000001f03037819 */ /* 0x000fc800000006ff */
[----:B------:R1:W2:Y:S01]  /*1700*/  SYNCS.PHASECHK.TRANS64.TRYWAIT P2, [R2+URZ+0x34830], R3 ;  /* 0x03483003020075a7 */ /* 0x0002a2000804017f */
[----:B------:R-:W-:Y:S05]  /*1710*/  @!P0 BRA `(.L_x_1862) ;  /* 0x0000000000048947 */ /* 0x000fea0003800000 */
[----:B------:R-:W-:Y:S01]  /*1720*/  BPT.TRAP 0x1 ;  /* 0x000000040000795c */ /* 0x000fe20000300000 */
.L_x_1862:
[----:B------:R-:W3:Y:S01]  /*1730*/  S2R R0, SR_TID.X ;  /* 0x0000000000007919 */ /* 0x000ee20000002100 */
[----:B------:R-:W-:Y:S01]  /*1740*/  IMAD.MOV.U32 R151, RZ, RZ, RZ ;  /* 0x000000ffff977224 */ /* 0x000fe200078e00ff */
[----:B---3--:R-:W-:Y:S01]  /*1750*/  LOP3.LUT P1, RZ, R0, 0x7f, RZ, 0xc0, !PT ;  /* 0x0000007f00ff7812 */ /* 0x008fe2000782c0ff */
[----:B--2---:R-:W-:-:S12]  /*1760*/  @P2 BRA `(.L_x_1863) ;  /* 0x0000000000082947 */ /* 0x004fd80003800000 */
[----:B------:R-:W2:Y:S02]  /*1770*/  SYNCS.PHASECHK.TRANS64.TRYWAIT P2, [R2+URZ+0x34830], R3 ;  /* 0x03483003020075a7 */ /* 0x000ea4000804017f */
[----:B--2---:R-:W-:Y:S05]  /*1780*/  @!P2 BRA `(.L_x_1864) ;  /* 0x000000c40034a947 */ /* 0x004fea0003800000 */
.L_x_1863:
        /* <DEDUP_REMOVED lines=10> */
[----:B-12---:R-:W-:Y:S01]  /*1830*/  @!P1 VIADD R2, R2, 0x34840 ;  /* 0x0003484002029836 */ /* 0x006fe20000000000 */
[----:B------:R-:W-:Y:S01]  /*1840*/  UMOV UR17, 0x40000040 ;  /* 0x4000004000117882 */ /* 0x000fe20000000000 */
[----:B------:R-:W-:Y:S01]  /*1850*/  UMOV UR19, 0x40000040 ;  /* 0x4000004000137882 */ /* 0x000fe20000000000 */
[----:B------:R-:W-:Y:S01]  /*1860*/  ULOP3.LUT UR38, UR4, 0x10000, URZ, 0xfc, !UPT ;  /* 0x0001000004267892 */ /* 0x000fe2000f8efc3f */
[--C-:B------:R-:W-:Y:S01]  /*1870*/  IMAD.MOV.U32 R150, RZ, RZ, R151.reuse ;  /* 0x000000ffff967224 */ /* 0x100fe200078e0097 */
[----:B------:R-:W-:Y:S01]  /*1880*/  ULOP3.LUT UR4, UR41, 0x10000, URZ, 0xfc, !UPT ;  /* 0x0001000029047892 */ /* 0x000fe2000f8efc3f */
[----:B------:R-:W-:Y:S01]  /*1890*/  @!P1 PRMT R2, RZ, 0x654, R2 ;  /* 0x00000654ff029816 */ /* 0x000fe20000000002 */
[----:B------:R-:W-:Y:S01]  /*18a0*/  UIMAD UR5, UR36, 0xc00, UR38 ;  /* 0x00000c00240578a4 */ /* 0x000fe2000f8e0226 */
[--C-:B------:R-:W-:Y:S01]  /*18b0*/  IMAD.MOV.U32 R149, RZ, RZ, R151.reuse ;  /* 0x000000ffff957224 */ /* 0x100fe200078e0097 */
[----:B------:R-:W-:Y:S01]  /*18c0*/  UIADD3 UR6, UR4, 0x2, URZ ;  /* 0x0000000204067890 */ /* 0x000fe2000fffe03f */
[--C-:B------:R-:W-:Y:S01]  /*18d0*/  IMAD.MOV.U32 R148, RZ, RZ, R151.reuse ;  /* 0x000000ffff947224 */ /* 0x100fe200078e0097 */
[----:B------:R-:W-:Y:S01]  /*18e0*/  UIADD3 UR7, UR5, 0x2, URZ ;  /* 0x0000000205077890 */ /* 0x000fe2000fffe03f */
[--C-:B------:R-:W-:Y:S01]  /*18f0*/  IMAD.MOV.U32 R147, RZ, RZ, R151.reuse ;  /* 0x000000ffff937224 */ /* 0x100fe200078e0097 */
[----:B------:R-:W-:Y:S01]  /*1900*/  UMOV UR8, UR4 ;  /* 0x0000000400087c82 */ /* 0x000fe20008000000 */
[----:B------:R-:W-:Y:S01]  /*1910*/  UMOV UR10, UR5 ;  /* 0x00000005000a7c82 */ /* 0x000fe20008000000 */
[----:B------:R-:W-:Y:S01]  /*1920*/  IMAD.U32 R12, RZ, RZ, UR8 ;  /* 0x00000008ff0c7e24 */ /* 0x000fe2000f8e00ff */
[----:B------:R-:W-:Y:S01]  /*1930*/  HGMMA.64x128x16.F32 R24, gdesc[UR8], RZ, !UPT, gsb0 ;  /* 0x01e00000081879f0 */ /* 0x000fe2000c0008ff */
[----:B------:R-:W-:Y:S01]  /*1940*/  UMOV UR8, UR6 ;  /* 0x0000000600087c82 */ /* 0x000fe20008000000 */
[----:B------:R-:W-:Y:S01]  /*1950*/  UMOV UR9, 0x40000040 ;  /* 0x4000004000097882 */ /* 0x000fe20000000000 */
[----:B------:R-:W-:Y:S01]  /*1960*/  UMOV UR10, UR7 ;  /* 0x00000007000a7c82 */ /* 0x000fe20008000000 */
[----:B------:R-:W-:Y:S01]  /*1970*/  UMOV UR11, 0x40000040 ;  /* 0x40000040000b7882 */ /* 0x000fe20000000000 */
[----:B------:R-:W-:Y:S01]  /*1980*/  IMAD.U32 R10, RZ, RZ, UR8 ;  /* 0x00000008ff0a7e24 */ /* 0x000fe2000f8e00ff */
[----:B------:R-:W-:Y:S01]  /*1990*/  UIADD3 UR12, UR4, 0x6, URZ ;  /* 0x00000006040c7890 */ /* 0x000fe2000fffe03f */
[----:B------:R-:W-:Y:S01]  /*19a0*/  IMAD.U32 R11, RZ, RZ, UR9 ;  /* 0x00000009ff0b7e24 */ /* 0x000fe2000f8e00ff */
[----:B------:R-:W-:Y:S01]  /*19b0*/  UIADD3 UR14, UR5, 0x6, URZ ;  /* 0x00000006050e7890 */ /* 0x000fe2000fffe03f */
[--C-:B------:R-:W-:Y:S01]  /*19c0*/  IMAD.MOV.U32 R146, RZ, RZ, R151.reuse ;  /* 0x000000ffff927224 */ /* 0x100fe200078e0097 */
        /* <DEDUP_REMOVED lines=40> */
[----:B------:R-:W-:Y:S01]  /*1c50*/  UMOV UR57, 0x40000040 ;  /* 0x4000004000397882 */ /* 0x000fe20000000000 */
[----:B------:R-:W-:Y:S01]  /*1c60*/  UMOV UR59, 0x40000040 ;  /* 0x40000040003b7882 */ /* 0x000fe20000000000 */
[----:B------:R-:W-:Y:S01]  /*1c70*/  ULDC UR7, c[0x0][0x288] ;  /* 0x0000a20000077ab9 */ /* 0x000fe20000000800 */
        /* <DEDUP_REMOVED lines=25> */
[----:B------:R-:W-:Y:S01]  /*1e10*/  HGMMA.64x128x16.F32 R24, gdesc[UR8], R24, gsb0 ;  /* 0x01e00000081879f0 */ /* 0x000fe20008000818 */
[----:B------:R-:W-:Y:S02]  /*1e20*/  UIADD3 UR8, UR4, 0x4, URZ ;  /* 0x0000000404087890 */ /* 0x000fe4000fffe03f */
[----:B------:R-:W-:Y:S01]  /*1e30*/  UIADD3 UR10, UR5, 0x4, URZ ;  /* 0x00000004050a7890 */ /* 0x000fe2000fffe03f */
[----:B------:R-:W-:Y:S01]  /*1e40*/  UMOV UR9, 0x40000040 ;  /* 0x4000004000097882 */ /* 0x000fe20000000000 */
[----:B------:R-:W-:Y:S01]  /*1e50*/  UMOV UR11, 0x40000040 ;  /* 0x40000040000b7882 */ /* 0x000fe20000000000 */
[----:B------:R-:W-:Y:S02]  /*1e60*/  UIADD3 UR4, UR4, 0x806, URZ ;  /* 0x0000080604047890 */ /* 0x000fe4000fffe03f */
[----:B------:R-:W-:-:S05]  /*1e70*/  UIADD3 UR5, UR5, 0x806, URZ ;  /* 0x0000080605057890 */ /* 0x000fca000fffe03f */
[----:B------:R-:W-:Y:S01]  /*1e80*/  UMOV UR56, UR4 ;  /* 0x0000000400387c82 */ /* 0x000fe20008000000 */
[----:B------:R-:W-:Y:S01]  /*1e90*/  UMOV UR4, 0xffffff80 ;  /* 0xffffff8000047882 */ /* 0x000fe20000000000 */
[----:B------:R-:W-:Y:S01]  /*1ea0*/  UMOV UR58, UR5 ;  /* 0x00000005003a7c82 */ /* 0x000fe20008000000 */
[----:B------:R-:W-:Y:S01]  /*1eb0*/  UIMAD UR4, UR40, UR4, 0x80 ;  /* 0x00000080280474a4 */ /* 0x000fe2000f8e0204 */
[----:B------:R-:W-:Y:S01]  /*1ec0*/  IMAD.U32 R8, RZ, RZ, UR56 ;  /* 0x00000038ff087e24 */ /* 0x000fe2000f8e00ff */
[----:B------:R-:W-:Y:S02]  /*1ed0*/  ULDC UR5, c[0x0][0x2e0] ;  /* 0x0000b80000057ab9 */ /* 0x000fe40000000800 */
[----:B------:R-:W-:Y:S02]  /*1ee0*/  UIMAD UR4, UR39, UR5, UR4 ;  /* 0x00000005270472a4 */ /* 0x000fe4000f8e0204 */
[----:B------:R-:W-:Y:S02]  /*1ef0*/  UIMAD UR39, UR39, UR5, -UR7 ;  /* 0x00000005272772a4 */ /* 0x000fe4000f8e0a07 */
[----:B------:R-:W-:-:S02]  /*1f00*/  UIADD3 UR6, UR4, 0x1, -UR7 ;  /* 0x0000000104067890 */ /* 0x000fc4000fffe807 */
[----:B------:R-:W-:Y:S01]  /*1f10*/  IMAD.U32 R3, RZ, RZ, UR4 ;  /* 0x00000004ff037e24 */ /* 0x000fe2000f8e00ff */
[----:B------:R-:W-:Y:S01]  /*1f20*/  ULDC UR4, c[0x0][0x988] ;  /* 0x0002620000047ab9 */ /* 0x000fe20000000800 */
[----:B------:R-:W-:Y:S02]  /*1f30*/  UIADD3 UR39, UR42, UR39, URZ ;  /* 0x000000272a277290 */ /* 0x000fe4000fffe03f */
[----:B------:R-:W-:Y:S01]  /*1f40*/  IMAD.U32 R5, RZ, RZ, UR6 ;  /* 0x00000006ff057e24 */ /* 0x000fe2000f8e00ff */
[----:B------:R-:W-:Y:S01]  /*1f50*/  UIADD3 UR6, UR40, -0x2, URZ ;  /* 0xfffffffe28067890 */ /* 0x000fe2000fffe03f */
[C---:B------:R-:W-:Y:S02]  /*1f60*/  IMAD R3, R22.reuse, -0x2, R3 ;  /* 0xfffffffe16037824 */ /* 0x040fe400078e0203 */
[----:B------:R-:W-:Y:S02]  /*1f70*/  IMAD R4, R22, -0x2, R5 ;  /* 0xfffffffe16047824 */ /* 0x000fe400078e0205 */
[----:B------:R-:W-:-:S05]  /*1f80*/  VIADD R5, R23, UR42 ;  /* 0x0000002a17057c36 */ /* 0x000fca0008000000 */
[----:B------:R-:W-:-:S04]  /*1f90*/  IADD3 R0, R4, 0x8, R5 ;  /* 0x0000000804007810 */ /* 0x000fc80007ffe005 */
[----:B------:R-:W-:Y:S02]  /*1fa0*/  VIMNMX R0, R3, R0, PT ;  /* 0x0000000003007248 */ /* 0x000fe40003fe0100 */
[----:B------:R-:W-:Y:S02]  /*1fb0*/  VIADDMNMX R3, R5, R4, R3, PT ;  /* 0x0000000405037246 */ /* 0x000fe40003800103 */
[C---:B------:R-:W-:Y:S02]  /*1fc0*/  ISETP.GT.AND P2, PT, R0.reuse, RZ, PT ;  /* 0x000000ff0000720c */ /* 0x040fe40003f44270 */
[C---:B------:R-:W-:Y:S02]  /*1fd0*/  ISETP.GT.AND P3, PT, R0.reuse, 0x1, PT ;  /* 0x000000010000780c */ /* 0x040fe40003f64270 */
[----:B------:R-:W-:Y:S01]  /*1fe0*/  ISETP.GT.AND P4, PT, R0, 0x8, PT ;  /* 0x000000080000780c */ /* 0x000fe20003f84270 */
        /* <DEDUP_REMOVED lines=31> */
[----:B------:R-:W-:Y:S01]  /*21e0*/  FSEL R15, R26, -INF , P2 ;  /* 0xff8000001a0f7808 */ /* 0x000fe20001000000 */
[----:B------:R1:W-:Y:S01]  /*21f0*/  @!P1 SYNCS.ARRIVE.TRANS64.RED.A1T0 RZ, [R2+URZ], RZ ;  /* 0x000000ff02ff99a7 */ /* 0x0003e2000810043f */
[----:B------:R-:W-:Y:S02]  /*2200*/  FSEL R27, R27, -INF , P3 ;  /* 0xff8000001b1b7808 */ /* 0x000fe40001800000 */
[----:B------:R-:W-:Y:S02]  /*2210*/  ISETP.GT.AND P2, PT, R0, 0x9, PT ;  /* 0x000000090000780c */ /* 0x000fe40003f44270 */
[----:B------:R-:W-:-:S02]  /*2220*/  FSEL R21, R30, -INF , P4 ;  /* 0xff8000001e157808 */ /* 0x000fc40002000000 */
[----:B------:R-:W-:Y:S02]  /*2230*/  FMNMX.FTZ R6, R15, R27, !PT ;  /* 0x0000001b0f067209 */ /* 0x000fe40007810000 */
[C---:B------:R-:W-:Y:S02]  /*2240*/  ISETP.GT.AND P3, PT, R0.reuse, 0x10, PT ;  /* 0x000000100000780c */ /* 0x040fe40003f64270 */
[----:B------:R-:W-:Y:S02]  /*2250*/  FSEL R31, R31, -INF , P2 ;  /* 0xff8000001f1f7808 */ /* 0x000fe40001000000 */
[----:B------:R-:W-:Y:S02]  /*2260*/  FMNMX.FTZ R6, R21, R6, !PT ;  /* 0x0000000615067209 */ /* 0x000fe40007810000 */
        /* <DEDUP_REMOVED lines=78> */
[----:B------:R-:W-:Y:S01]  /*2750*/  ISETP.GT.AND P2, PT, R0, 0x79, PT ;  /* 0x000000790000780c */ /* 0x000fe20003f44270 */
[----:B------:R-:W-:Y:S01]  /*2760*/  IMAD.U32 R0, RZ, RZ, UR4 ;  /* 0x00000004ff007e24 */ /* 0x000fe2000f8e00ff */
[----:B------:R-:W-:Y:S01]  /*2770*/  FSEL R131, R86, -INF , P3 ;  /* 0xff80000056837808 */ /* 0x000fe20001800000 */
[----:B------:R-:W-:Y:S01]  /*2780*/  USHF.R.S32.HI UR4, URZ, 0x1f, UR39 ;  /* 0x0000001f3f047899 */ /* 0x000fe20008011427 */
[----:B------:R-:W-:-:S02]  /*2790*/  FMNMX.FTZ R6, R83, R6, !PT ;  /* 0x0000000653067209 */ /* 0x000fc40007810000 */
[----:B------:R-:W-:Y:S01]  /*27a0*/  FSEL R87, R87, -INF , P2 ;  /* 0xff80000057577808 */ /* 0x000fe20001000000 */
[----:B------:R-:W-:Y:S01]  /*27b0*/  ULEA.HI UR4, UR4, UR39, URZ, 0x7 ;  /* 0x0000002704047291 */ /* 0x000fe2000f8f383f */
[----:B------:R-:W-:Y:S02]  /*27c0*/  FMNMX.FTZ R6, R131, R6, !PT ;  /* 0x0000000683067209 */ /* 0x000fe40007810000 */
[----:B------:R-:W-:Y:S01]  /*27d0*/  ISETP.GT.AND P3, PT, R3, 0x1, PT ;  /* 0x000000010300780c */ /* 0x000fe20003f64270 */
[----:B------:R-:W-:Y:S01]  /*27e0*/  USHF.R.S32.HI UR4, URZ, 0x7, UR4 ;  /* 0x000000073f047899 */ /* 0x000fe20008011404 */
[----:B------:R-:W-:Y:S02]  /*27f0*/  FMNMX.FTZ R6, R87, R6, !PT ;  /* 0x0000000657067209 */ /* 0x000fe40007810000 */
[----:B------:R-:W-:Y:S01]  /*2800*/  ISETP.GT.AND P4, PT, R3, 0x8, PT ;  /* 0x000000080300780c */ /* 0x000fe20003f84270 */
[----:B------:R-:W-:Y:S01]  /*2810*/  UISETP.LT.AND UP0, UPT, URZ, UR4, UPT ;  /* 0x000000043f00728c */ /* 0x000fe2000bf01270 */
[----:B------:R-:W-:Y:S01]  /*2820*/  FSEL R25, R25, -INF , P3 ;  /* 0xff80000019197808 */ /* 0x000fe20001800000 */
[----:B------:R-:W2:Y:S01]  /*2830*/  SHFL.BFLY PT, R7, R6, 0x2, 0x1f ;  /* 0x0c401f0006077f89 */ /* 0x000ea200000e0000 */
[----:B------:R-:W-:Y:S01]  /*2840*/  ISETP.GT.AND P3, PT, R3, 0x10, PT ;  /* 0x000000100300780c */ /* 0x000fe20003f64270 */
[----:B------:R-:W-:-:S04]  /*2850*/  USEL UR45, URZ, UR4, !UP0 ;  /* 0x000000043f2d7287 */ /* 0x000fc8000c000000 */
[----:B------:R-:W-:Y:S01]  /*2860*/  UISETP.GE.AND UP0, UPT, UR6, UR45, UPT ;  /* 0x0000002d0600728c */ /* 0x000fe2000bf06270 */
[----:B--2---:R-:W-:-:S05]  /*2870*/  FMNMX.FTZ R14, R6, R7, !PT ;  /* 0x00000007060e7209 */ /* 0x004fca0007810000 */
[----:B------:R-:W2:Y:S02]  /*2880*/  SHFL.BFLY PT, R7, R14, 0x1, 0x1f ;  /* 0x0c201f000e077f89 */ /* 0x000ea400000e0000 */
[----:B--2---:R-:W-:-:S04]  /*2890*/  FMNMX.FTZ R7, R14, R7, !PT ;  /* 0x000000070e077209 */ /* 0x004fc80007810000 */
[C---:B------:R-:W-:Y:S01]  /*28a0*/  FSETP.NEU.FTZ.AND P2, PT, R7.reuse, -INF , PT ;  /* 0xff8000000700780b */ /* 0x040fe20003f5d000 */
[----:B------:R-:W-:-:S05]  /*28b0*/  FMUL.FTZ R20, R7, R0 ;  /* 0x0000000007147220 */ /* 0x000fca0000410000 */
[----:B------:R-:W-:Y:S02]  /*28c0*/  FSEL R46, R20, RZ, P2 ;  /* 0x000000ff142e7208 */ /* 0x000fe40001000000 */
[----:B------:R-:W-:-:S03]  /*28d0*/  ISETP.GT.AND P2, PT, R3, RZ, PT ;  /* 0x000000ff0300720c */ /* 0x000fc60003f44270 */
[-CC-:B------:R-:W-:Y:S01]  /*28e0*/  FFMA.FTZ R181, R15, R0.reuse, -R46.reuse ;  /* 0x000000000fb57223 */ /* 0x180fe2000001082e */
[----:B------:R-:W-:Y:S01]  /*28f0*/  FSEL R5, R24, -INF , P2 ;  /* 0xff80000018057808 */ /* 0x000fe20001000000 */
[-CC-:B------:R-:W-:Y:S01]  /*2900*/  FFMA.FTZ R183, R21, R0.reuse, -R46.reuse ;  /* 0x0000000015b77223 */ /* 0x180fe2000001082e */
[----:B------:R-:W-:Y:S01]  /*2910*/  ISETP.GT.AND P2, PT, R3, 0x9, PT ;  /* 0x000000090300780c */ /* 0x000fe20003f44270 */
[-CC-:B------:R-:W-:Y:S01]  /*2920*/  FFMA.FTZ R6, R27, R0.reuse, -R46.reuse ;  /* 0x000000001b067223 */ /* 0x180fe2000001082e */
[----:B------:R-:W-:Y:S01]  /*2930*/  FSEL R15, R28, -INF , P4 ;  /* 0xff8000001c0f7808 */ /* 0x000fe20002000000 */
[-CC-:B------:R-:W-:Y:S01]  /*2940*/  FFMA.FTZ R14, R31, R0.reuse, -R46.reuse ;  /* 0x000000001f0e7223 */ /* 0x180fe2000001082e */
[----:B------:R-:W-:Y:S01]  /*2950*/  FMNMX.FTZ R4, R5, R25, !PT ;  /* 0x0000001905047209 */ /* 0x000fe20007810000 */
[-CC-:B------:R-:W-:Y:S01]  /*2960*/  FFMA.FTZ R20, R35, R0.reuse, -R46.reuse ;  /* 0x0000000023147223 */ /* 0x180fe2000001082e */
[----:B------:R-:W-:Y:S01]  /*2970*/  FSEL R29, R29, -INF , P2 ;  /* 0xff8000001d1d7808 */ /* 0x000fe20001000000 */
[--C-:B------:R-:W-:Y:S01]  /*2980*/  FFMA.FTZ R24, R39, R0, -R46.reuse ;  /* 0x0000000027187223 */ /* 0x100fe2000001082e */
[----:B------:R-:W-:Y:S01]  /*2990*/  FMNMX.FTZ R4, R15, R4, !PT ;  /* 0x000000040f047209 */ /* 0x000fe20007810000 */
[-CC-:B------:R-:W-:Y:S01]  /*29a0*/  FFMA.FTZ R177, R89, R0.reuse, -R46.reuse ;  /* 0x0000000059b17223 */ /* 0x180fe2000001082e */
[----:B------:R-:W-:Y:S01]  /*29b0*/  ISETP.GT.AND P2, PT, R3, 0x11, PT ;  /* 0x000000110300780c */ /* 0x000fe20003f44270 */
[----:B------:R-:W-:Y:S01]  /*29c0*/  MUFU.EX2 R181, R181 ;  /* 0x000000b500b57308 */ /* 0x000fe20000000800 */
[----:B------:R-:W-:Y:S01]  /*29d0*/  FSEL R21, R32, -INF , P3 ;  /* 0xff80000020157808 */ /* 0x000fe20001800000 */
[--C-:B------:R-:W-:Y:S01]  /*29e0*/  FFMA.FTZ R179, R91, R0, -R46.reuse ;  /* 0x000000005bb37223 */ /* 0x100fe2000001082e */
[----:B------:R-:W-:Y:S01]  /*29f0*/  FMNMX.FTZ R4, R29, R4, !PT ;  /* 0x000000041d047209 */ /* 0x000fe20007810000 */
[-CC-:B------:R-:W-:Y:S01]  /*2a00*/  FFMA.FTZ R173, R93, R0.reuse, -R46.reuse ;  /* 0x000000005dad7223 */ /* 0x180fe2000001082e */
[----:B------:R-:W-:Y:S01]  /*2a10*/  ISETP.GT.AND P3, PT, R3, 0x18, PT ;  /* 0x000000180300780c */ /* 0x000fe20003f64270 */
[--C-:B------:R-:W-:Y:S01]  /*2a20*/  FFMA.FTZ R26, R95, R0, -R46.reuse ;  /* 0x000000005f1a7223 */ /* 0x100fe2000001082e */
[----:B------:R-:W-:Y:S01]  /*2a30*/  FSEL R33, R33, -INF , P2 ;  /* 0xff80000021217808 */ /* 0x000fe20001000000 */
[----:B------:R-:W2:Y:S01]  /*2a40*/  MUFU.EX2 R6, R6 ;  /* 0x0000000600067308 */ /* 0x000ea20000000800 */
[----:B------:R-:W-:Y:S01]  /*2a50*/  FMNMX.FTZ R4, R21, R4, !PT ;  /* 0x0000000415047209 */ /* 0x000fe20007810000 */
[-CC-:B------:R-:W-:Y:S01]  /*2a60*/  FFMA.FTZ R175, R97, R0.reuse, -R46.reuse ;  /* 0x0000000061af7223 */ /* 0x180fe2000001082e */
[----:B------:R-:W-:Y:S01]  /*2a70*/  ISETP.GT.AND P2, PT, R3, 0x19, PT ;  /* 0x000000190300780c */ /* 0x000fe20003f44270 */
[-CC-:B------:R-:W-:Y:S01]  /*2a80*/  FFMA.FTZ R28, R99, R0.reuse, -R46.reuse ;  /* 0x00000000631c7223 */ /* 0x180fe2000001082e */
[----:B------:R-:W-:Y:S01]  /*2a90*/  FSEL R27, R36, -INF , P3 ;  /* 0xff800000241b7808 */ /* 0x000fe20001800000 */
[--C-:B------:R-:W-:Y:S01]  /*2aa0*/  FFMA.FTZ R169, R101, R0, -R46.reuse ;  /* 0x0000000065a97223 */ /* 0x100fe2000001082e */
[----:B------:R-:W-:Y:S01]  /*2ab0*/  FMNMX.FTZ R4, R33, R4, !PT ;  /* 0x0000000421047209 */ /* 0x000fe20007810000 */
[----:B------:R-:W-:Y:S01]  /*2ac0*/  MUFU.EX2 R183, R183 ;  /* 0x000000b700b77308 */ /* 0x000fe20000000800 */
[----:B------:R-:W-:Y:S01]  /*2ad0*/  ISETP.GT.AND P3, PT, R3, 0x20, PT ;  /* 0x000000200300780c */ /* 0x000fe20003f64270 */
        /* <DEDUP_REMOVED lines=14> */
[----:B------:R-:W-:Y:S01]  /*2bc0*/  MUFU.EX2 R177, R177 ;  /* 0x000000b100b17308 */ /* 0x000fe20000000800 */
        /* <DEDUP_REMOVED lines=27> */
[----:B------:R-:W-:Y:S01]  /*2d80*/  FFMA.FTZ R83, R83, R0, -R46 ;  /* 0x0000000053537223 */ /* 0x000fe2000001082e */
[----:B------:R-:W-:Y:S01]  /*2d90*/  FSEL R43, R52, -INF , P3 ;  /* 0xff800000342b7808 */ /* 0x000fe20001800000 */
[----:B--2---:R-:W-:Y:S01]  /*2da0*/  FADD.FTZ R52, R181, R6 ;  /* 0x00000006b5347221 */ /* 0x004fe20000010000 */
[----:B------:R-:W-:Y:S01]  /*2db0*/  FMNMX.FTZ R4, R49, R4, !PT ;  /* 0x0000000431047209 */ /* 0x000fe20007810000 */
[----:B------:R-:W-:Y:S01]  /*2dc0*/  MUFU.EX2 R173, R173 ;  /* 0x000000ad00ad7308 */ /* 0x000fe20000000800 */
[----:B------:R-:W-:Y:S01]  /*2dd0*/  ISETP.GT.AND P3, PT, R3, 0x40, PT ;  /* 0x000000400300780c */ /* 0x000fe20003f64270 */
[-CC-:B------:R-:W-:Y:S01]  /*2de0*/  FFMA.FTZ R131, R131, R0.reuse, -R46.reuse ;  /* 0x0000000083837223 */ /* 0x180fe2000001082e */
[----:B------:R-:W-:Y:S01]  /*2df0*/  FSEL R53, R53, -INF , P2 ;  /* 0xff80000035357808 */ /* 0x000fe20001000000 */
[----:B------:R-:W-:Y:S01]  /*2e00*/  FFMA.FTZ R46, R87, R0, -R46 ;  /* 0x00000000572e7223 */ /* 0x000fe2000001082e */
[----:B------:R-:W-:Y:S01]  /*2e10*/  FMNMX.FTZ R4, R43, R4, !PT ;  /* 0x000000042b047209 */ /* 0x000fe20007810000 */
[--C-:B------:R-:W-:Y:S01]  /*2e20*/  IMAD.MOV.U32 R125, RZ, RZ, R151.reuse ;  /* 0x000000ffff7d7224 */ /* 0x100fe200078e0097 */
[----:B------:R-:W-:Y:S01]  /*2e30*/  ISETP.GT.AND P2, PT, R3, 0x41, PT ;  /* 0x000000410300780c */ /* 0x000fe20003f44270 */
[----:B------:R-:W-:Y:S01]  /*2e40*/  MUFU.EX2 R26, R26 ;  /* 0x0000001a001a7308 */ /* 0x000fe20000000800 */
[----:B------:R-:W-:Y:S01]  /*2e50*/  FSEL R47, R56, -INF , P3 ;  /* 0xff800000382f7808 */ /* 0x000fe20001800000 */
[--C-:B------:R-:W-:Y:S01]  /*2e60*/  IMAD.MOV.U32 R123, RZ, RZ, R151.reuse ;  /* 0x000000ffff7b7224 */ /* 0x100fe200078e0097 */
[----:B------:R-:W-:Y:S01]  /*2e70*/  FMNMX.FTZ R4, R53, R4, !PT ;  /* 0x0000000435047209 */ /* 0x000fe20007810000 */
[--C-:B------:R-:W-:Y:S01]  /*2e80*/  IMAD.MOV.U32 R121, RZ, RZ, R151.reuse ;  /* 0x000000ffff797224 */ /* 0x100fe200078e0097 */
[----:B------:R-:W-:Y:S01]  /*2e90*/  ISETP.GT.AND P3, PT, R3, 0x48, PT ;  /* 0x000000480300780c */ /* 0x000fe20003f64270 */
[--C-:B------:R-:W-:Y:S01]  /*2ea0*/  IMAD.MOV.U32 R119, RZ, RZ, R151.reuse ;  /* 0x000000ffff777224 */ /* 0x100fe200078e0097 */
[----:B------:R-:W-:Y:S01]  /*2eb0*/  FSEL R57, R57, -INF , P2 ;  /* 0xff80000039397808 */ /* 0x000fe20001000000 */
[----:B------:R-:W-:Y:S01]  /*2ec0*/  MUFU.EX2 R175, R175 ;  /* 0x000000af00af7308 */ /* 0x000fe20000000800 */
[----:B------:R-:W-:Y:S01]  /*2ed0*/  FMNMX.FTZ R4, R47, R4, !PT ;  /* 0x000000042f047209 */ /* 0x000fe20007810000 */
[--C-:B------:R-:W-:Y:S01]  /*2ee0*/  IMAD.MOV.U32 R117, RZ, RZ, R151.reuse ;  /* 0x000000ffff757224 */ /* 0x100fe200078e0097 */
[----:B------:R-:W-:Y:S01]  /*2ef0*/  ISETP.GT.AND P2, PT, R3, 0x49, PT ;  /* 0x000000490300780c */ /* 0x000fe20003f44270 */
[--C-:B------:R-:W-:Y:S01]  /*2f00*/  IMAD.MOV.U32 R115, RZ, RZ, R151.reuse ;  /* 0x000000ffff737224 */ /* 0x100fe200078e0097 */
[----:B------:R-:W-:Y:S01]  /*2f10*/  FSEL R51, R60, -INF , P3 ;  /* 0xff8000003c337808 */ /* 0x000fe20001800000 */
[--C-:B------:R-:W-:Y:S01]  /*2f20*/  IMAD.MOV.U32 R113, RZ, RZ, R151.reuse ;  /* 0x000000ffff717224 */ /* 0x100fe200078e0097 */
[----:B------:R-:W-:Y:S01]  /*2f30*/  FMNMX.FTZ R4, R57, R4, !PT ;  /* 0x0000000439047209 */ /* 0x000fe20007810000 */
[----:B------:R-:W-:Y:S01]  /*2f40*/  MUFU.EX2 R28, R28 ;  /* 0x0000001c001c7308 */ /* 0x000fe20000000800 */
[----:B------:R-:W-:Y:S01]  /*2f50*/  ISETP.GT.AND P3, PT, R3, 0x50, PT ;  /* 0x000000500300780c */ /* 0x000fe20003f64270 */
[--C-:B------:R-:W-:Y:S01]  /*2f60*/  IMAD.MOV.U32 R111, RZ, RZ, R151.reuse ;  /* 0x000000ffff6f7224 */ /* 0x100fe200078e0097 */
[----:B------:R-:W-:Y:S01]  /*2f70*/  FSEL R61, R61, -INF , P2 ;  /* 0xff8000003d3d7808 */ /* 0x000fe20001000000 */
[--C-:B------:R-:W-:Y:S01]  /*2f80*/  IMAD.MOV.U32 R109, RZ, RZ, R151.reuse ;  /* 0x000000ffff6d7224 */ /* 0x100fe200078e0097 */
        /* <DEDUP_REMOVED lines=23> */
[----:B------:R-:W-:Y:S01]  /*3100*/  IMAD.MOV.U32 R91, RZ, RZ, R151 ;  /* 0x000000ffff5b7224 */ /* 0x000fe200078e0097 */
[----:B------:R-:W-:-:S02]  /*3110*/  FMNMX.FTZ R4, R59, R4, !PT ;  /* 0x000000043b047209 */ /* 0x000fc40007810000 */
[----:B------:R-:W-:Y:S01]  /*3120*/  ISETP.GT.AND P2, PT, R3, 0x61, PT ;  /* 0x000000610300780c */ /* 0x000fe20003f44270 */
[----:B------:R-:W-:Y:S01]  /*3130*/  MUFU.EX2 R32, R32 ;  /* 0x0000002000207308 */ /* 0x000fe20000000800 */
[----:B------:R-:W-:Y:S02]  /*3140*/  FSEL R63, R72, -INF , P3 ;  /* 0xff800000483f7808 */ /* 0x000fe40001800000 */
[----:B------:R-:W-:Y:S02]  /*3150*/  FMNMX.FTZ R4, R69, R4, !PT ;  /* 0x0000000445047209 */ /* 0x000fe40007810000 */
[----:B------:R-:W-:Y:S02]  /*3160*/  ISETP.GT.AND P3, PT, R3, 0x68, PT ;  /* 0x000000680300780c */ /* 0x000fe40003f64270 */
[----:B------:R-:W-:Y:S01]  /*3170*/  FSEL R73, R73, -INF , P2 ;  /* 0xff80000049497808 */ /* 0x000fe20001000000 */
[----:B------:R-:W-:Y:S01]  /*3180*/  MUFU.EX2 R165, R165 ;  /* 0x000000a500a57308 */ /* 0x000fe20000000800 */
[----:B------:R-:W-:-:S02]  /*3190*/  FMNMX.FTZ R4, R63, R4, !PT ;  /* 0x000000043f047209 */ /* 0x000fc40007810000 */
[----:B------:R-:W-:Y:S02]  /*31a0*/  ISETP.GT.AND P2, PT, R3, 0x69, PT ;  /* 0x000000690300780c */ /* 0x000fe40003f44270 */
[----:B------:R-:W-:Y:S02]  /*31b0*/  FSEL R67, R76, -INF , P3 ;  /* 0xff8000004c437808 */ /* 0x000fe40001800000 */
[----:B------:R-:W-:Y:S01]  /*31c0*/  FMNMX.FTZ R4, R73, R4, !PT ;  /* 0x0000000449047209 */ /* 0x000fe20007810000 */
[----:B------:R-:W-:Y:S01]  /*31d0*/  MUFU.EX2 R34, R34 ;  /* 0x0000002200227308 */ /* 0x000fe20000000800 */
[----:B------:R-:W-:Y:S02]  /*31e0*/  ISETP.GT.AND P3, PT, R3, 0x70, PT ;  /* 0x000000700300780c */ /* 0x000fe40003f64270 */
[----:B------:R-:W-:Y:S02]  /*31f0*/  FSEL R77, R77, -INF , P2 ;  /* 0xff8000004d4d7808 */ /* 0x000fe40001000000 */
        /* <DEDUP_REMOVED lines=13> */
[----:B------:R-:W-:Y:S02]  /*32d0*/  FSEL R85, R85, -INF , P2 ;  /* 0xff80000055557808 */ /* 0x000fe40001000000 */
[----:B------:R-:W-:Y:S02]  /*32e0*/  FMNMX.FTZ R4, R3, R4, !PT ;  /* 0x0000000403047209 */ /* 0x000fe40007810000 */
[----:B------:R-:W-:-:S02]  /*32f0*/  F2FP.F16.F32.PACK_AB R181, R6, R181 ;  /* 0x000000b506b5723e */ /* 0x000fc400000000ff */
[----:B------:R-:W-:Y:S01]  /*3300*/  FMNMX.FTZ R4, R85, R4, !PT ;  /* 0x0000000455047209 */ /* 0x000fe20007810000 */
[----:B------:R-:W-:Y:S04]  /*3310*/  MUFU.EX2 R38, R38 ;  /* 0x0000002600267308 */ /* 0x000fe80000000800 */
[----:B------:R-:W2:Y:S04]  /*3320*/  SHFL.BFLY PT, R89, R4, 0x2, 0x1f ;  /* 0x0c401f0004597f89 */ /* 0x000ea800000e0000 */
[----:B------:R-:W-:Y:S08]  /*3330*/  MUFU.EX2 R163, R163 ;  /* 0x000000a300a37308 */ /* 0x000ff00000000800 */
[----:B------:R-:W-:Y:S08]  /*3340*/  MUFU.EX2 R40, R40 ;  /* 0x0000002800287308 */ /* 0x000ff00000000800 */
[----:B------:R-:W-:Y:S01]  /*3350*/  MUFU.EX2 R157, R157 ;  /* 0x0000009d009d7308 */ /* 0x000fe20000000800 */
[----:B--2---:R-:W-:-:S07]  /*3360*/  FMNMX.FTZ R89, R4, R89, !PT ;  /* 0x0000005904597209 */ /* 0x004fce0007810000 */
[----:B------:R-:W-:Y:S01]  /*3370*/  MUFU.EX2 R44, R75 ;  /* 0x0000004b002c7308 */ /* 0x000fe20000000800 */
[----:B------:R-:W2:Y:S07]  /*3380*/  SHFL.BFLY PT, R4, R89, 0x1, 0x1f ;  /* 0x0c201f0059047f89 */ /* 0x000eae00000e0000 */
[----:B------:R-:W-:Y:S08]  /*3390*/  MUFU.EX2 R127, R127 ;  /* 0x0000007f007f7308 */ /* 0x000ff00000000800 */
[----:B------:R-:W3:Y:S08]  /*33a0*/  MUFU.EX2 R48, R79 ;  /* 0x0000004f00307308 */ /* 0x000ef00000000800 */
[----:B------:R-:W-:Y:S01]  /*33b0*/  MUFU.EX2 R129, R129 ;  /* 0x0000008100817308 */ /* 0x000fe20000000800 */
[----:B--2---:R-:W-:Y:S01]  /*33c0*/  FMNMX.FTZ R4, R89, R4, !PT ;  /* 0x0000000459047209 */ /* 0x004fe20007810000 */
[----:B------:R-:W-:-:S03]  /*33d0*/  IMAD.MOV.U32 R89, RZ, RZ, R151 ;  /* 0x000000ffff597224 */ /* 0x000fc600078e0097 */
[C---:B------:R-:W-:Y:S01]  /*33e0*/  FSETP.NEU.FTZ.AND P2, PT, R4.reuse, -INF , PT ;  /* 0xff8000000400780b */ /* 0x040fe20003f5d000 */
[----:B------:R-:W-:Y:S02]  /*33f0*/  FMUL.FTZ R42, R4, R0 ;  /* 0x00000000042a7220 */ /* 0x000fe40000410000 */
[----:B------:R-:W-:Y:S01]  /*3400*/  MUFU.EX2 R50, R83 ;  /* 0x0000005300327308 */ /* 0x000fe20000000800 */
[----:B---3--:R-:W-:Y:S02]  /*3410*/  F2FP.F16.F32.PACK_AB R159, R48, R127 ;  /* 0x0000007f309f723e */ /* 0x008fe400000000ff */
[----:B------:R-:W-:Y:S02]  /*3420*/  FSEL R42, R42, RZ, P2 ;  /* 0x000000ff2a2a7208 */ /* 0x000fe40001000000 */
[----:B------:R-:W-:-:S03]  /*3430*/  PLOP3.LUT P2, PT, PT, PT, UP0, 0x80, 0x0 ;  /* 0x000000000000781c */ /* 0x000fc60003f4f008 */
        /* <DEDUP_REMOVED lines=12> */
[-C--:B------:R-:W-:Y:S01]  /*3500*/  FFMA.FTZ R45, R45, R0.reuse, -R42 ;  /* 0x000000002d2d7223 */ /* 0x080fe2000001082a */
[----:B------:R-:W3:Y:S01]  /*3510*/  MUFU.EX2 R25, R25 ;  /* 0x0000001900197308 */ /* 0x000ee20000000800 */
        /* <DEDUP_REMOVED lines=14> */
[-C--:B------:R-:W-:Y:S01]  /*3600*/  FFMA.FTZ R65, R65, R0.reuse, -R42 ;  /* 0x0000000041417223 */ /* 0x080fe2000001082a */
[----:B------:R4:W5:Y:S01]  /*3610*/  MUFU.EX2 R182, R29 ;  /* 0x0000001d00b67308 */ /* 0x0009620000000800 */
[----:B------:R-:W-:Y:S01]  /*3620*/  FADD.FTZ R5, R179, R52 ;  /* 0x00000034b3057221 */ /* 0x000fe20000010000 */
[----:B---3--:R-:W-:Y:S01]  /*3630*/  FADD.FTZ R52, R180, R25 ;  /* 0x00000019b4347221 */ /* 0x008fe20000010000 */
[-CC-:B------:R-:W-:Y:S01]  /*3640*/  FFMA.FTZ R59, R59, R0.reuse, -R42.reuse ;  /* 0x000000003b3b7223 */ /* 0x180fe2000001082a */
[-CC-:B------:R-:W-:Y:S01]  /*3650*/  FFMA.FTZ R69, R69, R0.reuse, -R42.reuse ;  /* 0x0000000045457223 */ /* 0x180fe2000001082a */
[----:B------:R-:W-:Y:S01]  /*3660*/  FADD.FTZ R54, R24, R5 ;  /* 0x0000000518367221 */ /* 0x000fe20000010000 */
[-CC-:B------:R-:W-:Y:S01]  /*3670*/  FFMA.FTZ R63, R63, R0.reuse, -R42.reuse ;  /* 0x000000003f3f7223 */ /* 0x180fe2000001082a */
[-C--:B------:R-:W-:Y:S01]  /*3680*/  FFMA.FTZ R73, R73, R0.reuse, -R42 ;  /* 0x0000000049497223 */ /* 0x080fe2000001082a */
[----:B------:R-:W3:Y:S01]  /*3690*/  MUFU.EX2 R21, R21 ;  /* 0x0000001500157308 */ /* 0x000ee20000000800 */
[----:B--2---:R-:W-:Y:S01]  /*36a0*/  FADD.FTZ R5, R15, R52 ;  /* 0x000000340f057221 */ /* 0x004fe20000010000 */
[----:B----4-:R-:W-:Y:S01]  /*36b0*/  FADD.FTZ R29, R173, R54 ;  /* 0x00000036ad1d7221 */ /* 0x010fe20000010000 */
[-CC-:B------:R-:W-:Y:S01]  /*36c0*/  FFMA.FTZ R67, R67, R0.reuse, -R42.reuse ;  /* 0x0000000043437223 */ /* 0x180fe2000001082a */
[-CC-:B------:R-:W-:Y:S01]  /*36d0*/  FFMA.FTZ R77, R77, R0.reuse, -R42.reuse ;  /* 0x000000004d4d7223 */ /* 0x180fe2000001082a */
[-CC-:B------:R-:W-:Y:S01]  /*36e0*/  FFMA.FTZ R71, R71, R0.reuse, -R42.reuse ;  /* 0x0000000047477223 */ /* 0x180fe2000001082a */
[----:B------:R-:W-:Y:S01]  /*36f0*/  FADD.FTZ R54, R26, R29 ;  /* 0x0000001d1a367221 */ /* 0x000fe20000010000 */
[-C--:B------:R-:W-:Y:S01]  /*3700*/  FFMA.FTZ R81, R81, R0.reuse, -R42 ;  /* 0x0000000051517223 */ /* 0x080fe2000001082a */
[----:B------:R-:W2:Y:S01]  /*3710*/  MUFU.EX2 R176, R33 ;  /* 0x0000002100b07308 */ /* 0x000ea20000000800 */
[----:B-----5:R-:W-:Y:S01]  /*3720*/  FADD.FTZ R52, R182, R5 ;  /* 0x00000005b6347221 */ /* 0x020fe20000010000 */
[----:B------:R-:W-:Y:S01]  /*3730*/  FADD.FTZ R29, R175, R54 ;  /* 0x00000036af1d7221 */ /* 0x000fe20000010000 */
[-CC-:B------:R-:W-:Y:S01]  /*3740*/  FFMA.FTZ R3, R3, R0.reuse, -R42.reuse ;  /* 0x0000000003037223 */ /* 0x180fe2000001082a */
[----:B------:R-:W-:Y:S01]  /*3750*/  FFMA.FTZ R42, R85, R0, -R42 ;  /* 0x00000000552a7223 */ /* 0x000fe2000001082a */
[----:B------:R-:W-:Y:S01]  /*3760*/  F2FP.F16.F32.PACK_AB R180, R25, R180 ;  /* 0x000000b419b4723e */ /* 0x000fe200000000ff */
[----:B------:R-:W-:Y:S01]  /*3770*/  FADD.FTZ R54, R28, R29 ;  /* 0x0000001d1c367221 */ /* 0x000fe20000010000 */
[----:B------:R-:W-:Y:S01]  /*3780*/  F2FP.F16.F32.PACK_AB R182, R182, R15 ;  /* 0x0000000fb6b6723e */ /* 0x000fe200000000ff */
[----:B------:R-:W4:Y:S01]  /*3790*/  MUFU.EX2 R27, R27 ;  /* 0x0000001b001b7308 */ /* 0x000f220000000800 */
[----:B---3--:R-:W-:Y:S01]  /*37a0*/  FADD.FTZ R5, R21, R52 ;  /* 0x0000003415057221 */ /* 0x008fe20000010000 */
[----:B------:R-:W-:Y:S01]  /*37b0*/  FADD.FTZ R29, R169, R54 ;  /* 0x00000036a91d7221 */ /* 0x000fe20000010000 */
[----:B------:R-:W-:-:S02]  /*37c0*/  F2FP.F16.F32.PACK_AB R153, R50, R129 ;  /* 0x000000813299723e */ /* 0x000fc400000000ff */
[----:B------:R-:W-:Y:S01]  /*37d0*/  F2FP.F16.F32.PACK_AB R183, R14, R183 ;  /* 0x000000b70eb7723e */ /* 0x000fe200000000ff */
[----:B------:R-:W-:Y:S01]  /*37e0*/  FADD.FTZ R54, R30, R29 ;  /* 0x0000001d1e367221 */ /* 0x000fe20000010000 */
[----:B------:R-:W-:Y:S01]  /*37f0*/  F2FP.F16.F32.PACK_AB R177, R20, R177 ;  /* 0x000000b114b1723e */ /* 0x000fe200000000ff */
[----:B------:R-:W3:Y:S01]  /*3800*/  MUFU.EX2 R178, R37 ;  /* 0x0000002500b27308 */ /* 0x000ee20000000800 */
[----:B--2---:R-:W-:Y:S01]  /*3810*/  FADD.FTZ R52, R176, R5 ;  /* 0x00000005b0347221 */ /* 0x004fe20000010000 */
[----:B------:R-:W-:Y:S01]  /*3820*/  FADD.FTZ R29, R171, R54 ;  /* 0x00000036ab1d7221 */ /* 0x000fe20000010000 */
[----:B------:R-:W-:Y:S02]  /*3830*/  F2FP.F16.F32.PACK_AB R179, R24, R179 ;  /* 0x000000b318b3723e */ /* 0x000fe400000000ff */
[----:B------:R-:W-:Y:S02]  /*3840*/  F2FP.F16.F32.PACK_AB R173, R26, R173 ;  /* 0x000000ad1aad723e */ /* 0x000fe400000000ff */
[----:B------:R-:W-:Y:S01]  /*3850*/  F2FP.F16.F32.PACK_AB R175, R28, R175 ;  /* 0x000000af1caf723e */ /* 0x000fe200000000ff */
[----:B------:R-:W2:Y:S01]  /*3860*/  MUFU.EX2 R31, R31 ;  /* 0x0000001f001f7308 */ /* 0x000ea20000000800 */
[----:B----4-:R-:W-:Y:S01]  /*3870*/  FADD.FTZ R5, R27, R52 ;  /* 0x000000341b057221 */ /* 0x010fe20000010000 */
[----:B------:R-:W-:-:S02]  /*3880*/  F2FP.F16.F32.PACK_AB R169, R30, R169 ;  /* 0x000000a91ea9723e */ /* 0x000fc400000000ff */
[----:B------:R-:W-:Y:S02]  /*3890*/  F2FP.F16.F32.PACK_AB R171, R32, R171 ;  /* 0x000000ab20ab723e */ /* 0x000fe400000000ff */
[----:B------:R-:W-:Y:S02]  /*38a0*/  F2FP.F16.F32.PACK_AB R176, R176, R21 ;  /* 0x00000015b0b0723e */ /* 0x000fe400000000ff */
[----:B------:R-:W1:Y:S01]  /*38b0*/  MUFU.EX2 R172, R41 ;  /* 0x0000002900ac7308 */ /* 0x000e620000000800 */
[C---:B---3--:R-:W-:Y:S01]  /*38c0*/  FADD.FTZ R52, R178.reuse, R5 ;  /* 0x00000005b2347221 */ /* 0x048fe20000010000 */
[----:B------:R-:W-:-:S06]  /*38d0*/  F2FP.F16.F32.PACK_AB R178, R178, R27 ;  /* 0x0000001bb2b2723e */ /* 0x000fcc00000000ff */
[----:B------:R-:W3:Y:S01]  /*38e0*/  MUFU.EX2 R35, R35 ;  /* 0x0000002300237308 */ /* 0x000ee20000000800 */
[----:B--2---:R-:W-:Y:S01]  /*38f0*/  FADD.FTZ R5, R31, R52 ;  /* 0x000000341f057221 */ /* 0x004fe20000010000 */
[----:B------:R-:W-:-:S04]  /*3900*/  FADD.FTZ R52, R32, R29 ;  /* 0x0000001d20347221 */ /* 0x000fc80000010000 */
[----:B------:R-:W-:Y:S01]  /*3910*/  FADD.FTZ R29, R165, R52 ;  /* 0x00000034a51d7221 */ /* 0x000fe20000010000 */
[----:B------:R-:W-:Y:S01]  /*3920*/  F2FP.F16.F32.PACK_AB R165, R34, R165 ;  /* 0x000000a522a5723e */ /* 0x000fe200000000ff */
[----:B------:R-:W2:Y:S01]  /*3930*/  MUFU.EX2 R174, R45 ;  /* 0x0000002d00ae7308 */ /* 0x000ea20000000800 */
[----:B-1----:R-:W-:Y:S01]  /*3940*/  FADD.FTZ R2, R172, R5 ;  /* 0x00000005ac027221 */ /* 0x002fe20000010000 */
[----:B------:R-:W-:Y:S01]  /*3950*/  FADD.FTZ R52, R34, R29 ;  /* 0x0000001d22347221 */ /* 0x000fe20000010000 */
[----:B------:R-:W-:-:S03]  /*3960*/  F2FP.F16.F32.PACK_AB R172, R172, R31 ;  /* 0x0000001facac723e */ /* 0x000fc600000000ff */
[----:B------:R-:W-:Y:S01]  /*3970*/  FADD.FTZ R29, R167, R52 ;  /* 0x00000034a71d7221 */ /* 0x000fe20000010000 */
[C---:B------:R-:W-:Y:S01]  /*3980*/  F2FP.F16.F32.PACK_AB R167, R36.reuse, R167 ;  /* 0x000000a724a7723e */ /* 0x040fe200000000ff */
[----:B------:R-:W1:Y:S01]  /*3990*/  MUFU.EX2 R39, R39 ;  /* 0x0000002700277308 */ /* 0x000e620000000800 */
[----:B---3--:R-:W-:Y:S01]  /*39a0*/  FADD.FTZ R5, R35, R2 ;  /* 0x0000000223057221 */ /* 0x008fe20000010000 */
[----:B------:R-:W-:-:S04]  /*39b0*/  FADD.FTZ R52, R36, R29 ;  /* 0x0000001d24347221 */ /* 0x000fc80000010000 */
[----:B------:R-:W-:Y:S01]  /*39c0*/  FADD.FTZ R29, R161, R52 ;  /* 0x00000034a11d7221 */ /* 0x000fe20000010000 */
[----:B------:R-:W-:Y:S01]  /*39d0*/  F2FP.F16.F32.PACK_AB R161, R38, R161 ;  /* 0x000000a126a1723e */ /* 0x000fe200000000ff */
[----:B------:R-:W3:Y:S01]  /*39e0*/  MUFU.EX2 R168, R49 ;  /* 0x0000003100a87308 */ /* 0x000ee20000000800 */
[----:B--2---:R-:W-:Y:S01]  /*39f0*/  FADD.FTZ R2, R174, R5 ;  /* 0x00000005ae027221 */ /* 0x004fe20000010000 */
[----:B------:R-:W-:Y:S01]  /*3a00*/  FADD.FTZ R52, R38, R29 ;  /* 0x0000001d26347221 */ /* 0x000fe20000010000 */
[----:B------:R-:W-:-:S03]  /*3a10*/  F2FP.F16.F32.PACK_AB R174, R174, R35 ;  /* 0x00000023aeae723e */ /* 0x000fc600000000ff */
[----:B------:R-:W-:Y:S01]  /*3a20*/  FADD.FTZ R29, R163, R52 ;  /* 0x00000034a31d7221 */ /* 0x000fe20000010000 */
[C---:B------:R-:W-:Y:S01]  /*3a30*/  F2FP.F16.F32.PACK_AB R163, R40.reuse, R163 ;  /* 0x000000a328a3723e */ /* 0x040fe200000000ff */
[----:B------:R-:W2:Y:S01]  /*3a40*/  MUFU.EX2 R43, R43 ;  /* 0x0000002b002b7308 */ /* 0x000ea20000000800 */
[----:B-1----:R-:W-:Y:S01]  /*3a50*/  FADD.FTZ R5, R39, R2 ;  /* 0x0000000227057221 */ /* 0x002fe20000010000 */
[----:B------:R-:W-:-:S04]  /*3a60*/  FADD.FTZ R6, R40, R29 ;  /* 0x0000001d28067221 */ /* 0x000fc80000010000 */
[----:B------:R-:W-:Y:S01]  /*3a70*/  FADD.FTZ R29, R157, R6 ;  /* 0x000000069d1d7221 */ /* 0x000fe20000010000 */
[----:B------:R-:W-:Y:S01]  /*3a80*/  F2FP.F16.F32.PACK_AB R157, R44, R157 ;  /* 0x0000009d2c9d723e */ /* 0x000fe200000000ff */
[----:B------:R-:W1:Y:S01]  /*3a90*/  MUFU.EX2 R170, R53 ;  /* 0x0000003500aa7308 */ /* 0x000e620000000800 */
[----:B---3--:R-:W-:Y:S01]  /*3aa0*/  FADD.FTZ R2, R168, R5 ;  /* 0x00000005a8027221 */ /* 0x008fe20000010000 */
[----:B------:R-:W-:Y:S01]  /*3ab0*/  FADD.FTZ R6, R44, R29 ;  /* 0x0000001d2c067221 */ /* 0x000fe20000010000 */
[----:B------:R-:W-:-:S03]  /*3ac0*/  F2FP.F16.F32.PACK_AB R168, R168, R39 ;  /* 0x00000027a8a8723e */ /* 0x000fc600000000ff */
[----:B------:R-:W-:Y:S01]  /*3ad0*/  FADD.FTZ R29, R127, R6 ;  /* 0x000000067f1d7221 */ /* 0x000fe20000010000 */
[----:B------:R-:W-:Y:S01]  /*3ae0*/  IMAD.MOV.U32 R127, RZ, RZ, R151 ;  /* 0x000000ffff7f7224 */ /* 0x000fe200078e0097 */
[----:B------:R-:W3:Y:S01]  /*3af0*/  MUFU.EX2 R47, R47 ;  /* 0x0000002f002f7308 */ /* 0x000ee20000000800 */
[----:B--2---:R-:W-:Y:S01]  /*3b00*/  FADD.FTZ R5, R43, R2 ;  /* 0x000000022b057221 */ /* 0x004fe20000010000 */
[----:B------:R-:W-:-:S04]  /*3b10*/  FADD.FTZ R6, R48, R29 ;  /* 0x0000001d30067221 */ /* 0x000fc80000010000 */
[----:B------:R-:W-:Y:S01]  /*3b20*/  FADD.FTZ R29, R129, R6 ;  /* 0x00000006811d7221 */ /* 0x000fe20000010000 */
[----:B------:R-:W-:Y:S01]  /*3b30*/  IMAD.MOV.U32 R129, RZ, RZ, R151 ;  /* 0x000000ffff817224 */ /* 0x000fe200078e0097 */
[----:B------:R-:W2:Y:S01]  /*3b40*/  MUFU.EX2 R164, R57 ;  /* 0x0000003900a47308 */ /* 0x000ea20000000800 */
[----:B-1----:R-:W-:Y:S01]  /*3b50*/  FADD.FTZ R2, R170, R5 ;  /* 0x00000005aa027221 */ /* 0x002fe20000010000 */
[----:B------:R-:W-:Y:S01]  /*3b60*/  FADD.FTZ R6, R50, R29 ;  /* 0x0000001d32067221 */ /* 0x000fe20000010000 */
[----:B------:R-:W-:-:S05]  /*3b70*/  F2FP.F16.F32.PACK_AB R170, R170, R43 ;  /* 0x0000002baaaa723e */ /* 0x000fca00000000ff */
[----:B------:R-:W1:Y:S01]  /*3b80*/  MUFU.EX2 R51, R51 ;  /* 0x0000003300337308 */ /* 0x000e620000000800 */
[----:B---3--:R-:W-:-:S07]  /*3b90*/  FADD.FTZ R5, R47, R2 ;  /* 0x000000022f057221 */ /* 0x008fce0000010000 */
[----:B------:R-:W3:Y:S01]  /*3ba0*/  MUFU.EX2 R166, R61 ;  /* 0x0000003d00a67308 */ /* 0x000ee20000000800 */
[C---:B--2---:R-:W-:Y:S01]  /*3bb0*/  FADD.FTZ R2, R164.reuse, R5 ;  /* 0x00000005a4027221 */ /* 0x044fe20000010000 */
[----:B------:R-:W-:-:S06]  /*3bc0*/  F2FP.F16.F32.PACK_AB R164, R164, R47 ;  /* 0x0000002fa4a4723e */ /* 0x000fcc00000000ff */
[----:B------:R-:W2:Y:S01]  /*3bd0*/  MUFU.EX2 R55, R55 ;  /* 0x0000003700377308 */ /* 0x000ea20000000800 */
[----:B-1----:R-:W-:-:S07]  /*3be0*/  FADD.FTZ R5, R51, R2 ;  /* 0x0000000233057221 */ /* 0x002fce0000010000 */
[----:B------:R-:W1:Y:S01]  /*3bf0*/  MUFU.EX2 R160, R65 ;  /* 0x0000004100a07308 */ /* 0x000e620000000800 */
[C---:B---3--:R-:W-:Y:S01]  /*3c00*/  FADD.FTZ R2, R166.reuse, R5 ;  /* 0x00000005a6027221 */ /* 0x048fe20000010000 */
[----:B------:R-:W-:-:S06]  /*3c10*/  F2FP.F16.F32.PACK_AB R166, R166, R51 ;  /* 0x00000033a6a6723e */ /* 0x000fcc00000000ff */
[----:B------:R-:W3:Y:S01]  /*3c20*/  MUFU.EX2 R59, R59 ;  /* 0x0000003b003b7308 */ /* 0x000ee20000000800 */
[----:B--2---:R-:W-:-:S07]  /*3c30*/  FADD.FTZ R5, R55, R2 ;  /* 0x0000000237057221 */ /* 0x004fce0000010000 */
[----:B------:R-:W2:Y:S01]  /*3c40*/  MUFU.EX2 R162, R69 ;  /* 0x0000004500a27308 */ /* 0x000ea20000000800 */
[C---:B-1----:R-:W-:Y:S01]  /*3c50*/  FADD.FTZ R2, R160.reuse, R5 ;  /* 0x00000005a0027221 */ /* 0x042fe20000010000 */
[----:B------:R-:W-:-:S06]  /*3c60*/  F2FP.F16.F32.PACK_AB R160, R160, R55 ;  /* 0x00000037a0a0723e */ /* 0x000fcc00000000ff */
        /* <DEDUP_REMOVED lines=23> */
[----:B---3--:R-:W-:Y:S01]  /*3de0*/  FADD.FTZ R15, R3, R2 ;  /* 0x00000002030f7221 */ /* 0x008fe20000010000 */
[----:B------:R-:W-:Y:S02]  /*3df0*/  MOV R2, 0x3f800000 ;  /* 0x3f80000000027802 */ /* 0x000fe40000000f00 */
[C---:B--2---:R-:W-:Y:S01]  /*3e00*/  F2FP.F16.F32.PACK_AB R155, R46.reuse, R131 ;  /* 0x000000832e9b723e */ /* 0x044fe200000000ff */
[----:B------:R-:W-:Y:S01]  /*3e10*/  FADD.FTZ R5, R46, R29 ;  /* 0x0000001d2e057221 */ /* 0x000fe20000010000 */
[----:B------:R-:W-:Y:S01]  /*3e20*/  IMAD.MOV.U32 R131, RZ, RZ, R151 ;  /* 0x000000ffff837224 */ /* 0x000fe200078e0097 */
[C---:B-1----:R-:W-:Y:S01]  /*3e30*/  F2FP.F16.F32.PACK_AB R154, R42.reuse, R3 ;  /* 0x000000032a9a723e */ /* 0x042fe200000000ff */
[----:B------:R-:W-:Y:S01]  /*3e40*/  FADD.FTZ R6, R42, R15 ;  /* 0x0000000f2a067221 */ /* 0x000fe20000010000 */
[----:B------:R-:W-:Y:S01]  /*3e50*/  IMAD.MOV.U32 R3, RZ, RZ, 0x3f800000 ;  /* 0x3f800000ff037424 */ /* 0x000fe200078e00ff */
[----:B------:R-:W-:Y:S06]  /*3e60*/  @!P2 BRA `(.L_x_1865) ;  /* 0x0000002c001ca947 */ /* 0x000fec0003800000 */
[----:B------:R-:W-:Y:S01]  /*3e70*/  IMAD.MOV.U32 R15, RZ, RZ, R7 ;  /* 0x000000ffff0f7224 */ /* 0x000fe200078e0007 */
[----:B------:R-:W-:Y:S01]  /*3e80*/  CS2R R150, SRZ ;  /* 0x0000000000967805 */ /* 0x000fe2000001ff00 */
[----:B------:R-:W-:Y:S01]  /*3e90*/  IMAD.MOV.U32 R14, RZ, RZ, R4 ;  /* 0x000000ffff0e7224 */ /* 0x000fe200078e0004 */
[----:B------:R-:W-:Y:S01]  /*3ea0*/  CS2R R146, SRZ ;  /* 0x0000000000927805 */ /* 0x000fe2000001ff00 */
[----:B------:R-:W-:Y:S01]  /*3eb0*/  IMAD.MOV.U32 R2, RZ, RZ, 0x3f800000 ;  /* 0x3f800000ff027424 */ /* 0x000fe200078e00ff */
        /* <DEDUP_REMOVED lines=31> */
[----:B------:R-:W-:Y:S01]  /*40b0*/  UMOV UR4, UR36 ;  /* 0x0000002400047c82 */ /* 0x000fe20008000000 */
[----:B------:R-:W-:-:S05]  /*40c0*/  ULDC.64 UR40, c[0x0][0x3f8] ;  /* 0x0000fe0000287ab9 */ /* 0x000fca0000000a00 */
.L_x_1874:
[----:B------:R-:W-:-:S04]  /*40d0*/  UIADD3 UR5, UR4, 0x1, URZ ;  /* 0x0000000104057890 */ /* 0x000fc8000fffe03f */
[----:B------:R-:W-:-:S04]  /*40e0*/  UISETP.NE.AND UP0, UPT, UR5, 0x2, UPT ;  /* 0x000000020500788c */ /* 0x000fc8000bf05270 */
[----:B------:R-:W-:Y:S02]  /*40f0*/  USEL UR46, URZ, 0x1, UP0 ;  /* 0x000000013f2e7887 */ /* 0x000fe40008000000 */
[----:B------:R-:W-:Y:S02]  /*4100*/  USEL UR36, UR5, URZ, UP0 ;  /* 0x0000003f05247287 */ /* 0x000fe40008000000 */
[----:B------:R-:W-:Y:S01]  /*4110*/  ULOP3.LUT UR46, UR39, UR46, URZ, 0x3c, !UPT ;  /* 0x0000002e272e7292 */ /* 0x000fe2000f8e3c3f */
[----:B------:R-:W-:Y:S11]  /*4120*/  @!P0 BRA `(.L_x_1866) ;  /* 0x0000000000048947 */ /* 0x000ff60003800000 */
[----:B------:R-:W-:Y:S01]  /*4130*/  BPT.TRAP 0x1 ;  /* 0x000000040000795c */ /* 0x000fe20000300000 */
.L_x_1866:
[----:B------:R-:W-:Y:S01]  /*4140*/  ULEA UR7, UR36, UR37, 0x3 ;  /* 0x0000002524077291 */ /* 0x000fe2000f8e183f */
[----:B------:R-:W-:-:S05]  /*4150*/  IMAD.U32 R0, RZ, RZ, UR46 ;  /* 0x0000002eff007e24 */ /* 0x000fca000f8e00ff */
[----:B------:R-:W-:-:S04]  /*4160*/  SHF.L.U32 R0, R0, 0x1f, RZ ;  /* 0x0000001f00007819 */ /* 0x000fc800000006ff */
[----:B------:R1:W2:Y:S01]  /*4170*/  SYNCS.PHASECHK.TRANS64.TRYWAIT P2, [UR7+0x34830], R0 ;  /* 0x03483000ff0075a7 */ /* 0x0002a20008040147 */
[----:B------:R-:W-:Y:S05]  /*4180*/  @!P0 BRA `(.L_x_1867) ;  /* 0x0000000000048947 */ /* 0x000fea0003800000 */
[----:B------:R-:W-:Y:S01]  /*4190*/  BPT.TRAP 0x1 ;  /* 0x000000040000795c */ /* 0x000fe20000300000 */
.L_x_1867:
[----:B--2---:R-:W-:Y:S05]  /*41a0*/  @P2 BRA `(.L_x_1868) ;  /* 0x0000000000082947 */ /* 0x004fea0003800000 */
[----:B------:R-:W2:Y:S02]  /*41b0*/  SYNCS.PHASECHK.TRANS64.TRYWAIT P2, [UR7+0x34830], R0 ;  /* 0x03483000ff0075a7 */ /* 0x000ea40008040147 */
[----:B--2---:R-:W-:Y:S05]  /*41c0*/  @!P2 BRA `(.L_x_1869) ;  /* 0x0000009800b8a947 */ /* 0x004fea0003800000 */
.L_x_1868:
        /* <DEDUP_REMOVED lines=16> */
[----:B------:R-:W-:Y:S01]  /*42d0*/  R2UR UR56, R10 ;  /* 0x000000000a3872ca */ /* 0x000fe200000e0000 */
[----:B------:R-:W-:Y:S01]  /*42e0*/  UIADD3 UR58, UR5, 0x2, URZ ;  /* 0x00000002053a7890 */ /* 0x000fe2000fffe03f */
[----:B------:R-:W-:Y:S01]  /*42f0*/  R2UR UR57, R11 ;  /* 0x000000000b3972ca */ /* 0x000fe200000e0000 */
        /* <DEDUP_REMOVED lines=77> */
[----:B------:R-:W-:Y:S01]  /*47d0*/  R2UR UR56, R8 ;  /* 0x00000000083872ca */ /* 0x000fe200000e0000 */
[----:B------:R-:W-:Y:S01]  /*47e0*/  UIADD3 UR58, UR5, 0x806, URZ ;  /* 0x00000806053a7890 */ /* 0x000fe2000fffe03f */
[----:B------:R-:W-:Y:S01]  /*47f0*/  R2UR UR57, R9 ;  /* 0x00000000093972ca */ /* 0x000fe200000e0000 */
        /* <DEDUP_REMOVED lines=34> */
.L_x_1870:
[----:B------:R-:W-:Y:S01]  /*4a20*/  ULEA UR5, UR4, UR37, 0x3 ;  /* 0x0000002504057291 */ /* 0x000fe2000f8e183f */
[----:B-12---:R-:W-:-:S05]  /*4a30*/  IMAD.U32 R0, RZ, RZ, UR39 ;  /* 0x00000027ff007e24 */ /* 0x006fca000f8e00ff */
[----:B------:R-:W-:-:S04]  /*4a40*/  SHF.L.U32 R0, R0, 0x1f, RZ ;  /* 0x0000001f00007819 */ /* 0x000fc800000006ff */
[----:B------:R1:W2:Y:S01]  /*4a50*/  SYNCS.PHASECHK.TRANS64.TRYWAIT P2, [UR5+0x34850], R0 ;  /* 0x03485000ff0075a7 */ /* 0x0002a20008040145 */
[----:B------:R-:W-:Y:S05]  /*4a60*/  @!P0 BRA `(.L_x_1871) ;  /* 0x0000000000048947 */ /* 0x000fea0003800000 */
[----:B------:R-:W-:Y:S01]  /*4a70*/  BPT.TRAP 0x1 ;  /* 0x000000040000795c */ /* 0x000fe20000300000 */
.L_x_1871:
[----:B--2---:R-:W-:Y:S05]  /*4a80*/  @P2 BRA `(.L_x_1872) ;  /* 0x0000000000082947 */ /* 0x004fea0003800000 */
[----:B------:R-:W2:Y:S02]  /*4a90*/  SYNCS.PHASECHK.TRANS64.TRYWAIT P2, [UR5+0x34850], R0 ;  /* 0x03485000ff0075a7 */ /* 0x000ea40008040145 */
[----:B--2---:R-:W-:Y:S05]  /*4aa0*/  @!P2 BRA `(.L_x_1873) ;  /* 0x000000900098a947 */ /* 0x004fea0003800000 */
.L_x_1872:
[----:B------:R-:W-:Y:S01]  /*4ab0*/  UIADD3 UR10, UR37, 0x400, URZ ;  /* 0x00000400250a7890 */ /* 0x000fe2000fffe03f */
[----:B------:R-:W-:Y:S01]  /*4ac0*/  WARPGROUP.ARRIVE ;  /* 0x00000000000079c5 */ /* 0x000fe20000000000 */
[----:B------:R-:W-:Y:S01]  /*4ad0*/  UMOV UR11, 0x40000040 ;  /* 0x40000040000b7882 */ /* 0x000fe20000000000 */
[----:B------:R-:W-:Y:S02]  /*4ae0*/  UISETP.NE.U32.AND UP0, UPT, UR40, URZ, UPT ;  /* 0x0000003f2800728c */ /* 0x000fe4000bf05070 */
[----:B------:R-:W-:Y:S02]  /*4af0*/  USHF.R.U32.HI UR10, URZ, 0x4, UR10 ;  /* 0x000000043f0a7899 */ /* 0x000fe4000801160a */
[----:B------:R-:W-:Y:S02]  /*4b00*/  UISETP.NE.AND.EX UP0, UPT, UR41, URZ, UPT, UP0 ;  /* 0x0000003f2900728c */ /* 0x000fe4000bf05300 */
[----:B------:R-:W-:Y:S01]  /*4b10*/  ULOP3.LUT UR10, UR10, 0x3fff, URZ, 0xc0, !UPT ;  /* 0x00003fff0a0a7892 */ /* 0x000fe2000f8ec03f */
[----:B------:R-:W-:Y:S01]  /*4b20*/  ULDC UR18, c[0x0][0x404] ;  /* 0x0001010000127ab9 */ /* 0x000fe20000000800 */
[----:B------:R-:W-:-:S02]  /*4b30*/  ULDC UR15, c[0x0][0x2e0] ;  /* 0x0000b800000f7ab9 */ /* 0x000fc40000000800 */
[----:B------:R-:W-:Y:S01]  /*4b40*/  ULOP3.LUT UR10, UR10, 0x4000000, URZ, 0xfc, !UPT ;  /* 0x040000000a0a7892 */ /* 0x000fe2000f8efc3f */
[----:B------:R-:W-:Y:S01]  /*4b50*/  ULDC UR14, c[0x0][0x288] ;  /* 0x0000a200000e7ab9 */ /* 0x000fe20000000800 */
[----:B------:R-:W-:Y:S02]  /*4b60*/  UMOV UR39, UR46 ;  /* 0x0000002e00277c82 */ /* 0x000fe40008000000 */
        /* <DEDUP_REMOVED lines=8> */
[----:B------:R-:W-:Y:S01]  /*4bf0*/  UMOV UR10, 0xffffff80 ;  /* 0xffffff80000a7882 */ /* 0x000fe20000000000 */
[----:B------:R-:W-:Y:S02]  /*4c00*/  USEL UR11, UR18, 0x1, UP0 ;  /* 0x00000001120b7887 */ /* 0x000fe40008000000 */
[----:B------:R-:W-:Y:S02]  /*4c10*/  UIMAD UR10, UR6, UR10, 0x1 ;  /* 0x00000001060a74a4 */ /* 0x000fe4000f8e020a */
[----:B------:R-:W-:Y:S02]  /*4c20*/  UISETP.GT.AND UP0, UPT, UR6, UR45, UPT ;  /* 0x0000002d0600728c */ /* 0x000fe4000bf04270 */
[----:B------:R-:W-:Y:S02]  /*4c30*/  UIADD3 UR10, UR42, UR10, URZ ;  /* 0x0000000a2a0a7290 */ /* 0x000fe4000fffe03f */
[----:B------:R-:W-:-:S02]  /*4c40*/  UIADD3 UR6, UR6, -0x1, URZ ;  /* 0xffffffff06067890 */ /* 0x000fc4000fffe03f */
[----:B------:R-:W-:-:S03]  /*4c50*/  UIMAD UR10, UR11, UR15, UR10 ;  /* 0x0000000f0b0a72a4 */ /* 0x000fc6000f8e020a */
[----:B------:R-:W-:Y:S01]  /*4c60*/  UMOV UR11, 0x40000040 ;  /* 0x40000040000b7882 */ /* 0x000fe20000000000 */
[----:B------:R-:W-:-:S06]  /*4c70*/  UIADD3 UR10, UR10, -UR14, URZ ;  /* 0x8000000e0a0a7290 */ /* 0x000fcc000fffe03f */
[----:B--2---:R-:W-:Y:S01]  /*4c80*/  IMAD.U32 R3, RZ, RZ, UR10 ;  /* 0x0000000aff037e24 */ /* 0x004fe2000f8e00ff */
[----:B------:R-:W-:-:S03]  /*4c90*/  UIADD3 UR10, UR4, 0x100, URZ ;  /* 0x00000100040a7890 */ /* 0x000fc6000fffe03f */
[----:B------:R-:W-:-:S04]  /*4ca0*/  IMAD R20, R22, -0x2, R3 ;  /* 0xfffffffe16147824 */ /* 0x000fc800078e0203 */
[----:B------:R-:W-:-:S05]  /*4cb0*/  IMAD.IADD R20, R23, 0x1, R20 ;  /* 0x0000000117147824 */ /* 0x000fca00078e0214 */
[C---:B------:R-:W-:Y:S02]  /*4cc0*/  ISETP.GT.AND P2, PT, R20.reuse, RZ, PT ;  /* 0x000000ff1400720c */ /* 0x040fe40003f44270 */
[----:B------:R-:W-:Y:S02]  /*4cd0*/  ISETP.GT.AND P3, PT, R20, 0x1, PT ;  /* 0x000000011400780c */ /* 0x000fe40003f64270 */
[----:B------:R-:W-:Y:S02]  /*4ce0*/  FSEL R203, R24, -INF , P2 ;  /* 0xff80000018cb7808 */ /* 0x000fe40001000000 */
[----:B------:R-:W-:Y:S02]  /*4cf0*/  ISETP.GT.AND P2, PT, R20, 0x8, PT ;  /* 0x000000081400780c */ /* 0x000fe40003f44270 */
[----:B------:R-:W-:Y:S02]  /*4d00*/  FSEL R207, R25, -INF , P3 ;  /* 0xff80000019cf7808 */ /* 0x000fe40001800000 */
[----:B-1----:R-:W-:-:S02]  /*4d10*/  FMNMX.FTZ R0, R203, R14, !PT ;  /* 0x0000000ecb007209 */ /* 0x002fc40007810000 */
[----:B------:R-:W-:Y:S02]  /*4d20*/  ISETP.GT.AND P3, PT, R20, 0x9, PT ;  /* 0x000000091400780c */ /* 0x000fe40003f64270 */
[----:B------:R-:W-:Y:S02]  /*4d30*/  FSEL R199, R28, -INF , P2 ;  /* 0xff8000001cc77808 */ /* 0x000fe40001000000 */
[----:B------:R-:W-:Y:S02]  /*4d40*/  FMNMX.FTZ R0, R207, R0, !PT ;  /* 0x00000000cf007209 */ /* 0x000fe40007810000 */
[----:B------:R-:W-:Y:S02]  /*4d50*/  ISETP.GT.AND P2, PT, R20, 0x10, PT ;  /* 0x000000101400780c */ /* 0x000fe40003f44270 */
        /* <DEDUP_REMOVED lines=21> */
[----:B------:R-:W-:Y:S01]  /*4eb0*/  FMNMX.FTZ R0, R181, R0, !PT ;  /* 0x00000000b5007209 */ /* 0x000fe20007810000 */
[----:B------:R-:W-:Y:S02]  /*4ec0*/  WARPGROUP.DEPBAR.LE gsb0, 0x0 ;  /* 0x00008000000079c5 */ /* 0x000fe40000010000 */
[----:B------:R-:W-:Y:S01]  /*4ed0*/  WARPGROUP.ARRIVE ;  /* 0x00000000000079c5 */ /* 0x000fe20000000000 */
[----:B------:R-:W-:Y:S02]  /*4ee0*/  FSEL R179, R44, -INF , P2 ;  /* 0xff8000002cb37808 */ /* 0x000fe40001000000 */
[C---:B------:R-:W-:Y:S02]  /*4ef0*/  ISETP.GT.AND P2, PT, R20.reuse, 0x30, PT ;  /* 0x000000301400780c */ /* 0x040fe40003f44270 */
[----:B------:R-:W-:Y:S01]  /*4f00*/  FSEL R177, R45, -INF , P3 ;  /* 0xff8000002db17808 */ /* 0x000fe20001800000 */
[----:B------:R-:W-:Y:S01]  /*4f10*/  HGMMA.64x128x16.F32 R88, R172, gdesc[UR8].tnspB, R88, gsb0 ;  /* 0x41e00008ac587df0 */ /* 0x000fe20008000858 */
[----:B------:R-:W-:Y:S01]  /*4f20*/  UIADD3 UR10, UR4, 0x180, URZ ;  /* 0x00000180040a7890 */ /* 0x000fe2000fffe03f */
[----:B------:R-:W-:Y:S01]  /*4f30*/  FMNMX.FTZ R0, R179, R0, !PT ;  /* 0x00000000b3007209 */ /* 0x000fe20007810000 */
[----:B------:R-:W-:Y:S01]  /*4f40*/  UMOV UR11, 0x40000040 ;  /* 0x40000040000b7882 */ /* 0x000fe20000000000 */
[----:B------:R-:W-:-:S02]  /*4f50*/  ISETP.GT.AND P3, PT, R20, 0x31, PT ;  /* 0x000000311400780c */ /* 0x000fc40003f64270 */
[----:B------:R-:W-:Y:S01]  /*4f60*/  FMNMX.FTZ R0, R177, R0, !PT ;  /* 0x00000000b1007209 */ /* 0x000fe20007810000 */
[----:B------:R-:W-:Y:S02]  /*4f70*/  WARPGROUP.DEPBAR.LE gsb0, 0x0 ;  /* 0x00008000000079c5 */ /* 0x000fe40000010000 */
[----:B------:R-:W-:Y:S01]  /*4f80*/  WARPGROUP.ARRIVE ;  /* 0x00000000000079c5 */ /* 0x000fe20000000000 */
[----:B------:R-:W-:Y:S02]  /*4f90*/  FSEL R175, R48, -INF , P2 ;  /* 0xff80000030af7808 */ /* 0x000fe40001000000 */
[C---:B------:R-:W-:Y:S02]  /*4fa0*/  ISETP.GT.AND P2, PT, R20.reuse, 0x38, PT ;  /* 0x000000381400780c */ /* 0x040fe40003f44270 */
[----:B------:R-:W-:Y:S01]  /*4fb0*/  FSEL R173, R49, -INF , P3 ;  /* 0xff80000031ad7808 */ /* 0x000fe20001800000 */
[----:B------:R-:W-:Y:S01]  /*4fc0*/  HGMMA.64x128x16.F32 R88, R168, gdesc[UR8].tnspB, R88, gsb0 ;  /* 0x41e00008a8587df0 */ /* 0x000fe20008000858 */
[----:B------:R-:W-:Y:S01]  /*4fd0*/  FMNMX.FTZ R0, R175, R0, !PT ;  /* 0x00000000af007209 */ /* 0x000fe20007810000 */
[----:B------:R-:W-:Y:S01]  /*4fe0*/  UIADD3 UR10, UR4, 0x200, URZ ;  /* 0x00000200040a7890 */ /* 0x000fe2000fffe03f */
[----:B------:R-:W-:Y:S01]  /*4ff0*/  ISETP.GT.AND P3, PT, R20, 0x39, PT ;  /* 0x000000391400780c */ /* 0x000fe20003f64270 */
[----:B------:R-:W-:Y:S01]  /*5000*/  UMOV UR11, 0x40000040 ;  /* 0x40000040000b7882 */ /* 0x000fe20000000000 */
        /* <DEDUP_REMOVED lines=47> */
[C---:B------:R-:W-:Y:S01]  /*5300*/  ISETP.GT.AND P3, PT, R20.reuse, 0x79, PT ;  /* 0x000000791400780c */ /* 0x040fe20003f64270 */
[----:B------:R-:W-:Y:S01]  /*5310*/  VIADD R20, R20, 0x8 ;  /* 0x0000000814147836 */ /* 0x000fe20000000000 */
[----:B------:R-:W-:-:S02]  /*5320*/  FSEL R41, R84, -INF , P2 ;  /* 0xff80000054297808 */ /* 0x000fc40001000000 */
[----:B------:R-:W-:Y:S02]  /*5330*/  FMNMX.FTZ R0, R81, R0, !PT ;  /* 0x0000000051007209 */ /* 0x000fe40007810000 */
[----:B------:R-:W-:Y:S02]  /*5340*/  FSEL R85, R85, -INF , P3 ;  /* 0xff80000055557808 */ /* 0x000fe40001800000 */
[----:B------:R-:W-:Y:S02]  /*5350*/  FMNMX.FTZ R0, R41, R0, !PT ;  /* 0x0000000029007209 */ /* 0x000fe40007810000 */
[C---:B------:R-:W-:Y:S02]  /*5360*/  ISETP.GT.AND P5, PT, R20.reuse, RZ, PT ;  /* 0x000000ff1400720c */ /* 0x040fe40003fa4270 */
[----:B------:R-:W-:Y:S02]  /*5370*/  FMNMX.FTZ R24, R85, R0, !PT ;  /* 0x0000000055187209 */ /* 0x000fe40007810000 */
[----:B------:R-:W1:Y:S01]  /*5380*/  LDC R0, c[0x0][0x988] ;  /* 0x00026200ff007b82 */ /* 0x000e620000000800 */
[----:B------:R-:W-:-:S02]  /*5390*/  ISETP.GT.AND P6, PT, R20, 0x1, PT ;  /* 0x000000011400780c */ /* 0x000fc40003fc4270 */
[----:B------:R-:W2:Y:S01]  /*53a0*/  SHFL.BFLY PT, R37, R24, 0x2, 0x1f ;  /* 0x0c401f0018257f89 */ /* 0x000ea200000e0000 */
[----:B------:R-:W-:Y:S02]  /*53b0*/  FSEL R26, R26, -INF , P5 ;  /* 0xff8000001a1a7808 */ /* 0x000fe40002800000 */
[C---:B------:R-:W-:Y:S02]  /*53c0*/  ISETP.GT.AND P3, PT, R20.reuse, 0x8, PT ;  /* 0x000000081400780c */ /* 0x040fe40003f64270 */
[C---:B------:R-:W-:Y:S02]  /*53d0*/  ISETP.GT.AND P4, PT, R20.reuse, 0x9, PT ;  /* 0x000000091400780c */ /* 0x040fe40003f84270 */
[----:B------:R-:W-:Y:S02]  /*53e0*/  ISETP.GT.AND P5, PT, R20, 0x10, PT ;  /* 0x000000101400780c */ /* 0x000fe40003fa4270 */
[----:B--2---:R-:W-:Y:S01]  /*53f0*/  FMNMX.FTZ R28, R24, R37, !PT ;  /* 0x00000025181c7209 */ /* 0x004fe20007810000 */
[----:B------:R-:W-:-:S02]  /*5400*/  WARPGROUP.DEPBAR.LE gsb0, 0x0 ;  /* 0x00008000000079c5 */ /* 0x000fc40000010000 */
[----:B------:R-:W-:Y:S02]  /*5410*/  WARPGROUP.ARRIVE ;  /* 0x00000000000079c5 */ /* 0x000fe40000000000 */
[----:B------:R-:W2:Y:S01]  /*5420*/  SHFL.BFLY PT, R37, R28, 0x1, 0x1f ;  /* 0x0c201f001c257f89 */ /* 0x000ea200000e0000 */
[----:B------:R-:W-:Y:S02]  /*5430*/  FMNMX.FTZ R24, R26, R15, !PT ;  /* 0x0000000f1a187209 */ /* 0x000fe40007810000 */
[----:B------:R-:W-:Y:S01]  /*5440*/  FSEL R169, R31, -INF , P4 ;  /* 0xff8000001fa97808 */ /* 0x000fe20002000000 */
[----:B------:R-:W-:Y:S01]  /*5450*/  HGMMA.64x128x16.F32 R88, R164, gdesc[UR8].tnspB, R88, gsb0 ;  /* 0x41e00008a4587df0 */ /* 0x000fe20008000858 */
[----:B------:R-:W-:Y:S01]  /*5460*/  UIADD3 UR10, UR4, 0x280, URZ ;  /* 0x00000280040a7890 */ /* 0x000fe2000fffe03f */
[----:B------:R-:W-:Y:S01]  /*5470*/  FSEL R171, R34, -INF , P5 ;  /* 0xff80000022ab7808 */ /* 0x000fe20002800000 */
[----:B------:R-:W-:Y:S01]  /*5480*/  UMOV UR11, 0x40000040 ;  /* 0x40000040000b7882 */ /* 0x000fe20000000000 */
[----:B------:R-:W-:-:S02]  /*5490*/  ISETP.GT.AND P4, PT, R20, 0x19, PT ;  /* 0x000000191400780c */ /* 0x000fc40003f84270 */
[----:B------:R-:W-:Y:S02]  /*54a0*/  ISETP.GT.AND P5, PT, R20, 0x20, PT ;  /* 0x000000201400780c */ /* 0x000fe40003fa4270 */
[----:B--2---:R-:W-:-:S04]  /*54b0*/  FMNMX.FTZ R4, R28, R37, !PT ;  /* 0x000000251c047209 */ /* 0x004fc80007810000 */
[C---:B------:R-:W-:Y:S01]  /*54c0*/  FSETP.NEU.FTZ.AND P2, PT, R4.reuse, -INF , PT ;  /* 0xff8000000400780b */ /* 0x040fe20003f5d000 */
[----:B-1----:R-:W-:-:S05]  /*54d0*/  FMUL.FTZ R2, R4, R0 ;  /* 0x0000000004027220 */ /* 0x002fca0000410000 */
[----:B------:R-:W-:-:S05]  /*54e0*/  FSEL R2, R2, RZ, P2 ;  /* 0x000000ff02027208 */ /* 0x000fca0001000000 */
[-CC-:B------:R-:W-:Y:S01]  /*54f0*/  FFMA.FTZ R176, R183, R0.reuse, -R2.reuse ;  /* 0x00000000b7b07223 */ /* 0x180fe20000010802 */
[-CC-:B------:R-:W-:Y:S01]  /*5500*/  FFMA.FTZ R31, R193, R0.reuse, -R2.reuse ;  /* 0x00000000c11f7223 */ /* 0x180fe20000010802 */
[-CC-:B------:R-:W-:Y:S01]  /*5510*/  FFMA.FTZ R178, R197, R0.reuse, -R2.reuse ;  /* 0x00000000c5b27223 */ /* 0x180fe20000010802 */
[----:B------:R-:W-:Y:S01]  /*5520*/  FSEL R197, R39, -INF , P4 ;  /* 0xff80000027c57808 */ /* 0x000fe20002000000 */
[-CC-:B------:R-:W-:Y:S01]  /*5530*/  FFMA.FTZ R182, R199, R0.reuse, -R2.reuse ;  /* 0x00000000c7b67223 */ /* 0x180fe20000010802 */
[----:B------:R-:W-:Y:S01]  /*5540*/  FSEL R199, R42, -INF , P5 ;  /* 0xff8000002ac77808 */ /* 0x000fe20002800000 */
[-CC-:B------:R-:W-:Y:S01]  /*5550*/  FFMA.FTZ R180, R203, R0.reuse, -R2.reuse ;  /* 0x00000000cbb47223 */ /* 0x180fe20000010802 */
[C---:B------:R-:W-:Y:S01]  /*5560*/  ISETP.GT.AND P4, PT, R20.reuse, 0x29, PT ;  /* 0x000000291400780c */ /* 0x040fe20003f84270 */
[-CC-:B------:R-:W-:Y:S01]  /*5570*/  FFMA.FTZ R172, R195, R0.reuse, -R2.reuse ;  /* 0x00000000c3ac7223 */ /* 0x180fe20000010802 */
[----:B------:R-:W-:Y:S01]  /*5580*/  ISETP.GT.AND P5, PT, R20, 0x30, PT ;  /* 0x000000301400780c */ /* 0x000fe20003fa4270 */
        /* <DEDUP_REMOVED lines=9> */
[-CC-:B------:R-:W-:Y:S01]  /*5620*/  FFMA.FTZ R170, R49, R0.reuse, -R2.reuse ;  /* 0x0000000031aa7223 */ /* 0x180fe20000010802 */
[-CC-:B------:R-:W-:Y:S01]  /*5630*/  FFMA.FTZ R49, R53, R0.reuse, -R2.reuse ;  /* 0x0000000035317223 */ /* 0x180fe20000010802 */
[----:B------:R-:W-:Y:S01]  /*5640*/  FSEL R179, R58, -INF , P5 ;  /* 0xff8000003ab37808 */ /* 0x000fe20002800000 */
[----:B------:R-:W-:Y:S01]  /*5650*/  MUFU.EX2 R180, R180 ;  /* 0x000000b400b47308 */ /* 0x000fe20000000800 */
[----:B------:R-:W-:Y:S01]  /*5660*/  ISETP.GT.AND P5, PT, R20, 0x50, PT ;  /* 0x000000501400780c */ /* 0x000fe20003fa4270 */
[-CC-:B------:R-:W-:Y:S01]  /*5670*/  FFMA.FTZ R28, R33, R0.reuse, -R2.reuse ;  /* 0x00000000211c7223 */ /* 0x180fe20000010802 */
[-CC-:B------:R-:W-:Y:S01]  /*5680*/  FFMA.FTZ R32, R41, R0.reuse, -R2.reuse ;  /* 0x0000000029207223 */ /* 0x180fe20000010802 */
[-CC-:B------:R-:W-:Y:S01]  /*5690*/  FFMA.FTZ R33, R81, R0.reuse, -R2.reuse ;  /* 0x0000000051217223 */ /* 0x180fe20000010802 */
[----:B------:R-:W-:Y:S01]  /*56a0*/  FSEL R175, R66, -INF , P5 ;  /* 0xff80000042af7808 */ /* 0x000fe20002800000 */
[----:B------:R-:W-:Y:S01]  /*56b0*/  FFMA.FTZ R41, R85, R0, -R2 ;  /* 0x0000000055297223 */ /* 0x000fe20000010802 */
[----:B------:R-:W-:Y:S01]  /*56c0*/  ISETP.GT.AND P5, PT, R20, 0x60, PT ;  /* 0x000000601400780c */ /* 0x000fe20003fa4270 */
[----:B------:R-:W-:Y:S03]  /*56d0*/  MUFU.EX2 R37, R37 ;  /* 0x0000002500257308 */ /* 0x000fe60000000800 */
[----:B------:R-:W-:-:S02]  /*56e0*/  FSEL R207, R74, -INF , P5 ;  /* 0xff8000004acf7808 */ /* 0x000fc40002800000 */
[----:B------:R-:W-:-:S03]  /*56f0*/  ISETP.GT.AND P5, PT, R20, 0x70, PT ;  /* 0x000000701400780c */ /* 0x000fc60003fa4270 */
[----:B------:R-:W-:Y:S01]  /*5700*/  MUFU.EX2 R182, R182 ;  /* 0x000000b600b67308 */ /* 0x000fe20000000800 */
[----:B------:R-:W-:-:S07]  /*5710*/  FSEL R209, R82, -INF , P5 ;  /* 0xff80000052d17808 */ /* 0x000fce0002800000 */
        /* <DEDUP_REMOVED lines=10> */
[----:B------:R-:W-:Y:S01]  /*57c0*/  FSEL R167, R27, -INF , P6 ;  /* 0xff8000001ba77808 */ /* 0x000fe20003000000 */
[--C-:B------:R-:W-:Y:S01]  /*57d0*/  FFMA.FTZ R166, R3, R0, -R2.reuse ;  /* 0x0000000003a67223 */ /* 0x100fe20000010802 */
[----:B------:R-:W-:Y:S02]  /*57e0*/  FSEL R165, R30, -INF , P3 ;  /* 0xff8000001ea57808 */ /* 0x000fe40001800000 */
[----:B------:R1:W-:Y:S01]  /*57f0*/  MUFU.EX2 R27, R205 ;  /* 0x000000cd001b7308 */ /* 0x0003e20000000800 */
[----:B------:R-:W-:Y:S01]  /*5800*/  FMNMX.FTZ R24, R167, R24, !PT ;  /* 0x00000018a7187209 */ /* 0x000fe20007810000 */
[----:B------:R-:W-:Y:S01]  /*5810*/  HGMMA.64x128x16.F32 R88, R160, gdesc[UR8].tnspB, R88, gsb0 ;  /* 0x41e00008a0587df0 */ /* 0x000fe20008000858 */
[C---:B------:R-:W-:Y:S01]  /*5820*/  ISETP.GT.AND P6, PT, R20.reuse, 0x11, PT ;  /* 0x000000111400780c */ /* 0x040fe20003fc4270 */
[----:B------:R-:W-:Y:S01]  /*5830*/  UIADD3 UR10, UR4, 0x300, URZ ;  /* 0x00000300040a7890 */ /* 0x000fe2000fffe03f */
[----:B------:R-:W-:Y:S01]  /*5840*/  FMNMX.FTZ R24, R165, R24, !PT ;  /* 0x00000018a5187209 */ /* 0x000fe20007810000 */
[----:B------:R-:W-:Y:S01]  /*5850*/  UMOV UR11, 0x40000040 ;  /* 0x40000040000b7882 */ /* 0x000fe20000000000 */
[----:B------:R-:W-:Y:S01]  /*5860*/  ISETP.GT.AND P3, PT, R20, 0x18, PT ;  /* 0x000000181400780c */ /* 0x000fe20003f64270 */
        /* <DEDUP_REMOVED lines=8> */
[----:B------:R-:W-:Y:S01]  /*58f0*/  FFMA.FTZ R61, R65, R0, -R2 ;  /* 0x00000000413d7223 */ /* 0x000fe20000010802 */
[----:B------:R-:W-:Y:S01]  /*5900*/  FMNMX.FTZ R24, R183, R24, !PT ;  /* 0x00000018b7187209 */ /* 0x000fe20007810000 */
[----:B------:R-:W-:Y:S01]  /*5910*/  MUFU.EX2 R35, R35 ;  /* 0x0000002300237308 */ /* 0x000fe20000000800 */
[----:B------:R-:W-:-:S02]  /*5920*/  ISETP.GT.AND P6, PT, R20, 0x21, PT ;  /* 0x000000211400780c */ /* 0x000fc40003fc4270 */
[----:B------:R-:W-:Y:S02]  /*5930*/  FMNMX.FTZ R24, R193, R24, !PT ;  /* 0x00000018c1187209 */ /* 0x000fe40007810000 */
[----:B------:R-:W-:Y:S02]  /*5940*/  ISETP.GT.AND P3, PT, R20, 0x28, PT ;  /* 0x000000281400780c */ /* 0x000fe40003f64270 */
[----:B------:R-:W-:Y:S01]  /*5950*/  FMNMX.FTZ R24, R197, R24, !PT ;  /* 0x00000018c5187209 */ /* 0x000fe20007810000 */
[----:B------:R-:W-:Y:S01]  /*5960*/  MUFU.EX2 R49, R49 ;  /* 0x0000003100317308 */ /* 0x000fe20000000800 */
[----:B------:R-:W-:Y:S01]  /*5970*/  FSEL R201, R43, -INF , P6 ;  /* 0xff8000002bc97808 */ /* 0x000fe20003000000 */
[----:B------:R-:W-:Y:S01]  /*5980*/  FFMA.FTZ R43, R177, R0, -R2 ;  /* 0x00000000b12b7223 */ /* 0x000fe20000010802 */
[----:B------:R-:W-:Y:S02]  /*5990*/  FMNMX.FTZ R24, R199, R24, !PT ;  /* 0x00000018c7187209 */ /* 0x000fe40007810000 */
[----:B------:R-:W-:-:S02]  /*59a0*/  FSEL R203, R46, -INF , P3 ;  /* 0xff8000002ecb7808 */ /* 0x000fc40001800000 */
[----:B------:R-:W-:Y:S01]  /*59b0*/  FMNMX.FTZ R24, R201, R24, !PT ;  /* 0x00000018c9187209 */ /* 0x000fe20007810000 */
[----:B------:R-:W-:Y:S01]  /*59c0*/  MUFU.EX2 R43, R43 ;  /* 0x0000002b002b7308 */ /* 0x000fe20000000800 */
[C---:B------:R-:W-:Y:S02]  /*59d0*/  ISETP.GT.AND P6, PT, R20.reuse, 0x31, PT ;  /* 0x000000311400780c */ /* 0x040fe40003fc4270 */
[----:B------:R-:W-:Y:S02]  /*59e0*/  FMNMX.FTZ R24, R203, R24, !PT ;  /* 0x00000018cb187209 */ /* 0x000fe40007810000 */
[----:B------:R-:W-:Y:S02]  /*59f0*/  ISETP.GT.AND P3, PT, R20, 0x38, PT ;  /* 0x000000381400780c */ /* 0x000fe40003f64270 */
[----:B------:R-:W-:Y:S01]  /*5a00*/  FMNMX.FTZ R24, R47, R24, !PT ;  /* 0x000000182f187209 */ /* 0x000fe20007810000 */
[----:B------:R-:W-:Y:S01]  /*5a10*/  MUFU.EX2 R164, R164 ;  /* 0x000000a400a47308 */ /* 0x000fe20000000800 */
[----:B------:R-:W-:-:S02]  /*5a20*/  FSEL R51, R51, -INF , P6 ;  /* 0xff80000033337808 */ /* 0x000fc40003000000 */
[----:B------:R-:W-:Y:S02]  /*5a30*/  FMNMX.FTZ R24, R195, R24, !PT ;  /* 0x00000018c3187209 */ /* 0x000fe40007810000 */
[----:B------:R-:W-:Y:S01]  /*5a40*/  FSEL R181, R54, -INF , P3 ;  /* 0xff80000036b57808 */ /* 0x000fe20001800000 */
[----:B------:R-:W-:Y:S01]  /*5a50*/  IMAD.U32 R54, RZ, RZ, UR5 ;  /* 0x00000005ff367e24 */ /* 0x000fe2000f8e00ff */
[----:B------:R-:W-:Y:S01]  /*5a60*/  FMNMX.FTZ R24, R51, R24, !PT ;  /* 0x0000001833187209 */ /* 0x000fe20007810000 */
[----:B------:R-:W-:Y:S01]  /*5a70*/  MUFU.EX2 R45, R45 ;  /* 0x0000002d002d7308 */ /* 0x000fe20000000800 */
[----:B-1----:R-:W-:Y:S01]  /*5a80*/  FSEL R205, R55, -INF , P4 ;  /* 0xff80000037cd7808 */ /* 0x002fe20002000000 */
[----:B------:R-:W-:Y:S01]  /*5a90*/  FFMA.FTZ R55, R173, R0, -R2 ;  /* 0x00000000ad377223 */ /* 0x000fe20000010802 */
[----:B------:R-:W-:Y:S01]  /*5aa0*/  FMNMX.FTZ R24, R181, R24, !PT ;  /* 0x00000018b5187209 */ /* 0x000fe20007810000 */
[----:B------:R-:W-:Y:S01]  /*5ab0*/  @!P1 VIADD R54, R54, 0x34860 ;  /* 0x0003486036369836 */ /* 0x000fe20000000000 */
[----:B------:R-:W-:-:S02]  /*5ac0*/  ISETP.GT.AND P6, PT, R20, 0x41, PT ;  /* 0x000000411400780c */ /* 0x000fc40003fc4270 */
[----:B------:R-:W-:Y:S01]  /*5ad0*/  FMNMX.FTZ R24, R205, R24, !PT ;  /* 0x00000018cd187209 */ /* 0x000fe20007810000 */
[----:B------:R-:W-:Y:S01]  /*5ae0*/  MUFU.EX2 R55, R55 ;  /* 0x0000003700377308 */ /* 0x000fe20000000800 */
[C---:B------:R-:W-:Y:S02]  /*5af0*/  ISETP.GT.AND P3, PT, R20.reuse, 0x48, PT ;  /* 0x000000481400780c */ /* 0x040fe40003f64270 */
[----:B------:R-:W-:Y:S02]  /*5b00*/  FSEL R59, R59, -INF , P6 ;  /* 0xff8000003b3b7808 */ /* 0x000fe40003000000 */
[----:B------:R-:W-:Y:S02]  /*5b10*/  FMNMX.FTZ R24, R179, R24, !PT ;  /* 0x00000018b3187209 */ /* 0x000fe40007810000 */
[----:B------:R-:W-:Y:S01]  /*5b20*/  ISETP.GT.AND P4, PT, R20, 0x49, PT ;  /* 0x000000491400780c */ /* 0x000fe20003f84270 */
[----:B------:R-:W-:Y:S01]  /*5b30*/  MUFU.EX2 R166, R166 ;  /* 0x000000a600a67308 */ /* 0x000fe20000000800 */
[----:B------:R-:W-:-:S02]  /*5b40*/  FSEL R177, R62, -INF , P3 ;  /* 0xff8000003eb17808 */ /* 0x000fc40001800000 */
[----:B------:R-:W-:Y:S02]  /*5b50*/  FMNMX.FTZ R24, R59, R24, !PT ;  /* 0x000000183b187209 */ /* 0x000fe40007810000 */
[----:B------:R-:W-:Y:S02]  /*5b60*/  FSEL R63, R63, -INF , P4 ;  /* 0xff8000003f3f7808 */ /* 0x000fe40002000000 */
[----:B------:R-:W-:Y:S01]  /*5b70*/  FMNMX.FTZ R24, R177, R24, !PT ;  /* 0x00000018b1187209 */ /* 0x000fe20007810000 */
[----:B------:R-:W-:Y:S01]  /*5b80*/  MUFU.EX2 R57, R57 ;  /* 0x0000003900397308 */ /* 0x000fe20000000800 */
[C---:B------:R-:W-:Y:S02]  /*5b90*/  ISETP.GT.AND P6, PT, R20.reuse, 0x51, PT ;  /* 0x000000511400780c */ /* 0x040fe40003fc4270 */
[----:B------:R-:W-:Y:S02]  /*5ba0*/  FMNMX.FTZ R24, R63, R24, !PT ;  /* 0x000000183f187209 */ /* 0x000fe40007810000 */
[----:B------:R-:W-:-:S02]  /*5bb0*/  ISETP.GT.AND P3, PT, R20, 0x58, PT ;  /* 0x000000581400780c */ /* 0x000fc40003f64270 */
[----:B------:R-:W-:Y:S01]  /*5bc0*/  FSEL R67, R67, -INF , P6 ;  /* 0xff80000043437808 */ /* 0x000fe20003000000 */
[----:B------:R-:W-:Y:S01]  /*5bd0*/  MUFU.EX2 R61, R61 ;  /* 0x0000003d003d7308 */ /* 0x000fe20000000800 */
[----:B------:R-:W-:Y:S02]  /*5be0*/  FMNMX.FTZ R24, R175, R24, !PT ;  /* 0x00000018af187209 */ /* 0x000fe40007810000 */
[----:B------:R-:W-:Y:S02]  /*5bf0*/  ISETP.GT.AND P4, PT, R20, 0x59, PT ;  /* 0x000000591400780c */ /* 0x000fe40003f84270 */
[----:B------:R-:W-:Y:S02]  /*5c00*/  FSEL R173, R70, -INF , P3 ;  /* 0xff80000046ad7808 */ /* 0x000fe40001800000 */
[----:B------:R-:W-:Y:S01]  /*5c10*/  FMNMX.FTZ R24, R67, R24, !PT ;  /* 0x0000001843187209 */ /* 0x000fe20007810000 */
[----:B------:R-:W-:Y:S01]  /*5c20*/  MUFU.EX2 R28, R28 ;  /* 0x0000001c001c7308 */ /* 0x000fe20000000800 */
[----:B------:R-:W-:-:S02]  /*5c30*/  FSEL R71, R71, -INF , P4 ;  /* 0xff80000047477808 */ /* 0x000fc40002000000 */
[----:B------:R-:W-:Y:S02]  /*5c40*/  FMNMX.FTZ R24, R173, R24, !PT ;  /* 0x00000018ad187209 */ /* 0x000fe40007810000 */
[C---:B------:R-:W-:Y:S02]  /*5c50*/  ISETP.GT.AND P6, PT, R20.reuse, 0x61, PT ;  /* 0x000000611400780c */ /* 0x040fe40003fc4270 */
        /* <DEDUP_REMOVED lines=9> */
[----:B------:R-:W-:Y:S02]  /*5cf0*/  FSEL R79, R79, -INF , P4 ;  /* 0xff8000004f4f7808 */ /* 0x000fe40002000000 */
[----:B------:R-:W-:Y:S02]  /*5d00*/  FMNMX.FTZ R24, R53, R24, !PT ;  /* 0x0000001835187209 */ /* 0x000fe40007810000 */
[----:B------:R-:W-:-:S02]  /*5d10*/  ISETP.GT.AND P6, PT, R20, 0x71, PT ;  /* 0x000000711400780c */ /* 0x000fc40003fc4270 */
[----:B------:R-:W-:Y:S02]  /*5d20*/  FMNMX.FTZ R24, R79, R24, !PT ;  /* 0x000000184f187209 */ /* 0x000fe40007810000 */
[C---:B------:R-:W-:Y:S02]  /*5d30*/  ISETP.GT.AND P3, PT, R20.reuse, 0x78, PT ;  /* 0x000000781400780c */ /* 0x040fe40003f64270 */
[----:B------:R-:W-:Y:S02]  /*5d40*/  FSEL R83, R83, -INF , P6 ;  /* 0xff80000053537808 */ /* 0x000fe40003000000 */
[----:B------:R-:W-:Y:S02]  /*5d50*/  FMNMX.FTZ R24, R209, R24, !PT ;  /* 0x00000018d1187209 */ /* 0x000fe40007810000 */
[----:B------:R-:W-:Y:S01]  /*5d60*/  ISETP.GT.AND P4, PT, R20, 0x79, PT ;  /* 0x000000791400780c */ /* 0x000fe20003f84270 */
[--C-:B------:R-:W-:Y:S01]  /*5d70*/  FFMA.FTZ R20, R25, R0, -R2.reuse ;  /* 0x0000000019147223 */ /* 0x100fe20000010802 */
[----:B------:R-:W-:Y:S01]  /*5d80*/  FMNMX.FTZ R24, R83, R24, !PT ;  /* 0x0000001853187209 */ /* 0x000fe20007810000 */
[----:B------:R-:W-:Y:S01]  /*5d90*/  FFMA.FTZ R25, R73, R0, -R2 ;  /* 0x0000000049197223 */ /* 0x000fe20000010802 */
[----:B------:R-:W-:-:S02]  /*5da0*/  FSEL R87, R87, -INF , P4 ;  /* 0xff80000057577808 */ /* 0x000fc40002000000 */
[----:B------:R-:W-:Y:S01]  /*5db0*/  @!P1 PRMT R54, RZ, 0x654, R54 ;  /* 0x00000654ff369816 */ /* 0x000fe20000000036 */
[----:B------:R-:W-:Y:S08]  /*5dc0*/  MUFU.EX2 R20, R20 ;  /* 0x0000001400147308 */ /* 0x000ff00000000800 */
[----:B------:R-:W-:Y:S01]  /*5dd0*/  MUFU.EX2 R25, R25 ;  /* 0x0000001900197308 */ /* 0x000fe20000000800 */
[----:B------:R-:W-:-:S02]  /*5de0*/  WARPGROUP.DEPBAR.LE gsb0, 0x0 ;  /* 0x00008000000079c5 */ /* 0x000fc40000010000 */
[----:B------:R-:W-:Y:S01]  /*5df0*/  WARPGROUP.ARRIVE ;  /* 0x00000000000079c5 */ /* 0x000fe20000000000 */
[----:B------:R-:W-:Y:S01]  /*5e00*/  FSEL R161, R86, -INF , P3 ;  /* 0xff80000056a17808 */ /* 0x000fe20001800000 */
[-CC-:B------:R-:W-:Y:S01]  /*5e10*/  FFMA.FTZ R160, R7, R0.reuse, -R2.reuse ;  /* 0x0000000007a07223 */ /* 0x180fe20000010802 */
[-CC-:B------:R-:W-:Y:S01]  /*5e20*/  FFMA.FTZ R162, R21, R0.reuse, -R2.reuse ;  /* 0x0000000015a27223 */ /* 0x180fe20000010802 */
[----:B------:R-:W-:Y:S01]  /*5e30*/  FFMA.FTZ R21, R69, R0, -R2 ;  /* 0x0000000045157223 */ /* 0x000fe20000010802 */
[----:B------:R-:W-:Y:S01]  /*5e40*/  FMNMX.FTZ R24, R161, R24, !PT ;  /* 0x00000018a1187209 */ /* 0x000fe20007810000 */
[----:B------:R-:W-:Y:S01]  /*5e50*/  HGMMA.64x128x16.F32 R88, R156, gdesc[UR8].tnspB, R88, gsb0 ;  /* 0x41e000089c587df0 */ /* 0x000fe20008000858 */
[----:B------:R-:W-:Y:S01]  /*5e60*/  UIADD3 UR10, UR4, 0x380, URZ ;  /* 0x00000380040a7890 */ /* 0x000fe2000fffe03f */
[----:B------:R-:W-:Y:S01]  /*5e70*/  MUFU.EX2 R160, R160 ;  /* 0x000000a000a07308 */ /* 0x000fe20000000800 */
[----:B------:R-:W-:Y:S01]  /*5e80*/  FMNMX.FTZ R24, R87, R24, !PT ;  /* 0x0000001857187209 */ /* 0x000fe20007810000 */
[----:B------:R-:W-:Y:S01]  /*5e90*/  UMOV UR11, 0x40000040 ;  /* 0x40000040000b7882 */ /* 0x000fe20000000000 */
[----:B------:R-:W-:-:S03]  /*5ea0*/  UMOV UR4, UR36 ;  /* 0x0000002400047c82 */ /* 0x000fc60008000000 */
[----:B------:R-:W1:Y:S02]  /*5eb0*/  SHFL.BFLY PT, R3, R24, 0x2, 0x1f ;  /* 0x0c401f0018037f89 */ /* 0x000e6400000e0000 */
[----:B------:R-:W-:Y:S08]  /*5ec0*/  MUFU.EX2 R162, R162 ;  /* 0x000000a200a27308 */ /* 0x000ff00000000800 */
[----:B------:R-:W-:Y:S01]  /*5ed0*/  MUFU.EX2 R21, R21 ;  /* 0x0000001500157308 */ /* 0x000fe20000000800 */
[----:B-1----:R-:W-:Y:S01]  /*5ee0*/  FMNMX.FTZ R3, R24, R3, !PT ;  /* 0x0000000318037209 */ /* 0x002fe20007810000 */
[-CC-:B------:R-:W-:Y:S01]  /*5ef0*/  FFMA.FTZ R24, R29, R0.reuse, -R2.reuse ;  /* 0x000000001d187223 */ /* 0x180fe20000010802 */
[----:B------:R-:W-:-:S03]  /*5f00*/  FFMA.FTZ R29, R77, R0, -R2 ;  /* 0x000000004d1d7223 */ /* 0x000fc60000010802 */
[----:B------:R-:W1:Y:S02]  /*5f10*/  SHFL.BFLY PT, R30, R3, 0x1, 0x1f ;  /* 0x0c201f00031e7f89 */ /* 0x000e6400000e0000 */
[----:B------:R-:W-:Y:S08]  /*5f20*/  MUFU.EX2 R24, R24 ;  /* 0x0000001800187308 */ /* 0x000ff00000000800 */
[----:B------:R-:W-:Y:S01]  /*5f30*/  MUFU.EX2 R29, R29 ;  /* 0x0000001d001d7308 */ /* 0x000fe20000000800 */
[----:B-1----:R-:W-:-:S02]  /*5f40*/  FMNMX.FTZ R7, R3, R30, !PT ;  /* 0x0000001e03077209 */ /* 0x002fc40007810000 */
[----:B------:R-:W-:-:S05]  /*5f50*/  FSEL R3, R4, RZ, P2 ;  /* 0x000000ff04037208 */ /* 0x000fca0001000000 */
[----:B------:R1:W-:Y:S01]  /*5f60*/  MUFU.EX2 R30, R32 ;  /* 0x00000020001e7308 */ /* 0x0003e20000000800 */
[C---:B------:R-:W-:Y:S01]  /*5f70*/  FSETP.NEU.FTZ.AND P2, PT, R7.reuse, -INF , PT ;  /* 0xff8000000700780b */ /* 0x040fe20003f5d000 */
[-C--:B------:R-:W-:Y:S01]  /*5f80*/  FMUL.FTZ R34, R7, R0.reuse ;  /* 0x0000000007227220 */ /* 0x080fe20000410000 */
[----:B------:R-:W-:Y:S02]  /*5f90*/  FADD.FTZ R3, -R3, R14 ;  /* 0x0000000e03037221 */ /* 0x000fe40000010100 */
[----:B------:R-:W-:Y:S02]  /*5fa0*/  FSEL R2, R7, RZ, P2 ;  /* 0x000000ff07027208 */ /* 0x000fe40001000000 */
[----:B------:R-:W-:Y:S01]  /*5fb0*/  FSEL R34, R34, RZ, P2 ;  /* 0x000000ff22227208 */ /* 0x000fe20001000000 */
[----:B------:R-:W-:Y:S01]  /*5fc0*/  FMUL.FTZ R3, R3, R0 ;  /* 0x0000000003037220 */ /* 0x000fe20000410000 */
[----:B------:R-:W-:Y:S01]  /*5fd0*/  PLOP3.LUT P2, PT, PT, PT, UP0, 0x80, 0x0 ;  /* 0x000000000000781c */ /* 0x000fe20003f4f008 */
[----:B------:R-:W-:-:S02]  /*5fe0*/  FADD.FTZ R15, -R2, R15 ;  /* 0x0000000f020f7221 */ /* 0x000fc40000010100 */
[-CC-:B------:R-:W-:Y:S01]  /*5ff0*/  FFMA.FTZ R65, R26, R0.reuse, -R34.reuse ;  /* 0x000000001a417223 */ /* 0x180fe20000010822 */
[-CC-:B------:R-:W-:Y:S01]  /*6000*/  FFMA.FTZ R42, R51, R0.reuse, -R34.reuse ;  /* 0x00000000332a7223 */ /* 0x180fe20000010822 */
[----:B------:R-:W2:Y:S01]  /*6010*/  MUFU.EX2 R3, R3 ;  /* 0x0000000300037308 */ /* 0x000ea20000000800 */
[-C--:B------:R-:W-:Y:S01]  /*6020*/  FMUL.FTZ R15, R15, R0.reuse ;  /* 0x000000000f0f7220 */ /* 0x080fe20000410000 */
[-CC-:B------:R-:W-:Y:S01]  /*6030*/  FFMA.FTZ R14, R167, R0.reuse, -R34.reuse ;  /* 0x00000000a70e7223 */ /* 0x180fe20000010822 */
[-CC-:B------:R-:W-:Y:S01]  /*6040*/  FFMA.FTZ R26, R165, R0.reuse, -R34.reuse ;  /* 0x00000000a51a7223 */ /* 0x180fe20000010822 */
[-CC-:B------:R-:W-:Y:S01]  /*6050*/  FFMA.FTZ R69, R169, R0.reuse, -R34.reuse ;  /* 0x00000000a9457223 */ /* 0x180fe20000010822 */
[-CC-:B-1----:R-:W-:Y:S01]  /*6060*/  FFMA.FTZ R32, R171, R0.reuse, -R34.reuse ;  /* 0x00000000ab207223 */ /* 0x182fe20000010822 */
        /* <DEDUP_REMOVED lines=10> */
[----:B------:R-:W1:Y:S01]  /*6110*/  MUFU.EX2 R2, R15 ;  /* 0x0000000f00027308 */ /* 0x000e620000000800 */
[----:B--2---:R-:W-:Y:S01]  /*6120*/  FFMA.FTZ R6, R3, R6, R180 ;  /* 0x0000000603067223 */ /* 0x004fe200000100b4 */
        /* <DEDUP_REMOVED lines=8> */
[--C-:B------:R-:W-:Y:S01]  /*61b0*/  FFMA.FTZ R163, R173, R0, -R34.reuse ;  /* 0x00000000ada37223 */ /* 0x100fe20000010822 */
[----:B------:R-:W-:Y:S01]  /*61c0*/  F2FP.F16.F32.PACK_AB R182, R27, R182 ;  /* 0x000000b61bb6723e */ /* 0x000fe200000000ff */
[-C--:B------:R-:W-:Y:S01]  /*61d0*/  FFMA.FTZ R71, R71, R0.reuse, -R34 ;  /* 0x0000000047477223 */ /* 0x080fe20000010822 */
[----:B------:R-:W-:Y:S01]  /*61e0*/  FADD.FTZ R51, R27, R6 ;  /* 0x000000061b337221 */ /* 0x000fe20000010000 */
[-CC-:B------:R-:W-:Y:S01]  /*61f0*/  FFMA.FTZ R207, R207, R0.reuse, -R34.reuse ;  /* 0x00000000cfcf7223 */ /* 0x180fe20000010822 */
[-CC-:B------:R-:W-:Y:S01]  /*6200*/  FFMA.FTZ R75, R75, R0.reuse, -R34.reuse ;  /* 0x000000004b4b7223 */ /* 0x180fe20000010822 */
[----:B------:R-:W3:Y:S01]  /*6210*/  MUFU.EX2 R26, R26 ;  /* 0x0000001a001a7308 */ /* 0x000ee20000000800 */
[----:B------:R-:W-:Y:S01]  /*6220*/  FADD.FTZ R6, R176, R51 ;  /* 0x00000033b0067221 */ /* 0x000fe20000010000 */
[----:B-1----:R-:W-:Y:S01]  /*6230*/  FFMA.FTZ R5, R2, R5, R65 ;  /* 0x0000000502057223 */ /* 0x002fe20000010041 */
[-CC-:B------:R-:W-:Y:S01]  /*6240*/  FFMA.FTZ R53, R53, R0.reuse, -R34.reuse ;  /* 0x0000000035357223 */ /* 0x180fe20000010822 */
[-C--:B------:R-:W-:Y:S01]  /*6250*/  FFMA.FTZ R79, R79, R0.reuse, -R34 ;  /* 0x000000004f4f7223 */ /* 0x080fe20000010822 */
[----:B------:R-:W-:Y:S01]  /*6260*/  FADD.FTZ R51, R31, R6 ;  /* 0x000000061f337221 */ /* 0x000fe20000010000 */
[-CC-:B------:R-:W-:Y:S01]  /*6270*/  FFMA.FTZ R209, R209, R0.reuse, -R34.reuse ;  /* 0x00000000d1d17223 */ /* 0x180fe20000010822 */
[-CC-:B------:R-:W-:Y:S01]  /*6280*/  FFMA.FTZ R83, R83, R0.reuse, -R34.reuse ;  /* 0x0000000053537223 */ /* 0x180fe20000010822 */
[----:B------:R-:W1:Y:S01]  /*6290*/  MUFU.EX2 R69, R69 ;  /* 0x0000004500457308 */ /* 0x000e620000000800 */
[----:B------:R-:W-:Y:S01]  /*62a0*/  FADD.FTZ R6, R178, R51 ;  /* 0x00000033b2067221 */ /* 0x000fe20000010000 */
[C---:B--2---:R-:W-:Y:S01]  /*62b0*/  FADD.FTZ R15, R14.reuse, R5 ;  /* 0x000000050e0f7221 */ /* 0x044fe20000010000 */
[----:B------:R-:W-:Y:S01]  /*62c0*/  FFMA.FTZ R161, R161, R0, -R34 ;  /* 0x00000000a1a17223 */ /* 0x000fe20000010822 */
[----:B------:R-:W-:Y:S01]  /*62d0*/  F2FP.F16.F32.PACK_AB R181, R14, R65 ;  /* 0x000000410eb5723e */ /* 0x000fe200000000ff */
[----:B------:R-:W-:Y:S01]  /*62e0*/  FADD.FTZ R51, R35, R6 ;  /* 0x0000000623337221 */ /* 0x000fe20000010000 */
[----:B------:R-:W-:Y:S01]  /*62f0*/  IMAD.U32 R6, RZ, RZ, UR7 ;  /* 0x00000007ff067e24 */ /* 0x000fe2000f8e00ff */
[----:B------:R-:W-:Y:S01]  /*6300*/  F2FP.F16.F32.PACK_AB R180, R37, R180 ;  /* 0x000000b425b4723e */ /* 0x000fe200000000ff */
[----:B------:R-:W2:Y:S01]  /*6310*/  MUFU.EX2 R32, R32 ;  /* 0x0000002000207308 */ /* 0x000ea20000000800 */
[----:B------:R-:W-:Y:S01]  /*6320*/  FADD.FTZ R50, R172, R51 ;  /* 0x00000033ac327221 */ /* 0x000fe20000010000 */
[----:B------:R-:W-:-:S02]  /*6330*/  @!P1 VIADD R5, R6, 0x34840 ;  /* 0x0003484006059836 */ /* 0x000fc40000000000 */
[----:B---3--:R-:W-:Y:S01]  /*6340*/  FADD.FTZ R6, R26, R15 ;  /* 0x0000000f1a067221 */ /* 0x008fe20000010000 */
[----:B------:R-:W-:Y:S01]  /*6350*/  F2FP.F16.F32.PACK_AB R176, R31, R176 ;  /* 0x000000b01fb0723e */ /* 0x000fe200000000ff */
[----:B------:R-:W-:Y:S01]  /*6360*/  FADD.FTZ R51, R39, R50 ;  /* 0x0000003227337221 */ /* 0x000fe20000010000 */
[----:B------:R-:W-:Y:S01]  /*6370*/  F2FP.F16.F32.PACK_AB R178, R35, R178 ;  /* 0x000000b223b2723e */ /* 0x000fe200000000ff */
[----:B------:R-:W3:Y:S01]  /*6380*/  MUFU.EX2 R73, R73 ;  /* 0x0000004900497308 */ /* 0x000ee20000000800 */
[----:B-1----:R-:W-:Y:S01]  /*6390*/  FADD.FTZ R15, R69, R6 ;  /* 0x00000006450f7221 */ /* 0x002fe20000010000 */
[----:B------:R-:W-:Y:S01]  /*63a0*/  FADD.FTZ R50, R174, R51 ;  /* 0x00000033ae327221 */ /* 0x000fe20000010000 */
[----:B------:R-:W-:Y:S02]  /*63b0*/  @!P1 PRMT R5, RZ, 0x654, R5 ;  /* 0x00000654ff059816 */ /* 0x000fe40000000005 */
[----:B------:R-:W-:Y:S01]  /*63c0*/  F2FP.F16.F32.PACK_AB R172, R39, R172 ;  /* 0x000000ac27ac723e */ /* 0x000fe200000000ff */
[----:B------:R-:W-:Y:S01]  /*63d0*/  FADD.FTZ R51, R43, R50 ;  /* 0x000000322b337221 */ /* 0x000fe20000010000 */
[----:B------:R-:W-:Y:S01]  /*63e0*/  FFMA.FTZ R50, R67, R0, -R34 ;  /* 0x0000000043327223 */ /* 0x000fe20000010822 */
[----:B------:R-:W-:-:S02]  /*63f0*/  WARPGROUP.DEPBAR.LE gsb0, 0x0 ;  /* 0x00008000000079c5 */ /* 0x000fc40000010000 */
[----:B------:R-:W-:Y:S01]  /*6400*/  WARPGROUP.ARRIVE ;  /* 0x00000000000079c5 */ /* 0x000fe20000000000 */
[----:B------:R-:W1:Y:S01]  /*6410*/  MUFU.EX2 R36, R36 ;  /* 0x0000002400247308 */ /* 0x000e620000000800 */
[----:B--2---:R-:W-:Y:S01]  /*6420*/  FADD.FTZ R6, R32, R15 ;  /* 0x0000000f20067221 */ /* 0x004fe20000010000 */
[----:B------:R-:W-:Y:S01]  /*6430*/  FADD.FTZ R52, R168, R51 ;  /* 0x00000033a8347221 */ /* 0x000fe20000010000 */
[----:B------:R-:W-:Y:S02]  /*6440*/  F2FP.F16.F32.PACK_AB R156, R25, R20 ;  /* 0x00000014199c723e */ /* 0x000fe400000000ff */
[----:B------:R-:W-:Y:S01]  /*6450*/  HGMMA.64x128x16.F32 R88, R152, gdesc[UR8].tnspB, R88, gsb0 ;  /* 0x41e0000898587df0 */ /* 0x000fe20008000858 */
[----:B---3--:R-:W-:Y:S01]  /*6460*/  FADD.FTZ R15, R73, R6 ;  /* 0x00000006490f7221 */ /* 0x008fe20000010000 */
[----:B------:R-:W-:Y:S01]  /*6470*/  FADD.FTZ R51, R55, R52 ;  /* 0x0000003437337221 */ /* 0x000fe20000010000 */
[----:B------:R-:W2:Y:S01]  /*6480*/  MUFU.EX2 R77, R77 ;  /* 0x0000004d004d7308 */ /* 0x000ea20000000800 */
[----:B------:R-:W-:-:S02]  /*6490*/  F2FP.F16.F32.PACK_AB R174, R43, R174 ;  /* 0x000000ae2bae723e */ /* 0x000fc400000000ff */
[----:B------:R-:W-:Y:S01]  /*64a0*/  FADD.FTZ R52, R170, R51 ;  /* 0x00000033aa347221 */ /* 0x000fe20000010000 */
[----:B------:R-:W-:Y:S02]  /*64b0*/  F2FP.F16.F32.PACK_AB R168, R55, R168 ;  /* 0x000000a837a8723e */ /* 0x000fe400000000ff */
[C---:B------:R-:W-:Y:S01]  /*64c0*/  F2FP.F16.F32.PACK_AB R170, R49.reuse, R170 ;  /* 0x000000aa31aa723e */ /* 0x040fe200000000ff */
[----:B------:R-:W-:Y:S01]  /*64d0*/  FADD.FTZ R51, R49, R52 ;  /* 0x0000003431337221 */ /* 0x000fe20000010000 */
[----:B------:R-:W3:Y:S01]  /*64e0*/  MUFU.EX2 R38, R38 ;  /* 0x0000002600267308 */ /* 0x000ee20000000800 */
[----:B-1----:R-:W-:Y:S01]  /*64f0*/  FADD.FTZ R6, R36, R15 ;  /* 0x0000000f24067221 */ /* 0x002fe20000010000 */
[----:B------:R-:W-:Y:S01]  /*6500*/  F2FP.F16.F32.PACK_AB R158, R29, R24 ;  /* 0x000000181d9e723e */ /* 0x000fe200000000ff */
[----:B------:R-:W-:Y:S01]  /*6510*/  FADD.FTZ R52, R164, R51 ;  /* 0x00000033a4347221 */ /* 0x000fe20000010000 */
[----:B------:R-:W-:Y:S02]  /*6520*/  F2FP.F16.F32.PACK_AB R164, R45, R164 ;  /* 0x000000a42da4723e */ /* 0x000fe400000000ff */
[----:B------:R-:W-:-:S02]  /*6530*/  F2FP.F16.F32.PACK_AB R183, R69, R26 ;  /* 0x0000001a45b7723e */ /* 0x000fc400000000ff */
[----:B------:R-:W1:Y:S01]  /*6540*/  MUFU.EX2 R81, R81 ;  /* 0x0000005100517308 */ /* 0x000e620000000800 */
[----:B--2---:R-:W-:Y:S01]  /*6550*/  FADD.FTZ R15, R77, R6 ;  /* 0x000000064d0f7221 */ /* 0x004fe20000010000 */
[----:B------:R-:W-:Y:S02]  /*6560*/  F2FP.F16.F32.PACK_AB R177, R73, R32 ;  /* 0x0000002049b1723e */ /* 0x000fe400000000ff */
[----:B------:R-:W-:-:S04]  /*6570*/  F2FP.F16.F32.PACK_AB R179, R77, R36 ;  /* 0x000000244db3723e */ /* 0x000fc800000000ff */
[----:B------:R-:W2:Y:S01]  /*6580*/  MUFU.EX2 R40, R40 ;  /* 0x0000002800287308 */ /* 0x000ea20000000800 */
[----:B---3--:R-:W-:-:S07]  /*6590*/  FADD.FTZ R6, R38, R15 ;  /* 0x0000000f26067221 */ /* 0x008fce0000010000 */
[----:B------:R-:W3:Y:S01]  /*65a0*/  MUFU.EX2 R47, R47 ;  /* 0x0000002f002f7308 */ /* 0x000ee20000000800 */
[C---:B-1----:R-:W-:Y:S01]  /*65b0*/  FADD.FTZ R15, R81.reuse, R6 ;  /* 0x00000006510f7221 */ /* 0x042fe20000010000 */
[----:B------:R-:W-:-:S06]  /*65c0*/  F2FP.F16.F32.PACK_AB R173, R81, R38 ;  /* 0x0000002651ad723e */ /* 0x000fcc00000000ff */
[----:B------:R-:W1:Y:S01]  /*65d0*/  MUFU.EX2 R169, R169 ;  /* 0x000000a900a97308 */ /* 0x000e620000000800 */
[----:B--2---:R-:W-:Y:S01]  /*65e0*/  FADD.FTZ R6, R40, R15 ;  /* 0x0000000f28067221 */ /* 0x004fe20000010000 */
[----:B------:R-:W-:-:S04]  /*65f0*/  FADD.FTZ R15, R45, R52 ;  /* 0x000000342d0f7221 */ /* 0x000fc80000010000 */
[----:B------:R-:W-:Y:S01]  /*6600*/  FADD.FTZ R52, R166, R15 ;  /* 0x0000000fa6347221 */ /* 0x000fe20000010000 */
[----:B------:R-:W-:Y:S01]  /*6610*/  F2FP.F16.F32.PACK_AB R166, R57, R166 ;  /* 0x000000a639a6723e */ /* 0x000fe200000000ff */
[----:B------:R-:W2:Y:S01]  /*6620*/  MUFU.EX2 R42, R42 ;  /* 0x0000002a002a7308 */ /* 0x000ea20000000800 */
[----:B---3--:R-:W-:Y:S01]  /*6630*/  FADD.FTZ R6, R47, R6 ;  /* 0x000000062f067221 */ /* 0x008fe20000010000 */
[----:B------:R-:W-:-:S04]  /*6640*/  FADD.FTZ R51, R57, R52 ;  /* 0x0000003439337221 */ /* 0x000fc80000010000 */
        /* <DEDUP_REMOVED lines=10> */
[----:B------:R-:W-:-:S03]  /*66f0*/  F2FP.F16.F32.PACK_AB R169, R42, R169 ;  /* 0x000000a92aa9723e */ /* 0x000fc600000000ff */
[----:B------:R-:W-:Y:S02]  /*6700*/  FADD.FTZ R52, R20, R27 ;  /* 0x0000001b14347221 */ /* 0x000fe40000010000 */
[----:B------:R-:W2:Y:S01]  /*6710*/  MUFU.EX2 R165, R165 ;  /* 0x000000a500a57308 */ /* 0x000ea20000000800 */
[----:B---3--:R-:W-:Y:S01]  /*6720*/  FADD.FTZ R15, R171, R6 ;  /* 0x00000006ab0f7221 */ /* 0x008fe20000010000 */
[----:B------:R-:W-:-:S04]  /*6730*/  FADD.FTZ R27, R25, R52 ;  /* 0x00000034191b7221 */ /* 0x000fc80000010000 */
[----:B------:R-:W-:Y:S02]  /*6740*/  FADD.FTZ R52, R24, R27 ;  /* 0x0000001b18347221 */ /* 0x000fe40000010000 */
[----:B------:R-:W3:Y:S01]  /*6750*/  MUFU.EX2 R46, R46 ;  /* 0x0000002e002e7308 */ /* 0x000ee20000000800 */
[C---:B-1----:R-:W-:Y:S01]  /*6760*/  FADD.FTZ R6, R44.reuse, R15 ;  /* 0x0000000f2c067221 */ /* 0x042fe20000010000 */
[----:B------:R-:W-:Y:S01]  /*6770*/  FADD.FTZ R27, R29, R52 ;  /* 0x000000341d1b7221 */ /* 0x000fe20000010000 */
[----:B------:R-:W-:-:S03]  /*6780*/  F2FP.F16.F32.PACK_AB R171, R44, R171 ;  /* 0x000000ab2cab723e */ /* 0x000fc600000000ff */
[----:B------:R-:W-:Y:S02]  /*6790*/  FADD.FTZ R52, R28, R27 ;  /* 0x0000001b1c347221 */ /* 0x000fe40000010000 */
[----:B------:R-:W1:Y:S01]  /*67a0*/  MUFU.EX2 R167, R167 ;  /* 0x000000a700a77308 */ /* 0x000e620000000800 */
[----:B--2---:R-:W-:-:S07]  /*67b0*/  FADD.FTZ R15, R165, R6 ;  /* 0x00000006a50f7221 */ /* 0x004fce0000010000 */
[----:B------:R-:W2:Y:S01]  /*67c0*/  MUFU.EX2 R48, R48 ;  /* 0x0000003000307308 */ /* 0x000ea20000000800 */
[C---:B---3--:R-:W-:Y:S01]  /*67d0*/  FADD.FTZ R6, R46.reuse, R15 ;  /* 0x0000000f2e067221 */ /* 0x048fe20000010000 */
[----:B------:R-:W-:-:S06]  /*67e0*/  F2FP.F16.F32.PACK_AB R165, R46, R165 ;  /* 0x000000a52ea5723e */ /* 0x000fcc00000000ff */
[----:B------:R-:W-:Y:S01]  /*67f0*/  MUFU.EX2 R50, R50 ;  /* 0x0000003200327308 */ /* 0x000fe20000000800 */
[----:B-1----:R-:W-:-:S07]  /*6800*/  FADD.FTZ R15, R167, R6 ;  /* 0x00000006a70f7221 */ /* 0x002fce0000010000 */
[----:B------:R-:W-:Y:S01]  /*6810*/  MUFU.EX2 R163, R163 ;  /* 0x000000a300a37308 */ /* 0x000fe20000000800 */
[C---:B--2---:R-:W-:Y:S01]  /*6820*/  FADD.FTZ R6, R48.reuse, R15 ;  /* 0x0000000f30067221 */ /* 0x044fe20000010000 */
[----:B------:R-:W-:-:S06]  /*6830*/  F2FP.F16.F32.PACK_AB R167, R48, R167 ;  /* 0x000000a730a7723e */ /* 0x000fcc00000000ff */
[----:B------:R-:W-:Y:S08]  /*6840*/  MUFU.EX2 R71, R71 ;  /* 0x0000004700477308 */ /* 0x000ff00000000800 */
[----:B------:R-:W-:Y:S08]  /*6850*/  MUFU.EX2 R157, R207 ;  /* 0x000000cf009d7308 */ /* 0x000ff00000000800 */
[----:B------:R-:W-:Y:S01]  /*6860*/  MUFU.EX2 R56, R53 ;  /* 0x0000003500387308 */ /* 0x000fe20000000800 */
[----:B------:R-:W-:-:S02]  /*6870*/  WARPGROUP.DEPBAR.LE gsb0, 0x0 ;  /* 0x00008000000079c5 */ /* 0x000fc40000010000 */
[----:B------:R1:W-:Y:S01]  /*6880*/  @!P1 SYNCS.ARRIVE.TRANS64.RED.A1T0 RZ, [R5+URZ], RZ ;  /* 0x000000ff05ff99a7 */ /* 0x0003e2000810043f */
[----:B------:R-:W-:-:S04]  /*6890*/  F2FP.F16.F32.PACK_AB R152, R33, R28 ;  /* 0x0000001c2198723e */ /* 0x000fc800000000ff */
[----:B------:R-:W2:Y:S01]  /*68a0*/  MUFU.EX2 R79, R79 ;  /* 0x0000004f004f7308 */ /* 0x000ea20000000800 */
[----:B------:R-:W-:Y:S01]  /*68b0*/  F2FP.F16.F32.PACK_AB R154, R41, R30 ;  /* 0x0000001e299a723e */ /* 0x000fe200000000ff */
[-CC-:B-1----:R-:W-:Y:S01]  /*68c0*/  FFMA.FTZ R5, R175, R0.reuse, -R34.reuse ;  /* 0x00000000af057223 */ /* 0x182fe20000010822 */
[----:B------:R1:W-:Y:S01]  /*68d0*/  @!P1 SYNCS.ARRIVE.TRANS64.RED.A1T0 RZ, [R54+URZ], RZ ;  /* 0x000000ff36ff99a7 */ /* 0x0003e2000810043f */
[----:B------:R-:W-:-:S04]  /*68e0*/  FFMA.FTZ R34, R87, R0, -R34 ;  /* 0x0000000057227223 */ /* 0x000fc80000010822 */
[----:B------:R-:W-:Y:S01]  /*68f0*/  MUFU.EX2 R58, R209 ;  /* 0x000000d1003a7308 */ /* 0x000fe20000000800 */
[----:B------:R-:W-:-:S07]  /*6900*/  F2FP.F16.F32.PACK_AB R175, R47, R40 ;  /* 0x000000282faf723e */ /* 0x000fce00000000ff */
[----:B------:R-:W3:Y:S01]  /*6910*/  MUFU.EX2 R5, R5 ;  /* 0x0000000500057308 */ /* 0x000ee20000000800 */
[----:B--2---:R-:W-:-:S07]  /*6920*/  F2FP.F16.F32.PACK_AB R159, R79, R56 ;  /* 0x000000384f9f723e */ /* 0x004fce00000000ff */
[----:B-1----:R-:W1:Y:S08]  /*6930*/  MUFU.EX2 R54, R75 ;  /* 0x0000004b00367308 */ /* 0x002e700000000800 */
[----:B------:R-:W2:Y:S01]  /*6940*/  MUFU.EX2 R83, R83 ;  /* 0x0000005300537308 */ /* 0x000ea20000000800 */
[----:B---3--:R-:W-:-:S04]  /*6950*/  FADD.FTZ R15, R5, R6 ;  /* 0x00000006050f7221 */ /* 0x008fc80000010000 */
[----:B------:R-:W-:Y:S01]  /*6960*/  FADD.FTZ R6, R50, R15 ;  /* 0x0000000f32067221 */ /* 0x000fe20000010000 */
[----:B------:R-:W-:Y:S02]  /*6970*/  FADD.FTZ R15, R33, R52 ;  /* 0x00000034210f7221 */ /* 0x000fe40000010000 */
[----:B------:R3:W-:Y:S01]  /*6980*/  MUFU.EX2 R14, R161 ;  /* 0x000000a1000e7308 */ /* 0x0007e20000000800 */
[----:B------:R-:W-:Y:S01]  /*6990*/  FADD.FTZ R6, R163, R6 ;  /* 0x00000006a3067221 */ /* 0x000fe20000010000 */
[----:B------:R-:W-:Y:S01]  /*69a0*/  FADD.FTZ R20, R30, R15 ;  /* 0x0000000f1e147221 */ /* 0x000fe20000010000 */
[C---:B------:R-:W-:Y:S02]  /*69b0*/  F2FP.F16.F32.PACK_AB R163, R71.reuse, R163 ;  /* 0x000000a347a3723e */ /* 0x040fe400000000ff */
[----:B------:R-:W-:-:S03]  /*69c0*/  FADD.FTZ R6, R71, R6 ;  /* 0x0000000647067221 */ /* 0x000fc60000010000 */
[----:B------:R-:W4:Y:S01]  /*69d0*/  MUFU.EX2 R34, R34 ;  /* 0x0000002200227308 */ /* 0x000f220000000800 */
[----:B------:R-:W-:Y:S01]  /*69e0*/  FADD.FTZ R15, R157, R6 ;  /* 0x000000069d0f7221 */ /* 0x000fe20000010000 */
[----:B---3--:R-:W-:Y:S01]  /*69f0*/  F2FP.F16.F32.PACK_AB R161, R50, R5 ;  /* 0x0000000532a1723e */ /* 0x008fe200000000ff */
[----:B------:R-:W-:Y:S01]  /*6a00*/  FADD.FTZ R6, R41, R20 ;  /* 0x0000001429067221 */ /* 0x000fe20000010000 */
[C---:B-1----:R-:W-:Y:S01]  /*6a10*/  F2FP.F16.F32.PACK_AB R157, R54.reuse, R157 ;  /* 0x0000009d369d723e */ /* 0x042fe200000000ff */
[----:B------:R-:W-:Y:S01]  /*6a20*/  FADD.FTZ R15, R54, R15 ;  /* 0x0000000f360f7221 */ /* 0x000fe20000010000 */
[----:B--2---:R-:W-:-:S03]  /*6a30*/  F2FP.F16.F32.PACK_AB R153, R83, R58 ;  /* 0x0000003a5399723e */ /* 0x004fc600000000ff */
[----:B------:R-:W-:-:S04]  /*6a40*/  FADD.FTZ R15, R56, R15 ;  /* 0x0000000f380f7221 */ /* 0x000fc80000010000 */
[----:B------:R-:W-:-:S04]  /*6a50*/  FADD.FTZ R15, R79, R15 ;  /* 0x0000000f4f0f7221 */ /* 0x000fc80000010000 */
[----:B------:R-:W-:Y:S01]  /*6a60*/  FADD.FTZ R15, R58, R15 ;  /* 0x0000000f3a0f7221 */ /* 0x000fe20000010000 */
[----:B----4-:R-:W-:-:S03]  /*6a70*/  F2FP.F16.F32.PACK_AB R155, R34, R14 ;  /* 0x0000000e229b723e */ /* 0x010fc600000000ff */
[----:B------:R-:W-:-:S04]  /*6a80*/  FADD.FTZ R15, R83, R15 ;  /* 0x0000000f530f7221 */ /* 0x000fc80000010000 */
[----:B------:R-:W-:Y:S01]  /*6a90*/  FADD.FTZ R15, R14, R15 ;  /* 0x0000000f0e0f7221 */ /* 0x000fe20000010000 */
[----:B------:R-:W-:-:S03]  /*6aa0*/  IMAD.MOV.U32 R14, RZ, RZ, R4 ;  /* 0x000000ffff0e7224 */ /* 0x000fc600078e0004 */
[----:B------:R-:W-:Y:S01]  /*6ab0*/  FADD.FTZ R5, R34, R15 ;  /* 0x0000000f22057221 */ /* 0x000fe20000010000 */
[----:B------:R-:W-:Y:S01]  /*6ac0*/  IMAD.MOV.U32 R15, RZ, RZ, R7 ;  /* 0x000000ffff0f7224 */ /* 0x000fe200078e0007 */
[----:B------:R-:W-:Y:S06]  /*6ad0*/  @P2 BRA `(.L_x_1874) ;  /* 0xffffffd4007c2947 */ /* 0x000fec000383ffff */
.L_x_1865:
[----:B------:R-:W-:-:S13]  /*6ae0*/  ISETP.LE.AND P2, PT, RZ, UR6, PT ;  /* 0x00000006ff007c0c */ /* 0x000fda000bf43270 */
[----:B------:R-:W-:Y:S05]  /*6af0*/  @!P2 BRA `(.L_x_1875) ;  /* 0x000000200048a947 */ /* 0x000fea0003800000 */
[----:B------:R-:W-:Y:S01]  /*6b00*/  IMAD.MOV.U32 R14, RZ, RZ, R7 ;  /* 0x000000ffff0e7224 */ /* 0x000fe200078e0007 */
[----:B------:R-:W-:Y:S01]  /*6b10*/  UMOV UR7, UR46 ;  /* 0x0000002e00077c82 */ /* 0x000fe20008000000 */
[----:B------:R-:W-:Y:S01]  /*6b20*/  IMAD.MOV.U32 R15, RZ, RZ, R4 ;  /* 0x000000ffff0f7224 */ /* 0x000fe200078e0004 */
[----:B------:R-:W-:-:S06]  /*6b30*/  UMOV UR4, UR36 ;  /* 0x0000002400047c82 */ /* 0x000fcc0008000000 */
.L_x_1884:
[----:B------:R-:W-:-:S04]  /*6b40*/  UIADD3 UR36, UR4, 0x1, URZ ;  /* 0x0000000104247890 */ /* 0x000fc8000fffe03f */
[----:B------:R-:W-:-:S04]  /*6b50*/  UISETP.NE.AND UP0, UPT, UR36, 0x2, UPT ;  /* 0x000000022400788c */ /* 0x000fc8000bf05270 */
[----:B------:R-:W-:Y:S02]  /*6b60*/  USEL UR46, URZ, 0x1, UP0 ;  /* 0x000000013f2e7887 */ /* 0x000fe40008000000 */
[----:B------:R-:W-:Y:S02]  /*6b70*/  USEL UR36, UR36, URZ, UP0 ;  /* 0x0000003f24247287 */ /* 0x000fe40008000000 */
[----:B------:R-:W-:Y:S01]  /*6b80*/  ULOP3.LUT UR46, UR7, UR46, URZ, 0x3c, !UPT ;  /* 0x0000002e072e7292 */ /* 0x000fe2000f8e3c3f */
[----:B------:R-:W-:Y:S11]  /*6b90*/  @!P0 BRA `(.L_x_1876) ;  /* 0x0000000000048947 */ /* 0x000ff60003800000 */
[----:B------:R-:W-:Y:S01]  /*6ba0*/  BPT.TRAP 0x1 ;  /* 0x000000040000795c */ /* 0x000fe20000300000 */
.L_x_1876:
[----:B------:R-:W-:Y:S01]  /*6bb0*/  ULEA UR5, UR36, UR37, 0x3 ;  /* 0x0000002524057291 */ /* 0x000fe2000f8e183f */
[----:B------:R-:W-:-:S05]  /*6bc0*/  IMAD.U32 R0, RZ, RZ, UR46 ;  /* 0x0000002eff007e24 */ /* 0x000fca000f8e00ff */
[----:B------:R-:W-:-:S04]  /*6bd0*/  SHF.L.U32 R0, R0, 0x1f, RZ ;  /* 0x0000001f00007819 */ /* 0x000fc800000006ff */
[----:B------:R1:W2:Y:S01]  /*6be0*/  SYNCS.PHASECHK.TRANS64.TRYWAIT P2, [UR5+0x34830], R0 ;  /* 0x03483000ff0075a7 */ /* 0x0002a20008040145 */
[----:B------:R-:W-:Y:S05]  /*6bf0*/  @!P0 BRA `(.L_x_1877) ;  /* 0x0000000000048947 */ /* 0x000fea0003800000 */
[----:B------:R-:W-:Y:S01]  /*6c00*/  BPT.TRAP 0x1 ;  /* 0x000000040000795c */ /* 0x000fe20000300000 */
.L_x_1877:
[----:B--2---:R-:W-:Y:S05]  /*6c10*/  @P2 BRA `(.L_x_1878) ;  /* 0x0000000000082947 */ /* 0x004fea0003800000 */
[----:B------:R-:W2:Y:S02]  /*6c20*/  SYNCS.PHASECHK.TRANS64.TRYWAIT P2, [UR5+0x34830], R0 ;  /* 0x03483000ff0075a7 */ /* 0x000ea40008040145 */
[----:B--2---:R-:W-:Y:S05]  /*6c30*/  @!P2 BRA `(.L_x_1879) ;  /* 0x00000070004ca947 */ /* 0x004fea0003800000 */
.L_x_1878:
        /* <DEDUP_REMOVED lines=133> */
.L_x_1880:
[----:B------:R-:W-:Y:S01]  /*7490*/  ULEA UR5, UR4, UR37, 0x3 ;  /* 0x0000002504057291 */ /* 0x000fe2000f8e183f */
[----:B-12---:R-:W-:-:S05]  /*74a0*/  IMAD.U32 R0, RZ, RZ, UR7 ;  /* 0x00000007ff007e24 */ /* 0x006fca000f8e00ff */
[----:B------:R-:W-:-:S04]  /*74b0*/  SHF.L.U32 R0, R0, 0x1f, RZ ;  /* 0x0000001f00007819 */ /* 0x000fc800000006ff */
[----:B------:R1:W2:Y:S01]  /*74c0*/  SYNCS.PHASECHK.TRANS64.TRYWAIT P2, [UR5+0x34850], R0 ;  /* 0x03485000ff0075a7 */ /* 0x0002a20008040145 */
[----:B------:R-:W-:Y:S05]  /*74d0*/  @!P0 BRA `(.L_x_1881) ;  /* 0x0000000000048947 */ /* 0x000fea0003800000 */
[----:B------:R-:W-:Y:S01]  /*74e0*/  BPT.TRAP 0x1 ;  /* 0x000000040000795c */ /* 0x000fe20000300000 */
.L_x_1881:
[----:B--2---:R-:W-:Y:S05]  /*74f0*/  @P2 BRA `(.L_x_1882) ;  /* 0x0000000000082947 */ /* 0x004fea0003800000 */
[----:B------:R-:W2:Y:S02]  /*7500*/  SYNCS.PHASECHK.TRANS64.TRYWAIT P2, [UR5+0x34850], R0 ;  /* 0x03485000ff0075a7 */ /* 0x000ea40008040145 */
[----:B--2---:R-:W-:Y:S05]  /*7510*/  @!P2 BRA `(.L_x_1883) ;  /* 0x00000068002ca947 */ /* 0x004fea0003800000 */
.L_x_1882:
[----:B------:R-:W-:Y:S01]  /*7520*/  UIADD3 UR7, UR37, 0x400, URZ ;  /* 0x0000040025077890 */ /* 0x000fe2000fffe03f */
[----:B------:R-:W-:Y:S01]  /*7530*/  WARPGROUP.ARRIVE ;  /* 0x00000000000079c5 */ /* 0x000fe20000000000 */
[----:B------:R-:W-:Y:S01]  /*7540*/  UMOV UR11, 0x40000040 ;  /* 0x40000040000b7882 */ /* 0x000fe20000000000 */
[----:B-12---:R-:W-:Y:S01]  /*7550*/  FMNMX.FTZ R0, R24, R15, !PT ;  /* 0x0000000f18007209 */ /* 0x006fe20007810000 */
[----:B------:R-:W-:Y:S01]  /*7560*/  USHF.R.U32.HI UR7, URZ, 0x4, UR7 ;  /* 0x000000043f077899 */ /* 0x000fe20008011607 */
[----:B------:R-:W-:Y:S02]  /*7570*/  ISETP.LT.AND P2, PT, RZ, UR6, PT ;  /* 0x00000006ff007c0c */ /* 0x000fe4000bf41270 */
[----:B------:R-:W-:Y:S01]  /*7580*/  FMNMX.FTZ R3, R25, R0, !PT ;  /* 0x0000000019037209 */ /* 0x000fe20007810000 */
[----:B------:R-:W-:-:S03]  /*7590*/  ULOP3.LUT UR7, UR7, 0x3fff, URZ, 0xc0, !UPT ;  /* 0x00003fff07077892 */ /* 0x000fc6000f8ec03f */
[----:B------:R-:W-:Y:S01]  /*75a0*/  FMNMX.FTZ R0, R28, R3, !PT ;  /* 0x000000031c007209 */ /* 0x000fe20007810000 */
[----:B------:R-:W-:-:S03]  /*75b0*/  ULOP3.LUT UR7, UR7, 0x4000000, URZ, 0xfc, !UPT ;  /* 0x0400000007077892 */ /* 0x000fc6000f8efc3f */
[----:B------:R-:W-:Y:S01]  /*75c0*/  FMNMX.FTZ R3, R29, R0, !PT ;  /* 0x000000001d037209 */ /* 0x000fe20007810000 */
[----:B------:R-:W-:-:S03]  /*75d0*/  ULEA UR4, UR4, UR7, 0xb ;  /* 0x0000000704047291 */ /* 0x000fc6000f8e583f */
[----:B------:R-:W-:Y:S01]  /*75e0*/  FMNMX.FTZ R0, R32, R3, !PT ;  /* 0x0000000320007209 */ /* 0x000fe20007810000 */
[----:B------:R-:W-:-:S03]  /*75f0*/  UMOV UR7, UR46 ;  /* 0x0000002e00077c82 */ /* 0x000fc60008000000 */
[----:B------:R-:W-:Y:S01]  /*7600*/  UMOV UR10, UR4 ;  /* 0x00000004000a7c82 */ /* 0x000fe20008000000 */
        /* <DEDUP_REMOVED lines=30> */
[----:B------:R-:W1:Y:S03]  /*77f0*/  LDC R0, c[0x0][0x988] ;  /* 0x00026200ff007b82 */ /* 0x000e660000000800 */
[----:B------:R-:W2:Y:S02]  /*7800*/  SHFL.BFLY PT, R3, R2, 0x2, 0x1f ;  /* 0x0c401f0002037f89 */ /* 0x000ea400000e0000 */
[----:B--2---:R-:W-:Y:S02]  /*7810*/  FMNMX.FTZ R7, R2, R3, !PT ;  /* 0x0000000302077209 */ /* 0x004fe40007810000 */
[----:B------:R-:W-:-:S03]  /*7820*/  FMNMX.FTZ R2, R26, R14, !PT ;  /* 0x0000000e1a027209 */ /* 0x000fc60007810000 */
        /* <DEDUP_REMOVED lines=10> */
[----:B-1----:R-:W-:Y:S01]  /*78d0*/  FMUL.FTZ R3, R3, R0 ;  /* 0x0000000003037220 */ /* 0x002fe20000410000 */
[----:B------:R-:W-:-:S04]  /*78e0*/  FMNMX.FTZ R7, R31, R2, !PT ;  /* 0x000000021f077209 */ /* 0x000fc80007810000 */
[----:B------:R-:W-:Y:S01]  /*78f0*/  FMNMX.FTZ R2, R34, R7, !PT ;  /* 0x0000000722027209 */ /* 0x000fe20007810000 */
[----:B------:R-:W-:Y:S03]  /*7900*/  MUFU.EX2 R3, R3 ;  /* 0x0000000300037308 */ /* 0x000fe60000000800 */
        /* <DEDUP_REMOVED lines=27> */
[----:B------:R-:W1:Y:S01]  /*7ac0*/  SHFL.BFLY PT, R7, R2, 0x2, 0x1f ;  /* 0x0c401f0002077f89 */ /* 0x000e6200000e0000 */
        /* <DEDUP_REMOVED lines=16> */
[----:B-1----:R-:W-:Y:S01]  /*7bd0*/  FMNMX.FTZ R36, R2, R7, !PT ;  /* 0x0000000702247209 */ /* 0x002fe20007810000 */
[----:B------:R-:W-:Y:S01]  /*7be0*/  UMOV UR11, 0x40000040 ;  /* 0x40000040000b7882 */ /* 0x000fe20000000000 */
[-CC-:B------:R-:W-:Y:S01]  /*7bf0*/  FFMA.FTZ R15, R25, R0.reuse, -R169.reuse ;  /* 0x00000000190f7223 */ /* 0x180fe200000108a9 */
[-CC-:B------:R-:W-:Y:S01]  /*7c00*/  FFMA.FTZ R25, R33, R0.reuse, -R169.reuse ;  /* 0x0000000021197223 */ /* 0x180fe200000108a9 */
[-CC-:B------:R-:W-:Y:S01]  /*7c10*/  FFMA.FTZ R33, R41, R0.reuse, -R169.reuse ;  /* 0x0000000029217223 */ /* 0x180fe200000108a9 */
[----:B------:R-:W1:Y:S01]  /*7c20*/  SHFL.BFLY PT, R7, R36, 0x1, 0x1f ;  /* 0x0c201f0024077f89 */ /* 0x000e6200000e0000 */
        /* <DEDUP_REMOVED lines=23> */
[----:B-1----:R-:W-:Y:S01]  /*7da0*/  FMNMX.FTZ R7, R36, R7, !PT ;  /* 0x0000000724077209 */ /* 0x002fe20007810000 */
[----:B------:R-:W-:Y:S01]  /*7db0*/  MUFU.EX2 R182, R182 ;  /* 0x000000b600b67308 */ /* 0x000fe20000000800 */
[-CC-:B------:R-:W-:Y:S01]  /*7dc0*/  FFMA.FTZ R28, R80, R0.reuse, -R169.reuse ;  /* 0x00000000501c7223 */ /* 0x180fe200000108a9 */
[-CC-:B------:R-:W-:Y:S01]  /*7dd0*/  FFMA.FTZ R32, R84, R0.reuse, -R169.reuse ;  /* 0x0000000054207223 */ /* 0x180fe200000108a9 */
[----:B------:R-:W-:Y:S01]  /*7de0*/  FFMA.FTZ R77, R85, R0, -R169 ;  /* 0x00000000554d7223 */ /* 0x000fe200000108a9 */
[----:B------:R-:W-:-:S04]  /*7df0*/  FADD.FTZ R81, -R7, R14 ;  /* 0x0000000e07517221 */ /* 0x000fc80000010100 */
[-C--:B------:R-:W-:Y:S01]  /*7e00*/  FMUL.FTZ R2, R81, R0.reuse ;  /* 0x0000000051027220 */ /* 0x080fe20000410000 */
[----:B------:R-:W-:Y:S01]  /*7e10*/  FMUL.FTZ R81, R7, R0 ;  /* 0x0000000007517220 */ /* 0x000fe20000410000 */
[----:B------:R-:W-:Y:S01]  /*7e20*/  MUFU.EX2 R21, R21 ;  /* 0x0000001500157308 */ /* 0x000fe20000000800 */
[----:B--2---:R-:W-:Y:S01]  /*7e30*/  FFMA.FTZ R6, R3, R6, R180 ;  /* 0x0000000603067223 */ /* 0x004fe200000100b4 */
[----:B------:R-:W-:Y:S01]  /*7e40*/  F2FP.F16.F32.PACK_AB R180, R15, R180 ;  /* 0x000000b40fb4723e */ /* 0x000fe200000000ff */
[-CC-:B------:R-:W-:Y:S01]  /*7e50*/  FFMA.FTZ R181, R26, R0.reuse, -R81.reuse ;  /* 0x000000001ab57223 */ /* 0x180fe20000010851 */
[-CC-:B------:R-:W-:Y:S01]  /*7e60*/  FFMA.FTZ R14, R27, R0.reuse, -R81.reuse ;  /* 0x000000001b0e7223 */ /* 0x180fe20000010851 */
[----:B------:R-:W-:Y:S02]  /*7e70*/  IMAD.U32 R27, RZ, RZ, UR36 ;  /* 0x00000024ff1b7e24 */ /* 0x000fe4000f8e00ff */
[-CC-:B------:R-:W-:Y:S01]  /*7e80*/  FFMA.FTZ R183, R30, R0.reuse, -R81.reuse ;  /* 0x000000001eb77223 */ /* 0x180fe20000010851 */
[-CC-:B------:R-:W-:Y:S01]  /*7e90*/  FFMA.FTZ R26, R31, R0.reuse, -R81.reuse ;  /* 0x000000001f1a7223 */ /* 0x180fe20000010851 */
[----:B------:R-:W-:Y:S01]  /*7ea0*/  MUFU.EX2 R2, R2 ;  /* 0x0000000200027308 */ /* 0x000fe20000000800 */
[----:B------:R-:W-:Y:S01]  /*7eb0*/  FFMA.FTZ R177, R34, R0, -R81 ;  /* 0x0000000022b17223 */ /* 0x000fe20000010851 */
[----:B------:R-:W-:Y:S01]  /*7ec0*/  @!P1 LEA R27, R27, UR37, 0x3 ;  /* 0x000000251b1b9c11 */ /* 0x000fe2000f8e18ff */
[----:B------:R-:W-:-:S02]  /*7ed0*/  IMAD.U32 R31, RZ, RZ, UR5 ;  /* 0x00000005ff1f7e24 */ /* 0x000fc4000f8e00ff */
[-CC-:B------:R-:W-:Y:S01]  /*7ee0*/  FFMA.FTZ R30, R35, R0.reuse, -R81.reuse ;  /* 0x00000000231e7223 */ /* 0x180fe20000010851 */
[-CC-:B------:R-:W-:Y:S01]  /*7ef0*/  FFMA.FTZ R179, R38, R0.reuse, -R81.reuse ;  /* 0x0000000026b37223 */ /* 0x180fe20000010851 */
[----:B------:R-:W-:Y:S01]  /*7f00*/  @!P1 IADD3 R27, R27, 0x34840, RZ ;  /* 0x000348401b1b9810 */ /* 0x000fe20007ffe0ff */
[-CC-:B------:R-:W-:Y:S01]  /*7f10*/  FFMA.FTZ R175, R46, R0.reuse, -R81.reuse ;  /* 0x000000002eaf7223 */ /* 0x180fe20000010851 */
[----:B------:R-:W1:Y:S01]  /*7f20*/  MUFU.EX2 R181, R181 ;  /* 0x000000b500b57308 */ /* 0x000e620000000800 */
[-C--:B------:R-:W-:Y:S01]  /*7f30*/  FFMA.FTZ R34, R39, R0.reuse, -R81 ;  /* 0x0000000027227223 */ /* 0x080fe20000010851 */
[----:B------:R-:W-:Y:S01]  /*7f40*/  @!P1 PRMT R27, RZ, 0x654, R27 ;  /* 0x00000654ff1b9816 */ /* 0x000fe2000000001b */
        /* <DEDUP_REMOVED lines=20> */
[----:B------:R-:W-:Y:S01]  /*8090*/  FFMA.FTZ R86, R86, R0, -R81 ;  /* 0x0000000056567223 */ /* 0x000fe20000010851 */
[----:B------:R-:W1:Y:S01]  /*80a0*/  MUFU.EX2 R26, R26 ;  /* 0x0000001a001a7308 */ /* 0x000e620000000800 */
[C---:B--2---:R-:W-:Y:S01]  /*80b0*/  FADD.FTZ R46, R14.reuse, R5 ;  /* 0x000000050e2e7221 */ /* 0x044fe20000010000 */
[----:B------:R-:W-:-:S06]  /*80c0*/  F2FP.F16.F32.PACK_AB R181, R14, R181 ;  /* 0x000000b50eb5723e */ /* 0x000fcc00000000ff */
[----:B------:R-:W-:Y:S01]  /*80d0*/  MUFU.EX2 R176, R176 ;  /* 0x000000b000b07308 */ /* 0x000fe20000000800 */
[----:B---3--:R-:W-:-:S07]  /*80e0*/  FADD.FTZ R5, R183, R46 ;  /* 0x0000002eb7057221 */ /* 0x008fce0000010000 */
[----:B------:R-:W2:Y:S01]  /*80f0*/  MUFU.EX2 R177, R177 ;  /* 0x000000b100b17308 */ /* 0x000ea20000000800 */
[C---:B-1----:R-:W-:Y:S01]  /*8100*/  FADD.FTZ R46, R26.reuse, R5 ;  /* 0x000000051a2e7221 */ /* 0x042fe20000010000 */
[----:B------:R-:W-:-:S06]  /*8110*/  F2FP.F16.F32.PACK_AB R183, R26, R183 ;  /* 0x000000b71ab7723e */ /* 0x000fcc00000000ff */
[----:B------:R-:W-:Y:S08]  /*8120*/  MUFU.EX2 R25, R25 ;  /* 0x0000001900197308 */ /* 0x000ff00000000800 */
[----:B------:R-:W1:Y:S01]  /*8130*/  MUFU.EX2 R30, R30 ;  /* 0x0000001e001e7308 */ /* 0x000e620000000800 */
[----:B--2---:R-:W-:-:S07]  /*8140*/  FADD.FTZ R5, R177, R46 ;  /* 0x0000002eb1057221 */ /* 0x004fce0000010000 */
[----:B------:R-:W-:Y:S08]  /*8150*/  MUFU.EX2 R178, R178 ;  /* 0x000000b200b27308 */ /* 0x000ff00000000800 */
[----:B------:R-:W2:Y:S01]  /*8160*/  MUFU.EX2 R179, R179 ;  /* 0x000000b300b37308 */ /* 0x000ea20000000800 */
[C---:B-1----:R-:W-:Y:S01]  /*8170*/  FADD.FTZ R46, R30.reuse, R5 ;  /* 0x000000051e2e7221 */ /* 0x042fe20000010000 */
[----:B------:R-:W-:-:S06]  /*8180*/  F2FP.F16.F32.PACK_AB R177, R30, R177 ;  /* 0x000000b11eb1723e */ /* 0x000fcc00000000ff */
[----:B------:R-:W-:Y:S01]  /*8190*/  MUFU.EX2 R29, R29 ;  /* 0x0000001d001d7308 */ /* 0x000fe20000000800 */
[----:B------:R-:W-:Y:S02]  /*81a0*/  WARPGROUP.DEPBAR.LE gsb0, 0x0 ;  /* 0x00008000000079c5 */ /* 0x000fe40000010000 */
[----:B------:R-:W-:Y:S01]  /*81b0*/  WARPGROUP.ARRIVE ;  /* 0x00000000000079c5 */ /* 0x000fe20000000000 */
[----:B------:R-:W-:-:S04]  /*81c0*/  FFMA.FTZ R164, R56, R0, -R169 ;  /* 0x0000000038a47223 */ /* 0x000fc800000108a9 */
[----:B------:R-:W1:Y:S01]  /*81d0*/  MUFU.EX2 R34, R34 ;  /* 0x0000002200227308 */ /* 0x000e620000000800 */
[-C--:B------:R-:W-:Y:S01]  /*81e0*/  FFMA.FTZ R166, R60, R0.reuse, -R169 ;  /* 0x000000003ca67223 */ /* 0x080fe200000108a9 */
[----:B--2---:R-:W-:Y:S01]  /*81f0*/  FADD.FTZ R5, R179, R46 ;  /* 0x0000002eb3057221 */ /* 0x004fe20000010000 */
[-CC-:B------:R-:W-:Y:S01]  /*8200*/  FFMA.FTZ R165, R58, R0.reuse, -R81.reuse ;  /* 0x000000003aa57223 */ /* 0x180fe20000010851 */
[----:B------:R-:W-:Y:S01]  /*8210*/  HGMMA.64x128x16.F32 R88, R160, gdesc[UR8].tnspB, R88, gsb0 ;  /* 0x41e00008a0587df0 */ /* 0x000fe20008000858 */
[----:B------:R-:W-:Y:S01]  /*8220*/  UIADD3 UR10, UR4, 0x300, URZ ;  /* 0x00000300040a7890 */ /* 0x000fe2000fffe03f */
[----:B------:R-:W-:Y:S01]  /*8230*/  FFMA.FTZ R167, R62, R0, -R81 ;  /* 0x000000003ea77223 */ /* 0x000fe20000010851 */
[----:B------:R-:W-:Y:S01]  /*8240*/  UMOV UR11, 0x40000040 ;  /* 0x40000040000b7882 */ /* 0x000fe20000000000 */
[----:B------:R-:W-:Y:S01]  /*8250*/  UIADD3 UR4, UR4, 0x380, URZ ;  /* 0x0000038004047890 */ /* 0x000fe2000fffe03f */
[----:B------:R-:W-:Y:S08]  /*8260*/  MUFU.EX2 R172, R172 ;  /* 0x000000ac00ac7308 */ /* 0x000ff00000000800 */
        /* <DEDUP_REMOVED lines=14> */
[----:B------:R-:W-:Y:S01]  /*8350*/  MUFU.EX2 R41, R41 ;  /* 0x0000002900297308 */ /* 0x000fe20000000800 */
[C---:B-1----:R-:W-:Y:S01]  /*8360*/  FADD.FTZ R46, R38.reuse, R5 ;  /* 0x00000005262e7221 */ /* 0x042fe20000010000 */
[----:B------:R-:W-:-:S06]  /*8370*/  F2FP.F16.F32.PACK_AB R175, R38, R175 ;  /* 0x000000af26af723e */ /* 0x000fcc00000000ff */
        /* <DEDUP_REMOVED lines=12> */
[----:B------:R-:W-:Y:S02]  /*8440*/  FFMA.FTZ R169, R50, R0, -R81 ;  /* 0x0000000032a97223 */ /* 0x000fe40000010851 */
[----:B------:R-:W-:Y:S01]  /*8450*/  MUFU.EX2 R44, R44 ;  /* 0x0000002c002c7308 */ /* 0x000fe20000000800 */
[----:B------:R-:W-:Y:S01]  /*8460*/  HGMMA.64x128x16.F32 R88, R156, gdesc[UR8].tnspB, R88, gsb0 ;  /* 0x41e000089c587df0 */ /* 0x000fe20008000858 */
[----:B------:R-:W-:Y:S01]  /*8470*/  UMOV UR10, UR4 ;  /* 0x00000004000a7c82 */ /* 0x000fe20008000000 */
[----:B------:R-:W-:Y:S01]  /*8480*/  UMOV UR11, 0x40000040 ;  /* 0x40000040000b7882 */ /* 0x000fe20000000000 */
[----:B------:R-:W-:-:S04]  /*8490*/  UIADD3 UR4, UR6, -0x1, URZ ;  /* 0xffffffff06047890 */ /* 0x000fc8000fffe03f */
[----:B------:R-:W1:Y:S03]  /*84a0*/  MUFU.EX2 R169, R169 ;  /* 0x000000a900a97308 */ /* 0x000e660000000800 */
[----:B------:R-:W-:Y:S01]  /*84b0*/  UMOV UR6, UR4 ;  /* 0x0000000400067c82 */ /* 0x000fe20008000000 */
[----:B------:R-:W-:-:S04]  /*84c0*/  UMOV UR4, UR36 ;  /* 0x0000002400047c82 */ /* 0x000fc80008000000 */
[----:B------:R-:W-:Y:S08]  /*84d0*/  MUFU.EX2 R166, R166 ;  /* 0x000000a600a67308 */ /* 0x000ff00000000800 */
[----:B------:R-:W2:Y:S01]  /*84e0*/  MUFU.EX2 R167, R167 ;  /* 0x000000a700a77308 */ /* 0x000ea20000000800 */
[----:B-1----:R-:W-:Y:S01]  /*84f0*/  FADD.FTZ R5, R169, R46 ;  /* 0x0000002ea9057221 */ /* 0x002fe20000010000 */
[----:B------:R-:W-:-:S03]  /*8500*/  F2FP.F16.F32.PACK_AB R169, R40, R169 ;  /* 0x000000a928a9723e */ /* 0x000fc600000000ff */
[----:B------:R-:W-:-:S03]  /*8510*/  FADD.FTZ R14, R40, R5 ;  /* 0x00000005280e7221 */ /* 0x000fc60000010000 */
[----:B------:R-:W-:Y:S01]  /*8520*/  MUFU.EX2 R53, R53 ;  /* 0x0000003500357308 */ /* 0x000fe20000000800 */
[----:B------:R-:W-:Y:S01]  /*8530*/  FADD.FTZ R5, R171, R14 ;  /* 0x0000000eab057221 */ /* 0x000fe20000010000 */
[----:B------:R-:W-:-:S03]  /*8540*/  F2FP.F16.F32.PACK_AB R171, R42, R171 ;  /* 0x000000ab2aab723e */ /* 0x000fc600000000ff */
[----:B------:R-:W-:-:S03]  /*8550*/  FADD.FTZ R14, R42, R5 ;  /* 0x000000052a0e7221 */ /* 0x000fc60000010000 */
[----:B------:R-:W-:Y:S01]  /*8560*/  MUFU.EX2 R160, R160 ;  /* 0x000000a000a07308 */ /* 0x000fe20000000800 */
[----:B------:R-:W-:Y:S01]  /*8570*/  FADD.FTZ R5, R165, R14 ;  /* 0x0000000ea5057221 */ /* 0x000fe20000010000 */
[----:B------:R-:W-:-:S03]  /*8580*/  F2FP.F16.F32.PACK_AB R165, R44, R165 ;  /* 0x000000a52ca5723e */ /* 0x000fc600000000ff */
[----:B------:R-:W-:-:S03]  /*8590*/  FADD.FTZ R14, R44, R5 ;  /* 0x000000052c0e7221 */ /* 0x000fc60000010000 */
[----:B------:R-:W-:Y:S01]  /*85a0*/  MUFU.EX2 R66, R66 ;  /* 0x0000004200427308 */ /* 0x000fe20000000800 */
[----:B--2---:R-:W-:-:S07]  /*85b0*/  FADD.FTZ R5, R167, R14 ;  /* 0x0000000ea7057221 */ /* 0x004fce0000010000 */
[----:B------:R-:W-:Y:S08]  /*85c0*/  MUFU.EX2 R57, R57 ;  /* 0x0000003900397308 */ /* 0x000ff00000000800 */
[----:B------:R-:W1:Y:S08]  /*85d0*/  MUFU.EX2 R67, R67 ;  /* 0x0000004300437308 */ /* 0x000e700000000800 */
[----:B------:R-:W-:Y:S08]  /*85e0*/  MUFU.EX2 R162, R162 ;  /* 0x000000a200a27308 */ /* 0x000ff00000000800 */
[----:B------:R-:W-:Y:S01]  /*85f0*/  MUFU.EX2 R70, R70 ;  /* 0x0000004600467308 */ /* 0x000fe20000000800 */
[----:B-1----:R-:W-:-:S07]  /*8600*/  F2FP.F16.F32.PACK_AB R161, R67, R66 ;  /* 0x0000004243a1723e */ /* 0x002fce00000000ff */
[----:B------:R-:W-:Y:S08]  /*8610*/  MUFU.EX2 R61, R61 ;  /* 0x0000003d003d7308 */ /* 0x000ff00000000800 */
[----:B------:R-:W1:Y:S08]  /*8620*/  MUFU.EX2 R71, R71 ;  /* 0x0000004700477308 */ /* 0x000e700000000800 */
[----:B------:R-:W-:Y:S08]  /*8630*/  MUFU.EX2 R20, R20 ;  /* 0x0000001400147308 */ /* 0x000ff00000000800 */
[----:B------:R-:W-:Y:S01]  /*8640*/  MUFU.EX2 R74, R74 ;  /* 0x0000004a004a7308 */ /* 0x000fe20000000800 */
[----:B-1----:R-:W-:-:S07]  /*8650*/  F2FP.F16.F32.PACK_AB R163, R71, R70 ;  /* 0x0000004647a3723e */ /* 0x002fce00000000ff */
[----:B------:R-:W1:Y:S08]  /*8660*/  MUFU.EX2 R65, R65 ;  /* 0x0000004100417308 */ /* 0x000e700000000800 */
[----:B------:R-:W2:Y:S08]  /*8670*/  MUFU.EX2 R75, R75 ;  /* 0x0000004b004b7308 */ /* 0x000eb00000000800 */
[----:B------:R-:W-:Y:S01]  /*8680*/  MUFU.EX2 R24, R24 ;  /* 0x0000001800187308 */ /* 0x000fe20000000800 */
[----:B------:R-:W-:-:S02]  /*8690*/  WARPGROUP.DEPBAR.LE gsb0, 0x0 ;  /* 0x00008000000079c5 */ /* 0x000fc40000010000 */
[----:B------:R-:W-:-:S05]  /*86a0*/  WARPGROUP.ARRIVE ;  /* 0x00000000000079c5 */ /* 0x000fca0000000000 */
[----:B------:R-:W-:Y:S01]  /*86b0*/  MUFU.EX2 R78, R78 ;  /* 0x0000004e004e7308 */ /* 0x000fe20000000800 */
[----:B-1----:R-:W-:Y:S02]  /*86c0*/  F2FP.F16.F32.PACK_AB R156, R65, R20 ;  /* 0x00000014419c723e */ /* 0x002fe400000000ff */
[----:B--2---:R-:W-:Y:S01]  /*86d0*/  F2FP.F16.F32.PACK_AB R157, R75, R74 ;  /* 0x0000004a4b9d723e */ /* 0x004fe200000000ff */
[----:B------:R-:W-:Y:S04]  /*86e0*/  HGMMA.64x128x16.F32 R88, R152, gdesc[UR8].tnspB, R88, gsb0 ;  /* 0x41e0000898587df0 */ /* 0x000fe80008000858 */
[----:B------:R-:W1:Y:S08]  /*86f0*/  MUFU.EX2 R69, R69 ;  /* 0x0000004500457308 */ /* 0x000e700000000800 */
[----:B------:R-:W2:Y:S08]  /*8700*/  MUFU.EX2 R79, R79 ;  /* 0x0000004f004f7308 */ /* 0x000eb00000000800 */
[----:B------:R-:W-:Y:S01]  /*8710*/  MUFU.EX2 R28, R28 ;  /* 0x0000001c001c7308 */ /* 0x000fe20000000800 */
[----:B-1----:R-:W-:-:S07]  /*8720*/  F2FP.F16.F32.PACK_AB R158, R69, R24 ;  /* 0x00000018459e723e */ /* 0x002fce00000000ff */
[----:B------:R-:W-:Y:S01]  /*8730*/  MUFU.EX2 R82, R82 ;  /* 0x0000005200527308 */ /* 0x000fe20000000800 */
[----:B--2---:R-:W-:-:S07]  /*8740*/  F2FP.F16.F32.PACK_AB R159, R79, R78 ;  /* 0x0000004e4f9f723e */ /* 0x004fce00000000ff */
[----:B------:R-:W1:Y:S08]  /*8750*/  MUFU.EX2 R73, R73 ;  /* 0x0000004900497308 */ /* 0x000e700000000800 */
[----:B------:R-:W2:Y:S08]  /*8760*/  MUFU.EX2 R83, R83 ;  /* 0x0000005300537308 */ /* 0x000eb00000000800 */
[----:B------:R-:W-:Y:S08]  /*8770*/  MUFU.EX2 R32, R32 ;  /* 0x0000002000207308 */ /* 0x000ff00000000800 */
[----:B------:R-:W-:Y:S08]  /*8780*/  MUFU.EX2 R86, R86 ;  /* 0x0000005600567308 */ /* 0x000ff00000000800 */
[----:B------:R-:W3:Y:S01]  /*8790*/  MUFU.EX2 R77, R77 ;  /* 0x0000004d004d7308 */ /* 0x000ee20000000800 */
[----:B------:R-:W-:-:S02]  /*87a0*/  WARPGROUP.DEPBAR.LE gsb0, 0x0 ;  /* 0x00008000000079c5 */ /* 0x000fc40000010000 */
[----:B------:R4:W-:Y:S01]  /*87b0*/  @!P1 SYNCS.ARRIVE.TRANS64.RED.A1T0 RZ, [R27+URZ], RZ ;  /* 0x000000ff1bff99a7 */ /* 0x0009e2000810043f */
[----:B-1----:R-:W-:Y:S02]  /*87c0*/  F2FP.F16.F32.PACK_AB R152, R73, R28 ;  /* 0x0000001c4998723e */ /* 0x002fe400000000ff */
[----:B--2---:R-:W-:Y:S02]  /*87d0*/  F2FP.F16.F32.PACK_AB R153, R83, R82 ;  /* 0x000000525399723e */ /* 0x004fe400000000ff */
[----:B---3--:R-:W-:Y:S01]  /*87e0*/  F2FP.F16.F32.PACK_AB R154, R77, R32 ;  /* 0x000000204d9a723e */ /* 0x008fe200000000ff */
[----:B----4-:R-:W-:-:S05]  /*87f0*/  @!P1 VIADD R27, R31, 0x34860 ;  /* 0x000348601f1b9836 */ /* 0x010fca0000000000 */
[----:B------:R-:W-:Y:S01]  /*8800*/  @!P1 PRMT R31, RZ, 0x654, R27 ;  /* 0x00000654ff1f9816 */ /* 0x000fe2000000001b */
[----:B------:R-:W-:Y:S01]  /*8810*/  FADD.FTZ R27, R15, R6 ;  /* 0x000000060f1b7221 */ /* 0x000fe20000010000 */
[-CC-:B------:R-:W-:Y:S01]  /*8820*/  FFMA.FTZ R6, R63, R0.reuse, -R81.reuse ;  /* 0x000000003f067223 */ /* 0x180fe20000010851 */
[----:B------:R-:W-:Y:S01]  /*8830*/  FFMA.FTZ R81, R87, R0, -R81 ;  /* 0x0000000057517223 */ /* 0x000fe20000010851 */
[----:B------:R1:W-:Y:S01]  /*8840*/  @!P1 SYNCS.ARRIVE.TRANS64.RED.A1T0 RZ, [R31+URZ], RZ ;  /* 0x000000ff1fff99a7 */ /* 0x0003e2000810043f */
[----:B------:R-:W-:Y:S01]  /*8850*/  FADD.FTZ R48, R182, R27 ;  /* 0x0000001bb6307221 */ /* 0x000fe20000010000 */
[C---:B------:R-:W-:Y:S02]  /*8860*/  F2FP.F16.F32.PACK_AB R182, R21.reuse, R182 ;  /* 0x000000b615b6723e */ /* 0x040fe400000000ff */
[----:B------:R-:W2:Y:S01]  /*8870*/  MUFU.EX2 R6, R6 ;  /* 0x0000000600067308 */ /* 0x000ea20000000800 */
[----:B------:R-:W-:-:S04]  /*8880*/  FADD.FTZ R27, R21, R48 ;  /* 0x00000030151b7221 */ /* 0x000fc80000010000 */
[----:B------:R-:W-:Y:S01]  /*8890*/  FADD.FTZ R48, R176, R27 ;  /* 0x0000001bb0307221 */ /* 0x000fe20000010000 */
[C---:B------:R-:W-:Y:S02]  /*88a0*/  F2FP.F16.F32.PACK_AB R176, R25.reuse, R176 ;  /* 0x000000b019b0723e */ /* 0x040fe400000000ff */
[----:B------:R-:W3:Y:S01]  /*88b0*/  MUFU.EX2 R81, R81 ;  /* 0x0000005100517308 */ /* 0x000ee20000000800 */
[----:B------:R-:W-:-:S04]  /*88c0*/  FADD.FTZ R27, R25, R48 ;  /* 0x00000030191b7221 */ /* 0x000fc80000010000 */
[----:B------:R-:W-:Y:S01]  /*88d0*/  FADD.FTZ R48, R178, R27 ;  /* 0x0000001bb2307221 */ /* 0x000fe20000010000 */
[----:B------:R-:W-:-:S03]  /*88e0*/  F2FP.F16.F32.PACK_AB R178, R29, R178 ;  /* 0x000000b21db2723e */ /* 0x000fc600000000ff */
[----:B------:R-:W-:Y:S01]  /*88f0*/  FADD.FTZ R27, R29, R48 ;  /* 0x000000301d1b7221 */ /* 0x000fe20000010000 */
[C---:B--2---:R-:W-:Y:S01]  /*8900*/  FADD.FTZ R5, R6.reuse, R5 ;  /* 0x0000000506057221 */ /* 0x044fe20000010000 */
[----:B------:R-:W-:Y:S02]  /*8910*/  F2FP.F16.F32.PACK_AB R167, R6, R167 ;  /* 0x000000a706a7723e */ /* 0x000fe400000000ff */
[----:B------:R-:W-:Y:S01]  /*8920*/  FADD.FTZ R48, R172, R27 ;  /* 0x0000001bac307221 */ /* 0x000fe20000010000 */
[----:B------:R-:W-:Y:S01]  /*8930*/  FADD.FTZ R5, R66, R5 ;  /* 0x0000000542057221 */ /* 0x000fe20000010000 */
[C---:B------:R-:W-:Y:S02]  /*8940*/  F2FP.F16.F32.PACK_AB R172, R33.reuse, R172 ;  /* 0x000000ac21ac723e */ /* 0x040fe400000000ff */
[----:B------:R-:W-:Y:S01]  /*8950*/  FADD.FTZ R27, R33, R48 ;  /* 0x00000030211b7221 */ /* 0x000fe20000010000 */
[----:B------:R-:W-:Y:S01]  /*8960*/  FADD.FTZ R5, R67, R5 ;  /* 0x0000000543057221 */ /* 0x000fe20000010000 */
[----:B---3--:R-:W-:-:S02]  /*8970*/  F2FP.F16.F32.PACK_AB R155, R81, R86 ;  /* 0x00000056519b723e */ /* 0x008fc400000000ff */
[----:B------:R-:W-:Y:S01]  /*8980*/  FADD.FTZ R48, R174, R27 ;  /* 0x0000001bae307221 */ /* 0x000fe20000010000 */
[----:B------:R-:W-:Y:S01]  /*8990*/  FADD.FTZ R5, R70, R5 ;  /* 0x0000000546057221 */ /* 0x000fe20000010000 */
[C---:B------:R-:W-:Y:S02]  /*89a0*/  F2FP.F16.F32.PACK_AB R174, R37.reuse, R174 ;  /* 0x000000ae25ae723e */ /* 0x040fe400000000ff */
[----:B------:R-:W-:Y:S01]  /*89b0*/  FADD.FTZ R15, R37, R48 ;  /* 0x00000030250f7221 */ /* 0x000fe20000010000 */
[----:B------:R-:W-:-:S03]  /*89c0*/  FADD.FTZ R5, R71, R5 ;  /* 0x0000000547057221 */ /* 0x000fc60000010000 */
        /* <DEDUP_REMOVED lines=21> */
[----:B------:R-:W-:-:S03]  /*8b20*/  F2FP.F16.F32.PACK_AB R160, R57, R160 ;  /* 0x000000a039a0723e */ /* 0x000fc600000000ff */
[----:B------:R-:W-:-:S04]  /*8b30*/  FADD.FTZ R15, R57, R14 ;  /* 0x0000000e390f7221 */ /* 0x000fc80000010000 */
[----:B------:R-:W-:Y:S01]  /*8b40*/  FADD.FTZ R14, R162, R15 ;  /* 0x0000000fa20e7221 */ /* 0x000fe20000010000 */
[----:B------:R-:W-:-:S03]  /*8b50*/  F2FP.F16.F32.PACK_AB R162, R61, R162 ;  /* 0x000000a23da2723e */ /* 0x000fc600000000ff */
[----:B------:R-:W-:Y:S01]  /*8b60*/  FADD.FTZ R15, R61, R14 ;  /* 0x0000000e3d0f7221 */ /* 0x000fe20000010000 */
[----:B------:R-:W-:-:S03]  /*8b70*/  IMAD.MOV.U32 R14, RZ, RZ, R7 ;  /* 0x000000ffff0e7224 */ /* 0x000fc600078e0007 */
[----:B------:R-:W-:-:S04]  /*8b80*/  FADD.FTZ R6, R20, R15 ;  /* 0x0000000f14067221 */ /* 0x000fc80000010000 */
[----:B------:R-:W-:-:S04]  /*8b90*/  FADD.FTZ R15, R65, R6 ;  /* 0x00000006410f7221 */ /* 0x000fc80000010000 */
[----:B------:R-:W-:-:S04]  /*8ba0*/  FADD.FTZ R6, R24, R15 ;  /* 0x0000000f18067221 */ /* 0x000fc80000010000 */
[----:B------:R-:W-:-:S04]  /*8bb0*/  FADD.FTZ R15, R69, R6 ;  /* 0x00000006450f7221 */ /* 0x000fc80000010000 */
[----:B------:R-:W-:-:S04]  /*8bc0*/  FADD.FTZ R6, R28, R15 ;  /* 0x0000000f1c067221 */ /* 0x000fc80000010000 */
[----:B------:R-:W-:-:S04]  /*8bd0*/  FADD.FTZ R15, R73, R6 ;  /* 0x00000006490f7221 */ /* 0x000fc80000010000 */
[----:B------:R-:W-:Y:S01]  /*8be0*/  FADD.FTZ R6, R32, R15 ;  /* 0x0000000f20067221 */ /* 0x000fe20000010000 */
[----:B------:R-:W-:-:S03]  /*8bf0*/  IMAD.MOV.U32 R15, RZ, RZ, R4 ;  /* 0x000000ffff0f7224 */ /* 0x000fc600078e0004 */
[----:B------:R-:W-:Y:S01]  /*8c00*/  FADD.FTZ R6, R77, R6 ;  /* 0x000000064d067221 */ /* 0x000fe20000010000 */
[----:B-1----:R-:W-:Y:S06]  /*8c10*/  @P2 BRA `(.L_x_1884) ;  /* 0xffffffdc00c82947 */ /* 0x002fec000383ffff */
.L_x_1875:
        /* <DEDUP_REMOVED lines=67> */
.L_x_1885:
[----:B------:R-:W-:Y:S01]  /*9050*/  ULEA UR5, UR36, UR37, 0x3 ;  /* 0x0000002524057291 */ /* 0x000fe2000f8e183f */
[----:B------:R-:W-:-:S05]  /*9060*/  IMAD.U32 R2, RZ, RZ, UR46 ;  /* 0x0000002eff027e24 */ /* 0x000fca000f8e00ff */
[----:B------:R-:W-:-:S04]  /*9070*/  SHF.L.U32 R2, R2, 0x1f, RZ ;  /* 0x0000001f02027819 */ /* 0x000fc800000006ff */
[----:B------:R1:W2:Y:S01]  /*9080*/  SYNCS.PHASECHK.TRANS64.TRYWAIT P2, [UR5+0x34850], R2 ;  /* 0x03485002ff0075a7 */ /* 0x0002a20008040145 */
[----:B------:R-:W-:Y:S05]  /*9090*/  @!P0 BRA `(.L_x_1886) ;  /* 0x0000000000048947 */ /* 0x000fea0003800000 */
[----:B------:R-:W-:Y:S01]  /*90a0*/  BPT.TRAP 0x1 ;  /* 0x000000040000795c */ /* 0x000fe20000300000 */
.L_x_1886:
[----:B--2---:R-:W-:Y:S05]  /*90b0*/  @P2 BRA `(.L_x_1887) ;  /* 0x0000000000082947 */ /* 0x004fea0003800000 */
[----:B------:R-:W2:Y:S02]  /*90c0*/  SYNCS.PHASECHK.TRANS64.TRYWAIT P0, [UR5+0x34850], R2 ;  /* 0x03485002ff0075a7 */ /* 0x000ea40008000145 */
[----:B--2---:R-:W-:Y:S05]  /*90d0*/  @!P0 BRA `(.L_x_1888) ;  /* 0x0000004c00548947 */ /* 0x004fea0003800000 */
.L_x_1887:
[----:B------:R-:W-:Y:S01]  /*90e0*/  UIADD3 UR37, UR37, 0x400, URZ ;  /* 0x0000040025257890 */ /* 0x000fe2000fffe03f */
[----:B------:R-:W-:Y:S01]  /*90f0*/  WARPGROUP.ARRIVE ;  /* 0x00000000000079c5 */ /* 0x000fe20000000000 */
[----:B------:R-:W-:Y:S01]  /*9100*/  UMOV UR7, 0x40000040 ;  /* 0x4000004000077882 */ /* 0x000fe20000000000 */
[----:B--2---:R-:W2:Y:S01]  /*9110*/  SHFL.BFLY PT, R3, R6, 0x2, 0x1f ;  /* 0x0c401f0006037f89 */ /* 0x004ea200000e0000 */
[----:B------:R-:W-:Y:S01]  /*9120*/  USHF.R.U32.HI UR37, URZ, 0x4, UR37 ;  /* 0x000000043f257899 */ /* 0x000fe20008011625 */
[----:B------:R-:W-:Y:S01]  /*9130*/  IMAD.MOV.U32 R12, RZ, RZ, RZ ;  /* 0x000000ffff0c7224 */ /* 0x000fe200078e00ff */
[----:B------:R-:W-:Y:S01]  /*9140*/  R2UR UR8, R186 ;  /* 0x00000000ba0872ca */ /* 0x000fe200000e0000 */
[----:B-1----:R-:W1:Y:S01]  /*9150*/  SHFL.BFLY PT, R2, R5, 0x2, 0x1f ;  /* 0x0c401f0005027f89 */ /* 0x002e6200000e0000 */
[----:B------:R-:W-:-:S04]  /*9160*/  ULOP3.LUT UR37, UR37, 0x3fff, URZ, 0xc0, !UPT ;  /* 0x00003fff25257892 */ /* 0x000fc8000f8ec03f */
[----:B------:R-:W-:-:S04]  /*9170*/  ULOP3.LUT UR4, UR37, 0x4000000, URZ, 0xfc, !UPT ;  /* 0x0400000025047892 */ /* 0x000fc8000f8efc3f */
[----:B------:R-:W-:Y:S02]  /*9180*/  ULEA UR4, UR36, UR4, 0xb ;  /* 0x0000000424047291 */ /* 0x000fe4000f8e583f */
[----:B------:R-:W-:Y:S02]  /*9190*/  UIADD3 UR36, UR36, 0x1, URZ ;  /* 0x0000000124247890 */ /* 0x000fe4000fffe03f */
[----:B------:R-:W-:Y:S02]  /*91a0*/  UIADD3 UR8, UR8, 0x1, URZ ;  /* 0x0000000108087890 */ /* 0x000fe4000fffe03f */
[----:B------:R-:W-:Y:S01]  /*91b0*/  UISETP.NE.AND UP0, UPT, UR36, 0x2, UPT ;  /* 0x000000022400788c */ /* 0x000fe2000bf05270 */
[----:B------:R-:W-:Y:S02]  /*91c0*/  UMOV UR6, UR4 ;  /* 0x0000000400067c82 */ /* 0x000fe40008000000 */
[----:B------:R-:W-:Y:S01]  /*91d0*/  HGMMA.64x128x16.F32 R24, R180, gdesc[UR4].tnspB, R24, gsb0 ;  /* 0x41e00004b4187df0 */ /* 0x000fe20008000818 */
[----:B------:R-:W-:Y:S01]  /*91e0*/  UIADD3 UR6, UR4, 0x80, URZ ;  /* 0x0000008004067890 */ /* 0x000fe2000fffe03f */
[----:B--2---:R-:W-:Y:S01]  /*91f0*/  FADD.FTZ R3, R3, R6 ;  /* 0x0000000603037221 */ /* 0x004fe20000010000 */
[----:B------:R-:W-:Y:S01]  /*9200*/  UMOV UR7, 0x40000040 ;  /* 0x4000004000077882 */ /* 0x000fe20000000000 */
[----:B------:R-:W-:-:S02]  /*9210*/  IMAD.U32 R186, RZ, RZ, UR8 ;  /* 0x00000008ffba7e24 */ /* 0x000fc4000f8e00ff */
[----:B-1----:R-:W-:Y:S01]  /*9220*/  FADD.FTZ R8, R2, R5 ;  /* 0x0000000502087221 */ /* 0x002fe20000010000 */
[----:B------:R-:W-:Y:S01]  /*9230*/  IMAD.MOV.U32 R5, RZ, RZ, RZ ;  /* 0x000000ffff057224 */ /* 0x000fe200078e00ff */
[----:B------:R-:W1:Y:S01]  /*9240*/  SHFL.BFLY PT, R2, R3, 0x1, 0x1f ;  /* 0x0c201f0003027f89 */ /* 0x000e6200000e0000 */
[----:B------:R-:W-:-:S03]  /*9250*/  USEL UR36, UR36, URZ, UP0 ;  /* 0x0000003f24247287 */ /* 0x000fc60008000000 */
[----:B------:R-:W2:Y:S01]  /*9260*/  SHFL.BFLY PT, R9, R8, 0x1, 0x1f ;  /* 0x0c201f0008097f89 */ /* 0x000ea200000e0000 */
[----:B-1----:R-:W-:Y:S01]  /*9270*/  FADD.FTZ R11, R3, R2 ;  /* 0x00000002030b7221 */ /* 0x002fe20000010000 */
[----:B------:R-:W-:Y:S02]  /*9280*/  IMAD.MOV.U32 R3, RZ, RZ, -0x800000 ;  /* 0xff800000ff037424 */ /* 0x000fe400078e00ff */
[----:B------:R-:W-:Y:S02]  /*9290*/  IMAD.MOV.U32 R2, RZ, RZ, -0x800000 ;  /* 0xff800000ff027424 */ /* 0x000fe400078e00ff */
[----:B--2---:R-:W-:Y:S01]  /*92a0*/  FADD.FTZ R13, R8, R9 ;  /* 0x00000009080d7221 */ /* 0x004fe20000010000 */
[----:B------:R-:W-:Y:S01]  /*92b0*/  FSETP.NE.FTZ.AND P0, PT, R11, RZ, PT ;  /* 0x000000ff0b00720b */ /* 0x000fe20003f15000 */
[----:B------:R-:W-:-:S03]  /*92c0*/  IMAD.U32 R8, RZ, RZ, UR5 ;  /* 0x00000005ff087e24 */ /* 0x000fc6000f8e00ff */
[----:B------:R-:W-:-:S09]  /*92d0*/  FSETP.NE.FTZ.AND P2, PT, R13, RZ, PT ;  /* 0x000000ff0d00720b */ /* 0x000fd20003f55000 */
[----:B------:R-:W1:Y:S01]  /*92e0*/  @P0 MUFU.LG2 R10, R11 ;  /* 0x0000000b000a0308 */ /* 0x000e620000000c00 */
[----:B------:R-:W-:-:S03]  /*92f0*/  @P0 FMUL.FTZ R9, R0, 0.69314718246459960938 ;  /* 0x3f31721800090820 */ /* 0x000fc60000410000 */
[----:B------:R-:W-:Y:S01]  /*9300*/  @P2 FMUL.FTZ R15, R0, 0.69314718246459960938 ;  /* 0x3f317218000f2820 */ /* 0x000fe20000410000 */
[----:B------:R-:W-:-:S03]  /*9310*/  @!P1 VIADD R0, R8, 0x34860 ;  /* 0x0003486008009836 */ /* 0x000fc60000000000 */
[----:B------:R-:W2:Y:S02]  /*9320*/  @P2 MUFU.LG2 R6, R13 ;  /* 0x0000000d00062308 */ /* 0x000ea40000000c00 */
[----:B------:R-:W-:-:S06]  /*9330*/  @!P1 PRMT R0, RZ, 0x654, R0 ;  /* 0x00000654ff009816 */ /* 0x000fcc0000000000 */
[----:B------:R-:W3:Y:S01]  /*9340*/  @P0 MUFU.RCP R5, R11 ;  /* 0x0000000b00050308 */ /* 0x000ee20000001000 */
[----:B-1----:R-:W-:-:S04]  /*9350*/  @P0 FMUL.FTZ R10, R10, 0.69314718246459960938 ;  /* 0x3f3172180a0a0820 */ /* 0x002fc80000410000 */
[----:B------:R-:W-:Y:S01]  /*9360*/  @P0 FFMA.FTZ R3, R9, R4, R10 ;  /* 0x0000000409030223 */ /* 0x000fe2000001000a */
[----:B------:R-:W-:Y:S02]  /*9370*/  PLOP3.LUT P0, PT, PT, PT, PT, 0x8, 0x0 ;  /* 0x000000000000781c */ /* 0x000fe40003f0e170 */
[----:B------:R-:W1:Y:S01]  /*9380*/  @P2 MUFU.RCP R12, R13 ;  /* 0x0000000d000c2308 */ /* 0x000e620000001000 */
        /* <DEDUP_REMOVED lines=39> */
[----:B------:R2:W-:Y:S01]  /*9600*/  @!P1 SYNCS.ARRIVE.TRANS64.RED.A1T0 RZ, [R0+URZ], RZ ;  /* 0x000000ff00ff99a7 */ /* 0x0005e2000810043f */
[-C--:B---3--:R-:W-:Y:S01]  /*9610*/  FMUL.FTZ R8, R24, R5.reuse ;  /* 0x0000000518087220 */ /* 0x088fe20000410000 */
        /* <DEDUP_REMOVED lines=63> */
.L_x_1858:
        /* <DEDUP_REMOVED lines=9> */
[C---:B------:R-:W-:Y:S01]  /*9aa0*/  IADD3 R27, P2, R16.reuse, 0x20, RZ ;  /* 0x00000020101b7810 */ /* 0x040fe20007f5e0ff */
[----:B------:R-:W-:Y:S01]  /*9ab0*/  ULDC UR10, c[0x0][0xa88] ;  /* 0x0002a200000a7ab9 */ /* 0x000fe20000000800 */
[C---:B------:R-:W-:Y:S01]  /*9ac0*/  IADD3 R15, P4, R16.reuse, 0x4000, RZ ;  /* 0x00004000100f7810 */ /* 0x040fe20007f9e0ff */
[----:B------:R-:W-:Y:S01]  /*9ad0*/  VIADD R4, R91, 0x8 ;  /* 0x000000085b047836 */ /* 0x000fe20000000000 */
[C---:B------:R-:W-:Y:S01]  /*9ae0*/  LOP3.LUT R5, R16.reuse, 0x380, RZ, 0xc0, !PT ;  /* 0x0000038010057812 */ /* 0x040fe200078ec0ff */
[----:B------:R-:W1:Y:S01]  /*9af0*/  LDC.64 R88, c[0x0][0xb78] ;  /* 0x0002de00ff587b82 */ /* 0x000e620000000a00 */
[----:B------:R-:W-:Y:S01]  /*9b00*/  LOP3.LUT R26, R27, 0x380, RZ, 0xc0, !PT ;  /* 0x000003801b1a7812 */ /* 0x000fe200078ec0ff */
[----:B------:R-:W-:Y:S01]  /*9b10*/  USHF.R.S32.HI UR5, URZ, 0x1f, UR43 ;  /* 0x0000001f3f057899 */ /* 0x000fe2000801142b */
[----:B------:R-:W-:Y:S01]  /*9b20*/  LOP3.LUT P0, RZ, R187, 0x3, RZ, 0xc0, !PT ;  /* 0x00000003bbff7812 */ /* 0x000fe2000780c0ff */
[----:B------:R-:W-:Y:S01]  /*9b30*/  ULDC.64 UR8, c[0x0][0xb70] ;  /* 0x0002dc0000087ab9 */ /* 0x000fe20000000a00 */
[C---:B------:R-:W-:Y:S01]  /*9b40*/  IADD3 R13, P6, R16.reuse, 0x40, RZ ;  /* 0x00000040100d7810 */ /* 0x040fe20007fde0ff */
[----:B------:R-:W-:Y:S01]  /*9b50*/  UIMAD UR5, UR5, UR8, URZ ;  /* 0x00000008050572a4 */ /* 0x000fe2000f8e023f */
[----:B------:R-:W-:Y:S01]  /*9b60*/  LOP3.LUT R14, R15, 0x380, RZ, 0xc0, !PT ;  /* 0x000003800f0e7812 */ /* 0x000fe200078ec0ff */
[----:B------:R-:W-:Y:S01]  /*9b70*/  UIMAD.WIDE.U32 UR6, UR43, UR8, URZ ;  /* 0x000000082b0672a5 */ /* 0x000fe2000f8e003f */
[----:B------:R-:W-:Y:S01]  /*9b80*/  IADD3 R21, P5, R16, 0x60, RZ ;  /* 0x0000006010157810 */ /* 0x000fe20007fbe0ff */
[----:B------:R-:W-:Y:S01]  /*9b90*/  USHF.R.S32.HI UR8, URZ, 0x1f, UR44 ;  /* 0x0000001f3f087899 */ /* 0x000fe2000801142c */
[----:B------:R-:W-:Y:S01]  /*9ba0*/  SHF.R.U64 R5, R5, 0x3, RZ ;  /* 0x0000000305057819 */ /* 0x000fe200000012ff */
[----:B------:R-:W-:Y:S01]  /*9bb0*/  UIMAD UR5, UR43, UR9, UR5 ;  /* 0x000000092b0572a4 */ /* 0x000fe2000f8e0205 */
[----:B------:R-:W-:-:S02]  /*9bc0*/  SHF.R.U64 R26, R26, 0x3, RZ ;  /* 0x000000031a1a7819 */ /* 0x000fc400000012ff */
[----:B------:R-:W-:Y:S01]  /*9bd0*/  ISETP.GE.OR P1, PT, R4, UR10, P0 ;  /* 0x0000000a04007c0c */ /* 0x000fe20008726670 */
[----:B------:R-:W-:Y:S01]  /*9be0*/  UIADD3 UR5, UR7, UR5, URZ ;  /* 0x0000000507057290 */ /* 0x000fe2000fffe03f */
[----:B------:R-:W-:Y:S02]  /*9bf0*/  LOP3.LUT R24, R13, 0x380, RZ, 0xc0, !PT ;  /* 0x000003800d187812 */ /* 0x000fe400078ec0ff */
[----:B------:R-:W-:Y:S02]  /*9c00*/  SHF.R.U64 R14, R14, 0x3, RZ ;  /* 0x000000030e0e7819 */ /* 0x000fe400000012ff */
[----:B------:R-:W-:Y:S02]  /*9c10*/  LOP3.LUT R20, R21, 0x380, RZ, 0xc0, !PT ;  /* 0x0000038015147812 */ /* 0x000fe400078ec0ff */
[----:B------:R-:W-:Y:S01]  /*9c20*/  LOP3.LUT R4, R5, R16, RZ, 0x3c, !PT ;  /* 0x0000001005047212 */ /* 0x000fe200078e3cff */
[--C-:B------:R-:W-:Y:S01]  /*9c30*/  IMAD.MOV.U32 R5, RZ, RZ, R17.reuse ;  /* 0x000000ffff057224 */ /* 0x100fe200078e0011 */
[----:B------:R-:W-:Y:S01]  /*9c40*/  LOP3.LUT R26, R26, R27, RZ, 0x3c, !PT ;  /* 0x0000001b1a1a7212 */ /* 0x000fe200078e3cff */
[----:B------:R-:W-:Y:S01]  /*9c50*/  IMAD.X R27, RZ, RZ, R17, P2 ;  /* 0x000000ffff1b7224 */ /* 0x000fe200010e0611 */
[----:B------:R-:W-:-:S02]  /*9c60*/  SHF.R.U64 R24, R24, 0x3, RZ ;  /* 0x0000000318187819 */ /* 0x000fc400000012ff */
[----:B------:R-:W-:Y:S02]  /*9c70*/  LOP3.LUT R14, R14, R15, RZ, 0x3c, !PT ;  /* 0x0000000f0e0e7212 */ /* 0x000fe400078e3cff */
[----:B------:R-:W-:Y:S02]  /*9c80*/  SHF.R.U64 R20, R20, 0x3, RZ ;  /* 0x0000000314147819 */ /* 0x000fe400000012ff */
[----:B------:R-:W-:Y:S02]  /*9c90*/  IADD3 R15, P2, R16, 0x4040, RZ ;  /* 0x00004040100f7810 */ /* 0x000fe40007f5e0ff */
[----:B------:R-:W-:Y:S02]  /*9ca0*/  MOV R31, R4 ;  /* 0x00000004001f7202 */ /* 0x000fe40000000f00 */
[----:B------:R-:W-:Y:S02]  /*9cb0*/  LOP3.LUT R24, R24, R13, RZ, 0x3c, !PT ;  /* 0x0000000d18187212 */ /* 0x000fe400078e3cff */
[----:B------:R-:W-:Y:S01]  /*9cc0*/  F2FP.F16.F32.PACK_AB R4, R25, R8 ;  /* 0x000000081904723e */ /* 0x000fe200000000ff */
[----:B------:R-:W-:Y:S01]  /*9cd0*/  IMAD.X R25, RZ, RZ, R17, P6 ;  /* 0x000000ffff197224 */ /* 0x000fe200030e0611 */
[----:B------:R-:W-:-:S02]  /*9ce0*/  LOP3.LUT R20, R20, R21, RZ, 0x3c, !PT ;  /* 0x0000001514147212 */ /* 0x000fc400078e3cff */
[C---:B------:R-:W-:Y:S02]  /*9cf0*/  IADD3 R13, P3, R16.reuse, 0x4020, RZ ;  /* 0x00004020100d7810 */ /* 0x040fe40007f7e0ff */
[----:B------:R-:W-:Y:S02]  /*9d00*/  LOP3.LUT R10, R15, 0x380, RZ, 0xc0, !PT ;  /* 0x000003800f0a7812 */ /* 0x000fe400078ec0ff */
[----:B------:R-:W-:Y:S02]  /*9d10*/  IADD3 R21, P6, R16, 0x4060, RZ ;  /* 0x0000406010157810 */ /* 0x000fe40007fde0ff */
[----:B------:R-:W-:Y:S02]  /*9d20*/  LOP3.LUT R12, R13, 0x380, RZ, 0xc0, !PT ;  /* 0x000003800d0c7812 */ /* 0x000fe400078ec0ff */
[----:B------:R-:W-:Y:S02]  /*9d30*/  SHF.R.U64 R10, R10, 0x3, RZ ;  /* 0x000000030a0a7819 */ /* 0x000fe400000012ff */
[----:B------:R-:W-:-:S02]  /*9d40*/  LOP3.LUT R8, R21, 0x380, RZ, 0xc0, !PT ;  /* 0x0000038015087812 */ /* 0x000fc400078ec0ff */
[----:B------:R-:W-:Y:S01]  /*9d50*/  F2FP.F16.F32.PACK_AB R5, R0, R11 ;  /* 0x0000000b0005723e */ /* 0x000fe200000000ff */
[--C-:B------:R-:W-:Y:S01]  /*9d60*/  IMAD.X R11, RZ, RZ, R17.reuse, P2 ;  /* 0x000000ffff0b7224 */ /* 0x100fe200010e0611 */
[----:B------:R-:W-:Y:S01]  /*9d70*/  F2FP.F16.F32.PACK_AB R6, R6, R9 ;  /* 0x000000090606723e */ /* 0x000fe200000000ff */
[--C-:B------:R-:W-:Y:S01]  /*9d80*/  IMAD.X R9, RZ, RZ, R17.reuse, P6 ;  /* 0x000000ffff097224 */ /* 0x100fe200030e0611 */
[----:B------:R-:W-:Y:S02]  /*9d90*/  SHF.R.U64 R12, R12, 0x3, RZ ;  /* 0x000000030c0c7819 */ /* 0x000fe400000012ff */
[----:B------:R-:W-:Y:S01]  /*9da0*/  F2FP.F16.F32.PACK_AB R7, R7, R30 ;  /* 0x0000001e0707723e */ /* 0x000fe200000000ff */
[----:B------:R-:W-:Y:S01]  /*9db0*/  BAR.SYNC.DEFER_BLOCKING 0x1, 0x100 ;  /* 0x0044000000007b1d */ /* 0x000fe20000010000 */
[----:B------:R-:W-:Y:S01]  /*9dc0*/  LOP3.LUT R10, R10, R15, RZ, 0x3c, !PT ;  /* 0x0000000f0a0a7212 */ /* 0x000fe200078e3cff */
[----:B------:R-:W-:Y:S01]  /*9dd0*/  IMAD.X R15, RZ, RZ, R17, P4 ;  /* 0x000000ffff0f7224 */ /* 0x000fe200020e0611 */
[----:B------:R-:W-:-:S02]  /*9de0*/  SHF.R.U64 R8, R8, 0x3, RZ ;  /* 0x0000000308087819 */ /* 0x000fc400000012ff */
[----:B------:R-:W-:Y:S02]  /*9df0*/  MOV R28, R24 ;  /* 0x00000018001c7202 */ /* 0x000fe40000000f00 */
[----:B------:R-:W-:Y:S01]  /*9e00*/  LOP3.LUT R12, R12, R13, RZ, 0x3c, !PT ;  /* 0x0000000d0c0c7212 */ /* 0x000fe200078e3cff */
[--C-:B------:R-:W-:Y:S01]  /*9e10*/  IMAD.X R13, RZ, RZ, R17.reuse, P3 ;  /* 0x000000ffff0d7224 */ /* 0x100fe200018e0611 */
[----:B------:R-:W-:Y:S01]  /*9e20*/  MOV R24, R10 ;  /* 0x0000000a00187202 */ /* 0x000fe20000000f00 */
[----:B-1----:R-:W-:Y:S01]  /*9e30*/  IMAD R10, R88, UR8, RZ ;  /* 0x00000008580a7c24 */ /* 0x002fe2000f8e02ff */
[----:B------:R-:W-:Y:S01]  /*9e40*/  LOP3.LUT R8, R8, R21, RZ, 0x3c, !PT ;  /* 0x0000001508087212 */ /* 0x000fe200078e3cff */
[----:B------:R-:W-:Y:S01]  /*9e50*/  IMAD.X R21, RZ, RZ, R17, P5 ;  /* 0x000000ffff157224 */ /* 0x000fe200028e0611 */
[----:B------:R-:W-:Y:S01]  /*9e60*/  MOV R29, R26 ;  /* 0x0000001a001d7202 */ /* 0x000fe20000000f00 */
[----:B------:R-:W-:Y:S01]  /*9e70*/  IMAD R30, R89, UR44, R10 ;  /* 0x0000002c591e7c24 */ /* 0x000fe2000f8e020a */
[----:B------:R-:W-:-:S02]  /*9e80*/  MOV R0, R8 ;  /* 0x0000000800007202 */ /* 0x000fc40000000f00 */
[----:B------:R-:W-:Y:S02]  /*9e90*/  MOV R26, R14 ;  /* 0x0000000e001a7202 */ /* 0x000fe40000000f00 */
[----:B------:R-:W-:Y:S02]  /*9ea0*/  MOV R25, R12 ;  /* 0x0000000c00197202 */ /* 0x000fe40000000f00 */
[----:B------:R-:W-:Y:S02]  /*9eb0*/  F2FP.F16.F32.PACK_AB R8, R41, R40 ;  /* 0x000000282908723e */ /* 0x000fe400000000ff */
[----:B------:R-:W-:Y:S01]  /*9ec0*/  F2FP.F16.F32.PACK_AB R9, R43, R42 ;  /* 0x0000002a2b09723e */ /* 0x000fe200000000ff */
[----:B------:R1:W-:Y:S01]  /*9ed0*/  STSM.16.M88.4 [R31], R4 ;  /* 0x000000041f007844 */ /* 0x0003e20000000200 */
[----:B------:R-:W-:Y:S02]  /*9ee0*/  F2FP.F16.F32.PACK_AB R10, R45, R44 ;  /* 0x0000002c2d0a723e */ /* 0x000fe400000000ff */
[----:B------:R-:W-:-:S02]  /*9ef0*/  F2FP.F16.F32.PACK_AB R11, R47, R46 ;  /* 0x0000002e2f0b723e */ /* 0x000fc400000000ff */
[----:B------:R-:W-:Y:S01]  /*9f00*/  MOV R27, R20 ;  /* 0x00000014001b7202 */ /* 0x000fe20000000f00 */
[----:B------:R-:W-:Y:S01]  /*9f10*/  IMAD.U32 R21, RZ, RZ, UR7 ;  /* 0x00000007ff157e24 */ /* 0x000fe2000f8e00ff */
[----:B------:R-:W-:Y:S01]  /*9f20*/  F2FP.F16.F32.PACK_AB R12, R49, R48 ;  /* 0x00000030310c723e */ /* 0x000fe200000000ff */
[----:B------:R-:W-:Y:S01]  /*9f30*/  IMAD.U32 R20, RZ, RZ, UR6 ;  /* 0x00000006ff147e24 */ /* 0x000fe2000f8e00ff */
[----:B------:R-:W-:Y:S01]  /*9f40*/  F2FP.F16.F32.PACK_AB R13, R51, R50 ;  /* 0x00000032330d723e */ /* 0x000fe200000000ff */
[----:B------:R-:W-:Y:S01]  /*9f50*/  IMAD.U32 R21, RZ, RZ, UR5 ;  /* 0x00000005ff157e24 */ /* 0x000fe2000f8e00ff */
[----:B------:R-:W-:Y:S01]  /*9f60*/  F2FP.F16.F32.PACK_AB R14, R53, R52 ;  /* 0x00000034350e723e */ /* 0x000fe200000000ff */
[----:B------:R-:W-:Y:S01]  /*9f70*/  ULDC.64 UR6, c[0x0][0xb40] ;  /* 0x0002d00000067ab9 */ /* 0x000fe20000000a00 */
[----:B------:R-:W-:Y:S01]  /*9f80*/  F2FP.F16.F32.PACK_AB R15, R55, R54 ;  /* 0x00000036370f723e */ /* 0x000fe200000000ff */
[----:B------:R-:W-:Y:S01]  /*9f90*/  IMAD.WIDE.U32 R20, R88, UR44, R20 ;  /* 0x0000002c58147c25 */ /* 0x000fe2000f8e0014 */
[----:B------:R-:W-:-:S02]  /*9fa0*/  F2FP.F16.F32.PACK_AB R64, R65, R64 ;  /* 0x000000404140723e */ /* 0x000fc400000000ff */
[----:B-1----:R-:W-:Y:S02]  /*9fb0*/  F2FP.F16.F32.PACK_AB R4, R33, R32 ;  /* 0x000000202104723e */ /* 0x002fe400000000ff */
        /* <DEDUP_REMOVED lines=8> */
[----:B------:R-:W-:Y:S01]  /*a040*/  STSM.16.M88.4 [R28], R8 ;  /* 0x000000081c007844 */ /* 0x000fe20000000200 */
[----:B------:R-:W-:Y:S02]  /*a050*/  F2FP.F16.F32.PACK_AB R73, R75, R74 ;  /* 0x0000004a4b49723e */ /* 0x000fe400000000ff */
[----:B------:R-:W-:Y:S01]  /*a060*/  F2FP.F16.F32.PACK_AB R80, R81, R80 ;  /* 0x000000505150723e */ /* 0x000fe200000000ff */
[----:B------:R-:W-:Y:S01]  /*a070*/  STSM.16.M88.4 [R27], R12 ;  /* 0x0000000c1b007844 */ /* 0x000fe20000000200 */
[----:B------:R-:W-:Y:S02]  /*a080*/  F2FP.F16.F32.PACK_AB R74, R77, R76 ;  /* 0x0000004c4d4a723e */ /* 0x000fe400000000ff */
        /* <DEDUP_REMOVED lines=8> */
[----:B------:R-:W-:Y:S01]  /*a110*/  SHF.R.S32.HI R29, RZ, 0x1f, R91 ;  /* 0x0000001fff1d7819 */ /* 0x000fe2000001145b */
[----:B------:R1:W-:Y:S01]  /*a120*/  STSM.16.M88.4 [R26], R4 ;  /* 0x000000041a007844 */ /* 0x0003e20000000200 */
[C---:B------:R-:W-:Y:S02]  /*a130*/  IADD3 R20, P2, R91.reuse, R20, RZ ;  /* 0x000000145b147210 */ /* 0x040fe40007f5e0ff */
[----:B------:R-:W-:Y:S01]  /*a140*/  ISETP.GE.OR P0, PT, R91, UR10, P0 ;  /* 0x0000000a5b007c0c */ /* 0x000fe20008706670 */
[----:B------:R-:W-:Y:S01]  /*a150*/  STSM.16.M88.4 [R25], R64 ;  /* 0x0000004019007844 */ /* 0x000fe20000000200 */
[----:B------:R-:W-:-:S03]  /*a160*/  IADD3.X R29, R29, R21, R30, P2, !PT ;  /* 0x000000151d1d7210 */ /* 0x000fc600017fe41e */
[----:B------:R-:W-:Y:S04]  /*a170*/  STSM.16.M88.4 [R24], R72 ;  /* 0x0000004818007844 */ /* 0x000fe80000000200 */
[----:B------:R-:W-:Y:S01]  /*a180*/  STSM.16.M88.4 [R0], R80 ;  /* 0x0000005000007844 */ /* 0x000fe20000000200 */
        /* <DEDUP_REMOVED lines=8> */
[----:B------:R-:W1:Y:S03]  /*a210*/  SHFL.IDX PT, R6, R189, RZ, 0x1f ;  /* 0x00001fffbd067589 */ /* 0x000e6600000e0000 */
[----:B------:R-:W-:-:S05]  /*a220*/  LEA.HI.X R5, R20, UR7, R29, 0x2, P2 ;  /* 0x0000000714057c11 */ /* 0x000fca00090f141d */
[----:B------:R2:W-:Y:S04]  /*a230*/  @!P1 STG.E desc[UR60][R4.64+0x20], R2 ;  /* 0x0000200204009986 */ /* 0x0005e8000c10193c */
        /* <DEDUP_REMOVED lines=24> */
.L_x_1892:
[----:B------:R-:W-:Y:S05]  /*a3c0*/  BSYNC B0 ;  /* 0x0000000000007941 */ /* 0x000fea0003800000 */
.L_x_1891:
[----:B------:R-:W-:Y:S05]  /*a3d0*/  BRA `(.L_x_1890) ;  /* 0x00000008001c7947 */ /* 0x000fea0003800000 */
.L_x_1889:
        /* <DEDUP_REMOVED lines=10> */
[----:B------:R-:W-:Y:S01]  /*a480*/  IMAD.U32 R2, RZ, RZ, UR42 ;  /* 0x0000002aff027e24 */ /* 0x000fe2000f8e00ff */
[----:B------:R-:W-:-:S04]  /*a490*/  ULDC UR5, c[0x0][0xa88] ;  /* 0x0002a20000057ab9 */ /* 0x000fc80000000800 */
        /* <DEDUP_REMOVED lines=19> */
.L_x_1894:
[----:B------:R-:W-:Y:S05]  /*a5d0*/  BSYNC B0 ;  /* 0x0000000000007941 */ /* 0x000fea0003800000 */
.L_x_1893:
        /* <DEDUP_REMOVED lines=39> */
.L_x_1896:
[----:B------:R-:W-:Y:S05]  /*a850*/  BSYNC B0 ;  /* 0x0000000000007941 */ /* 0x000fea0003800000 */
.L_x_1895:
[----:B------:R-:W-:Y:S04]  /*a860*/  BSSY B0, `(.L_x_1897) ;  /* 0x0000014000007945 */ /* 0x000fe80003800000 */
[----:B------:R-:W-:Y:S05]  /*a870*/  @P4 BRA `(.L_x_1898) ;  /* 0x0000000000484947 */ /* 0x000fea0003800000 */
[----:B-1----:R-:W-:Y:S01]  /*a880*/  IADD3 R9, P2, R4, 0x20, RZ ;  /* 0x0000002004097810 */ /* 0x002fe20007f5e0ff */
[----:B------:R-:W-:Y:S01]  /*a890*/  ULDC.64 UR6, c[0x0][0xad8] ;  /* 0x0002b60000067ab9 */ /* 0x000fe20000000a00 */
[----:B------:R-:W-:Y:S01]  /*a8a0*/  MOV R2, R6 ;  /* 0x0000000600027202 */ /* 0x000fe20000000f00 */
[----:B------:R-:W-:Y:S01]  /*a8b0*/  IMAD.MOV.U32 R3, RZ, RZ, R11 ;  /* 0x000000ffff037224 */ /* 0x000fe200078e000b */
[----:B------:R-:W-:Y:S01]  /*a8c0*/  ULDC UR5, c[0x0][0xa8c] ;  /* 0x0002a30000057ab9 */ /* 0x000fe20000000800 */
[----:B------:R-:W-:Y:S01]  /*a8d0*/  IMAD.X R0, RZ, RZ, R5, P2 ;  /* 0x000000ffff007224 */ /* 0x000fe200010e0605 */
[C---:B------:R-:W-:Y:S01]  /*a8e0*/  ISETP.GE.AND P3, PT, R18.reuse, UR5, PT ;  /* 0x0000000512007c0c */ /* 0x040fe2000bf66270 */
[----:B------:R-:W-:Y:S02]  /*a8f0*/  VIADD R8, R18, 0x40 ;  /* 0x0000004012087836 */ /* 0x000fe40000000000 */
        /* <DEDUP_REMOVED lines=10> */
.L_x_1898:
[----:B------:R-:W-:Y:S05]  /*a9a0*/  BSYNC B0 ;  /* 0x0000000000007941 */ /* 0x000fea0003800000 */
.L_x_1897:
        /* <DEDUP_REMOVED lines=20> */
.L_x_1900:
[----:B------:R-:W-:Y:S05]  /*aaf0*/  BSYNC B0 ;  /* 0x0000000000007941 */ /* 0x000fea0003800000 */
.L_x_1899:
        /* <DEDUP_REMOVED lines=20> */
.L_x_1901:
[----:B------:R-:W-:Y:S05]  /*ac40*/  BSYNC B0 ;  /* 0x0000000000007941 */ /* 0x000fea0003800000 */
.L_x_1890:
[----:B------:R-:W5:Y:S02]  /*ac50*/  LDC R0, c[0x0][0xda8] ;  /* 0x00036a00ff007b82 */ /* 0x000f640000000800 */
[----:B-----5:R-:W-:-:S13]  /*ac60*/  ISETP.LE.AND P0, PT, R0, UR4, PT ;  /* 0x0000000400007c0c */ /* 0x020fda000bf03270 */
[----:B------:R-:W-:Y:S05]  /*ac70*/  @!P0 BRA `(.L_x_1902) ;  /* 0xffffff60005c8947 */ /* 0x000fea000383ffff */
[----:B------:R-:W-:Y:S05]  /*ac80*/  EXIT ;  /* 0x000000000000794d */ /* 0x000fea0003800000 */
.L_x_1854:
        /* <DEDUP_REMOVED lines=8> */
[----:B------:R-:W-:Y:S02]  /*ad10*/  IMAD.MOV.U32 R17, RZ, RZ, 0x1 ;  /* 0x00000001ff117424 */ /* 0x000fe400078e00ff */
[----:B------:R-:W-:-:S04]  /*ad20*/  IMAD.MOV.U32 R16, RZ, RZ, RZ ;  /* 0x000000ffff107224 */ /* 0x000fc800078e00ff */
[----:B------:R-:W1:Y:S02]  /*ad30*/  LDC R0, c[0x0][0xda8] ;  /* 0x00036a00ff007b82 */ /* 0x000e640000000800 */
[----:B-1----:R-:W-:-:S13]  /*ad40*/  ISETP.LE.AND P0, PT, R0, UR4, PT ;  /* 0x0000000400007c0c */ /* 0x002fda000bf03270 */
[----:B------:R-:W-:Y:S05]  /*ad50*/  @P0 BRA `(.L_x_1903) ;  /* 0x0000002800d00947 */ /* 0x000fea0003800000 */
[----:B------:R-:W1:Y:S01]  /*ad60*/  S2R R2, SR_TID.X ;  /* 0x0000000000027919 */ /* 0x000e620000002100 */
[----:B------:R-:W-:Y:S01]  /*ad70*/  IMAD.U32 R18, RZ, RZ, UR4 ;  /* 0x00000004ff127e24 */ /* 0x000fe2000f8e00ff */
[----:B------:R-:W-:Y:S01]  /*ad80*/  ULDC UR48, c[0x0][0xc] ;  /* 0x0000030000307ab9 */ /* 0x000fe20000000800 */
[----:B------:R-:W-:Y:S01]  /*ad90*/  IMAD.MOV.U32 R16, RZ, RZ, RZ ;  /* 0x000000ffff107224 */ /* 0x000fe200078e00ff */
[----:B------:R-:W-:Y:S01]  /*ada0*/  ULDC.64 UR44, c[0x0][0x198] ;  /* 0x00006600002c7ab9 */ /* 0x000fe20000000a00 */
[----:B------:R-:W-:Y:S01]  /*adb0*/  IMAD.MOV.U32 R17, RZ, RZ, 0x1 ;  /* 0x00000001ff117424 */ /* 0x000fe200078e00ff */
[----:B------:R-:W-:Y:S01]  /*adc0*/  UMOV UR47, URZ ;  /* 0x0000003f002f7c82 */ /* 0x000fe20008000000 */
[----:B-1----:R-:W-:-:S07]  /*add0*/  LOP3.LUT R19, R2, 0x1f, RZ, 0xc0, !PT ;  /* 0x0000001f02137812 */ /* 0x002fce00078ec0ff */
.L_x_1951:
        /* <DEDUP_REMOVED lines=21> */
.L_x_1904:
[----:B------:R-:W-:Y:S01]  /*af30*/  ULDC UR9, c[0x0][0xdc4] ;  /* 0x0003710000097ab9 */ /* 0x000fe20000000800 */
[----:B------:R-:W-:Y:S01]  /*af40*/  UMOV UR7, UR8 ;  /* 0x0000000800077c82 */ /* 0x000fe20008000000 */
[----:B------:R-:W-:-:S11]  /*af50*/  UISETP.NE.AND UP0, UPT, UR9, 0x1, UPT ;  /* 0x000000010900788c */ /* 0x000fd6000bf05270 */
[----:B------:R-:W-:Y:S02]  /*af60*/  @UP0 ULDC.64 UR10, c[0x0][0xdc8] ;  /* 0x00037200000a0ab9 */ /* 0x000fe40000000a00 */
[----:B------:R-:W-:-:S04]  /*af70*/  UIMAD.WIDE.U32 UR4, UR8, UR10, URZ ;  /* 0x0000000a080472a5 */ /* 0x000fc8000f8e003f */
[----:B------:R-:W-:-:S04]  /*af80*/  @UP0 USHF.R.U32.HI UR7, URZ, UR11, UR5 ;  /* 0x0000000b3f070299 */ /* 0x000fc80008011605 */
[----:B------:R-:W-:-:S12]  /*af90*/  UIMAD UR4, UR7, UR9, URZ ;  /* 0x00000009070472a4 */ /* 0x000fd8000f8e023f */
.L_x_1905:
[----:B------:R-:W-:Y:S01]  /*afa0*/  ULOP3.LUT UR5, URZ, UR7, URZ, 0x33, !UPT ;  /* 0x000000073f057292 */ /* 0x000fe2000f8e333f */
[----:B------:R-:W-:Y:S01]  /*afb0*/  BSSY B6, `(.L_x_1906) ;  /* 0x000027f000067945 */ /* 0x000fe20003800000 */
[----:B------:R-:W-:Y:S01]  /*afc0*/  ULDC.64 UR10, c[0x0][0x3f8] ;  /* 0x0000fe00000a7ab9 */ /* 0x000fe20000000a00 */
[----:B------:R-:W-:Y:S01]  /*afd0*/  ULDC UR7, c[0x0][0xdac] ;  /* 0x00036b0000077ab9 */ /* 0x000fe20000000800 */
[----:B------:R-:W-:Y:S02]  /*afe0*/  UISETP.NE.U32.AND UP0, UPT, UR10, URZ, UPT ;  /* 0x0000003f0a00728c */ /* 0x000fe4000bf05070 */
[----:B------:R-:W-:Y:S02]  /*aff0*/  UIADD3 UR5, UR5, UR7, URZ ;  /* 0x0000000705057290 */ /* 0x000fe4000fffe03f */
[----:B------:R-:W-:Y:S02]  /*b000*/  UISETP.NE.AND.EX UP0, UPT, UR11, URZ, UPT, UP0 ;  /* 0x0000003f0b00728c */ /* 0x000fe4000bf05300 */
[----:B------:R-:W-:Y:S01]  /*b010*/  USHF.L.U32 UR41, UR5, 0x7, URZ ;  /* 0x0000000705297899 */ /* 0x000fe2000800063f */
[----:B------:R-:W-:Y:S01]  /*b020*/  ULDC UR7, c[0x0][0x404] ;  /* 0x0001010000077ab9 */ /* 0x000fe20000000800 */
[----:B------:R-:W-:Y:S01]  /*b030*/  ULDC UR10, c[0x0][0x288] ;  /* 0x0000a200000a7ab9 */ /* 0x000fe20000000800 */
[----:B------:R-:W-:-:S02]  /*b040*/  USEL UR7, UR7, 0x1, UP0 ;  /* 0x0000000107077887 */ /* 0x000fc40008000000 */
[----:B------:R-:W-:Y:S01]  /*b050*/  UIADD3 UR5, UR41, 0xff, -UR10 ;  /* 0x000000ff29057890 */ /* 0x000fe2000fffe80a */
[----:B------:R-:W-:Y:S02]  /*b060*/  ULDC UR9, c[0x0][0xdb8] ;  /* 0x00036e0000097ab9 */ /* 0x000fe40000000800 */
[----:B------:R-:W-:Y:S01]  /*b070*/  ULDC UR10, c[0x0][0x2e0] ;  /* 0x0000b800000a7ab9 */ /* 0x000fe20000000800 */
[----:B------:R-:W-:Y:S02]  /*b080*/  UISETP.NE.AND UP1, UPT, UR9, 0x1, UPT ;  /* 0x000000010900788c */ /* 0x000fe4000bf25270 */
[----:B------:R-:W-:Y:S02]  /*b090*/  UIMAD UR11, UR7, UR10, 0x7f ;  /* 0x0000007f070b74a4 */ /* 0x000fe4000f8e020a */
[----:B------:R-:W-:Y:S02]  /*b0a0*/  UIMAD UR5, UR7, UR10, UR5 ;  /* 0x0000000a070572a4 */ /* 0x000fe4000f8e0205 */
[----:B------:R-:W-:-:S02]  /*b0b0*/  USHF.R.S32.HI UR10, URZ, 0x1f, UR11 ;  /* 0x0000001f3f0a7899 */ /* 0x000fc4000801140b */
[----:B------:R-:W-:Y:S02]  /*b0c0*/  USHF.R.S32.HI UR7, URZ, 0x1f, UR5 ;  /* 0x0000001f3f077899 */ /* 0x000fe40008011405 */
[----:B------:R-:W-:Y:S02]  /*b0d0*/  ULEA.HI UR10, UR10, UR11, URZ, 0x7 ;  /* 0x0000000b0a0a7291 */ /* 0x000fe4000f8f383f */
[----:B------:R-:W-:Y:S02]  /*b0e0*/  ULEA.HI UR7, UR7, UR5, URZ, 0x7 ;  /* 0x0000000507077291 */ /* 0x000fe4000f8f383f */
[----:B------:R-:W-:Y:S02]  /*b0f0*/  USHF.R.S32.HI UR10, URZ, 0x7, UR10 ;  /* 0x000000073f0a7899 */ /* 0x000fe4000801140a */
[----:B------:R-:W-:Y:S02]  /*b100*/  USHF.R.S32.HI UR7, URZ, 0x7, UR7 ;  /* 0x000000073f077899 */ /* 0x000fe40008011407 */
[----:B------:R-:W-:-:S02]  /*b110*/  UIADD3 UR4, UR8, -UR4, URZ ;  /* 0x8000000408047290 */ /* 0x000fc4000fffe03f */
[----:B------:R-:W-:Y:S01]  /*b120*/  UISETP.LT.AND UP0, UPT, UR10, UR7, UPT ;  /* 0x000000070a00728c */ /* 0x000fe2000bf01270 */
[----:B------:R-:W-:-:S03]  /*b130*/  ULDC UR8, c[0x0][0xdc4] ;  /* 0x0003710000087ab9 */ /* 0x000fc60000000800 */
[----:B------:R-:W-:Y:S02]  /*b140*/  USEL UR39, UR10, UR7, UP0 ;  /* 0x000000070a277287 */ /* 0x000fe40008000000 */
[----:B------:R-:W-:-:S03]  /*b150*/  UIMAD UR6, UR6, UR8, UR4 ;  /* 0x00000008060672a4 */ /* 0x000fc6000f8e0204 */
[----:B------:R-:W-:Y:S01]  /*b160*/  @UP1 ULDC UR4, c[0x0][0xdbc] ;  /* 0x00036f0000041ab9 */ /* 0x000fe20000000800 */
[----:B------:R-:W-:Y:S01]  /*b170*/  ISETP.LT.AND P0, PT, RZ, UR39, PT ;  /* 0x00000027ff007c0c */ /* 0x000fe2000bf01270 */
[----:B------:R-:W-:Y:S01]  /*b180*/  UIMAD.WIDE.U32 UR4, UR6, UR4, URZ ;  /* 0x00000004060472a5 */ /* 0x000fe2000f8e003f */
[----:B------:R-:W-:Y:S01]  /*b190*/  @UP1 ULDC UR8, c[0x0][0xdc0] ;  /* 0x0003700000081ab9 */ /* 0x000fe20000000800 */
[----:B------:R-:W-:Y:S02]  /*b1a0*/  UMOV UR43, UR6 ;  /* 0x00000006002b7c82 */ /* 0x000fe40008000000 */
[----:B------:R-:W-:-:S04]  /*b1b0*/  @UP1 USHF.R.U32.HI UR43, URZ, UR8, UR5 ;  /* 0x000000083f2b1299 */ /* 0x000fc80008011605 */
[----:B------:R-:W-:-:S04]  /*b1c0*/  UIADD3 UR42, -UR43, URZ, URZ ;  /* 0x0000003f2b2a7290 */ /* 0x000fc8000fffe13f */
[----:B------:R-:W-:Y:S01]  /*b1d0*/  UIMAD UR42, UR9, UR42, UR6 ;  /* 0x0000002a092a72a4 */ /* 0x000fe2000f8e0206 */
[----:B------:R-:W-:Y:S11]  /*b1e0*/  @P0 BRA `(.L_x_1907) ;  /* 0x0000000000400947 */ /* 0x000ff60003800000 */
[----:B------:R-:W-:Y:S01]  /*b1f0*/  ISETP.NE.AND P0, PT, R19, RZ, PT ;  /* 0x000000ff1300720c */ /* 0x000fe20003f05270 */
[----:B------:R-:W-:-:S12]  /*b200*/  IMAD.MOV.U32 R13, RZ, RZ, R18 ;  /* 0x000000ffff0d7224 */ /* 0x000fd800078e0012 */
        /* <DEDUP_REMOVED lines=14> */
.L_x_1907:
        /* <DEDUP_REMOVED lines=23> */
.L_x_1909:
        /* <DEDUP_REMOVED lines=20> */
.L_x_1911:
[----:B------:R-:W-:Y:S01]  /*b5a0*/  MOV R2, 0x0 ;  /* 0x0000000000027802 */ /* 0x000fe20000000f00 */
[----:B------:R-:W-:Y:S01]  /*b5b0*/  ULDC.64 UR6, c[0x4][0xb8] ;  /* 0x01002e0000067ab9 */ /* 0x000fe20000000a00 */
[----:B------:R-:W-:Y:S01]  /*b5c0*/  ULDC.64 UR8, c[0x4][0xc0] ;  /* 0x0100300000087ab9 */ /* 0x000fe20000000a00 */
[----:B------:R-:W-:Y:S01]  /*b5d0*/  ULDC.64 UR4, c[0x4][0x18] ;  /* 0x0100060000047ab9 */ /* 0x000fe20000000a00 */
[----:B------:R-:W-:Y:S01]  /*b5e0*/  IMAD.U32 R4, RZ, RZ, UR6 ;  /* 0x00000006ff047e24 */ /* 0x000fe2000f8e00ff */
[----:B------:R-:W-:Y:S01]  /*b5f0*/  MOV R10, UR4 ;  /* 0x00000004000a7c02 */ /* 0x000fe20008000f00 */
[----:B------:R-:W1:Y:S01]  /*b600*/  LDC.64 R2, c[0x4][R2] ;  /* 0x0100000002027b82 */ /* 0x000e620000000a00 */
        /* <DEDUP_REMOVED lines=9> */
.L_x_1910:
[----:B------:R-:W-:Y:S01]  /*b6a0*/  ULDC.64 UR4, c[0x0][0x9f8] ;  /* 0x00027e0000047ab9 */ /* 0x000fe20000000a00 */
[----:B------:R-:W-:Y:S01]  /*b6b0*/  IMAD.U32 R5, RZ, RZ, UR43 ;  /* 0x0000002bff057e24 */ /* 0x000fe2000f8e00ff */
[----:B------:R-:W-:Y:S01]  /*b6c0*/  ISETP.NE.U32.AND P0, PT, RZ, UR4, PT ;  /* 0x00000004ff007c0c */ /* 0x000fe2000bf05070 */
[----:B------:R-:W-:Y:S01]  /*b6d0*/  IMAD.U32 R0, RZ, RZ, UR43 ;  /* 0x0000002bff007e24 */ /* 0x000fe2000f8e00ff */
[----:B------:R-:W1:Y:S02]  /*b6e0*/  LDC R4, c[0x0][0x428] ;  /* 0x00010a00ff047b82 */ /* 0x000e640000000800 */
[----:B------:R-:W-:-:S13]  /*b6f0*/  ISETP.NE.AND.EX P0, PT, RZ, UR5, PT, P0 ;  /* 0x00000005ff007c0c */ /* 0x000fda000bf05300 */
[----:B------:R-:W2:Y:S02]  /*b700*/  @P0 LDC.64 R2, c[0x0][0x9f8] ;  /* 0x00027e00ff020b82 */ /* 0x000ea40000000a00 */
[----:B--2---:R-:W-:-:S05]  /*b710*/  @P0 IMAD.WIDE R2, R5, 0x4, R2 ;  /* 0x0000000405020825 */ /* 0x004fca00078e0202 */
[----:B------:R2:W3:Y:S01]  /*b720*/  @P0 LDG.E R0, desc[UR60][R2.64] ;  /* 0x0000003c02000981 */ /* 0x0004e2000c1e1900 */
[----:B-1----:R-:W-:Y:S01]  /*b730*/  ISETP.NE.AND P0, PT, R4, 0x1, PT ;  /* 0x000000010400780c */ /* 0x002fe20003f05270 */
[----:B------:R-:W-:Y:S01]  /*b740*/  IMAD.U32 R4, RZ, RZ, UR42 ;  /* 0x0000002aff047e24 */ /* 0x000fe2000f8e00ff */
[----:B------:R-:W-:Y:S01]  /*b750*/  ISETP.NE.AND P1, PT, R19, RZ, PT ;  /* 0x000000ff1300720c */ /* 0x000fe20003f25270 */
[----:B------:R-:W-:Y:S01]  /*b760*/  UMOV UR40, URZ ;  /* 0x0000003f00287c82 */ /* 0x000fe20008000000 */
[----:B------:R-:W-:Y:S01]  /*b770*/  UMOV UR8, 0x40 ;  /* 0x0000004000087882 */ /* 0x000fe20000000000 */
[----:B------:R-:W-:Y:S01]  /*b780*/  UMOV UR9, UR41 ;  /* 0x0000002900097c82 */ /* 0x000fe20008000000 */
[----:B------:R-:W-:Y:S01]  /*b790*/  UMOV UR10, UR42 ;  /* 0x0000002a000a7c82 */ /* 0x000fe20008000000 */
[----:B------:R-:W-:Y:S01]  /*b7a0*/  UMOV UR11, UR43 ;  /* 0x0000002b000b7c82 */ /* 0x000fe20008000000 */
[----:B------:R-:W-:Y:S01]  /*b7b0*/  UMOV UR12, 0x80 ;  /* 0x00000080000c7882 */ /* 0x000fe20000000000 */
[----:B--2---:R-:W1:Y:S01]  /*b7c0*/  LDC.64 R2, c[0x0][0x3f8] ;  /* 0x0000fe00ff027b82 */ /* 0x004e620000000a00 */
[----:B------:R-:W-:Y:S01]  /*b7d0*/  UMOV UR13, UR41 ;  /* 0x00000029000d7c82 */ /* 0x000fe20008000000 */
[----:B------:R-:W-:Y:S01]  /*b7e0*/  UMOV UR14, UR42 ;  /* 0x0000002a000e7c82 */ /* 0x000fe20008000000 */
[----:B------:R-:W-:Y:S01]  /*b7f0*/  UMOV UR15, UR43 ;  /* 0x0000002b000f7c82 */ /* 0x000fe20008000000 */
[----:B------:R-:W-:-:S02]  /*b800*/  UMOV UR6, 0xffffffff ;  /* 0xffffffff00067882 */ /* 0x000fc40000000000 */
[----:B------:R-:W-:Y:S02]  /*b810*/  VOTEU.ALL UP1, P1 ;  /* 0x00000000003f7886 */ /* 0x000fe40000820000 */
[----:B------:R-:W2:Y:S03]  /*b820*/  @P0 LDC R5, c[0x0][0x42c] ;  /* 0x00010b00ff050b82 */ /* 0x000ea60000000800 */
[----:B------:R-:W-:-:S04]  /*b830*/  @!UP1 UIADD3 UR4, UP0, UR44, 0x270, URZ ;  /* 0x000002702c049890 */ /* 0x000fc8000ff1e03f */
[----:B------:R-:W-:Y:S01]  /*b840*/  @!UP1 UIADD3.X UR5, URZ, UR45, URZ, UP0, !UPT ;  /* 0x0000002d3f059290 */ /* 0x000fe200087fe43f */
[----:B------:R-:W4:Y:S08]  /*b850*/  @P0 LDC R6, c[0x0][0x430] ;  /* 0x00010c00ff060b82 */ /* 0x000f300000000800 */
[----:B------:R1:W-:Y:S01]  /*b860*/  @!UP1 UTMAPF.L2.4D [UR40], [UR4] ;  /* 0x00000028040095b8 */ /* 0x0003e20008018000 */
[----:B--2---:R-:W-:Y:S01]  /*b870*/  @P0 IMAD.HI.U32 R5, R5, UR42, RZ ;  /* 0x0000002a05050c27 */ /* 0x004fe2000f8e00ff */
[----:B------:R2:W-:Y:S04]  /*b880*/  @!UP1 UTMAPF.L2.4D [UR8], [UR4] ;  /* 0x00000008040095b8 */ /* 0x0005e80008018000 */
[----:B----4-:R-:W-:Y:S01]  /*b890*/  @P0 SHF.R.U32.HI R4, RZ, R6, R5 ;  /* 0x00000006ff040219 */ /* 0x010fe20000011605 */
[----:B------:R-:W-:Y:S01]  /*b8a0*/  IMAD.U32 R5, RZ, RZ, UR39 ;  /* 0x00000027ff057e24 */ /* 0x000fe2000f8e00ff */
[----:B-1----:R-:W-:Y:S01]  /*b8b0*/  ISETP.NE.U32.AND P0, PT, R2, RZ, PT ;  /* 0x000000ff0200720c */ /* 0x002fe20003f05070 */
[----:B------:R2:W-:Y:S02]  /*b8c0*/  @!UP1 UTMAPF.L2.4D [UR12], [UR4] ;  /* 0x0000000c040095b8 */ /* 0x0005e40008018000 */
[----:B------:R-:W-:Y:S01]  /*b8d0*/  VIADD R5, R5, 0xffffffff ;  /* 0xffffffff05057836 */ /* 0x000fe20000000000 */
[----:B------:R-:W-:-:S04]  /*b8e0*/  ISETP.NE.AND.EX P0, PT, R3, RZ, PT, P0 ;  /* 0x000000ff0300720c */ /* 0x000fc80003f05300 */
[----:B---3--:R-:W-:Y:S01]  /*b8f0*/  SEL R6, R0, RZ, !P0 ;  /* 0x000000ff00067207 */ /* 0x008fe20004000000 */
[----:B--2---:R-:W-:Y:S08]  /*b900*/  BRA.DIV UR6, `(.L_x_1912) ;  /* 0x0000002606607947 */ /* 0x004ff0000b800000 */
.L_x_1963:
[----:B------:R-:W-:Y:S01]  /*b910*/  UMOV UR4, 0xffffffff ;  /* 0xffffffff00047882 */ /* 0x000fe20000000000 */
[----:B------:R-:W-:Y:S02]  /*b920*/  SHF.R.S32.HI R12, RZ, 0x1f, R0 ;  /* 0x0000001fff0c7819 */ /* 0x000fe40000011400 */
[----:B------:R-:W-:Y:S05]  /*b930*/  BRA.DIV UR4, `(.L_x_1913) ;  /* 0x0000002604807947 */ /* 0x000fea000b800000 */
[----:B------:R-:W-:-:S13]  /*b940*/  ELECT P6, URZ, PT ;  /* 0x00000000003f782f */ /* 0x000fda00038c0000 */
.L_x_1966:
        /* <DEDUP_REMOVED lines=21> */
.L_x_1915:
[----:B------:R-:W2:Y:S01]  /*baa0*/  S2R R7, SR_TID.X ;  /* 0x0000000000077919 */ /* 0x000ea20000002100 */
[----:B-1----:R-:W-:Y:S02]  /*bab0*/  LEA R8, R16, UR38, 0x3 ;  /* 0x0000002610087c11 */ /* 0x002fe4000f8e18ff */
[----:B--2---:R-:W-:Y:S02]  /*bac0*/  LOP3.LUT R9, R7, 0x7f, RZ, 0xc0, !PT ;  /* 0x0000007f07097812 */ /* 0x004fe400078ec0ff */
[----:B------:R-:W-:Y:S02]  /*bad0*/  SHF.L.U32 R7, R17, 0x1f, RZ ;  /* 0x0000001f11077819 */ /* 0x000fe400000006ff */
[----:B------:R-:W-:Y:S02]  /*bae0*/  ISETP.NE.AND P3, PT, R9, RZ, PT ;  /* 0x000000ff0900720c */ /* 0x000fe40003f65270 */
[----:B------:R-:W1:Y:S02]  /*baf0*/  SYNCS.PHASECHK.TRANS64.TRYWAIT P2, [R8+URZ+0x34840], R7 ;  /* 0x03484007080075a7 */ /* 0x000e64000804017f */
[----:B-1----:R-:W-:Y:S09]  /*bb00*/  @!P2 BRA `(.L_x_1916) ;  /* 0x00000024002ca947 */ /* 0x002ff20003800000 */
.L_x_1967:
[----:B------:R-:W-:Y:S05]  /*bb10*/  @P3 BRA `(.L_x_1917) ;  /* 0x0000000000143947 */ /* 0x000fea0003800000 */
[----:B------:R-:W-:Y:S01]  /*bb20*/  ISETP.NE.AND P2, PT, R19, RZ, PT ;  /* 0x000000ff1300720c */ /* 0x000fe20003f45270 */
[----:B-1----:R-:W-:-:S04]  /*bb30*/  IMAD.MOV.U32 R7, RZ, RZ, 0xc000 ;  /* 0x0000c000ff077424 */ /* 0x002fc800078e00ff */
[----:B------:R2:W-:Y:S08]  /*bb40*/  SYNCS.ARRIVE.TRANS64 RZ, [R8+URZ+0x34830], R7 ;  /* 0x0348300708ff79a7 */ /* 0x0005f0000800003f */
[----:B------:R-:W-:Y:S05]  /*bb50*/  @!P2 BRA `(.L_x_1917) ;  /* 0x000000000004a947 */ /* 0x000fea0003800000 */
[----:B------:R-:W-:Y:S01]  /*bb60*/  BPT.TRAP 0x1 ;  /* 0x000000040000795c */ /* 0x000fe20000300000 */
.L_x_1917:
        /* <DEDUP_REMOVED lines=13> */
[----:B------:R-:W-:Y:S02]  /*bc40*/  USHF.L.U32 UR11, UR11, 0x7, URZ ;  /* 0x000000070b0b7899 */ /* 0x000fe4000800063f */
[----:B------:R-:W-:Y:S02]  /*bc50*/  UIADD3 UR14, UR8, 0x1c400, URZ ;  /* 0x0001c400080e7890 */ /* 0x000fe4000fffe03f */
[----:B------:R-:W-:Y:S02]  /*bc60*/  UIADD3 UR15, UR8, 0x20400, URZ ;  /* 0x00020400080f7890 */ /* 0x000fe4000fffe03f */
[----:B------:R-:W-:-:S03]  /*bc70*/  UIADD3 UR17, UR8, 0x24400, URZ ;  /* 0x0002440008117890 */ /* 0x000fc6000fffe03f */
[----:B------:R-:W-:Y:S01]  /*bc80*/  UMOV UR8, UR14 ;  /* 0x0000000e00087c82 */ /* 0x000fe20008000000 */
[----:B------:R-:W-:Y:S01]  /*bc90*/  UMOV UR14, 0x80 ;  /* 0x00000080000e7882 */ /* 0x000fe20000000000 */
[----:B------:R3:W-:Y:S02]  /*bca0*/  UTMALDG.4D [UR8], [UR4], desc[UR6] ;  /* 0x00000608040075b4 */ /* 0x0007e40008019000 */
[----:B---3--:R-:W-:Y:S01]  /*bcb0*/  UMOV UR8, UR15 ;  /* 0x0000000f00087c82 */ /* 0x008fe20008000000 */
[----:B------:R-:W-:Y:S02]  /*bcc0*/  UMOV UR10, UR16 ;  /* 0x00000010000a7c82 */ /* 0x000fe40008000000 */
[----:B------:R3:W-:Y:S02]  /*bcd0*/  UTMALDG.4D [UR8], [UR4], desc[UR6] ;  /* 0x00000608040075b4 */ /* 0x0007e40008019000 */
[----:B---3--:R-:W-:Y:S01]  /*bce0*/  UMOV UR8, UR17 ;  /* 0x0000001100087c82 */ /* 0x008fe20008000000 */
[----:B------:R-:W-:-:S02]  /*bcf0*/  UMOV UR10, UR14 ;  /* 0x0000000e000a7c82 */ /* 0x000fc40008000000 */
[----:B------:R3:W-:Y:S02]  /*bd00*/  UTMALDG.4D [UR8], [UR4], desc[UR6] ;  /* 0x00000608040075b4 */ /* 0x0007e40008019000 */
[----:B---3--:R-:W-:Y:S01]  /*bd10*/  NOP ;  /* 0x0000000000007918 */ /* 0x008fe20000000000 */
.L_x_1914:
        /* <DEDUP_REMOVED lines=9> */
[----:B-12---:R-:W-:Y:S01]  /*bdb0*/  @P2 IMAD.MOV.U32 R7, RZ, RZ, 0xc000 ;  /* 0x0000c000ff072424 */ /* 0x006fe200078e00ff */
        /* <DEDUP_REMOVED lines=28> */
.L_x_1968:
[----:B------:R-:W-:-:S06]  /*bf80*/  UISETP.GE.AND UP0, UPT, UR39, 0x2, UPT ;  /* 0x000000022700788c */ /* 0x000fcc000bf06270 */
[----:B------:R-:W-:-:S13]  /*bf90*/  PLOP3.LUT P2, PT, PT, PT, UP0, 0x80, 0x0 ;  /* 0x000000000000781c */ /* 0x000fda0003f4f008 */
[----:B------:R-:W-:Y:S05]  /*bfa0*/  @!P2 BRA `(.L_x_1919) ;  /* 0x000000140014a947 */ /* 0x000fea0003800000 */
[----:B------:R-:W-:Y:S02]  /*bfb0*/  ULOP3.LUT UR4, UR39, 0x1, URZ, 0xc0, !UPT ;  /* 0x0000000127047892 */ /* 0x000fe4000f8ec03f */
[----:B------:R-:W-:Y:S02]  /*bfc0*/  UIADD3 UR46, UR39, -0x2, URZ ;  /* 0xfffffffe272e7890 */ /* 0x000fe4000fffe03f */
[----:B------:R-:W-:Y:S01]  /*bfd0*/  UISETP.NE.U32.AND UP0, UPT, UR4, 0x1, UPT ;  /* 0x000000010400788c */ /* 0x000fe2000bf05070 */
[----:B------:R-:W-:-:S03]  /*bfe0*/  ULDC.64 UR36, c[0x0][0x408] ;  /* 0x0001020000247ab9 */ /* 0x000fc60000000a00 */
[----:B-1----:R-:W-:Y:S02]  /*bff0*/  IMAD.U32 R7, RZ, RZ, UR46 ;  /* 0x0000002eff077e24 */ /* 0x002fe4000f8e00ff */
[----:B------:R-:W-:-:S13]  /*c000*/  PLOP3.LUT P2, PT, PT, PT, UP0, 0x80, 0x0 ;  /* 0x000000000000781c */ /* 0x000fda0003f4f008 */
[----:B------:R-:W-:Y:S05]  /*c010*/  @!P2 BRA `(.L_x_1920) ;  /* 0x0000000400b4a947 */ /* 0x000fea0003800000 */
[----:B------:R-:W-:Y:S01]  /*c020*/  VIADD R7, R16, 0x1 ;  /* 0x0000000110077836 */ /* 0x000fe20000000000 */
[----:B------:R-:W-:Y:S04]  /*c030*/  BSSY B0, `(.L_x_1921) ;  /* 0x0000067000007945 */ /* 0x000fe80003800000 */
[----:B------:R-:W-:-:S04]  /*c040*/  ISETP.NE.AND P2, PT, R7, 0x2, PT ;  /* 0x000000020700780c */ /* 0x000fc80003f45270 */
[----:B------:R-:W-:Y:S02]  /*c050*/  SEL R10, RZ, 0x1, P2 ;  /* 0x00000001ff0a7807 */ /* 0x000fe40001000000 */
[----:B------:R-:W-:Y:S02]  /*c060*/  SEL R7, R7, RZ, P2 ;  /* 0x000000ff07077207 */ /* 0x000fe40001000000 */
[----:B------:R-:W-:Y:S01]  /*c070*/  LOP3.LUT R10, R17, R10, RZ, 0x3c, !PT ;  /* 0x0000000a110a7212 */ /* 0x000fe200078e3cff */
[----:B------:R-:W-:Y:S06]  /*c080*/  @!P6 BRA `(.L_x_1922) ;  /* 0x000000040084e947 */ /* 0x000fec0003800000 */
[----:B------:R-:W-:Y:S02]  /*c090*/  IMAD.MOV.U32 R9, RZ, RZ, R6 ;  /* 0x000000ffff097224 */ /* 0x000fe400078e0006 */
[----:B------:R-:W-:Y:S01]  /*c0a0*/  IMAD.U32 R8, RZ, RZ, UR46 ;  /* 0x0000002eff087e24 */ /* 0x000fe2000f8e00ff */
[----:B------:R-:W-:Y:S06]  /*c0b0*/  @!P0 BRA `(.L_x_1923) ;  /* 0x0000000000508947 */ /* 0x000fec0003800000 */
[----:B------:R-:W-:Y:S01]  /*c0c0*/  ULDC UR7, c[0x0][0x41c] ;  /* 0x0001070000077ab9 */ /* 0x000fe20000000800 */
[----:B------:R-:W-:Y:S01]  /*c0d0*/  UMOV UR6, UR46 ;  /* 0x0000002e00067c82 */ /* 0x000fe20008000000 */
[----:B------:R-:W-:-:S11]  /*c0e0*/  UISETP.NE.AND UP0, UPT, UR7, 0x1, UPT ;  /* 0x000000010700788c */ /* 0x000fd6000bf05270 */
[----:B------:R-:W-:Y:S02]  /*c0f0*/  @UP0 ULDC.64 UR8, c[0x0][0x420] ;  /* 0x0001080000080ab9 */ /* 0x000fe40000000a00 */
[----:B------:R-:W-:-:S04]  /*c100*/  UIMAD.WIDE.U32 UR4, UR46, UR8, URZ ;  /* 0x000000082e0472a5 */ /* 0x000fc8000f8e003f */
[----:B------:R-:W-:-:S03]  /*c110*/  @UP0 USHF.R.U32.HI UR6, URZ, UR9, UR5 ;  /* 0x000000093f060299 */ /* 0x000fc60008011605 */
[----:B------:R-:W-:Y:S01]  /*c120*/  ULDC.64 UR8, c[0x0][0x408] ;  /* 0x0001020000087ab9 */ /* 0x000fe20000000a00 */
[----:B------:R-:W-:Y:S01]  /*c130*/  USHF.R.S32.HI UR4, URZ, 0x1f, UR6 ;  /* 0x0000001f3f047899 */ /* 0x000fe20008011406 */
[----:B------:R-:W-:Y:S02]  /*c140*/  IMAD R11, R12, UR8, RZ ;  /* 0x000000080c0b7c24 */ /* 0x000fe4000f8e02ff */
[----:B------:R-:W-:Y:S02]  /*c150*/  IMAD.U32 R8, RZ, RZ, UR6 ;  /* 0x00000006ff087e24 */ /* 0x000fe4000f8e00ff */
[C---:B------:R-:W-:Y:S02]  /*c160*/  IMAD R11, R0.reuse, UR9, R11 ;  /* 0x00000009000b7c24 */ /* 0x040fe4000f8e020b */
[----:B------:R-:W-:Y:S02]  /*c170*/  IMAD.U32 R9, RZ, RZ, UR4 ;  /* 0x00000004ff097e24 */ /* 0x000fe4000f8e00ff */
[----:B------:R-:W-:-:S04]  /*c180*/  IMAD.WIDE.U32 R8, R0, UR8, R8 ;  /* 0x0000000800087c25 */ /* 0x000fc8000f8e0008 */
[----:B------:R-:W-:Y:S01]  /*c190*/  IMAD.IADD R9, R11, 0x1, R9 ;  /* 0x000000010b097824 */ /* 0x000fe200078e0209 */
[----:B------:R-:W-:-:S04]  /*c1a0*/  LEA R2, P2, R8, R2, 0x2 ;  /* 0x0000000208027211 */ /* 0x000fc800078410ff */
[----:B------:R-:W-:-:S05]  /*c1b0*/  LEA.HI.X R3, R8, R3, R9, 0x2, P2 ;  /* 0x0000000308037211 */ /* 0x000fca00010f1409 */
[----:B------:R1:W5:Y:S01]  /*c1c0*/  LDG.E R9, desc[UR60][R2.64] ;  /* 0x0000003c02097981 */ /* 0x000362000c1e1900 */
[----:B------:R-:W-:-:S04]  /*c1d0*/  UIADD3 UR4, -UR6, URZ, URZ ;  /* 0x0000003f06047290 */ /* 0x000fc8000fffe13f */
[----:B------:R-:W-:-:S06]  /*c1e0*/  UIMAD UR4, UR7, UR4, UR46 ;  /* 0x00000004070472a4 */ /* 0x000fcc000f8e022e */
[----:B-1----:R-:W-:-:S07]  /*c1f0*/  IMAD.U32 R8, RZ, RZ, UR4 ;  /* 0x00000004ff087e24 */ /* 0x002fce000f8e00ff */
.L_x_1923:
[----:B------:R-:W1:Y:S01]  /*c200*/  S2R R2, SR_TID.X ;  /* 0x0000000000027919 */ /* 0x000e620000002100 */
[----:B------:R-:W-:Y:S02]  /*c210*/  LEA R3, R7, UR38, 0x3 ;  /* 0x0000002607037c11 */ /* 0x000fe4000f8e18ff */
[----:B-1----:R-:W-:Y:S02]  /*c220*/  LOP3.LUT R11, R2, 0x7f, RZ, 0xc0, !PT ;  /* 0x0000007f020b7812 */ /* 0x002fe400078ec0ff */
[----:B------:R-:W-:Y:S02]  /*c230*/  SHF.L.U32 R2, R10, 0x1f, RZ ;  /* 0x0000001f0a027819 */ /* 0x000fe400000006ff */
[----:B------:R-:W-:Y:S02]  /*c240*/  ISETP.NE.AND P2, PT, R11, RZ, PT ;  /* 0x000000ff0b00720c */ /* 0x000fe40003f45270 */
[----:B------:R-:W1:Y:S02]  /*c250*/  SYNCS.PHASECHK.TRANS64.TRYWAIT P3, [R3+URZ+0x34840], R2 ;  /* 0x03484002030075a7 */ /* 0x000e64000806017f */
[----:B-1----:R-:W-:Y:S09]  /*c260*/  @!P3 BRA `(.L_x_1924) ;  /* 0x0000001c0080b947 */ /* 0x002ff20003800000 */
.L_x_1969:
[----:B------:R-:W-:Y:S05]  /*c270*/  @P2 BRA `(.L_x_1925) ;  /* 0x0000000000142947 */ /* 0x000fea0003800000 */
[----:B------:R-:W-:Y:S01]  /*c280*/  ISETP.NE.AND P3, PT, R19, RZ, PT ;  /* 0x000000ff1300720c */ /* 0x000fe20003f65270 */
[----:B-1----:R-:W-:-:S04]  /*c290*/  IMAD.MOV.U32 R2, RZ, RZ, 0xc000 ;  /* 0x0000c000ff027424 */ /* 0x002fc800078e00ff */
[----:B------:R2:W-:Y:S08]  /*c2a0*/  SYNCS.ARRIVE.TRANS64 RZ, [R3+URZ+0x34830], R2 ;  /* 0x0348300203ff79a7 */ /* 0x0005f0000800003f */
[----:B------:R-:W-:Y:S05]  /*c2b0*/  @!P3 BRA `(.L_x_1925) ;  /* 0x000000000004b947 */ /* 0x000fea0003800000 */
[----:B------:R-:W-:Y:S01]  /*c2c0*/  BPT.TRAP 0x1 ;  /* 0x000000040000795c */ /* 0x000fe20000300000 */
.L_x_1925:
        /* <DEDUP_REMOVED lines=14> */
[----:B-12---:R-:W-:Y:S01]  /*c3b0*/  SHF.L.U32 R3, R17, 0x1f, RZ ;  /* 0x0000001f11037819 */ /* 0x006fe200000006ff */
[----:B------:R-:W-:Y:S01]  /*c3c0*/  UIADD3 UR9, UR9, 0x34830, URZ ;  /* 0x0003483009097890 */ /* 0x000fe2000fffe03f */
[----:B------:R-:W-:Y:S01]  /*c3d0*/  LEA R2, R16, UR19, 0x3 ;  /* 0x0000001310027c11 */ /* 0x000fe2000f8e18ff */
[----:B------:R-:W-:-:S02]  /*c3e0*/  USHF.L.U32 UR11, UR11, 0x7, URZ ;  /* 0x000000070b0b7899 */ /* 0x000fc4000800063f */
        /* <DEDUP_REMOVED lines=13> */
.L_x_1970:
[----:B------:R-:W-:Y:S05]  /*c4c0*/  @P2 BRA `(.L_x_1927) ;  /* 0x0000000000182947 */ /* 0x000fea0003800000 */
[----:B------:R-:W-:Y:S01]  /*c4d0*/  ISETP.NE.AND P2, PT, R19, RZ, PT ;  /* 0x000000ff1300720c */ /* 0x000fe20003f45270 */
[----:B-1----:R-:W-:Y:S01]  /*c4e0*/  IMAD.MOV.U32 R3, RZ, RZ, 0x8000 ;  /* 0x00008000ff037424 */ /* 0x002fe200078e00ff */
[----:B------:R-:W-:-:S04]  /*c4f0*/  LEA R2, R16, UR38, 0x3 ;  /* 0x0000002610027c11 */ /* 0x000fc8000f8e18ff */
[----:B------:R2:W-:Y:S07]  /*c500*/  SYNCS.ARRIVE.TRANS64 RZ, [R2+URZ+0x34850], R3 ;  /* 0x0348500302ff79a7 */ /* 0x0005ee000800003f */
[----:B------:R-:W-:Y:S05]  /*c510*/  @!P2 BRA `(.L_x_1927) ;  /* 0x000000000004a947 */ /* 0x000fea0003800000 */
[----:B------:R-:W-:Y:S01]  /*c520*/  BPT.TRAP 0x1 ;  /* 0x000000040000795c */ /* 0x000fe20000300000 */
.L_x_1927:
        /* <DEDUP_REMOVED lines=11> */
[----:B------:R-:W-:Y:S02]  /*c5e0*/  ULEA UR6, UR9, UR38, 0xf ;  /* 0x0000002609067291 */ /* 0x000fe4000f8e783f */
[----:B------:R-:W-:Y:S02]  /*c5f0*/  ULEA UR9, UR9, UR38, 0x3 ;  /* 0x0000002609097291 */ /* 0x000fe4000f8e183f */
[----:B------:R-:W-:Y:S02]  /*c600*/  USHF.L.U32 UR11, UR11, 0x7, URZ ;  /* 0x000000070b0b7899 */ /* 0x000fe4000800063f */
[----:B------:R-:W-:Y:S02]  /*c610*/  UIADD3 UR8, UR6, 0x400, URZ ;  /* 0x0000040006087890 */ /* 0x000fe4000fffe03f */
[----:B------:R-:W-:Y:S02]  /*c620*/  UIADD3 UR9, UR9, 0x34850, URZ ;  /* 0x0003485009097890 */ /* 0x000fe4000fffe03f */
[----:B------:R-:W-:-:S03]  /*c630*/  UIADD3 UR14, UR6, 0x4400, URZ ;  /* 0x00004400060e7890 */ /* 0x000fc6000fffe03f */
[----:B------:R-:W-:-:S04]  /*c640*/  UMOV UR6, 0x0 ;  /* 0x0000000000067882 */ /* 0x000fc80000000000 */
[----:B------:R3:W-:Y:S02]  /*c650*/  UTMALDG.4D [UR8], [UR4], desc[UR6] ;  /* 0x00000608040075b4 */ /* 0x0007e40008019000 */
[----:B---3--:R-:W-:Y:S01]  /*c660*/  UMOV UR8, UR14 ;  /* 0x0000000e00087c82 */ /* 0x008fe20008000000 */
[----:B------:R-:W-:Y:S02]  /*c670*/  UMOV UR10, UR15 ;  /* 0x0000000f000a7c82 */ /* 0x000fe40008000000 */
[----:B------:R3:W-:Y:S02]  /*c680*/  UTMALDG.4D [UR8], [UR4], desc[UR6] ;  /* 0x00000608040075b4 */ /* 0x0007e40008019000 */
[----:B---3--:R-:W-:Y:S01]  /*c690*/  NOP ;  /* 0x0000000000007918 */ /* 0x008fe20000000000 */
.L_x_1922:
[----:B------:R-:W-:Y:S05]  /*c6a0*/  BSYNC B0 ;  /* 0x0000000000007941 */ /* 0x000fea0003800000 */
.L_x_1921:
[----:B------:R-:W-:Y:S01]  /*c6b0*/  UIADD3 UR4, UR39, -0x3, URZ ;  /* 0xfffffffd27047890 */ /* 0x000fe2000fffe03f */
[----:B------:R-:W-:Y:S02]  /*c6c0*/  IMAD.MOV.U32 R16, RZ, RZ, R7 ;  /* 0x000000ffff107224 */ /* 0x000fe400078e0007 */
[----:B------:R-:W-:-:S03]  /*c6d0*/  IMAD.MOV.U32 R17, RZ, RZ, R10 ;  /* 0x000000ffff117224 */ /* 0x000fc600078e000a */
[----:B------:R-:W-:-:S07]  /*c6e0*/  IMAD.U32 R7, RZ, RZ, UR4 ;  /* 0x00000004ff077e24 */ /* 0x000fce000f8e00ff */
.L_x_1920:
[----:B------:R-:W-:Y:S01]  /*c6f0*/  ISETP.NE.AND P2, PT, RZ, UR46, PT ;  /* 0x0000002eff007c0c */ /* 0x000fe2000bf45270 */
[----:B------:R-:W-:-:S12]  /*c700*/  BSSY B0, `(.L_x_1919) ;  /* 0x00000cf000007945 */ /* 0x000fd80003800000 */
[----:B------:R-:W-:Y:S05]  /*c710*/  @!P2 BRA `(.L_x_1928) ;  /* 0x0000000c0034a947 */ /* 0x000fea0003800000 */
[----:B------:R-:W-:-:S07]  /*c720*/  IMAD.MOV.U32 R8, RZ, RZ, R6 ;  /* 0x000000ffff087224 */ /* 0x000fce00078e0006 */
.L_x_1943:
[----:B------:R-:W-:Y:S01]  /*c730*/  VIADD R10, R16, 0x1 ;  /* 0x00000001100a7836 */ /* 0x000fe20000000000 */
[----:B------:R-:W-:Y:S05]  /*c740*/  YIELD ;  /* 0x0000000000007946 */ /* 0x000fea0003800000 */
[----:B------:R-:W-:Y:S01]  /*c750*/  ISETP.NE.AND P2, PT, R10, 0x2, PT ;  /* 0x000000020a00780c */ /* 0x000fe20003f45270 */
[----:B------:R-:W-:Y:S03]  /*c760*/  BSSY B1, `(.L_x_1929) ;  /* 0x0000061000017945 */ /* 0x000fe60003800000 */
[----:B-12---:R-:W-:-:S02]  /*c770*/  SEL R2, RZ, 0x1, P2 ;  /* 0x00000001ff027807 */ /* 0x006fc40001000000 */
        /* <DEDUP_REMOVED lines=22> */
.L_x_1931:
[----:B------:R-:W1:Y:S01]  /*c8e0*/  S2R R2, SR_TID.X ;  /* 0x0000000000027919 */ /* 0x000e620000002100 */
[----:B------:R-:W-:Y:S02]  /*c8f0*/  LEA R3, R10, UR38, 0x3 ;  /* 0x000000260a037c11 */ /* 0x000fe4000f8e18ff */
[----:B-1----:R-:W-:Y:S02]  /*c900*/  LOP3.LUT R9, R2, 0x7f, RZ, 0xc0, !PT ;  /* 0x0000007f02097812 */ /* 0x002fe400078ec0ff */
[----:B------:R-:W-:Y:S02]  /*c910*/  SHF.L.U32 R2, R11, 0x1f, RZ ;  /* 0x0000001f0b027819 */ /* 0x000fe400000006ff */
[----:B------:R-:W-:Y:S02]  /*c920*/  ISETP.NE.AND P2, PT, R9, RZ, PT ;  /* 0x000000ff0900720c */ /* 0x000fe40003f45270 */
[----:B------:R-:W1:Y:S02]  /*c930*/  SYNCS.PHASECHK.TRANS64.TRYWAIT P3, [R3+URZ+0x34840], R2 ;  /* 0x03484002030075a7 */ /* 0x000e64000806017f */
[----:B-1----:R-:W-:Y:S09]  /*c940*/  @!P3 BRA `(.L_x_1932) ;  /* 0x0000001400f0b947 */ /* 0x002ff20003800000 */
.L_x_1971:
[----:B------:R-:W-:Y:S05]  /*c950*/  @P2 BRA `(.L_x_1933) ;  /* 0x0000000000142947 */ /* 0x000fea0003800000 */
[----:B------:R-:W-:Y:S01]  /*c960*/  ISETP.NE.AND P3, PT, R19, RZ, PT ;  /* 0x000000ff1300720c */ /* 0x000fe20003f65270 */
[----:B-1----:R-:W-:-:S04]  /*c970*/  IMAD.MOV.U32 R2, RZ, RZ, 0xc000 ;  /* 0x0000c000ff027424 */ /* 0x002fc800078e00ff */
[----:B------:R2:W-:Y:S08]  /*c980*/  SYNCS.ARRIVE.TRANS64 RZ, [R3+URZ+0x34830], R2 ;  /* 0x0348300203ff79a7 */ /* 0x0005f0000800003f */
[----:B------:R-:W-:Y:S05]  /*c990*/  @!P3 BRA `(.L_x_1933) ;  /* 0x000000000004b947 */ /* 0x000fea0003800000 */
[----:B------:R-:W-:Y:S01]  /*c9a0*/  BPT.TRAP 0x1 ;  /* 0x000000040000795c */ /* 0x000fe20000300000 */
.L_x_1933:
        /* <DEDUP_REMOVED lines=16> */
[----:B-12---:R-:W-:Y:S01]  /*cab0*/  LEA R2, R16, UR19, 0x3 ;  /* 0x0000001310027c11 */ /* 0x006fe2000f8e18ff */
        /* <DEDUP_REMOVED lines=14> */
.L_x_1972:
[----:B------:R-:W-:Y:S05]  /*cba0*/  @P2 BRA `(.L_x_1935) ;  /* 0x0000000000142947 */ /* 0x000fea0003800000 */
[----:B------:R-:W-:Y:S01]  /*cbb0*/  ISETP.NE.AND P2, PT, R19, RZ, PT ;  /* 0x000000ff1300720c */ /* 0x000fe20003f45270 */
[----:B------:R-:W-:-:S04]  /*cbc0*/  IMAD.MOV.U32 R3, RZ, RZ, 0x8000 ;  /* 0x00008000ff037424 */ /* 0x000fc800078e00ff */
[----:B------:R2:W-:Y:S08]  /*cbd0*/  SYNCS.ARRIVE.TRANS64 RZ, [R2+URZ+0x50], R3 ;  /* 0x0000500302ff79a7 */ /* 0x0005f0000800003f */
[----:B------:R-:W-:Y:S05]  /*cbe0*/  @!P2 BRA `(.L_x_1935) ;  /* 0x000000000004a947 */ /* 0x000fea0003800000 */
[----:B------:R-:W-:Y:S01]  /*cbf0*/  BPT.TRAP 0x1 ;  /* 0x000000040000795c */ /* 0x000fe20000300000 */
.L_x_1935:
        /* <DEDUP_REMOVED lines=10> */
[----:B------:R-:W-:Y:S01]  /*cca0*/  MOV R5, R13 ;  /* 0x0000000d00057202 */ /* 0x000fe20000000f00 */
[----:B------:R-:W-:-:S02]  /*ccb0*/  IMAD.MOV.U32 R6, RZ, RZ, R8 ;  /* 0x000000ffff067224 */ /* 0x000fc400078e0008 */
        /* <DEDUP_REMOVED lines=11> */
.L_x_1930:
[----:B------:R-:W-:Y:S05]  /*cd70*/  BSYNC B1 ;  /* 0x0000000000017941 */ /* 0x000fea0003800000 */
.L_x_1929:
[----:B------:R-:W-:Y:S01]  /*cd80*/  VIADD R16, R10, 0x1 ;  /* 0x000000010a107836 */ /* 0x000fe20000000000 */
[----:B------:R-:W-:Y:S04]  /*cd90*/  BSSY B1, `(.L_x_1936) ;  /* 0x0000062000017945 */ /* 0x000fe80003800000 */
[----:B------:R-:W-:-:S04]  /*cda0*/  ISETP.NE.AND P2, PT, R16, 0x2, PT ;  /* 0x000000021000780c */ /* 0x000fc80003f45270 */
[----:B-12---:R-:W-:Y:S02]  /*cdb0*/  SEL R2, RZ, 0x1, P2 ;  /* 0x00000001ff027807 */ /* 0x006fe40001000000 */
[----:B------:R-:W-:Y:S02]  /*cdc0*/  SEL R16, R16, RZ, P2 ;  /* 0x000000ff10107207 */ /* 0x000fe40001000000 */
[----:B------:R-:W-:Y:S01]  /*cdd0*/  LOP3.LUT R17, R11, R2, RZ, 0x3c, !PT ;  /* 0x000000020b117212 */ /* 0x000fe200078e3cff */
[----:B------:R-:W-:Y:S06]  /*cde0*/  @!P6 BRA `(.L_x_1937) ;  /* 0x000000040070e947 */ /* 0x000fec0003800000 */
[----:B------:R-:W-:Y:S01]  /*cdf0*/  VIADD R13, R7, 0xffffffff ;  /* 0xffffffff070d7836 */ /* 0x000fe20000000000 */
        /* <DEDUP_REMOVED lines=18> */
.L_x_1938:
[----:B------:R-:W1:Y:S01]  /*cf20*/  S2R R2, SR_TID.X ;  /* 0x0000000000027919 */ /* 0x000e620000002100 */
[----:B------:R-:W-:Y:S02]  /*cf30*/  SHF.L.U32 R3, R17, 0x1f, RZ ;  /* 0x0000001f11037819 */ /* 0x000fe400000006ff */
[----:B-1----:R-:W-:Y:S02]  /*cf40*/  LOP3.LUT R9, R2, 0x7f, RZ, 0xc0, !PT ;  /* 0x0000007f02097812 */ /* 0x002fe400078ec0ff */
[----:B------:R-:W-:Y:S02]  /*cf50*/  LEA R2, R16, UR38, 0x3 ;  /* 0x0000002610027c11 */ /* 0x000fe4000f8e18ff */
[----:B------:R-:W-:Y:S02]  /*cf60*/  ISETP.NE.AND P2, PT, R9, RZ, PT ;  /* 0x000000ff0900720c */ /* 0x000fe40003f45270 */
[----:B------:R-:W1:Y:S02]  /*cf70*/  SYNCS.PHASECHK.TRANS64.TRYWAIT P3, [R2+URZ+0x34840], R3 ;  /* 0x03484003020075a7 */ /* 0x000e64000806017f */
[----:B-1----:R-:W-:Y:S09]  /*cf80*/  @!P3 BRA `(.L_x_1939) ;  /* 0x000000100088b947 */ /* 0x002ff20003800000 */
.L_x_1973:
[----:B------:R-:W-:Y:S05]  /*cf90*/  @P2 BRA `(.L_x_1940) ;  /* 0x0000000000142947 */ /* 0x000fea0003800000 */
[----:B------:R-:W-:Y:S01]  /*cfa0*/  ISETP.NE.AND P3, PT, R19, RZ, PT ;  /* 0x000000ff1300720c */ /* 0x000fe20003f65270 */
[----:B-1----:R-:W-:-:S04]  /*cfb0*/  IMAD.MOV.U32 R3, RZ, RZ, 0xc000 ;  /* 0x0000c000ff037424 */ /* 0x002fc800078e00ff */
[----:B------:R2:W-:Y:S08]  /*cfc0*/  SYNCS.ARRIVE.TRANS64 RZ, [R2+URZ+0x34830], R3 ;  /* 0x0348300302ff79a7 */ /* 0x0005f0000800003f */
[----:B------:R-:W-:Y:S05]  /*cfd0*/  @!P3 BRA `(.L_x_1940) ;  /* 0x000000000004b947 */ /* 0x000fea0003800000 */
[----:B------:R-:W-:Y:S01]  /*cfe0*/  BPT.TRAP 0x1 ;  /* 0x000000040000795c */ /* 0x000fe20000300000 */
.L_x_1940:
        /* <DEDUP_REMOVED lines=14> */
[----:B-12---:R-:W-:Y:S01]  /*d0d0*/  LEA R2, R10, UR19, 0x3 ;  /* 0x000000130a027c11 */ /* 0x006fe2000f8e18ff */
[----:B------:R-:W-:-:S02]  /*d0e0*/  ULEA UR9, UR9, UR19, 0x3 ;  /* 0x0000001309097291 */ /* 0x000fc4000f8e183f */
[----:B------:R-:W-:Y:S02]  /*d0f0*/  USHF.L.U32 UR11, UR11, 0x7, URZ ;  /* 0x000000070b0b7899 */ /* 0x000fe4000800063f */
        /* <DEDUP_REMOVED lines=14> */
.L_x_1974:
[----:B------:R-:W-:Y:S05]  /*d1e0*/  @P2 BRA `(.L_x_1942) ;  /* 0x0000000000142947 */ /* 0x000fea0003800000 */
[----:B------:R-:W-:Y:S01]  /*d1f0*/  ISETP.NE.AND P2, PT, R19, RZ, PT ;  /* 0x000000ff1300720c */ /* 0x000fe20003f45270 */
[----:B------:R-:W-:-:S04]  /*d200*/  IMAD.MOV.U32 R3, RZ, RZ, 0x8000 ;  /* 0x00008000ff037424 */ /* 0x000fc800078e00ff */
[----:B------:R2:W-:Y:S08]  /*d210*/  SYNCS.ARRIVE.TRANS64 RZ, [R2+URZ+0x50], R3 ;  /* 0x0000500302ff79a7 */ /* 0x0005f0000800003f */
[----:B------:R-:W-:Y:S05]  /*d220*/  @!P2 BRA `(.L_x_1942) ;  /* 0x000000000004a947 */ /* 0x000fea0003800000 */
[----:B------:R-:W-:Y:S01]  /*d230*/  BPT.TRAP 0x1 ;  /* 0x000000040000795c */ /* 0x000fe20000300000 */
.L_x_1942:
        /* <DEDUP_REMOVED lines=23> */
.L_x_1937:
[----:B------:R-:W-:Y:S05]  /*d3b0*/  BSYNC B1 ;  /* 0x0000000000017941 */ /* 0x000fea0003800000 */
.L_x_1936:
[C---:B------:R-:W-:Y:S01]  /*d3c0*/  ISETP.GT.AND P2, PT, R7.reuse, 0x1, PT ;  /* 0x000000010700780c */ /* 0x040fe20003f44270 */
[----:B------:R-:W-:-:S12]  /*d3d0*/  VIADD R7, R7, 0xfffffffe ;  /* 0xfffffffe07077836 */ /* 0x000fd80000000000 */
[----:B------:R-:W-:Y:S05]  /*d3e0*/  @P2 BRA `(.L_x_1943) ;  /* 0xfffffff000d02947 */ /* 0x000fea000383ffff */
.L_x_1928:
[----:B------:R-:W-:Y:S05]  /*d3f0*/  BSYNC B0 ;  /* 0x0000000000007941 */ /* 0x000fea0003800000 */
.L_x_1919:
[----:B------:R-:W-:Y:S04]  /*d400*/  BSSY B0, `(.L_x_1944) ;  /* 0x000000e000007945 */ /* 0x000fe80003800000 */
[----:B------:R-:W-:Y:S05]  /*d410*/  @P1 BRA `(.L_x_1945) ;  /* 0x0000000000301947 */ /* 0x000fea0003800000 */
[----:B-1----:R-:W1:Y:S01]  /*d420*/  S2R R7, SR_LANEID ;  /* 0x0000000000077919 */ /* 0x002e620000000000 */
[----:B------:R-:W-:Y:S01]  /*d430*/  VOTEU.ANY UR4, UPT, PT ;  /* 0x0000000000047886 */ /* 0x000fe200038e0100 */
[----:B--2---:R-:W2:Y:S01]  /*d440*/  LDC.64 R2, c[0x0][0xdf0] ;  /* 0x00037c00ff027b82 */ /* 0x004ea20000000a00 */
        /* <DEDUP_REMOVED lines=9> */
.L_x_1945:
[----:B------:R-:W-:Y:S05]  /*d4e0*/  BSYNC B0 ;  /* 0x0000000000007941 */ /* 0x000fea0003800000 */
.L_x_1944:
[----:B------:R-:W-:Y:S04]  /*d4f0*/  BSSY B0, `(.L_x_1946) ;  /* 0x0000024000007945 */ /* 0x000fe80003800000 */
[----:B------:R-:W-:Y:S05]  /*d500*/  @!P6 BRA `(.L_x_1947) ;  /* 0x000000000088e947 */ /* 0x000fea0003800000 */
[----:B------:R-:W3:Y:S01]  /*d510*/  S2R R0, SR_TID.X ;  /* 0x0000000000007919 */ /* 0x000ee20000002100 */
[----:B-12---:R-:W-:Y:S02]  /*d520*/  LEA R3, R16, UR38, 0x3 ;  /* 0x0000002610037c11 */ /* 0x006fe4000f8e18ff */
[----:B---3--:R-:W-:Y:S02]  /*d530*/  LOP3.LUT R2, R0, 0x7f, RZ, 0xc0, !PT ;  /* 0x0000007f00027812 */ /* 0x008fe400078ec0ff */
[----:B------:R-:W-:Y:S02]  /*d540*/  SHF.L.U32 R0, R17, 0x1f, RZ ;  /* 0x0000001f11007819 */ /* 0x000fe400000006ff */
[----:B------:R-:W-:Y:S02]  /*d550*/  ISETP.NE.AND P1, PT, R2, RZ, PT ;  /* 0x000000ff0200720c */ /* 0x000fe40003f25270 */
[----:B------:R-:W1:Y:S02]  /*d560*/  SYNCS.PHASECHK.TRANS64.TRYWAIT P0, [R3+URZ+0x34860], R0 ;  /* 0x03486000030075a7 */ /* 0x000e64000800017f */
[----:B-1----:R-:W-:Y:S09]  /*d570*/  @!P0 BRA `(.L_x_1948) ;  /* 0x0000000c00348947 */ /* 0x002ff20003800000 */
.L_x_1975:
[----:B------:R-:W-:Y:S05]  /*d580*/  @P1 BRA `(.L_x_1949) ;  /* 0x0000000000141947 */ /* 0x000fea0003800000 */
[----:B------:R-:W-:Y:S01]  /*d590*/  ISETP.NE.AND P0, PT, R19, RZ, PT ;  /* 0x000000ff1300720c */ /* 0x000fe20003f05270 */
[----:B-1----:R-:W-:-:S04]  /*d5a0*/  IMAD.MOV.U32 R0, RZ, RZ, 0x8000 ;  /* 0x00008000ff007424 */ /* 0x002fc800078e00ff */
[----:B------:R2:W-:Y:S08]  /*d5b0*/  SYNCS.ARRIVE.TRANS64 RZ, [R3+URZ+0x34850], R0 ;  /* 0x0348500003ff79a7 */ /* 0x0005f0000800003f */
[----:B------:R-:W-:Y:S05]  /*d5c0*/  @!P0 BRA `(.L_x_1949) ;  /* 0x0000000000048947 */ /* 0x000fea0003800000 */
[----:B------:R-:W-:Y:S01]  /*d5d0*/  BPT.TRAP 0x1 ;  /* 0x000000040000795c */ /* 0x000fe20000300000 */
.L_x_1949:
        /* <DEDUP_REMOVED lines=21> */
.L_x_1947:
[----:B------:R-:W-:Y:S05]  /*d730*/  BSYNC B0 ;  /* 0x0000000000007941 */ /* 0x000fea0003800000 */
.L_x_1946:
[----:B------:R-:W-:Y:S02]  /*d740*/  VIADD R16, R16, 0x1 ;  /* 0x0000000110107836 */ /* 0x000fe40000000000 */
[----:B------:R-:W-:-:S03]  /*d750*/  IMAD.MOV.U32 R13, RZ, RZ, R18 ;  /* 0x000000ffff0d7224 */ /* 0x000fc600078e0012 */
[----:B------:R-:W-:-:S04]  /*d760*/  ISETP.NE.AND P0, PT, R16, 0x2, PT ;  /* 0x000000021000780c */ /* 0x000fc80003f05270 */
[----:B-12---:R-:W-:Y:S02]  /*d770*/  SEL R0, RZ, 0x1, P0 ;  /* 0x00000001ff007807 */ /* 0x006fe40000000000 */
[----:B------:R-:W-:Y:S02]  /*d780*/  SEL R16, R16, RZ, P0 ;  /* 0x000000ff10107207 */ /* 0x000fe40000000000 */
[----:B------:R-:W-:-:S07]  /*d790*/  LOP3.LUT R17, R17, R0, RZ, 0x3c, !PT ;  /* 0x0000000011117212 */ /* 0x000fce00078e3cff */
.L_x_1908:
[----:B------:R-:W-:Y:S05]  /*d7a0*/  BSYNC B6 ;  /* 0x0000000000067941 */ /* 0x000fea0003800000 */
.L_x_1906:
[----:B------:R-:W-:-:S03]  /*d7b0*/  UMOV UR4, 0xffffffff ;  /* 0xffffffff00047882 */ /* 0x000fc60000000000 */
[----:B------:R-:W-:Y:S05]  /*d7c0*/  BRA.DIV UR4, `(.L_x_1950) ;  /* 0x0000000a04b47947 */ /* 0x000fea000b800000 */
[----:B------:R1:W2:Y:S02]  /*d7d0*/  SHFL.IDX PT, R14, R13, RZ, 0x1f ;  /* 0x00001fff0d0e7589 */ /* 0x0002a400000e0000 */
.L_x_1978:
[----:B------:R-:W-:Y:S01]  /*d7e0*/  ISETP.NE.AND P0, PT, R19, RZ, PT ;  /* 0x000000ff1300720c */ /* 0x000fe20003f05270 */
[----:B------:R-:W-:Y:S05]  /*d7f0*/  WARPSYNC.ALL ;  /* 0x0000000000007948 */ /* 0x000fea0003800000 */
[----:B------:R-:W-:Y:S01]  /*d800*/  BAR.SYNC.DEFER_BLOCKING 0x4, 0x120 ;  /* 0x0104800000007b1d */ /* 0x000fe20000010000 */
[----:B--2---:R-:W-:-:S05]  /*d810*/  IMAD.MOV.U32 R18, RZ, RZ, R14 ;  /* 0x000000ffff127224 */ /* 0x004fca00078e000e */
[----:B------:R-:W-:Y:S01]  /*d820*/  ULDC UR4, c[0x0][0xda8] ;  /* 0x00036a0000047ab9 */ /* 0x000fe20000000800 */
[----:B------:R-:W-:Y:S01]  /*d830*/  @!P0 MOV R0, 0x400 ;  /* 0x0000040000008802 */ /* 0x000fe20000000f00 */
[----:B------:R-:W2:Y:S03]  /*d840*/  @!P0 S2R R3, SR_CgaCtaId ;  /* 0x0000000000038919 */ /* 0x000ea60000008800 */
[----:B--2---:R-:W-:-:S05]  /*d850*/  @!P0 LEA R0, R3, R0, 0x18 ;  /* 0x0000000003008211 */ /* 0x004fca00078ec0ff */
[----:B------:R2:W-:Y:S01]  /*d860*/  @!P0 STS [R0+0x348d0], R13 ;  /* 0x0348d00d00008388 */ /* 0x0005e20000000800 */
[----:B------:R-:W-:Y:S06]  /*d870*/  BAR.ARV 0x5, 0x120 ;  /* 0x0144800000007b1d */ /* 0x000fec0000002000 */
[----:B------:R-:W-:-:S13]  /*d880*/  ISETP.GE.AND P0, PT, R18, UR4, PT ;  /* 0x0000000412007c0c */ /* 0x000fda000bf06270 */
[----:B--2---:R-:W-:Y:S05]  /*d890*/  @!P0 BRA `(.L_x_1951) ;  /* 0xffffffd400508947 */ /* 0x004fea000383ffff */
.L_x_1903:
        /* <DEDUP_REMOVED lines=11> */
.L_x_1979:
        /* <DEDUP_REMOVED lines=16> */
.L_x_1955:
        /* <DEDUP_REMOVED lines=12> */
.L_x_1980:
[----:B------:R-:W3:Y:S02]  /*db10*/  SYNCS.PHASECHK.TRANS64.TRYWAIT P0, [R3+URZ], R0 ;  /* 0x00000000030075a7 */ /* 0x000ee4000800017f */
[----:B---3--:R-:W-:Y:S05]  /*db20*/  @!P0 BRA `(.L_x_1957) ;  /* 0x0000000800288947 */ /* 0x008fea0003800000 */
.L_x_1981:
[----:B------:R-:W-:Y:S05]  /*db30*/  @!P2 BRA `(.L_x_1958) ;  /* 0x000000000004a947 */ /* 0x000fea0003800000 */
[----:B------:R-:W-:Y:S01]  /*db40*/  BPT.TRAP 0x1 ;  /* 0x000000040000795c */ /* 0x000fe20000300000 */
.L_x_1958:
[----:B---3--:R-:W-:-:S04]  /*db50*/  VIADD R3, R7, 0x34860 ;  /* 0x0003486007037836 */ /* 0x008fc80000000000 */
[----:B--2---:R-:W-:-:S04]  /*db60*/  IMAD R5, R16, 0x8, R3 ;  /* 0x0000000810057824 */ /* 0x004fc800078e0203 */
[----:B------:R-:W2:Y:S02]  /*db70*/  SYNCS.PHASECHK.TRANS64.TRYWAIT P0, [R5+URZ], R4 ;  /* 0x00000004050075a7 */ /* 0x000ea4000800017f */
[----:B--2---:R-:W-:Y:S05]  /*db80*/  @!P0 BRA `(.L_x_1959) ;  /* 0x0000000800248947 */ /* 0x004fea0003800000 */
.L_x_1982:
[----:B------:R-:W-:-:S07]  /*db90*/  IMAD R3, R2, 0x8, R3 ;  /* 0x0000000802037824 */ /* 0x000fce00078e0203 */
.L_x_1960:
[----:B---3--:R3:W4:Y:S02]  /*dba0*/  SYNCS.PHASECHK.TRANS64.TRYWAIT P0, [R3+URZ], R0 ;  /* 0x00000000030075a7 */ /* 0x008724000800017f */
[----:B----4-:R-:W-:Y:S05]  /*dbb0*/  @!P0 NANOSLEEP.SYNCS 0x989680 ;  /* 0x009896800000895d */ /* 0x010fea0003900000 */
[----:B------:R-:W4:Y:S02]  /*dbc0*/  @!P0 SYNCS.PHASECHK.TRANS64 P0, [R3+URZ], R0 ;  /* 0x00000000030085a7 */ /* 0x000f24000800007f */
[----:B----4-:R-:W-:Y:S05]  /*dbd0*/  @!P0 BRA `(.L_x_1960) ;  /* 0xfffffffc00f08947 */ /* 0x010fea000383ffff */
.L_x_1954:
[----:B------:R-:W-:Y:S05]  /*dbe0*/  BSYNC B0 ;  /* 0x0000000000007941 */ /* 0x000fea0003800000 */
.L_x_1953:
[----:B------:R-:W-:Y:S05]  /*dbf0*/  EXIT ;  /* 0x000000000000794d */ /* 0x000fea0003800000 */
.L_x_1860:
[----:B-1----:R-:W-:-:S04]  /*dc00*/  IMAD.U32 R3, RZ, RZ, UR37 ;  /* 0x00000025ff037e24 */ /* 0x002fc8000f8e00ff */
[----:B------:R1:W2:Y:S03]  /*dc10*/  SYNCS.PHASECHK.TRANS64.TRYWAIT P1, [R3+URZ+0x34800], R0 ;  /* 0x03480000030075a7 */ /* 0x0002a6000802017f */
[----:B--2---:R-:W-:Y:S05]  /*dc20*/  @!P1 NANOSLEEP.SYNCS 0x989680 ;  /* 0x009896800000995d */ /* 0x004fea0003900000 */
[----:B------:R-:W2:Y:S02]  /*dc30*/  @!P1 SYNCS.PHASECHK.TRANS64 P1, [R3+URZ+0x34800], R0 ;  /* 0x03480000030095a7 */ /* 0x000ea4000802007f */
[----:B--2---:R-:W-:Y:S05]  /*dc40*/  @!P1 BRA `(.L_x_1860) ;  /* 0xfffffffc00ec9947 */ /* 0x004fea000383ffff */
[----:B------:R-:W-:Y:S05]  /*dc50*/  BRA `(.L_x_1961) ;  /* 0xffffff3800907947 */ /* 0x000fea000383ffff */
.L_x_1864:
[----:B--2---:R2:W3:Y:S02]  /*dc60*/  SYNCS.PHASECHK.TRANS64.TRYWAIT P2, [R2+URZ+0x34830], R3 ;  /* 0x03483003020075a7 */ /* 0x0044e4000804017f */
[----:B---3--:R-:W-:Y:S05]  /*dc70*/  @!P2 NANOSLEEP.SYNCS 0x989680 ;  /* 0x009896800000a95d */ /* 0x008fea0003900000 */
[----:B------:R-:W3:Y:S02]  /*dc80*/  @!P2 SYNCS.PHASECHK.TRANS64 P2, [R2+URZ+0x34830], R3 ;  /* 0x034830030200a5a7 */ /* 0x000ee4000804007f */
[----:B---3--:R-:W-:Y:S05]  /*dc90*/  @!P2 BRA `(.L_x_1864) ;  /* 0xfffffffc00f0a947 */ /* 0x008fea000383ffff */
[----:B------:R-:W-:Y:S05]  /*dca0*/  BRA `(.L_x_1863) ;  /* 0xffffff3800b87947 */ /* 0x000fea000383ffff */
.L_x_1869:
[----:B--2---:R-:W-:-:S04]  /*dcb0*/  IMAD.U32 R7, RZ, RZ, UR7 ;  /* 0x00000007ff077e24 */ /* 0x004fc8000f8e00ff */
[----:B------:R2:W3:Y:S03]  /*dcc0*/  SYNCS.PHASECHK.TRANS64.TRYWAIT P2, [R7+URZ+0x34830], R0 ;  /* 0x03483000070075a7 */ /* 0x0004e6000804017f */
[----:B---3--:R-:W-:Y:S05]  /*dcd0*/  @!P2 NANOSLEEP.SYNCS 0x989680 ;  /* 0x009896800000a95d */ /* 0x008fea0003900000 */
[----:B------:R-:W3:Y:S02]  /*dce0*/  @!P2 SYNCS.PHASECHK.TRANS64 P2, [R7+URZ+0x34830], R0 ;  /* 0x034830000700a5a7 */ /* 0x000ee4000804007f */
[----:B---3--:R-:W-:Y:S05]  /*dcf0*/  @!P2 BRA `(.L_x_1869) ;  /* 0xfffffffc00eca947 */ /* 0x008fea000383ffff */
[----:B------:R-:W-:Y:S05]  /*dd00*/  BRA `(.L_x_1868) ;  /* 0xffffff6400307947 */ /* 0x000fea000383ffff */
.L_x_1873:
[----:B--2---:R-:W-:-:S04]  /*dd10*/  IMAD.U32 R3, RZ, RZ, UR5 ;  /* 0x00000005ff037e24 */ /* 0x004fc8000f8e00ff */
[----:B------:R2:W3:Y:S03]  /*dd20*/  SYNCS.PHASECHK.TRANS64.TRYWAIT P2, [R3+URZ+0x34850], R0 ;  /* 0x03485000030075a7 */ /* 0x0004e6000804017f */
[----:B---3--:R-:W-:Y:S05]  /*dd30*/  @!P2 NANOSLEEP.SYNCS 0x989680 ;  /* 0x009896800000a95d */ /* 0x008fea0003900000 */
[----:B------:R-:W3:Y:S02]  /*dd40*/  @!P2 SYNCS.PHASECHK.TRANS64 P2, [R3+URZ+0x34850], R0 ;  /* 0x034850000300a5a7 */ /* 0x000ee4000804007f */
[----:B---3--:R-:W-:Y:S05]  /*dd50*/  @!P2 BRA `(.L_x_1873) ;  /* 0xfffffffc00eca947 */ /* 0x008fea000383ffff */
[----:B------:R-:W-:Y:S05]  /*dd60*/  BRA `(.L_x_1872) ;  /* 0xffffff6c00507947 */ /* 0x000fea000383ffff */
.L_x_1879:
[----:B--2---:R-:W-:-:S04]  /*dd70*/  IMAD.U32 R7, RZ, RZ, UR5 ;  /* 0x00000005ff077e24 */ /* 0x004fc8000f8e00ff */
[----:B------:R2:W3:Y:S03]  /*dd80*/  SYNCS.PHASECHK.TRANS64.TRYWAIT P2, [R7+URZ+0x34830], R0 ;  /* 0x03483000070075a7 */ /* 0x0004e6000804017f */
[----:B---3--:R-:W-:Y:S05]  /*dd90*/  @!P2 NANOSLEEP.SYNCS 0x989680 ;  /* 0x009896800000a95d */ /* 0x008fea0003900000 */
[----:B------:R-:W3:Y:S02]  /*dda0*/  @!P2 SYNCS.PHASECHK.TRANS64 P2, [R7+URZ+0x34830], R0 ;  /* 0x034830000700a5a7 */ /* 0x000ee4000804007f */
[----:B---3--:R-:W-:Y:S05]  /*ddb0*/  @!P2 BRA `(.L_x_1879) ;  /* 0xfffffffc00eca947 */ /* 0x008fea000383ffff */
[----:B------:R-:W-:Y:S05]  /*ddc0*/  BRA `(.L_x_1878) ;  /* 0xffffff8c009c7947 */ /* 0x000fea000383ffff */
.L_x_1883:
[----:B--2---:R-:W-:-:S04]  /*ddd0*/  IMAD.U32 R3, RZ, RZ, UR5 ;  /* 0x00000005ff037e24 */ /* 0x004fc8000f8e00ff */
[----:B------:R2:W3:Y:S03]  /*dde0*/  SYNCS.PHASECHK.TRANS64.TRYWAIT P2, [R3+URZ+0x34850], R0 ;  /* 0x03485000030075a7 */ /* 0x0004e6000804017f */
[----:B---3--:R-:W-:Y:S05]  /*ddf0*/  @!P2 NANOSLEEP.SYNCS 0x989680 ;  /* 0x009896800000a95d */ /* 0x008fea0003900000 */
[----:B------:R-:W3:Y:S02]  /*de00*/  @!P2 SYNCS.PHASECHK.TRANS64 P2, [R3+URZ+0x34850], R0 ;  /* 0x034850000300a5a7 */ /* 0x000ee4000804007f */
[----:B---3--:R-:W-:Y:S05]  /*de10*/  @!P2 BRA `(.L_x_1883) ;  /* 0xfffffffc00eca947 */ /* 0x008fea000383ffff */
[----:B------:R-:W-:Y:S05]  /*de20*/  BRA `(.L_x_1882) ;  /* 0xffffff9400bc7947 */ /* 0x000fea000383ffff */
.L_x_1888:
[----:B--2---:R-:W-:-:S04]  /*de30*/  IMAD.U32 R3, RZ, RZ, UR5 ;  /* 0x00000005ff037e24 */ /* 0x004fc8000f8e00ff */
[----:B------:R2:W3:Y:S03]  /*de40*/  SYNCS.PHASECHK.TRANS64.TRYWAIT P0, [R3+URZ+0x34850], R2 ;  /* 0x03485002030075a7 */ /* 0x0004e6000800017f */
[----:B---3--:R-:W-:Y:S05]  /*de50*/  @!P0 NANOSLEEP.SYNCS 0x989680 ;  /* 0x009896800000895d */ /* 0x008fea0003900000 */
[----:B------:R-:W3:Y:S02]  /*de60*/  @!P0 SYNCS.PHASECHK.TRANS64 P0, [R3+URZ+0x34850], R2 ;  /* 0x03485002030085a7 */ /* 0x000ee4000800007f */
[----:B---3--:R-:W-:Y:S05]  /*de70*/  @!P0 BRA `(.L_x_1888) ;  /* 0xfffffffc00ec8947 */ /* 0x008fea000383ffff */
[----:B------:R-:W-:Y:S05]  /*de80*/  BRA `(.L_x_1887) ;  /* 0xffffffb000947947 */ /* 0x000fea000383ffff */
.L_x_1912:
        /* <DEDUP_REMOVED lines=10> */
.L_x_1962:
[----:B------:R-:W-:Y:S05]  /*df30*/  BRA `(.L_x_1963) ;  /* 0xffffffd800747947 */ /* 0x000fea000383ffff */
.L_x_1913:
[----:B------:R-:W-:Y:S01]  /*df40*/  BSSY B0, `(.L_x_1964) ;  /* 0x0000006000007945 */ /* 0x000fe20003800000 */
[----:B------:R-:W-:-:S07]  /*df50*/  IMAD.MOV.U32 R15, RZ, RZ, -0x1 ;  /* 0xffffffffff0f7424 */ /* 0x000fce00078e00ff */
[----:B------:R-:W-:Y:S05]  /*df60*/  WARPSYNC.COLLECTIVE R15, `(.L_x_1965) ;  /* 0x000000000f0c7348 */ /* 0x000fea0003c00000 */
[----:B------:R-:W-:Y:S02]  /*df70*/  ELECT P6, UR62, PT ;  /* 0x00000000003e782f */ /* 0x000fe400038c0000 */
[----:B------:R-:W-:Y:S01]  /*df80*/  MOV R14, UR62 ;  /* 0x0000003e000e7c02 */ /* 0x000fe20008000f00 */
[----:B------:R-:W-:Y:S10]  /*df90*/  ENDCOLLECTIVE ;  /* 0x000000000000791b */ /* 0x000ff40003800000 */
.L_x_1965:
[----:B------:R-:W-:Y:S05]  /*dfa0*/  BSYNC B0 ;  /* 0x0000000000007941 */ /* 0x000fea0003800000 */
.L_x_1964:
[----:B------:R-:W-:Y:S05]  /*dfb0*/  BRA `(.L_x_1966) ;  /* 0xffffffd800647947 */ /* 0x000fea000383ffff */
.L_x_1916:
[----:B-1----:R1:W2:Y:S02]  /*dfc0*/  SYNCS.PHASECHK.TRANS64.TRYWAIT P2, [R8+URZ+0x34840], R7 ;  /* 0x03484007080075a7 */ /* 0x0022a4000804017f */
[----:B--2---:R-:W-:Y:S05]  /*dfd0*/  @!P2 NANOSLEEP.SYNCS 0x989680 ;  /* 0x009896800000a95d */ /* 0x004fea0003900000 */
[----:B------:R-:W2:Y:S02]  /*dfe0*/  @!P2 SYNCS.PHASECHK.TRANS64 P2, [R8+URZ+0x34840], R7 ;  /* 0x034840070800a5a7 */ /* 0x000ea4000804007f */
[----:B--2---:R-:W-:Y:S05]  /*dff0*/  @!P2 BRA `(.L_x_1916) ;  /* 0xfffffffc00f0a947 */ /* 0x004fea000383ffff */
[----:B------:R-:W-:Y:S05]  /*e000*/  BRA `(.L_x_1967) ;  /* 0xffffffd800c07947 */ /* 0x000fea000383ffff */
.L_x_1918:
[----:B-1----:R-:W-:-:S04]  /*e010*/  IMAD.U32 R8, RZ, RZ, UR38 ;  /* 0x00000026ff087e24 */ /* 0x002fc8000f8e00ff */
[----:B------:R1:W2:Y:S03]  /*e020*/  SYNCS.PHASECHK.TRANS64.TRYWAIT P2, [R8+URZ+0x34820], R7 ;  /* 0x03482007080075a7 */ /* 0x0002a6000804017f */
[----:B--2---:R-:W-:Y:S05]  /*e030*/  @!P2 NANOSLEEP.SYNCS 0x989680 ;  /* 0x009896800000a95d */ /* 0x004fea0003900000 */
[----:B------:R-:W2:Y:S02]  /*e040*/  @!P2 SYNCS.PHASECHK.TRANS64 P2, [R8+URZ+0x34820], R7 ;  /* 0x034820070800a5a7 */ /* 0x000ea4000804007f */
[----:B--2---:R-:W-:Y:S05]  /*e050*/  @!P2 BRA `(.L_x_1918) ;  /* 0xfffffffc00eca947 */ /* 0x004fea000383ffff */
[----:B------:R-:W-:Y:S05]  /*e060*/  BRA `(.L_x_1968) ;  /* 0xffffffdc00c47947 */ /* 0x000fea000383ffff */
.L_x_1924:
[----:B-1----:R1:W2:Y:S02]  /*e070*/  SYNCS.PHASECHK.TRANS64.TRYWAIT P3, [R3+URZ+0x34840], R2 ;  /* 0x03484002030075a7 */ /* 0x0022a4000806017f */
[----:B--2---:R-:W-:Y:S05]  /*e080*/  @!P3 NANOSLEEP.SYNCS 0x989680 ;  /* 0x009896800000b95d */ /* 0x004fea0003900000 */
[----:B------:R-:W2:Y:S02]  /*e090*/  @!P3 SYNCS.PHASECHK.TRANS64 P3, [R3+URZ+0x34840], R2 ;  /* 0x034840020300b5a7 */ /* 0x000ea4000806007f */
[----:B--2---:R-:W-:Y:S05]  /*e0a0*/  @!P3 BRA `(.L_x_1924) ;  /* 0xfffffffc00f0b947 */ /* 0x004fea000383ffff */
[----:B------:R-:W-:Y:S05]  /*e0b0*/  BRA `(.L_x_1969) ;  /* 0xffffffe0006c7947 */ /* 0x000fea000383ffff */
.L_x_1926:
[----:B-1----:R1:W2:Y:S02]  /*e0c0*/  SYNCS.PHASECHK.TRANS64.TRYWAIT P3, [R2+URZ+0x60], R3 ;  /* 0x00006003020075a7 */ /* 0x0022a4000806017f */
[----:B--2---:R-:W-:Y:S05]  /*e0d0*/  @!P3 NANOSLEEP.SYNCS 0x989680 ;  /* 0x009896800000b95d */ /* 0x004fea0003900000 */
[----:B------:R-:W2:Y:S02]  /*e0e0*/  @!P3 SYNCS.PHASECHK.TRANS64 P3, [R2+URZ+0x60], R3 ;  /* 0x000060030200b5a7 */ /* 0x000ea4000806007f */
[----:B--2---:R-:W-:Y:S05]  /*e0f0*/  @!P3 BRA `(.L_x_1926) ;  /* 0xfffffffc00f0b947 */ /* 0x004fea000383ffff */
[----:B------:R-:W-:Y:S05]  /*e100*/  BRA `(.L_x_1970) ;  /* 0xffffffe000ec7947 */ /* 0x000fea000383ffff */
.L_x_1932:
[----:B-1----:R1:W2:Y:S02]  /*e110*/  SYNCS.PHASECHK.TRANS64.TRYWAIT P3, [R3+URZ+0x34840], R2 ;  /* 0x03484002030075a7 */ /* 0x0022a4000806017f */
[----:B--2---:R-:W-:Y:S05]  /*e120*/  @!P3 NANOSLEEP.SYNCS 0x989680 ;  /* 0x009896800000b95d */ /* 0x004fea0003900000 */
[----:B------:R-:W2:Y:S02]  /*e130*/  @!P3 SYNCS.PHASECHK.TRANS64 P3, [R3+URZ+0x34840], R2 ;  /* 0x034840020300b5a7 */ /* 0x000ea4000806007f */
[----:B--2---:R-:W-:Y:S05]  /*e140*/  @!P3 BRA `(.L_x_1932) ;  /* 0xfffffffc00f0b947 */ /* 0x004fea000383ffff */
[----:B------:R-:W-:Y:S05]  /*e150*/  BRA `(.L_x_1971) ;  /* 0xffffffe400fc7947 */ /* 0x000fea000383ffff */
.L_x_1934:
[----:B-1----:R1:W2:Y:S02]  /*e160*/  SYNCS.PHASECHK.TRANS64.TRYWAIT P3, [R2+URZ+0x60], R17 ;  /* 0x00006011020075a7 */ /* 0x0022a4000806017f */
[----:B--2---:R-:W-:Y:S05]  /*e170*/  @!P3 NANOSLEEP.SYNCS 0x989680 ;  /* 0x009896800000b95d */ /* 0x004fea0003900000 */
[----:B------:R-:W2:Y:S02]  /*e180*/  @!P3 SYNCS.PHASECHK.TRANS64 P3, [R2+URZ+0x60], R17 ;  /* 0x000060110200b5a7 */ /* 0x000ea4000806007f */
[----:B--2---:R-:W-:Y:S05]  /*e190*/  @!P3 BRA `(.L_x_1934) ;  /* 0xfffffffc00f0b947 */ /* 0x004fea000383ffff */
[----:B------:R-:W-:Y:S05]  /*e1a0*/  BRA `(.L_x_1972) ;  /* 0xffffffe8007c7947 */ /* 0x000fea000383ffff */
.L_x_1939:
[----:B-1----:R1:W2:Y:S02]  /*e1b0*/  SYNCS.PHASECHK.TRANS64.TRYWAIT P3, [R2+URZ+0x34840], R3 ;  /* 0x03484003020075a7 */ /* 0x0022a4000806017f */
[----:B--2---:R-:W-:Y:S05]  /*e1c0*/  @!P3 NANOSLEEP.SYNCS 0x989680 ;  /* 0x009896800000b95d */ /* 0x004fea0003900000 */
[----:B------:R-:W2:Y:S02]  /*e1d0*/  @!P3 SYNCS.PHASECHK.TRANS64 P3, [R2+URZ+0x34840], R3 ;  /* 0x034840030200b5a7 */ /* 0x000ea4000806007f */
[----:B--2---:R-:W-:Y:S05]  /*e1e0*/  @!P3 BRA `(.L_x_1939) ;  /* 0xfffffffc00f0b947 */ /* 0x004fea000383ffff */
[----:B------:R-:W-:Y:S05]  /*e1f0*/  BRA `(.L_x_1973) ;  /* 0xffffffec00647947 */ /* 0x000fea000383ffff */
.L_x_1941:
[----:B-1----:R1:W2:Y:S02]  /*e200*/  SYNCS.PHASECHK.TRANS64.TRYWAIT P3, [R2+URZ+0x60], R11 ;  /* 0x0000600b020075a7 */ /* 0x0022a4000806017f */
[----:B--2---:R-:W-:Y:S05]  /*e210*/  @!P3 NANOSLEEP.SYNCS 0x989680 ;  /* 0x009896800000b95d */ /* 0x004fea0003900000 */
[----:B------:R-:W2:Y:S02]  /*e220*/  @!P3 SYNCS.PHASECHK.TRANS64 P3, [R2+URZ+0x60], R11 ;  /* 0x0000600b0200b5a7 */ /* 0x000ea4000806007f */
[----:B--2---:R-:W-:Y:S05]  /*e230*/  @!P3 BRA `(.L_x_1941) ;  /* 0xfffffffc00f0b947 */ /* 0x004fea000383ffff */
[----:B------:R-:W-:Y:S05]  /*e240*/  BRA `(.L_x_1974) ;  /* 0xffffffec00e47947 */ /* 0x000fea000383ffff */
.L_x_1948:
[----:B-1----:R1:W2:Y:S02]  /*e250*/  SYNCS.PHASECHK.TRANS64.TRYWAIT P0, [R3+URZ+0x34860], R0 ;  /* 0x03486000030075a7 */ /* 0x0022a4000800017f */
[----:B--2---:R-:W-:Y:S05]  /*e260*/  @!P0 NANOSLEEP.SYNCS 0x989680 ;  /* 0x009896800000895d */ /* 0x004fea0003900000 */
[----:B------:R-:W2:Y:S02]  /*e270*/  @!P0 SYNCS.PHASECHK.TRANS64 P0, [R3+URZ+0x34860], R0 ;  /* 0x03486000030085a7 */ /* 0x000ea4000800007f */
[----:B--2---:R-:W-:Y:S05]  /*e280*/  @!P0 BRA `(.L_x_1948) ;  /* 0xfffffffc00f08947 */ /* 0x004fea000383ffff */
[----:B------:R-:W-:Y:S05]  /*e290*/  BRA `(.L_x_1975) ;  /* 0xfffffff000b87947 */ /* 0x000fea000383ffff */
.L_x_1950:
[----:B------:R-:W-:Y:S01]  /*e2a0*/  BSSY B0, `(.L_x_1976) ;  /* 0x0000007000007945 */ /* 0x000fe20003800000 */
[----:B------:R-:W-:Y:S02]  /*e2b0*/  IMAD.MOV.U32 R12, RZ, RZ, RZ ;  /* 0x000000ffff0c7224 */ /* 0x000fe400078e00ff */
[----:B------:R-:W-:Y:S02]  /*e2c0*/  IMAD.MOV.U32 R11, RZ, RZ, 0x1f ;  /* 0x0000001fff0b7424 */ /* 0x000fe400078e00ff */
[----:B------:R-:W-:-:S07]  /*e2d0*/  IMAD.MOV.U32 R15, RZ, RZ, -0x1 ;  /* 0xffffffffff0f7424 */ /* 0x000fce00078e00ff */
[----:B------:R-:W-:Y:S05]  /*e2e0*/  WARPSYNC.COLLECTIVE R15, `(.L_x_1977) ;  /* 0x000000000f087348 */ /* 0x000fea0003c00000 */
[----:B------:R1:W2:Y:S02]  /*e2f0*/  SHFL.IDX P6, R14, R13, R12, R11 ;  /* 0x0000000c0d0e7389 */ /* 0x0002a400000c000b */
[----:B-12---:R-:W-:Y:S01]  /*e300*/  ENDCOLLECTIVE ;  /* 0x000000000000791b */ /* 0x006fe20003800000 */
.L_x_1977:
[----:B------:R-:W-:Y:S05]  /*e310*/  BSYNC B0 ;  /* 0x0000000000007941 */ /* 0x000fea0003800000 */
.L_x_1976:
[----:B------:R-:W-:Y:S05]  /*e320*/  BRA `(.L_x_1978) ;  /* 0xfffffff4002c7947 */ /* 0x000fea000383ffff */
.L_x_1952:
[----:B--2---:R2:W3:Y:S02]  /*e330*/  SYNCS.PHASECHK.TRANS64.TRYWAIT P0, [R7+URZ+0x34820], R0 ;  /* 0x03482000070075a7 */ /* 0x0044e4000800017f */
[----:B---3--:R-:W-:Y:S05]  /*e340*/  @!P0 NANOSLEEP.SYNCS 0x989680 ;  /* 0x009896800000895d */ /* 0x008fea0003900000 */
[----:B------:R-:W3:Y:S02]  /*e350*/  @!P0 SYNCS.PHASECHK.TRANS64 P0, [R7+URZ+0x34820], R0 ;  /* 0x03482000070085a7 */ /* 0x000ee4000800007f */
[----:B---3--:R-:W-:Y:S05]  /*e360*/  @!P0 BRA `(.L_x_1952) ;  /* 0xfffffffc00f08947 */ /* 0x008fea000383ffff */
[----:B------:R-:W-:Y:S05]  /*e370*/  BRA `(.L_x_1979) ;  /* 0xfffffff400747947 */ /* 0x000fea000383ffff */
.L_x_1956:
[----:B--2---:R2:W3:Y:S02]  /*e380*/  SYNCS.PHASECHK.TRANS64.TRYWAIT P0, [R5+URZ], R4 ;  /* 0x00000004050075a7 */ /* 0x0044e4000800017f */
[----:B---3--:R-:W-:Y:S05]  /*e390*/  @!P0 NANOSLEEP.SYNCS 0x989680 ;  /* 0x009896800000895d */ /* 0x008fea0003900000 */
[----:B------:R-:W3:Y:S02]  /*e3a0*/  @!P0 SYNCS.PHASECHK.TRANS64 P0, [R5+URZ], R4 ;  /* 0x00000004050085a7 */ /* 0x000ee4000800007f */
[----:B---3--:R-:W-:Y:S05]  /*e3b0*/  @!P0 BRA `(.L_x_1956) ;  /* 0xfffffffc00f08947 */ /* 0x008fea000383ffff */
[----:B------:R-:W-:Y:S05]  /*e3c0*/  BRA `(.L_x_1980) ;  /* 0xfffffff400d07947 */ /* 0x000fea000383ffff */
.L_x_1957:
[----:B---3--:R3:W4:Y:S02]  /*e3d0*/  SYNCS.PHASECHK.TRANS64.TRYWAIT P0, [R3+URZ], R0 ;  /* 0x00000000030075a7 */ /* 0x008724000800017f */
[----:B----4-:R-:W-:Y:S05]  /*e3e0*/  @!P0 NANOSLEEP.SYNCS 0x989680 ;  /* 0x009896800000895d */ /* 0x010fea0003900000 */
[----:B------:R-:W4:Y:S02]  /*e3f0*/  @!P0 SYNCS.PHASECHK.TRANS64 P0, [R3+URZ], R0 ;  /* 0x00000000030085a7 */ /* 0x000f24000800007f */
[----:B----4-:R-:W-:Y:S05]  /*e400*/  @!P0 BRA `(.L_x_1957) ;  /* 0xfffffffc00f08947 */ /* 0x010fea000383ffff */
[----:B------:R-:W-:Y:S05]  /*e410*/  BRA `(.L_x_1981) ;  /* 0xfffffff400c47947 */ /* 0x000fea000383ffff */
.L_x_1959:
[----:B--2---:R2:W3:Y:S02]  /*e420*/  SYNCS.PHASECHK.TRANS64.TRYWAIT P0, [R5+URZ], R4 ;  /* 0x00000004050075a7 */ /* 0x0044e4000800017f */
[----:B---3--:R-:W-:Y:S05]  /*e430*/  @!P0 NANOSLEEP.SYNCS 0x989680 ;  /* 0x009896800000895d */ /* 0x008fea0003900000 */
[----:B------:R-:W3:Y:S02]  /*e440*/  @!P0 SYNCS.PHASECHK.TRANS64 P0, [R5+URZ], R4 ;  /* 0x00000004050085a7 */ /* 0x000ee4000800007f */
[----:B---3--:R-:W-:Y:S05]  /*e450*/  @!P0 BRA `(.L_x_1959) ;  /* 0xfffffffc00f08947 */ /* 0x008fea000383ffff */
[----:B------:R-:W-:Y:S05]  /*e460*/  BRA `(.L_x_1982) ;  /* 0xfffffff400c87947 */ /* 0x000fea000383ffff */
.L_x_1983:
        /* <DEDUP_REMOVED lines=9> */
.L_x_2662:


//--------------------- .text._ZN7cutlass13device_kernelIN5flash11enable_sm90INS1_16FlashAttnFwdSm90INS1_25CollectiveMainloopFwdSm90ILi2EN4cute5tupleIJNS5_1CILi1EEES8_S8_EEENS6_IJNS7_ILi128EEESA_NS7_ILi192EEEEEELi128ENS_6half_tEfNS_4arch4Sm90ELb1ELb0ELb0ELb1ELb0ELb0ELb0ELb1ELb1ELb0ELb0ELb0EEENS1_21CollectiveEpilogueFwdINS6_IJSA_SA_SA_EEES9_SD_SF_Li256ELb1ELb0ELb0ELb0EEENS1_36VarlenDynamicPersistentTileSchedulerILi128ELi128ELi256ELi32ELb0ELb0ELb1ELb1ELb1ELb1EEEEEEEEEvNT_6ParamsE --------------------------
	.section	.text._ZN7cutlass13device_kernelIN5flash11enable_sm90INS1_16FlashAttnFwdSm90INS1_25CollectiveMainloopFwdSm90ILi2EN4cute5tupleIJNS5_1CILi1EEES8_S8_EEENS6_IJNS7_ILi128EEESA_NS7_ILi192EEEEEELi128ENS_6half_tEfNS_4arch4Sm90ELb1ELb0ELb0ELb1ELb0ELb0ELb0ELb1ELb1ELb0ELb0ELb0EEENS1_21CollectiveEpilogueFwdINS6_IJSA_SA_SA_EEES9_SD_SF_Li256ELb1ELb0ELb0ELb0EEENS1_36VarlenDynamicPersistentTileSchedulerILi128ELi128ELi256ELi32ELb0ELb0ELb1ELb1ELb1ELb1EEEEEEEEEvNT_6ParamsE,"ax",@progbits
	.align	128
.text._ZN7cutlass13device_kernelIN5flash11enable_sm90INS1_16FlashAttnFwdSm90INS1_25CollectiveMainloopFwdSm90ILi2EN4cute5tupleIJNS5_1CILi1EEES8_S8_EEENS6_IJNS7_ILi128EEESA_NS7_ILi192EEEEEELi128ENS_6half_tEfNS_4arch4Sm90ELb1ELb0ELb0ELb1ELb0ELb0ELb0ELb1ELb1ELb0ELb0ELb0EEENS1_21CollectiveEpilogueFwdINS6_IJSA_SA_SA_EEES9_SD_SF_Li256ELb1ELb0ELb0ELb0EEENS1_36VarlenDynamicPersistentTileSchedulerILi128ELi128ELi256ELi32ELb0ELb0ELb1ELb1ELb1ELb1EEEEEEEEEvNT_6ParamsE:
        .type           _ZN7cutlass13device_kernelIN5flash11enable_sm90INS1_16FlashAttnFwdSm90INS1_25CollectiveMainloopFwdSm90ILi2EN4cute5tupleIJNS5_1CILi1EEES8_S8_EEENS6_IJNS7_ILi128EEESA_NS7_ILi192EEEEEELi128ENS_6half_tEfNS_4arch4Sm90ELb1ELb0ELb0ELb1ELb0ELb0ELb0ELb1ELb1ELb0ELb0ELb0EEENS1_21CollectiveEpilogueFwdINS6_IJSA_SA_SA_EEES9_SD_SF_Li256ELb1ELb0ELb0ELb0EEENS1_36VarlenDynamicPersistentTileSchedulerILi128ELi128ELi256ELi32ELb0ELb0ELb1ELb1ELb1ELb1EEEEEEEEEvNT_6ParamsE,@function
        .size           _ZN7cutlass13device_kernelIN5flash11enable_sm90INS1_16FlashAttnFwdSm90INS1_25CollectiveMainloopFwdSm90ILi2EN4cute5tupleIJNS5_1CILi1EEES8_S8_EEENS6_IJNS7_ILi128EEESA_NS7_ILi192EEEEEELi128ENS_6half_tEfNS_4arch4Sm90ELb1ELb0ELb0ELb1ELb0ELb0ELb0ELb1ELb1ELb0ELb0ELb0EEENS1_21CollectiveEpilogueFwdINS6_IJSA_SA_SA_EEES9_SD_SF_Li256ELb1ELb0ELb0ELb0EEENS1_36VarlenDynamicPersistentTileSchedulerILi128ELi128ELi256ELi32ELb0ELb0ELb1ELb1ELb1ELb1EEEEEEEEEvNT_6ParamsE,(.L_x_2663 - _ZN7cutlass13device_kernelIN5flash11enable_sm90INS1_16FlashAttnFwdSm90INS1_25CollectiveMainloopFwdSm90ILi2EN4cute5tupleIJNS5_1CILi1EEES8_S8_EEENS6_IJNS7_ILi128EEESA_NS7_ILi192EEEEEELi128ENS_6half_tEfNS_4arch4Sm90ELb1ELb0ELb0ELb1ELb0ELb0ELb0ELb1ELb1ELb0ELb0ELb0EEENS1_21CollectiveEpilogueFwdINS6_IJSA_SA_SA_EEES9_SD_SF_Li256ELb1ELb0ELb0ELb0EEENS1_36VarlenDynamicPersistentTileSchedulerILi128ELi128ELi256ELi32ELb0ELb0ELb1ELb1ELb1ELb1EEEEEEEEEvNT_6ParamsE)
        .other          _ZN7cutlass13device_kernelIN5flash11enable_sm90INS1_16FlashAttnFwdSm90INS1_25CollectiveMainloopFwdSm90ILi2EN4cute5tupleIJNS5_1CILi1EEES8_S8_EEENS6_IJNS7_ILi128EEESA_NS7_ILi192EEEEEELi128ENS_6half_tEfNS_4arch4Sm90ELb1ELb0ELb0ELb1ELb0ELb0ELb0ELb1ELb1ELb0ELb0ELb0EEENS1_21CollectiveEpilogueFwdINS6_IJSA_SA_SA_EEES9_SD_SF_Li256ELb1ELb0ELb0ELb0EEENS1_36VarlenDynamicPersistentTileSchedulerILi128ELi128ELi256ELi32ELb0ELb0ELb1ELb1ELb1ELb1EEEEEEEEEvNT_6ParamsE,@"STO_CUDA_ENTRY STV_DEFAULT"
_ZN7cutlass13device_kernelIN5flash11enable_sm90INS1_16FlashAttnFwdSm90INS1_25CollectiveMainloopFwdSm90ILi2EN4cute5tupleIJNS5_1CILi1EEES8_S8_EEENS6_IJNS7_ILi128EEESA_NS7_ILi192EEEEEELi128ENS_6half_tEfNS_4arch4Sm90ELb1ELb0ELb0ELb1ELb0ELb0ELb0ELb1ELb1ELb0ELb0ELb0EEENS1_21CollectiveEpilogueFwdINS6_IJSA_SA_SA_EEES9_SD_SF_Li256ELb1ELb0ELb0ELb0EEENS1_36VarlenDynamicPersistentTileSchedulerILi128ELi128ELi256ELi32ELb0ELb0ELb1ELb1ELb1ELb1EEEEEEEEEvNT_6ParamsE:
        /* <DEDUP_REMOVED lines=21> */
.L_x_1985:
[----:B------:R-:W-:Y:S05]  /*0150*/  BSYNC B0 ;  /* 0x0000000000007941 */ /* 0x000fea0003800000 */
.L_x_1984:
        /* <DEDUP_REMOVED lines=41> */
.L_x_1986:
        /* <DEDUP_REMOVED lines=22> */
.L_x_1987:
        /* <DEDUP_REMOVED lines=18> */
.L_x_1988:
        /* <DEDUP_REMOVED lines=22> */
.L_x_1989:
        /* <DEDUP_REMOVED lines=22> */
.L_x_1990:
        /* <DEDUP_REMOVED lines=8> */
.L_x_1992:
        /* <DEDUP_REMOVED lines=16> */
[----:B------:R-:W-:Y:S01]  /*0ab0*/  UMOV UR37, URZ ;  /* 0x0000003f00257c82 */ /* 0x000fe20008000000 */
[----:B------:R-:W-:Y:S01]  /*0ac0*/  UMOV UR36, URZ ;  /* 0x0000003f00247c82 */ /* 0x000fe20008000000 */
[----:B------:R-:W0:Y:S10]  /*0ad0*/  S2R R0, SR_TID.X ;  /* 0x0000000000007919 */ /* 0x000e340000002100 */
[----:B------:R-:W-:Y:S01]  /*0ae0*/  IMAD.U32 R16, RZ, RZ, UR5 ;  /* 0x00000005ff107e24 */ /* 0x000fe2000f8e00ff */
[----:B------:R-:W-:Y:S01]  /*0af0*/  R2UR UR5, R46 ;  /* 0x000000002e0572ca */ /* 0x000fe200000e0000 */
[----:B0-----:R-:W-:-:S05]  /*0b00*/  VIADD R193, R0, 0xffffff80 ;  /* 0xffffff8000c17836 */ /* 0x001fca0000000000 */
[----:B------:R-:W-:-:S04]  /*0b10*/  SHF.R.S32.HI R0, RZ, 0x1f, R193 ;  /* 0x0000001fff007819 */ /* 0x000fc800000114c1 */
[CC--:B------:R-:W-:Y:S02]  /*0b20*/  LEA.HI R3, R0.reuse, R193.reuse, RZ, 0x7 ;  /* 0x000000c100037211 */ /* 0x0c0fe400078f38ff */
[----:B------:R-:W-:Y:S02]  /*0b30*/  LEA.HI R4, R0, R193, RZ, 0x5 ;  /* 0x000000c100047211 */ /* 0x000fe400078f28ff */
[----:B------:R-:W-:Y:S02]  /*0b40*/  SHF.R.S32.HI R190, RZ, 0x7, R3 ;  /* 0x00000007ffbe7819 */ /* 0x000fe40000011403 */
[----:B--2---:R-:W-:Y:S02]  /*0b50*/  R2UR UR4, R2 ;  /* 0x00000000020472ca */ /* 0x004fe400000e0000 */
[C---:B------:R-:W-:Y:S02]  /*0b60*/  LOP3.LUT R2, R3.reuse, 0xffffff80, RZ, 0xc0, !PT ;  /* 0xffffff8003027812 */ /* 0x040fe400078ec0ff */
[----:B------:R-:W-:-:S03]  /*0b70*/  LEA.HI R3, R3, R190, RZ, 0x1 ;  /* 0x000000be03037211 */ /* 0x000fc600078f08ff */
[----:B------:R-:W-:Y:S01]  /*0b80*/  IMAD.IADD R189, R193, 0x1, -R2 ;  /* 0x00000001c1bd7824 */ /* 0x000fe200078e0a02 */
[----:B------:R-:W-:-:S04]  /*0b90*/  LOP3.LUT R3, R3, 0x3fffffe, RZ, 0xc0, !PT ;  /* 0x03fffffe03037812 */ /* 0x000fc800078ec0ff */
[----:B------:R-:W-:Y:S01]  /*0ba0*/  SHF.R.S32.HI R8, RZ, 0x1f, R189 ;  /* 0x0000001fff087819 */ /* 0x000fe200000114bd */
[----:B------:R-:W-:Y:S01]  /*0bb0*/  ULOP3.LUT UR4, UR4, 0x1, URZ, 0xfc, !UPT ;  /* 0x0000000104047892 */ /* 0x000fe2000f8efc3f */
[----:B------:R-:W-:Y:S02]  /*0bc0*/  IMAD.IADD R3, R190, 0x1, -R3 ;  /* 0x00000001be037824 */ /* 0x000fe400078e0a03 */
[CC--:B------:R-:W-:Y:S02]  /*0bd0*/  LEA.HI R9, R8.reuse, R189.reuse, RZ, 0x2 ;  /* 0x000000bd08097211 */ /* 0x0c0fe400078f10ff */
[----:B------:R-:W-:Y:S01]  /*0be0*/  LEA.HI R8, R8, R189, RZ, 0x5 ;  /* 0x000000bd08087211 */ /* 0x000fe200078f28ff */
[----:B------:R-:W-:Y:S01]  /*0bf0*/  IMAD.U32 R192, RZ, RZ, UR4 ;  /* 0x00000004ffc07e24 */ /* 0x000fe2000f8e00ff */
[--C-:B------:R-:W-:Y:S01]  /*0c00*/  SHF.R.S32.HI R5, RZ, 0x2, R9.reuse ;  /* 0x00000002ff057819 */ /* 0x100fe20000011409 */
[----:B------:R-:W-:Y:S01]  /*0c10*/  UMOV UR4, URZ ;  /* 0x0000003f00047c82 */ /* 0x000fe20008000000 */
[----:B------:R-:W-:Y:S01]  /*0c20*/  SHF.R.S32.HI R2, RZ, 0x1f, R9 ;  /* 0x0000001fff027819 */ /* 0x000fe20000011409 */
[----:B------:R-:W-:Y:S01]  /*0c30*/  IMAD.U32 R188, RZ, RZ, UR4 ;  /* 0x00000004ffbc7e24 */ /* 0x000fe2000f8e00ff */
[----:B------:R-:W-:-:S02]  /*0c40*/  SHF.R.S32.HI R8, RZ, 0x5, R8 ;  /* 0x00000005ff087819 */ /* 0x000fc40000011408 */
[----:B------:R-:W-:Y:S02]  /*0c50*/  LEA.HI R2, R2, R5, RZ, 0x3 ;  /* 0x0000000502027211 */ /* 0x000fe400078f18ff */
[----:B------:R-:W-:Y:S02]  /*0c60*/  LOP3.LUT R22, R9, 0x7ffffffc, RZ, 0xc0, !PT ;  /* 0x7ffffffc09167812 */ /* 0x000fe400078ec0ff */
[----:B------:R-:W-:Y:S02]  /*0c70*/  LOP3.LUT R6, R2, 0xfffffff8, RZ, 0xc0, !PT ;  /* 0xfffffff802067812 */ /* 0x000fe400078ec0ff */
[CC--:B------:R-:W-:Y:S01]  /*0c80*/  LEA.HI R2, R0.reuse, R193.reuse, RZ, 0x4 ;  /* 0x000000c100027211 */ /* 0x0c0fe200078f20ff */
[----:B------:R-:W-:Y:S01]  /*0c90*/  IMAD.IADD R22, R189, 0x1, -R22 ;  /* 0x00000001bd167824 */ /* 0x000fe200078e0a16 */
[----:B------:R-:W-:Y:S01]  /*0ca0*/  LEA.HI R0, R0, R193, RZ, 0x3 ;  /* 0x000000c100007211 */ /* 0x000fe200078f18ff */
[----:B------:R-:W-:Y:S01]  /*0cb0*/  IMAD.IADD R11, R5, 0x1, -R6 ;  /* 0x00000001050b7824 */ /* 0x000fe200078e0a06 */
[----:B------:R-:W-:Y:S01]  /*0cc0*/  SHF.R.S32.HI R5, RZ, 0x4, R2 ;  /* 0x00000004ff057819 */ /* 0x000fe20000011402 */
[----:B------:R-:W-:Y:S01]  /*0cd0*/  IMAD.SHL.U32 R6, R4, 0x20, RZ ;  /* 0x0000002004067824 */ /* 0x000fe200078e00ff */
[----:B------:R-:W-:Y:S01]  /*0ce0*/  LOP3.LUT R4, R2, 0x3fffff0, RZ, 0xc0, !PT ;  /* 0x03fffff002047812 */ /* 0x000fe200078ec0ff */
[----:B------:R-:W-:Y:S01]  /*0cf0*/  IMAD R8, R8, 0x10, R11 ;  /* 0x0000001008087824 */ /* 0x000fe200078e020b */
[----:B------:R-:W-:-:S02]  /*0d00*/  LEA.HI R2, R2, R5, RZ, 0x1 ;  /* 0x0000000502027211 */ /* 0x000fc400078f08ff */
[----:B------:R-:W-:Y:S01]  /*0d10*/  LOP3.LUT R7, R6, 0xfffffc00, RZ, 0xc0, !PT ;  /* 0xfffffc0006077812 */ /* 0x000fe200078ec0ff */
[----:B------:R-:W-:Y:S01]  /*0d20*/  IMAD.IADD R4, R193, 0x1, -R4 ;  /* 0x00000001c1047824 */ /* 0x000fe200078e0a04 */
[----:B------:R-:W-:Y:S01]  /*0d30*/  LOP3.LUT R2, R2, 0x1ffffffe, RZ, 0xc0, !PT ;  /* 0x1ffffffe02027812 */ /* 0x000fe200078ec0ff */
[----:B------:R-:W-:Y:S01]  /*0d40*/  IMAD R23, R3, 0x40, R8 ;  /* 0x0000004003177824 */ /* 0x000fe200078e0208 */
[----:B------:R-:W-:Y:S01]  /*0d50*/  SHF.R.S32.HI R18, RZ, 0x3, R0 ;  /* 0x00000003ff127819 */ /* 0x000fe20000011400 */
[----:B------:R-:W-:Y:S02]  /*0d60*/  IMAD R7, R4, 0x40, R7 ;  /* 0x0000004004077824 */ /* 0x000fe400078e0207 */
[----:B------:R-:W-:-:S04]  /*0d70*/  IMAD.IADD R2, R5, 0x1, -R2 ;  /* 0x0000000105027824 */ /* 0x000fc800078e0a02 */
[----:B------:R-:W-:Y:S01]  /*0d80*/  IMAD R191, R2, 0x8, R7 ;  /* 0x0000000802bf7824 */ /* 0x000fe200078e0207 */
[----:B------:R-:W-:-:S05]  /*0d90*/  LOP3.LUT R2, R0, 0x1ffffff8, RZ, 0xc0, !PT ;  /* 0x1ffffff800027812 */ /* 0x000fca00078ec0ff */
[----:B------:R-:W-:-:S04]  /*0da0*/  IMAD.IADD R2, R193, 0x1, -R2 ;  /* 0x00000001c1027824 */ /* 0x000fc800078e0a02 */
[----:B------:R-:W-:-:S07]  /*0db0*/  IMAD.SHL.U32 R17, R2, 0x8, RZ ;  /* 0x0000000802117824 */ /* 0x000fce00078e00ff */
.L_x_2046:
[----:B0-----:R-:W0:Y:S01]  /*0dc0*/  LDC.64 R2, c[0x0][0xc60] ;  /* 0x00031800ff027b82 */ /* 0x001e220000000a00 */
        /* <DEDUP_REMOVED lines=13> */
[----:B------:R-:W-:Y:S01]  /*0ea0*/  IMAD.U32 R184, RZ, RZ, UR4 ;  /* 0x00000004ffb87e24 */ /* 0x000fe2000f8e00ff */
[----:B------:R-:W-:-:S04]  /*0eb0*/  @UP0 ULEA UR6, UP2, UR4, UR6, 0x2 ;  /* 0x0000000604060291 */ /* 0x000fc8000f84103f */
[----:B------:R-:W-:Y:S02]  /*0ec0*/  @UP0 ULEA.HI.X UR7, UR4, UR7, UR12, 0x2, UP2 ;  /* 0x0000000704070291 */ /* 0x000fe400090f140c */
[----:B------:R-:W-:Y:S01]  /*0ed0*/  IMAD.U32 R186, RZ, RZ, UR12 ;  /* 0x0000000cffba7e24 */ /* 0x000fe2000f8e00ff */
[----:B------:R-:W-:Y:S01]  /*0ee0*/  @UP1 ULEA UR8, UP0, UR4, UR8, 0x2 ;  /* 0x0000000804081291 */ /* 0x000fe2000f80103f */
[----:B------:R-:W-:-:S03]  /*0ef0*/  IMAD.U32 R2, RZ, RZ, UR6 ;  /* 0x00000006ff027e24 */ /* 0x000fc6000f8e00ff */
[----:B------:R-:W-:Y:S01]  /*0f00*/  @UP1 ULEA.HI.X UR9, UR4, UR9, UR12, 0x2, UP0 ;  /* 0x0000000904091291 */ /* 0x000fe200080f140c */
[----:B------:R-:W-:Y:S01]  /*0f10*/  IMAD.U32 R3, RZ, RZ, UR7 ;  /* 0x00000007ff037e24 */ /* 0x000fe2000f8e00ff */
[----:B------:R-:W-:Y:S01]  /*0f20*/  ULDC.64 UR6, c[0x0][0x3f8] ;  /* 0x0000fe0000067ab9 */ /* 0x000fe20000000a00 */
[----:B---345:R-:W-:Y:S01]  /*0f30*/  IMAD.U32 R4, RZ, RZ, UR8 ;  /* 0x00000008ff047e24 */ /* 0x038fe2000f8e00ff */
[----:B------:R-:W-:Y:S02]  /*0f40*/  ULDC UR4, c[0x0][0x404] ;  /* 0x0001010000047ab9 */ /* 0x000fe40000000800 */
[----:B------:R-:W-:Y:S01]  /*0f50*/  IMAD.U32 R5, RZ, RZ, UR9 ;  /* 0x00000009ff057e24 */ /* 0x000fe2000f8e00ff */
[----:B------:R-:W2:Y:S01]  /*0f60*/  @P0 LDG.E R2, desc[UR10][R2.64] ;  /* 0x0000000a02020981 */ /* 0x000ea2000c1e1900 */
[----:B------:R-:W-:Y:S01]  /*0f70*/  UISETP.NE.U32.AND UP0, UPT, UR6, URZ, UPT ;  /* 0x0000003f0600728c */ /* 0x000fe2000bf05070 */
[----:B------:R-:W-:Y:S02]  /*0f80*/  ULDC.64 UR8, c[0x0][0xa20] ;  /* 0x0002880000087ab9 */ /* 0x000fe40000000a00 */
[----:B------:R-:W3:Y:S01]  /*0f90*/  @P2 LDG.E R4, desc[UR10][R4.64] ;  /* 0x0000000a04042981 */ /* 0x000ee2000c1e1900 */
[----:B------:R-:W-:Y:S01]  /*0fa0*/  UISETP.NE.AND.EX UP0, UPT, UR7, URZ, UPT, UP0 ;  /* 0x0000003f0700728c */ /* 0x000fe2000bf05300 */
[----:B------:R-:W-:Y:S01]  /*0fb0*/  ISETP.NE.U32.AND P1, PT, RZ, UR8, PT ;  /* 0x00000008ff007c0c */ /* 0x000fe2000bf25070 */
[----:B------:R-:W-:Y:S01]  /*0fc0*/  ULDC UR6, c[0x0][0x2e0] ;  /* 0x0000b80000067ab9 */ /* 0x000fe20000000800 */
[----:B------:R-:W-:Y:S01]  /*0fd0*/  UMOV UR61, URZ ;  /* 0x0000003f003d7c82 */ /* 0x000fe20008000000 */
[----:B------:R-:W-:Y:S01]  /*0fe0*/  USEL UR4, UR4, 0x1, UP0 ;  /* 0x0000000104047887 */ /* 0x000fe20008000000 */
[----:B------:R-:W-:Y:S01]  /*0ff0*/  ISETP.NE.AND.EX P1, PT, RZ, UR9, PT, P1 ;  /* 0x00000009ff007c0c */ /* 0x000fe2000bf25310 */
[----:B------:R-:W-:Y:S01]  /*1000*/  ULDC UR60, c[0x0][0x288] ;  /* 0x0000a200003c7ab9 */ /* 0x000fe20000000800 */
[----:B------:R-:W-:Y:S01]  /*1010*/  IMAD.U32 R185, RZ, RZ, UR5 ;  /* 0x00000005ffb97e24 */ /* 0x000fe2000f8e00ff */
[----:B------:R-:W-:Y:S01]  /*1020*/  UIMAD UR6, UR4, UR6, URZ ;  /* 0x00000006040672a4 */ /* 0x000fe2000f8e023f */
[----:B--2---:R-:W-:-:S02]  /*1030*/  @P0 R2UR UR61, R2 ;  /* 0x00000000023d02ca */ /* 0x004fc400000e0000 */
[----:B---3--:R-:W-:Y:S01]  /*1040*/  @P2 R2UR UR60, R4 ;  /* 0x00000000043c22ca */ /* 0x008fe200000e0000 */
[----:B-1----:R-:W-:-:S14]  /*1050*/  @P2 BRA `(.L_x_1993) ;  /* 0x00000000003c2947 */ /* 0x002fdc0003800000 */
[----:B------:R-:W-:Y:S02]  /*1060*/  ULDC.64 UR4, c[0x0][0xa00] ;  /* 0x0002800000047ab9 */ /* 0x000fe40000000a00 */
[----:B------:R-:W-:-:S04]  /*1070*/  ISETP.NE.U32.AND P0, PT, RZ, UR4, PT ;  /* 0x00000004ff007c0c */ /* 0x000fc8000bf05070 */
[----:B------:R-:W-:-:S13]  /*1080*/  ISETP.NE.AND.EX P0, PT, RZ, UR5, PT, P0 ;  /* 0x00000005ff007c0c */ /* 0x000fda000bf05300 */
[----:B------:R-:W-:Y:S05]  /*1090*/  @!P0 BRA `(.L_x_1993) ;  /* 0x00000000002c8947 */ /* 0x000fea0003800000 */
[----:B------:R-:W-:Y:S01]  /*10a0*/  R2UR UR7, R184 ;  /* 0x00000000b80772ca */ /* 0x000fe200000e0000 */
[----:B------:R-:W-:Y:S01]  /*10b0*/  ULDC.64 UR4, c[0x0][0xa00] ;  /* 0x0002800000047ab9 */ /* 0x000fe20000000a00 */
[----:B------:R-:W-:-:S11]  /*10c0*/  ULDC.64 UR10, c[0x0][0x208] ;  /* 0x00008200000a7ab9 */ /* 0x000fd60000000a00 */
        /* <DEDUP_REMOVED lines=8> */
.L_x_1993:
[----:B------:R-:W-:-:S13]  /*1150*/  R2UR UR4, R16 ;  /* 0x00000000100472ca */ /* 0x000fda00000e0000 */
[----:B------:R-:W-:Y:S01]  /*1160*/  IMAD.U32 R187, RZ, RZ, UR4 ;  /* 0x00000004ffbb7e24 */ /* 0x000fe2000f8e00ff */
[----:B------:R-:W-:Y:S06]  /*1170*/  @!P1 BRA `(.L_x_1994) ;  /* 0x0000000000289947 */ /* 0x000fec0003800000 */
[----:B------:R-:W-:Y:S01]  /*1180*/  R2UR UR5, R184 ;  /* 0x00000000b80572ca */ /* 0x000fe200000e0000 */
[----:B------:R-:W-:Y:S01]  /*1190*/  ULDC.64 UR6, c[0x0][0x208] ;  /* 0x0000820000067ab9 */ /* 0x000fe20000000a00 */
[----:B------:R-:W-:-:S11]  /*11a0*/  R2UR UR10, R186 ;  /* 0x00000000ba0a72ca */ /* 0x000fd600000e0000 */
[----:B------:R-:W-:-:S04]  /*11b0*/  ULEA UR4, UP0, UR5, UR8, 0x2 ;  /* 0x0000000805047291 */ /* 0x000fc8000f80103f */
[----:B------:R-:W-:Y:S02]  /*11c0*/  ULEA.HI.X UR5, UR5, UR9, UR10, 0x2, UP0 ;  /* 0x0000000905057291 */ /* 0x000fe400080f140a */
[----:B------:R-:W-:-:S04]  /*11d0*/  IMAD.U32 R2, RZ, RZ, UR4 ;  /* 0x00000004ff027e24 */ /* 0x000fc8000f8e00ff */
[----:B------:R-:W-:-:S05]  /*11e0*/  IMAD.U32 R3, RZ, RZ, UR5 ;  /* 0x00000005ff037e24 */ /* 0x000fca000f8e00ff */
[----:B------:R-:W2:Y:S02]  /*11f0*/  LDG.E R2, desc[UR6][R2.64] ;  /* 0x0000000602027981 */ /* 0x000ea4000c1e1900 */
[----:B--2---:R-:W-:Y:S01]  /*1200*/  R2UR UR6, R2 ;  /* 0x00000000020672ca */ /* 0x004fe200000e0000 */
[----:B------:R-:W-:-:S14]  /*1210*/  BRA `(.L_x_1995) ;  /* 0x00000000003c7947 */ /* 0x000fdc0003800000 */
.L_x_1994:
        /* <DEDUP_REMOVED lines=15> */
.L_x_1995:
[----:B------:R-:W-:Y:S01]  /*1310*/  R2UR UR4, R16 ;  /* 0x00000000100472ca */ /* 0x000fe200000e0000 */
[----:B------:R-:W-:Y:S01]  /*1320*/  UIADD3 UR61, -UR61, UR6, URZ ;  /* 0x000000063d3d7290 */ /* 0x000fe2000fffe13f */
[----:B------:R-:W-:Y:S02]  /*1330*/  PLOP3.LUT P0, PT, PT, PT, PT, 0x80, 0x0 ;  /* 0x000000000000781c */ /* 0x000fe40003f0f070 */
        /* <DEDUP_REMOVED lines=10> */
[----:B------:R-:W-:Y:S01]  /*13e0*/  ULEA UR5, UR4, 0xff, 0x7 ;  /* 0x000000ff04057891 */ /* 0x000fe2000f8e383f */
[----:B------:R-:W-:Y:S01]  /*13f0*/  CS2R R68, SRZ ;  /* 0x0000000000447805 */ /* 0x000fe2000001ff00 */
[----:B------:R-:W-:Y:S01]  /*1400*/  UIADD3 UR4, UR61, 0x7f, URZ ;  /* 0x0000007f3d047890 */ /* 0x000fe2000fffe03f */
[----:B------:R-:W-:Y:S01]  /*1410*/  CS2R R66, SRZ ;  /* 0x0000000000427805 */ /* 0x000fe2000001ff00 */
[----:B------:R-:W-:Y:S01]  /*1420*/  UIADD3 UR6, UR61, UR5, -UR60 ;  /* 0x000000053d067290 */ /* 0x000fe2000fffe83c */
        /* <DEDUP_REMOVED lines=12> */
[----:B------:R-:W-:-:S02]  /*14f0*/  CS2R R52, SRZ ;  /* 0x0000000000347805 */ /* 0x000fc4000001ff00 */
[----:B------:R-:W-:Y:S02]  /*1500*/  CS2R R50, SRZ ;  /* 0x0000000000327805 */ /* 0x000fe4000001ff00 */
[----:B------:R-:W-:Y:S01]  /*1510*/  CS2R R48, SRZ ;  /* 0x0000000000307805 */ /* 0x000fe2000001ff00 */
[----:B------:R-:W-:Y:S01]  /*1520*/  UISETP.LT.AND UP0, UPT, UR5, UR7, UPT ;  /* 0x000000070500728c */ /* 0x000fe2000bf01270 */
[----:B------:R-:W-:Y:S02]  /*1530*/  CS2R R30, SRZ ;  /* 0x00000000001e7805 */ /* 0x000fe4000001ff00 */
[----:B------:R-:W-:Y:S02]  /*1540*/  CS2R R32, SRZ ;  /* 0x0000000000207805 */ /* 0x000fe4000001ff00 */
[----:B------:R-:W-:Y:S01]  /*1550*/  CS2R R42, SRZ ;  /* 0x00000000002a7805 */ /* 0x000fe2000001ff00 */
[----:B------:R-:W-:Y:S01]  /*1560*/  USEL UR8, UR5, UR7, UP0 ;  /* 0x0000000705087287 */ /* 0x000fe20008000000 */
[----:B------:R-:W-:-:S02]  /*1570*/  CS2R R40, SRZ ;  /* 0x0000000000287805 */ /* 0x000fc4000001ff00 */
[----:B------:R-:W-:Y:S02]  /*1580*/  CS2R R38, SRZ ;  /* 0x0000000000267805 */ /* 0x000fe4000001ff00 */
[----:B------:R-:W-:Y:S01]  /*1590*/  CS2R R36, SRZ ;  /* 0x0000000000247805 */ /* 0x000fe2000001ff00 */
[----:B------:R-:W-:Y:S01]  /*15a0*/  UISETP.GE.AND UP0, UPT, UR8, 0x1, UPT ;  /* 0x000000010800788c */ /* 0x000fe2000bf06270 */
[----:B------:R-:W-:Y:S01]  /*15b0*/  CS2R R34, SRZ ;  /* 0x0000000000227805 */ /* 0x000fe2000001ff00 */
[----:B------:R-:W-:Y:S01]  /*15c0*/  IMAD.U32 R90, RZ, RZ, UR8 ;  /* 0x00000008ff5a7e24 */ /* 0x000fe2000f8e00ff */
[----:B------:R-:W-:Y:S02]  /*15d0*/  CS2R R88, SRZ ;  /* 0x0000000000587805 */ /* 0x000fe4000001ff00 */
[----:B------:R-:W-:Y:S01]  /*15e0*/  CS2R R6, SRZ ;  /* 0x0000000000067805 */ /* 0x000fe2000001ff00 */
[----:B------:R-:W-:Y:S01]  /*15f0*/  IMAD.MOV.U32 R8, RZ, RZ, RZ ;  /* 0x000000ffff087224 */ /* 0x000fe200078e00ff */
[----:B------:R-:W-:Y:S01]  /*1600*/  PLOP3.LUT P1, PT, PT, PT, UP0, 0x80, 0x0 ;  /* 0x000000000000781c */ /* 0x000fe20003f2f008 */
[----:B------:R-:W-:-:S02]  /*1610*/  IMAD.MOV.U32 R91, RZ, RZ, RZ ;  /* 0x000000ffff5b7224 */ /* 0x000fc400078e00ff */
[----:B------:R-:W-:Y:S02]  /*1620*/  IMAD.MOV.U32 R12, RZ, RZ, RZ ;  /* 0x000000ffff0c7224 */ /* 0x000fe400078e00ff */
[----:B------:R-:W-:Y:S02]  /*1630*/  IMAD.MOV.U32 R93, RZ, RZ, RZ ;  /* 0x000000ffff5d7224 */ /* 0x000fe400078e00ff */
[----:B------:R-:W-:Y:S02]  /*1640*/  IMAD.MOV.U32 R14, RZ, RZ, RZ ;  /* 0x000000ffff0e7224 */ /* 0x000fe400078e00ff */
[----:B------:R-:W-:-:S04]  /*1650*/  IMAD.MOV.U32 R95, RZ, RZ, RZ ;  /* 0x000000ffff5f7224 */ /* 0x000fc800078e00ff */
[----:B------:R-:W-:Y:S05]  /*1660*/  @!P1 BRA `(.L_x_1996) ;  /* 0x00000084008c9947 */ /* 0x000fea0003800000 */
        /* <DEDUP_REMOVED lines=31> */
.L_x_1997:
        /* <DEDUP_REMOVED lines=9> */
[----:B------:R-:W0:Y:S02]  /*18f0*/  SYNCS.PHASECHK.TRANS64.TRYWAIT P1, [UR38+0x34800], R0 ;  /* 0x03480000ff0075a7 */ /* 0x000e240008020166 */
[----:B0-----:R-:W-:Y:S05]  /*1900*/  @!P1 BRA `(.L_x_1998) ;  /* 0x000000f8000c9947 */ /* 0x001fea0003800000 */
.L_x_2134:
[----:B------:R-:W-:Y:S05]  /*1910*/  @!P0 BRA `(.L_x_1999) ;  /* 0x0000000000048947 */ /* 0x000fea0003800000 */
[----:B------:R-:W-:Y:S01]  /*1920*/  BPT.TRAP 0x1 ;  /* 0x000000040000795c */ /* 0x000fe20000300000 */
.L_x_1999:
[----:B------:R-:W-:Y:S02]  /*1930*/  IMAD.U32 R2, RZ, RZ, UR36 ;  /* 0x00000024ff027e24 */ /* 0x000fe4000f8e00ff */
[----:B0-----:R-:W-:-:S03]  /*1940*/  IMAD.U32 R3, RZ, RZ, UR37 ;  /* 0x00000025ff037e24 */ /* 0x001fc6000f8e00ff */
[----:B------:R-:W-:Y:S02]  /*1950*/  LEA R2, R2, UR38, 0x3 ;  /* 0x0000002602027c11 */ /* 0x000fe4000f8e18ff */
[----:B------:R-:W-:-:S04]  /*1960*/  SHF.L.U32 R3, R3, 0x1f, RZ ;  /* 0x0000001f03037819 */ /* 0x000fc800000006ff */
[----:B------:R0:W1:Y:S01]  /*1970*/  SYNCS.PHASECHK.TRANS64.TRYWAIT P2, [R2+URZ+0x34830], R3 ;  /* 0x03483003020075a7 */ /* 0x000062000804017f */
[----:B------:R-:W-:Y:S05]  /*1980*/  @!P0 BRA `(.L_x_2000) ;  /* 0x0000000000048947 */ /* 0x000fea0003800000 */
[----:B------:R-:W-:Y:S01]  /*1990*/  BPT.TRAP 0x1 ;  /* 0x000000040000795c */ /* 0x000fe20000300000 */
.L_x_2000:
[----:B------:R-:W2:Y:S01]  /*19a0*/  S2R R0, SR_TID.X ;  /* 0x0000000000007919 */ /* 0x000ea20000002100 */
[----:B------:R-:W-:Y:S01]  /*19b0*/  IMAD.MOV.U32 R151, RZ, RZ, RZ ;  /* 0x000000ffff977224 */ /* 0x000fe200078e00ff */
[----:B--2---:R-:W-:Y:S01]  /*19c0*/  LOP3.LUT P1, RZ, R0, 0x7f, RZ, 0xc0, !PT ;  /* 0x0000007f00ff7812 */ /* 0x004fe2000782c0ff */
[----:B-1----:R-:W-:-:S12]  /*19d0*/  @P2 BRA `(.L_x_2001) ;  /* 0x0000000000082947 */ /* 0x002fd80003800000 */
[----:B------:R-:W1:Y:S02]  /*19e0*/  SYNCS.PHASECHK.TRANS64.TRYWAIT P2, [R2+URZ+0x34830], R3 ;  /* 0x03483003020075a7 */ /* 0x000e64000804017f */
[----:B-1----:R-:W-:Y:S05]  /*19f0*/  @!P2 BRA `(.L_x_2002) ;  /* 0x000000f400e8a947 */ /* 0x002fea0003800000 */
.L_x_2001:
        /* <DEDUP_REMOVED lines=10> */
[----:B------:R-:W-:Y:S01]  /*1aa0*/  R2UR UR7, R90 ;  /* 0x000000005a0772ca */ /* 0x000fe200000e0000 */
[----:B------:R-:W-:Y:S01]  /*1ab0*/  UMOV UR53, 0x40000040 ;  /* 0x4000004000357882 */ /* 0x000fe20000000000 */
[----:B------:R-:W-:Y:S01]  /*1ac0*/  UMOV UR55, 0x40000040 ;  /* 0x4000004000377882 */ /* 0x000fe20000000000 */
[----:B------:R-:W-:Y:S01]  /*1ad0*/  ULOP3.LUT UR39, UR4, 0x10000, URZ, 0xfc, !UPT ;  /* 0x0001000004277892 */ /* 0x000fe2000f8efc3f */
[----:B------:R-:W-:Y:S01]  /*1ae0*/  R2UR UR6, R16 ;  /* 0x00000000100672ca */ /* 0x000fe200000e0000 */
[----:B------:R-:W-:Y:S01]  /*1af0*/  ULOP3.LUT UR4, UR40, 0x10000, URZ, 0xfc, !UPT ;  /* 0x0001000028047892 */ /* 0x000fe2000f8efc3f */
[----:B01----:R-:W-:Y:S01]  /*1b00*/  @!P1 VIADD R2, R2, 0x34840 ;  /* 0x0003484002029836 */ /* 0x003fe20000000000 */
[----:B------:R-:W-:Y:S01]  /*1b10*/  UIMAD UR5, UR36, 0xc00, UR39 ;  /* 0x00000c00240578a4 */ /* 0x000fe2000f8e0227 */
[--C-:B------:R-:W-:Y:S01]  /*1b20*/  IMAD.MOV.U32 R150, RZ, RZ, R151.reuse ;  /* 0x000000ffff967224 */ /* 0x100fe200078e0097 */
[----:B------:R-:W-:Y:S01]  /*1b30*/  UIADD3 UR56, UR4, 0x2, URZ ;  /* 0x0000000204387890 */ /* 0x000fe2000fffe03f */
[--C-:B------:R-:W-:Y:S01]  /*1b40*/  IMAD.MOV.U32 R149, RZ, RZ, R151.reuse ;  /* 0x000000ffff957224 */ /* 0x100fe200078e0097 */
[----:B------:R-:W-:Y:S01]  /*1b50*/  UIADD3 UR58, UR5, 0x2, URZ ;  /* 0x00000002053a7890 */ /* 0x000fe2000fffe03f */
[----:B------:R-:W-:Y:S01]  /*1b60*/  @!P1 PRMT R2, RZ, 0x654, R2 ;  /* 0x00000654ff029816 */ /* 0x000fe20000000002 */
[----:B------:R-:W-:Y:S01]  /*1b70*/  UMOV UR8, UR4 ;  /* 0x0000000400087c82 */ /* 0x000fe20008000000 */
[----:B------:R-:W-:Y:S01]  /*1b80*/  UMOV UR10, UR5 ;  /* 0x00000005000a7c82 */ /* 0x000fe20008000000 */
[----:B------:R-:W-:Y:S01]  /*1b90*/  UIADD3 UR52, UR4, 0x4, URZ ;  /* 0x0000000404347890 */ /* 0x000fe2000fffe03f */
[----:B------:R-:W-:Y:S01]  /*1ba0*/  HGMMA.64x128x16.F32 R24, gdesc[UR8], RZ, !UPT, gsb0 ;  /* 0x01e00000081879f0 */ /* 0x000fe2000c0008ff */
[----:B------:R-:W-:Y:S01]  /*1bb0*/  UIADD3 UR54, UR5, 0x4, URZ ;  /* 0x0000000405367890 */ /* 0x000fe2000fffe03f */
[----:B------:R-:W-:Y:S01]  /*1bc0*/  IMAD.U32 R8, RZ, RZ, UR8 ;  /* 0x00000008ff087e24 */ /* 0x000fe2000f8e00ff */
[----:B------:R-:W-:Y:S01]  /*1bd0*/  UIADD3 UR48, UR4, 0x6, URZ ;  /* 0x0000000604307890 */ /* 0x000fe2000fffe03f */
[----:B------:R-:W-:Y:S01]  /*1be0*/  IMAD.U32 R0, RZ, RZ, UR6 ;  /* 0x00000006ff007e24 */ /* 0x000fe2000f8e00ff */
        /* <DEDUP_REMOVED lines=53> */
[--C-:B------:R-:W-:Y:S01]  /*1f40*/  IMAD.MOV.U32 R131, RZ, RZ, R151.reuse ;  /* 0x000000ffff837224 */ /* 0x100fe200078e0097 */
[----:B------:R-:W-:Y:S01]  /*1f50*/  UIMAD UR4, UR7, UR4, 0x80 ;  /* 0x00000080070474a4 */ /* 0x000fe2000f8e0204 */
[----:B------:R-:W-:-:S02]  /*1f60*/  IMAD.MOV.U32 R130, RZ, RZ, R151 ;  /* 0x000000ffff827224 */ /* 0x000fc400078e0097 */
[--C-:B------:R-:W-:Y:S01]  /*1f70*/  IMAD.MOV.U32 R129, RZ, RZ, R151.reuse ;  /* 0x000000ffff817224 */ /* 0x100fe200078e0097 */
[----:B------:R-:W-:Y:S01]  /*1f80*/  UIADD3 UR4, UR61, UR4, URZ ;  /* 0x000000043d047290 */ /* 0x000fe2000fffe03f */
[--C-:B------:R-:W-:Y:S02]  /*1f90*/  IMAD.MOV.U32 R128, RZ, RZ, R151.reuse ;  /* 0x000000ffff807224 */ /* 0x100fe400078e0097 */
[--C-:B------:R-:W-:Y:S01]  /*1fa0*/  IMAD.MOV.U32 R127, RZ, RZ, R151.reuse ;  /* 0x000000ffff7f7224 */ /* 0x100fe200078e0097 */
[----:B------:R-:W-:Y:S01]  /*1fb0*/  UIADD3 UR5, -UR60, 0x1, UR4 ;  /* 0x000000013c057890 */ /* 0x000fe2000fffe104 */
[--C-:B------:R-:W-:Y:S02]  /*1fc0*/  IMAD.MOV.U32 R126, RZ, RZ, R151.reuse ;  /* 0x000000ffff7e7224 */ /* 0x100fe400078e0097 */
[----:B------:R-:W-:Y:S01]  /*1fd0*/  IMAD.U32 R3, RZ, RZ, UR4 ;  /* 0x00000004ff037e24 */ /* 0x000fe2000f8e00ff */
[----:B------:R-:W-:Y:S01]  /*1fe0*/  ULDC UR4, c[0x0][0x988] ;  /* 0x0002620000047ab9 */ /* 0x000fe20000000800 */
[----:B------:R-:W-:-:S02]  /*1ff0*/  IMAD.MOV.U32 R125, RZ, RZ, R151 ;  /* 0x000000ffff7d7224 */ /* 0x000fc400078e0097 */
[----:B------:R-:W-:Y:S01]  /*2000*/  IMAD.U32 R5, RZ, RZ, UR5 ;  /* 0x00000005ff057e24 */ /* 0x000fe2000f8e00ff */
[----:B------:R-:W-:Y:S01]  /*2010*/  UIADD3 UR5, UR61, -UR60, URZ ;  /* 0x8000003c3d057290 */ /* 0x000fe2000fffe03f */
[C---:B------:R-:W-:Y:S02]  /*2020*/  IMAD R3, R22.reuse, -0x2, R3 ;  /* 0xfffffffe16037824 */ /* 0x040fe400078e0203 */
[----:B------:R-:W-:Y:S01]  /*2030*/  IMAD R4, R22, -0x2, R5 ;  /* 0xfffffffe16047824 */ /* 0x000fe200078e0205 */
[----:B------:R-:W-:Y:S01]  /*2040*/  ULEA UR5, UR6, UR5, 0x7 ;  /* 0x0000000506057291 */ /* 0x000fe2000f8e383f */
[----:B------:R-:W-:Y:S02]  /*2050*/  IMAD R5, R0, 0x80, R23 ;  /* 0x0000008000057824 */ /* 0x000fe400078e0217 */
[--C-:B------:R-:W-:Y:S01]  /*2060*/  IMAD.MOV.U32 R124, RZ, RZ, R151.reuse ;  /* 0x000000ffff7c7224 */ /* 0x100fe200078e0097 */
[----:B------:R-:W-:Y:S01]  /*2070*/  USHF.R.S32.HI UR6, URZ, 0x1f, UR5 ;  /* 0x0000001f3f067899 */ /* 0x000fe20008011405 */
[----:B------:R-:W-:Y:S01]  /*2080*/  IMAD.MOV.U32 R123, RZ, RZ, R151 ;  /* 0x000000ffff7b7224 */ /* 0x000fe200078e0097 */
[----:B------:R-:W-:Y:S01]  /*2090*/  IADD3 R0, R4, 0x8, R5 ;  /* 0x0000000804007810 */ /* 0x000fe20007ffe005 */
[--C-:B------:R-:W-:Y:S01]  /*20a0*/  IMAD.MOV.U32 R122, RZ, RZ, R151.reuse ;  /* 0x000000ffff7a7224 */ /* 0x100fe200078e0097 */
[----:B------:R-:W-:Y:S01]  /*20b0*/  ULEA.HI UR6, UR6, UR5, URZ, 0x7 ;  /* 0x0000000506067291 */ /* 0x000fe2000f8f383f */
[--C-:B------:R-:W-:Y:S01]  /*20c0*/  IMAD.MOV.U32 R120, RZ, RZ, R151.reuse ;  /* 0x000000ffff787224 */ /* 0x100fe200078e0097 */
[----:B------:R-:W-:Y:S01]  /*20d0*/  VIMNMX R0, R3, R0, PT ;  /* 0x0000000003007248 */ /* 0x000fe20003fe0100 */
[----:B------:R-:W-:Y:S01]  /*20e0*/  IMAD.MOV.U32 R118, RZ, RZ, R151 ;  /* 0x000000ffff767224 */ /* 0x000fe200078e0097 */
[----:B------:R-:W-:Y:S01]  /*20f0*/  VIADDMNMX R3, R5, R4, R3, PT ;  /* 0x0000000405037246 */ /* 0x000fe20003800103 */
[----:B------:R-:W-:Y:S01]  /*2100*/  USHF.R.S32.HI UR6, URZ, 0x7, UR6 ;  /* 0x000000073f067899 */ /* 0x000fe20008011406 */
[C---:B------:R-:W-:Y:S01]  /*2110*/  ISETP.GT.AND P2, PT, R0.reuse, RZ, PT ;  /* 0x000000ff0000720c */ /* 0x040fe20003f44270 */
[--C-:B------:R-:W-:Y:S01]  /*2120*/  IMAD.MOV.U32 R116, RZ, RZ, R151.reuse ;  /* 0x000000ffff747224 */ /* 0x100fe200078e0097 */
[C---:B------:R-:W-:Y:S01]  /*2130*/  ISETP.GT.AND P3, PT, R0.reuse, 0x1, PT ;  /* 0x000000010000780c */ /* 0x040fe20003f64270 */
[----:B------:R-:W-:Y:S01]  /*2140*/  UISETP.LT.AND UP0, UPT, URZ, UR6, UPT ;  /* 0x000000063f00728c */ /* 0x000fe2000bf01270 */
[----:B------:R-:W-:Y:S01]  /*2150*/  ISETP.GT.AND P4, PT, R0, 0x8, PT ;  /* 0x000000080000780c */ /* 0x000fe20003f84270 */
        /* <DEDUP_REMOVED lines=29> */
[----:B------:R-:W-:Y:S02]  /*2330*/  USEL UR11, URZ, UR6, !UP0 ;  /* 0x000000063f0b7287 */ /* 0x000fe4000c000000 */
        /* <DEDUP_REMOVED lines=109> */
[----:B------:R-:W-:Y:S01]  /*2a10*/  UIADD3 UR4, UR7, -0x2, URZ ;  /* 0xfffffffe07047890 */ /* 0x000fe2000fffe03f */
[----:B------:R-:W-:-:S02]  /*2a20*/  FMNMX.FTZ R6, R83, R6, !PT ;  /* 0x0000000653067209 */ /* 0x000fc40007810000 */
[----:B------:R-:W-:Y:S01]  /*2a30*/  FSEL R87, R87, -INF , P2 ;  /* 0xff80000057577808 */ /* 0x000fe20001000000 */
[----:B------:R-:W-:Y:S01]  /*2a40*/  UISETP.GE.AND UP0, UPT, UR4, UR11, UPT ;  /* 0x0000000b0400728c */ /* 0x000fe2000bf06270 */
[----:B------:R-:W-:Y:S02]  /*2a50*/  FMNMX.FTZ R6, R121, R6, !PT ;  /* 0x0000000679067209 */ /* 0x000fe40007810000 */
[----:B------:R-:W-:Y:S02]  /*2a60*/  ISETP.GT.AND P3, PT, R3, 0x1, PT ;  /* 0x000000010300780c */ /* 0x000fe40003f64270 */
[----:B------:R-:W-:Y:S02]  /*2a70*/  FMNMX.FTZ R6, R87, R6, !PT ;  /* 0x0000000657067209 */ /* 0x000fe40007810000 */
[----:B------:R-:W-:Y:S02]  /*2a80*/  ISETP.GT.AND P4, PT, R3, 0x8, PT ;  /* 0x000000080300780c */ /* 0x000fe40003f84270 */
[----:B------:R-:W-:Y:S01]  /*2a90*/  FSEL R25, R25, -INF , P3 ;  /* 0xff80000019197808 */ /* 0x000fe20001800000 */
[----:B------:R-:W1:Y:S01]  /*2aa0*/  SHFL.BFLY PT, R7, R6, 0x2, 0x1f ;  /* 0x0c401f0006077f89 */ /* 0x000e6200000e0000 */
[----:B------:R-:W-:-:S02]  /*2ab0*/  ISETP.GT.AND P3, PT, R3, 0x10, PT ;  /* 0x000000100300780c */ /* 0x000fc40003f64270 */
[----:B-1----:R-:W-:-:S05]  /*2ac0*/  FMNMX.FTZ R10, R6, R7, !PT ;  /* 0x00000007060a7209 */ /* 0x002fca0007810000 */
[----:B------:R-:W1:Y:S02]  /*2ad0*/  SHFL.BFLY PT, R7, R10, 0x1, 0x1f ;  /* 0x0c201f000a077f89 */ /* 0x000e6400000e0000 */
[----:B-1----:R-:W-:-:S04]  /*2ae0*/  FMNMX.FTZ R7, R10, R7, !PT ;  /* 0x000000070a077209 */ /* 0x002fc80007810000 */
        /* <DEDUP_REMOVED lines=32> */
[----:B------:R-:W1:Y:S01]  /*2cf0*/  MUFU.EX2 R6, R6 ;  /* 0x0000000600067308 */ /* 0x000e620000000800 */
        /* <DEDUP_REMOVED lines=33> */
[----:B------:R-:W-:Y:S01]  /*2f10*/  FFMA.FTZ R75, R75, R0, -R38 ;  /* 0x000000004b4b7223 */ /* 0x000fe20000010826 */
[----:B------:R-:W-:Y:S01]  /*2f20*/  FSEL R31, R48, -INF , P3 ;  /* 0xff800000301f7808 */ /* 0x000fe20001800000 */
[----:B-1----:R-:W-:Y:S01]  /*2f30*/  FADD.FTZ R48, R181, R6 ;  /* 0x00000006b5307221 */ /* 0x002fe20000010000 */
        /* <DEDUP_REMOVED lines=87> */
[----:B------:R-:W-:Y:S02]  /*34b0*/  FSEL R85, R85, -INF , P2 ;  /* 0xff80000055557808 */ /* 0x000fe40001000000 */
[----:B------:R-:W-:Y:S02]  /*34c0*/  FMNMX.FTZ R4, R3, R4, !PT ;  /* 0x0000000403047209 */ /* 0x000fe40007810000 */
[----:B------:R-:W-:Y:S01]  /*34d0*/  F2FP.F16.F32.PACK_AB R181, R6, R181 ;  /* 0x000000b506b5723e */ /* 0x000fe200000000ff */
[----:B------:R-:W-:Y:S01]  /*34e0*/  MUFU.EX2 R161, R161 ;  /* 0x000000a100a17308 */ /* 0x000fe20000000800 */
[----:B------:R-:W-:-:S05]  /*34f0*/  FMNMX.FTZ R4, R85, R4, !PT ;  /* 0x0000000455047209 */ /* 0x000fca0007810000 */
[----:B------:R-:W1:Y:S02]  /*3500*/  SHFL.BFLY PT, R89, R4, 0x2, 0x1f ;  /* 0x0c401f0004597f89 */ /* 0x000e6400000e0000 */
[----:B------:R-:W-:Y:S08]  /*3510*/  MUFU.EX2 R36, R67 ;  /* 0x0000004300247308 */ /* 0x000ff00000000800 */
[----:B------:R-:W-:Y:S08]  /*3520*/  MUFU.EX2 R163, R163 ;  /* 0x000000a300a37308 */ /* 0x000ff00000000800 */
[----:B------:R-:W-:Y:S01]  /*3530*/  MUFU.EX2 R40, R71 ;  /* 0x0000004700287308 */ /* 0x000fe20000000800 */
[----:B-1----:R-:W-:-:S07]  /*3540*/  FMNMX.FTZ R89, R4, R89, !PT ;  /* 0x0000005904597209 */ /* 0x002fce0007810000 */
[----:B------:R-:W-:Y:S01]  /*3550*/  MUFU.EX2 R115, R115 ;  /* 0x0000007300737308 */ /* 0x000fe20000000800 */
[----:B------:R-:W1:Y:S07]  /*3560*/  SHFL.BFLY PT, R4, R89, 0x1, 0x1f ;  /* 0x0c201f0059047f89 */ /* 0x000e6e00000e0000 */
[----:B------:R-:W2:Y:S08]  /*3570*/  MUFU.EX2 R42, R75 ;  /* 0x0000004b002a7308 */ /* 0x000eb00000000800 */
[----:B------:R-:W-:Y:S08]  /*3580*/  MUFU.EX2 R117, R117 ;  /* 0x0000007500757308 */ /* 0x000ff00000000800 */
[----:B------:R-:W-:Y:S01]  /*3590*/  MUFU.EX2 R44, R79 ;  /* 0x0000004f002c7308 */ /* 0x000fe20000000800 */
[----:B--2---:R-:W-:-:S02]  /*35a0*/  F2FP.F16.F32.PACK_AB R157, R42, R115 ;  /* 0x000000732a9d723e */ /* 0x004fc400000000ff */
[----:B-1----:R-:W-:Y:S01]  /*35b0*/  FMNMX.FTZ R4, R89, R4, !PT ;  /* 0x0000000459047209 */ /* 0x002fe20007810000 */
[----:B------:R-:W-:-:S03]  /*35c0*/  IMAD.MOV.U32 R89, RZ, RZ, R151 ;  /* 0x000000ffff597224 */ /* 0x000fc600078e0097 */
[C---:B------:R-:W-:Y:S01]  /*35d0*/  FSETP.NEU.FTZ.AND P2, PT, R4.reuse, -INF , PT ;  /* 0xff8000000400780b */ /* 0x040fe20003f5d000 */
[-C--:B------:R-:W-:Y:S01]  /*35e0*/  FMUL.FTZ R34, R4, R0.reuse ;  /* 0x0000000004227220 */ /* 0x080fe20000410000 */
[----:B------:R-:W-:Y:S04]  /*35f0*/  MUFU.EX2 R119, R119 ;  /* 0x0000007700777308 */ /* 0x000fe80000000800 */
[----:B------:R-:W-:Y:S02]  /*3600*/  FSEL R34, R34, RZ, P2 ;  /* 0x000000ff22227208 */ /* 0x000fe40001000000 */
[----:B------:R-:W-:Y:S02]  /*3610*/  PLOP3.LUT P2, PT, PT, PT, UP0, 0x80, 0x0 ;  /* 0x000000000000781c */ /* 0x000fe40003f4f008 */
        /* <DEDUP_REMOVED lines=32> */
[----:B------:R3:W4:Y:S01]  /*3820*/  MUFU.EX2 R182, R29 ;  /* 0x0000001d00b67308 */ /* 0x0007220000000800 */
[----:B------:R-:W-:Y:S01]  /*3830*/  FADD.FTZ R5, R179, R48 ;  /* 0x00000030b3057221 */ /* 0x000fe20000010000 */
[----:B--2---:R-:W-:Y:S01]  /*3840*/  FADD.FTZ R48, R180, R25 ;  /* 0x00000019b4307221 */ /* 0x004fe20000010000 */
[-CC-:B------:R-:W-:Y:S01]  /*3850*/  FFMA.FTZ R55, R55, R0.reuse, -R34.reuse ;  /* 0x0000000037377223 */ /* 0x180fe20000010822 */
[-CC-:B------:R-:W-:Y:S01]  /*3860*/  FFMA.FTZ R73, R73, R0.reuse, -R34.reuse ;  /* 0x0000000049497223 */ /* 0x180fe20000010822 */
[----:B------:R-:W-:Y:S01]  /*3870*/  FADD.FTZ R50, R14, R5 ;  /* 0x000000050e327221 */ /* 0x000fe20000010000 */
[-CC-:B------:R-:W-:Y:S01]  /*3880*/  FFMA.FTZ R59, R59, R0.reuse, -R34.reuse ;  /* 0x000000003b3b7223 */ /* 0x180fe20000010822 */
[-C--:B------:R-:W-:Y:S01]  /*3890*/  FFMA.FTZ R77, R77, R0.reuse, -R34 ;  /* 0x000000004d4d7223 */ /* 0x080fe20000010822 */
[----:B------:R-:W2:Y:S01]  /*38a0*/  MUFU.EX2 R13, R13 ;  /* 0x0000000d000d7308 */ /* 0x000ea20000000800 */
[----:B-1----:R-:W-:Y:S01]  /*38b0*/  FADD.FTZ R5, R11, R48 ;  /* 0x000000300b057221 */ /* 0x002fe20000010000 */
[----:B---3--:R-:W-:Y:S01]  /*38c0*/  FADD.FTZ R29, R173, R50 ;  /* 0x00000032ad1d7221 */ /* 0x008fe20000010000 */
[-CC-:B------:R-:W-:Y:S01]  /*38d0*/  FFMA.FTZ R63, R63, R0.reuse, -R34.reuse ;  /* 0x000000003f3f7223 */ /* 0x180fe20000010822 */
[-CC-:B------:R-:W-:Y:S01]  /*38e0*/  FFMA.FTZ R81, R81, R0.reuse, -R34.reuse ;  /* 0x0000000051517223 */ /* 0x180fe20000010822 */
[-CC-:B------:R-:W-:Y:S01]  /*38f0*/  FFMA.FTZ R3, R3, R0.reuse, -R34.reuse ;  /* 0x0000000003037223 */ /* 0x180fe20000010822 */
[----:B------:R-:W-:Y:S01]  /*3900*/  FADD.FTZ R50, R20, R29 ;  /* 0x0000001d14327221 */ /* 0x000fe20000010000 */
[----:B------:R-:W-:Y:S01]  /*3910*/  FFMA.FTZ R34, R85, R0, -R34 ;  /* 0x0000000055227223 */ /* 0x000fe20000010822 */
[----:B------:R-:W1:Y:S01]  /*3920*/  MUFU.EX2 R176, R33 ;  /* 0x0000002100b07308 */ /* 0x000e620000000800 */
[C---:B----4-:R-:W-:Y:S01]  /*3930*/  FADD.FTZ R48, R182.reuse, R5 ;  /* 0x00000005b6307221 */ /* 0x050fe20000010000 */
        /* <DEDUP_REMOVED lines=9> */
[----:B------:R-:W-:Y:S01]  /*39d0*/  F2FP.F16.F32.PACK_AB R177, R12, R177 ;  /* 0x000000b10cb1723e */ /* 0x000fe200000000ff */
[----:B------:R-:W-:Y:S01]  /*39e0*/  FADD.FTZ R50, R26, R29 ;  /* 0x0000001d1a327221 */ /* 0x000fe20000010000 */
[----:B------:R-:W-:Y:S01]  /*39f0*/  F2FP.F16.F32.PACK_AB R179, R14, R179 ;  /* 0x000000b30eb3723e */ /* 0x000fe200000000ff */
[----:B------:R-:W2:Y:S01]  /*3a00*/  MUFU.EX2 R178, R37 ;  /* 0x0000002500b27308 */ /* 0x000ea20000000800 */
[----:B-1----:R-:W-:Y:S01]  /*3a10*/  FADD.FTZ R48, R176, R5 ;  /* 0x00000005b0307221 */ /* 0x002fe20000010000 */
[----:B------:R-:W-:Y:S01]  /*3a20*/  FADD.FTZ R29, R171, R50 ;  /* 0x00000032ab1d7221 */ /* 0x000fe20000010000 */
[----:B------:R-:W-:-:S02]  /*3a30*/  F2FP.F16.F32.PACK_AB R173, R20, R173 ;  /* 0x000000ad14ad723e */ /* 0x000fc400000000ff */
[----:B------:R-:W-:Y:S02]  /*3a40*/  F2FP.F16.F32.PACK_AB R175, R24, R175 ;  /* 0x000000af18af723e */ /* 0x000fe400000000ff */
[----:B------:R-:W-:Y:S01]  /*3a50*/  F2FP.F16.F32.PACK_AB R169, R26, R169 ;  /* 0x000000a91aa9723e */ /* 0x000fe200000000ff */
[----:B------:R-:W1:Y:S01]  /*3a60*/  MUFU.EX2 R21, R21 ;  /* 0x0000001500157308 */ /* 0x000e620000000800 */
[----:B---3--:R-:W-:Y:S01]  /*3a70*/  FADD.FTZ R5, R15, R48 ;  /* 0x000000300f057221 */ /* 0x008fe20000010000 */
[----:B------:R-:W-:Y:S02]  /*3a80*/  F2FP.F16.F32.PACK_AB R171, R28, R171 ;  /* 0x000000ab1cab723e */ /* 0x000fe400000000ff */
[----:B------:R-:W-:Y:S02]  /*3a90*/  F2FP.F16.F32.PACK_AB R180, R25, R180 ;  /* 0x000000b419b4723e */ /* 0x000fe400000000ff */
[----:B------:R-:W-:Y:S02]  /*3aa0*/  F2FP.F16.F32.PACK_AB R176, R176, R13 ;  /* 0x0000000db0b0723e */ /* 0x000fe400000000ff */
[----:B------:R-:W0:Y:S01]  /*3ab0*/  MUFU.EX2 R172, R41 ;  /* 0x0000002900ac7308 */ /* 0x000e220000000800 */
[C---:B--2---:R-:W-:Y:S01]  /*3ac0*/  FADD.FTZ R48, R178.reuse, R5 ;  /* 0x00000005b2307221 */ /* 0x044fe20000010000 */
[----:B------:R-:W-:-:S06]  /*3ad0*/  F2FP.F16.F32.PACK_AB R178, R178, R15 ;  /* 0x0000000fb2b2723e */ /* 0x000fcc00000000ff */
[----:B------:R-:W2:Y:S01]  /*3ae0*/  MUFU.EX2 R27, R27 ;  /* 0x0000001b001b7308 */ /* 0x000ea20000000800 */
[----:B-1----:R-:W-:Y:S01]  /*3af0*/  FADD.FTZ R5, R21, R48 ;  /* 0x0000003015057221 */ /* 0x002fe20000010000 */
[----:B------:R-:W-:-:S04]  /*3b00*/  FADD.FTZ R48, R28, R29 ;  /* 0x0000001d1c307221 */ /* 0x000fc80000010000 */
[----:B------:R-:W-:Y:S01]  /*3b10*/  FADD.FTZ R29, R165, R48 ;  /* 0x00000030a51d7221 */ /* 0x000fe20000010000 */
[----:B------:R-:W-:Y:S01]  /*3b20*/  F2FP.F16.F32.PACK_AB R165, R30, R165 ;  /* 0x000000a51ea5723e */ /* 0x000fe200000000ff */
[----:B------:R-:W1:Y:S01]  /*3b30*/  MUFU.EX2 R174, R45 ;  /* 0x0000002d00ae7308 */ /* 0x000e620000000800 */
[----:B0-----:R-:W-:Y:S01]  /*3b40*/  FADD.FTZ R2, R172, R5 ;  /* 0x00000005ac027221 */ /* 0x001fe20000010000 */
[----:B------:R-:W-:Y:S01]  /*3b50*/  FADD.FTZ R48, R30, R29 ;  /* 0x0000001d1e307221 */ /* 0x000fe20000010000 */
[----:B------:R-:W-:-:S03]  /*3b60*/  F2FP.F16.F32.PACK_AB R172, R172, R21 ;  /* 0x00000015acac723e */ /* 0x000fc600000000ff */
[----:B------:R-:W-:Y:S01]  /*3b70*/  FADD.FTZ R29, R167, R48 ;  /* 0x00000030a71d7221 */ /* 0x000fe20000010000 */
[C---:B------:R-:W-:Y:S01]  /*3b80*/  F2FP.F16.F32.PACK_AB R167, R32.reuse, R167 ;  /* 0x000000a720a7723e */ /* 0x040fe200000000ff */
[----:B------:R-:W0:Y:S01]  /*3b90*/  MUFU.EX2 R31, R31 ;  /* 0x0000001f001f7308 */ /* 0x000e220000000800 */
        /* <DEDUP_REMOVED lines=11> */
[----:B0-----:R-:W-:Y:S01]  /*3c50*/  FADD.FTZ R5, R31, R2 ;  /* 0x000000021f057221 */ /* 0x001fe20000010000 */
[----:B------:R-:W-:-:S04]  /*3c60*/  FADD.FTZ R6, R40, R29 ;  /* 0x0000001d28067221 */ /* 0x000fc80000010000 */
[----:B------:R-:W-:Y:S01]  /*3c70*/  FADD.FTZ R29, R115, R6 ;  /* 0x00000006731d7221 */ /* 0x000fe20000010000 */
[----:B------:R-:W-:Y:S01]  /*3c80*/  IMAD.MOV.U32 R115, RZ, RZ, R151 ;  /* 0x000000ffff737224 */ /* 0x000fe200078e0097 */
[----:B------:R-:W0:Y:S01]  /*3c90*/  MUFU.EX2 R170, R53 ;  /* 0x0000003500aa7308 */ /* 0x000e220000000800 */
[----:B--2---:R-:W-:Y:S01]  /*3ca0*/  FADD.FTZ R2, R168, R5 ;  /* 0x00000005a8027221 */ /* 0x004fe20000010000 */
[----:B------:R-:W-:Y:S01]  /*3cb0*/  FADD.FTZ R6, R42, R29 ;  /* 0x0000001d2a067221 */ /* 0x000fe20000010000 */
[----:B------:R-:W-:-:S03]  /*3cc0*/  F2FP.F16.F32.PACK_AB R168, R168, R31 ;  /* 0x0000001fa8a8723e */ /* 0x000fc600000000ff */
[----:B------:R-:W-:Y:S01]  /*3cd0*/  FADD.FTZ R29, R117, R6 ;  /* 0x00000006751d7221 */ /* 0x000fe20000010000 */
[----:B------:R-:W-:Y:S01]  /*3ce0*/  IMAD.MOV.U32 R117, RZ, RZ, R151 ;  /* 0x000000ffff757224 */ /* 0x000fe200078e0097 */
[----:B------:R-:W2:Y:S01]  /*3cf0*/  MUFU.EX2 R39, R39 ;  /* 0x0000002700277308 */ /* 0x000ea20000000800 */
[----:B-1----:R-:W-:Y:S01]  /*3d00*/  FADD.FTZ R5, R35, R2 ;  /* 0x0000000223057221 */ /* 0x002fe20000010000 */
[----:B------:R-:W-:-:S04]  /*3d10*/  FADD.FTZ R6, R44, R29 ;  /* 0x0000001d2c067221 */ /* 0x000fc80000010000 */
[----:B------:R-:W-:Y:S01]  /*3d20*/  FADD.FTZ R29, R119, R6 ;  /* 0x00000006771d7221 */ /* 0x000fe20000010000 */
[----:B------:R-:W-:Y:S01]  /*3d30*/  IMAD.MOV.U32 R119, RZ, RZ, R151 ;  /* 0x000000ffff777224 */ /* 0x000fe200078e0097 */
[----:B------:R-:W1:Y:S01]  /*3d40*/  MUFU.EX2 R164, R57 ;  /* 0x0000003900a47308 */ /* 0x000e620000000800 */
[----:B0-----:R-:W-:Y:S01]  /*3d50*/  FADD.FTZ R2, R170, R5 ;  /* 0x00000005aa027221 */ /* 0x001fe20000010000 */
[----:B------:R-:W-:Y:S01]  /*3d60*/  FADD.FTZ R6, R46, R29 ;  /* 0x0000001d2e067221 */ /* 0x000fe20000010000 */
[----:B------:R-:W-:-:S05]  /*3d70*/  F2FP.F16.F32.PACK_AB R170, R170, R35 ;  /* 0x00000023aaaa723e */ /* 0x000fca00000000ff */
[----:B------:R-:W0:Y:S01]  /*3d80*/  MUFU.EX2 R43, R43 ;  /* 0x0000002b002b7308 */ /* 0x000e220000000800 */
[----:B--2---:R-:W-:-:S07]  /*3d90*/  FADD.FTZ R5, R39, R2 ;  /* 0x0000000227057221 */ /* 0x004fce0000010000 */
[----:B------:R-:W2:Y:S01]  /*3da0*/  MUFU.EX2 R166, R61 ;  /* 0x0000003d00a67308 */ /* 0x000ea20000000800 */
[C---:B-1----:R-:W-:Y:S01]  /*3db0*/  FADD.FTZ R2, R164.reuse, R5 ;  /* 0x00000005a4027221 */ /* 0x042fe20000010000 */
[----:B------:R-:W-:-:S06]  /*3dc0*/  F2FP.F16.F32.PACK_AB R164, R164, R39 ;  /* 0x00000027a4a4723e */ /* 0x000fcc00000000ff */
[----:B------:R-:W1:Y:S01]  /*3dd0*/  MUFU.EX2 R47, R47 ;  /* 0x0000002f002f7308 */ /* 0x000e620000000800 */
[----:B0-----:R-:W-:-:S07]  /*3de0*/  FADD.FTZ R5, R43, R2 ;  /* 0x000000022b057221 */ /* 0x001fce0000010000 */
        /* <DEDUP_REMOVED lines=31> */
[----:B--2---:R-:W-:Y:S01]  /*3fe0*/  FADD.FTZ R11, R3, R2 ;  /* 0x00000002030b7221 */ /* 0x004fe20000010000 */
[----:B------:R-:W-:Y:S01]  /*3ff0*/  IMAD.MOV.U32 R2, RZ, RZ, 0x3f800000 ;  /* 0x3f800000ff027424 */ /* 0x000fe200078e00ff */
[C---:B-1----:R-:W-:Y:S01]  /*4000*/  F2FP.F16.F32.PACK_AB R155, R38.reuse, R121 ;  /* 0x00000079269b723e */ /* 0x042fe200000000ff */
[----:B------:R-:W-:Y:S01]  /*4010*/  FADD.FTZ R5, R38, R29 ;  /* 0x0000001d26057221 */ /* 0x000fe20000010000 */
[----:B------:R-:W-:Y:S01]  /*4020*/  IMAD.MOV.U32 R121, RZ, RZ, R151 ;  /* 0x000000ffff797224 */ /* 0x000fe200078e0097 */
[C---:B0-----:R-:W-:Y:S01]  /*4030*/  F2FP.F16.F32.PACK_AB R154, R34.reuse, R3 ;  /* 0x00000003229a723e */ /* 0x041fe200000000ff */
        /* <DEDUP_REMOVED lines=40> */
.L_x_2012:
[----:B------:R-:W-:-:S04]  /*42c0*/  UIADD3 UR7, UR6, 0x1, URZ ;  /* 0x0000000106077890 */ /* 0x000fc8000fffe03f */
[----:B------:R-:W-:-:S04]  /*42d0*/  UISETP.NE.AND UP0, UPT, UR7, 0x2, UPT ;  /* 0x000000020700788c */ /* 0x000fc8000bf05270 */
[----:B------:R-:W-:Y:S02]  /*42e0*/  USEL UR37, URZ, 0x1, UP0 ;  /* 0x000000013f257887 */ /* 0x000fe40008000000 */
[----:B------:R-:W-:Y:S02]  /*42f0*/  USEL UR36, UR7, URZ, UP0 ;  /* 0x0000003f07247287 */ /* 0x000fe40008000000 */
[----:B------:R-:W-:Y:S01]  /*4300*/  ULOP3.LUT UR37, UR5, UR37, URZ, 0x3c, !UPT ;  /* 0x0000002505257292 */ /* 0x000fe2000f8e3c3f */
[----:B------:R-:W-:Y:S11]  /*4310*/  @!P0 BRA `(.L_x_2004) ;  /* 0x0000000000048947 */ /* 0x000ff60003800000 */
[----:B------:R-:W-:Y:S01]  /*4320*/  BPT.TRAP 0x1 ;  /* 0x000000040000795c */ /* 0x000fe20000300000 */
.L_x_2004:
[----:B------:R-:W-:Y:S01]  /*4330*/  ULEA UR7, UR36, UR38, 0x3 ;  /* 0x0000002624077291 */ /* 0x000fe2000f8e183f */
[----:B------:R-:W-:-:S05]  /*4340*/  IMAD.U32 R0, RZ, RZ, UR37 ;  /* 0x00000025ff007e24 */ /* 0x000fca000f8e00ff */
[----:B------:R-:W-:-:S04]  /*4350*/  SHF.L.U32 R0, R0, 0x1f, RZ ;  /* 0x0000001f00007819 */ /* 0x000fc800000006ff */
[----:B------:R0:W1:Y:S01]  /*4360*/  SYNCS.PHASECHK.TRANS64.TRYWAIT P2, [UR7+0x34830], R0 ;  /* 0x03483000ff0075a7 */ /* 0x0000620008040147 */
[----:B------:R-:W-:Y:S05]  /*4370*/  @!P0 BRA `(.L_x_2005) ;  /* 0x0000000000048947 */ /* 0x000fea0003800000 */
[----:B------:R-:W-:Y:S01]  /*4380*/  BPT.TRAP 0x1 ;  /* 0x000000040000795c */ /* 0x000fe20000300000 */
.L_x_2005:
[----:B-1----:R-:W-:Y:S05]  /*4390*/  @P2 BRA `(.L_x_2006) ;  /* 0x0000000000082947 */ /* 0x002fea0003800000 */
[----:B------:R-:W1:Y:S02]  /*43a0*/  SYNCS.PHASECHK.TRANS64.TRYWAIT P2, [UR7+0x34830], R0 ;  /* 0x03483000ff0075a7 */ /* 0x000e640008040147 */
[----:B-1----:R-:W-:Y:S05]  /*43b0*/  @!P2 BRA `(.L_x_2007) ;  /* 0x000000cc008ca947 */ /* 0x002fea0003800000 */
.L_x_2006:
        /* <DEDUP_REMOVED lines=141> */
.L_x_2008:
[----:B------:R-:W-:Y:S01]  /*4c90*/  ULEA UR10, UR6, UR38, 0x3 ;  /* 0x00000026060a7291 */ /* 0x000fe2000f8e183f */
[----:B01----:R-:W-:-:S05]  /*4ca0*/  IMAD.U32 R0, RZ, RZ, UR5 ;  /* 0x00000005ff007e24 */ /* 0x003fca000f8e00ff */
[----:B------:R-:W-:-:S04]  /*4cb0*/  SHF.L.U32 R0, R0, 0x1f, RZ ;  /* 0x0000001f00007819 */ /* 0x000fc800000006ff */
[----:B------:R0:W1:Y:S01]  /*4cc0*/  SYNCS.PHASECHK.TRANS64.TRYWAIT P2, [UR10+0x34850], R0 ;  /* 0x03485000ff0075a7 */ /* 0x000062000804014a */
[----:B------:R-:W-:Y:S05]  /*4cd0*/  @!P0 BRA `(.L_x_2009) ;  /* 0x0000000000048947 */ /* 0x000fea0003800000 */
[----:B------:R-:W-:Y:S01]  /*4ce0*/  BPT.TRAP 0x1 ;  /* 0x000000040000795c */ /* 0x000fe20000300000 */
.L_x_2009:
[----:B-1----:R-:W-:Y:S05]  /*4cf0*/  @P2 BRA `(.L_x_2010) ;  /* 0x0000000000082947 */ /* 0x002fea0003800000 */
[----:B------:R-:W1:Y:S02]  /*4d00*/  SYNCS.PHASECHK.TRANS64.TRYWAIT P2, [UR10+0x34850], R0 ;  /* 0x03485000ff0075a7 */ /* 0x000e64000804014a */
[----:B-1----:R-:W-:Y:S05]  /*4d10*/  @!P2 BRA `(.L_x_2011) ;  /* 0x000000c4004ca947 */ /* 0x002fea0003800000 */
.L_x_2010:
[----:B------:R-:W-:Y:S01]  /*4d20*/  UIADD3 UR5, UR38, 0x400, URZ ;  /* 0x0000040026057890 */ /* 0x000fe2000fffe03f */
[----:B------:R-:W-:Y:S01]  /*4d30*/  WARPGROUP.ARRIVE ;  /* 0x00000000000079c5 */ /* 0x000fe20000000000 */
[----:B------:R-:W-:Y:S01]  /*4d40*/  UMOV UR15, 0x40000040 ;  /* 0x40000040000f7882 */ /* 0x000fe20000000000 */
[----:B------:R-:W-:Y:S01]  /*4d50*/  R2UR UR18, R16 ;  /* 0x00000000101272ca */ /* 0x000fe200000e0000 */
[----:B------:R-:W-:Y:S02]  /*4d60*/  USHF.R.U32.HI UR5, URZ, 0x4, UR5 ;  /* 0x000000043f057899 */ /* 0x000fe40008011605 */
[----:B------:R-:W-:Y:S02]  /*4d70*/  UISETP.GT.AND UP0, UPT, UR4, UR11, UPT ;  /* 0x0000000b0400728c */ /* 0x000fe4000bf04270 */
[----:B------:R-:W-:-:S04]  /*4d80*/  ULOP3.LUT UR5, UR5, 0x3fff, URZ, 0xc0, !UPT ;  /* 0x00003fff05057892 */ /* 0x000fc8000f8ec03f */
[----:B------:R-:W-:-:S04]  /*4d90*/  ULOP3.LUT UR5, UR5, 0x4000000, URZ, 0xfc, !UPT ;  /* 0x0400000005057892 */ /* 0x000fc8000f8efc3f */
[----:B------:R-:W-:-:S03]  /*4da0*/  ULEA UR5, UR6, UR5, 0xb ;  /* 0x0000000506057291 */ /* 0x000fc6000f8e583f */
[----:B------:R-:W-:Y:S02]  /*4db0*/  UMOV UR6, 0xffffff80 ;  /* 0xffffff8000067882 */ /* 0x000fe40000000000 */
[----:B------:R-:W-:Y:S02]  /*4dc0*/  UIMAD UR6, UR4, UR6, 0x1 ;  /* 0x00000001040674a4 */ /* 0x000fe4000f8e0206 */
[----:B------:R-:W-:Y:S01]  /*4dd0*/  UMOV UR14, UR5 ;  /* 0x00000005000e7c82 */ /* 0x000fe20008000000 */
[----:B------:R-:W-:Y:S01]  /*4de0*/  UIADD3 UR4, UR4, -0x1, URZ ;  /* 0xffffffff04047890 */ /* 0x000fe2000fffe03f */
[----:B------:R-:W-:Y:S01]  /*4df0*/  HGMMA.64x128x16.F32 R88, R180, gdesc[UR12].tnspB, R88, gsb0 ;  /* 0x41e0000cb4587df0 */ /* 0x000fe20008000858 */
[----:B------:R-:W-:Y:S01]  /*4e00*/  UIADD3 UR14, UR5, 0x80, URZ ;  /* 0x00000080050e7890 */ /* 0x000fe2000fffe03f */
[----:B------:R-:W-:Y:S01]  /*4e10*/  UMOV UR15, 0x40000040 ;  /* 0x40000040000f7882 */ /* 0x000fe20000000000 */
[----:B------:R-:W-:-:S04]  /*4e20*/  ULEA UR6, UR18, UR6, 0x7 ;  /* 0x0000000612067291 */ /* 0x000fc8000f8e383f */
[----:B------:R-:W-:-:S06]  /*4e30*/  UIADD3 UR6, -UR60, UR6, UR61 ;  /* 0x000000063c067290 */ /* 0x000fcc000fffe13d */
[----:B-1----:R-:W-:Y:S01]  /*4e40*/  IMAD.U32 R3, RZ, RZ, UR6 ;  /* 0x00000006ff037e24 */ /* 0x002fe2000f8e00ff */
[----:B------:R-:W-:-:S03]  /*4e50*/  UMOV UR6, UR36 ;  /* 0x0000002400067c82 */ /* 0x000fc60008000000 */
[----:B------:R-:W-:-:S04]  /*4e60*/  IMAD R12, R22, -0x2, R3 ;  /* 0xfffffffe160c7824 */ /* 0x000fc800078e0203 */
[----:B------:R-:W-:-:S05]  /*4e70*/  IMAD.IADD R12, R23, 0x1, R12 ;  /* 0x00000001170c7824 */ /* 0x000fca00078e020c */
[C---:B------:R-:W-:Y:S02]  /*4e80*/  ISETP.GT.AND P2, PT, R12.reuse, RZ, PT ;  /* 0x000000ff0c00720c */ /* 0x040fe40003f44270 */
[----:B------:R-:W-:Y:S02]  /*4e90*/  ISETP.GT.AND P3, PT, R12, 0x1, PT ;  /* 0x000000010c00780c */ /* 0x000fe40003f64270 */
[----:B------:R-:W-:Y:S02]  /*4ea0*/  FSEL R203, R24, -INF , P2 ;  /* 0xff80000018cb7808 */ /* 0x000fe40001000000 */
[----:B------:R-:W-:Y:S02]  /*4eb0*/  ISETP.GT.AND P2, PT, R12, 0x8, PT ;  /* 0x000000080c00780c */ /* 0x000fe40003f44270 */
[----:B------:R-:W-:Y:S02]  /*4ec0*/  FSEL R207, R25, -INF , P3 ;  /* 0xff80000019cf7808 */ /* 0x000fe40001800000 */
[----:B0-----:R-:W-:-:S02]  /*4ed0*/  FMNMX.FTZ R0, R203, R10, !PT ;  /* 0x0000000acb007209 */ /* 0x001fc40007810000 */
[----:B------:R-:W-:Y:S02]  /*4ee0*/  ISETP.GT.AND P3, PT, R12, 0x9, PT ;  /* 0x000000090c00780c */ /* 0x000fe40003f64270 */
[----:B------:R-:W-:Y:S02]  /*4ef0*/  FSEL R201, R28, -INF , P2 ;  /* 0xff8000001cc97808 */ /* 0x000fe40001000000 */
[----:B------:R-:W-:Y:S02]  /*4f00*/  FMNMX.FTZ R0, R207, R0, !PT ;  /* 0x00000000cf007209 */ /* 0x000fe40007810000 */
[----:B------:R-:W-:Y:S02]  /*4f10*/  ISETP.GT.AND P2, PT, R12, 0x10, PT ;  /* 0x000000100c00780c */ /* 0x000fe40003f44270 */
[----:B------:R-:W-:Y:S02]  /*4f20*/  FSEL R205, R29, -INF , P3 ;  /* 0xff8000001dcd7808 */ /* 0x000fe40001800000 */
[----:B------:R-:W-:-:S02]  /*4f30*/  FMNMX.FTZ R0, R201, R0, !PT ;  /* 0x00000000c9007209 */ /* 0x000fc40007810000 */
[C---:B------:R-:W-:Y:S02]  /*4f40*/  ISETP.GT.AND P3, PT, R12.reuse, 0x11, PT ;  /* 0x000000110c00780c */ /* 0x040fe40003f64270 */
[----:B------:R-:W-:Y:S02]  /*4f50*/  FMNMX.FTZ R0, R205, R0, !PT ;  /* 0x00000000cd007209 */ /* 0x000fe40007810000 */
[----:B------:R-:W-:Y:S02]  /*4f60*/  FSEL R199, R33, -INF , P3 ;  /* 0xff80000021c77808 */ /* 0x000fe40001800000 */
[----:B------:R-:W-:-:S04]  /*4f70*/  ISETP.GT.AND P3, PT, R12, 0x19, PT ;  /* 0x000000190c00780c */ /* 0x000fc80003f64270 */
[----:B------:R-:W-:Y:S02]  /*4f80*/  FSEL R33, R37, -INF , P3 ;  /* 0xff80000025217808 */ /* 0x000fe40001800000 */
[----:B------:R-:W-:Y:S01]  /*4f90*/  ISETP.GT.AND P3, PT, R12, 0x21, PT ;  /* 0x000000210c00780c */ /* 0x000fe20003f64270 */
[----:B------:R-:W-:Y:S02]  /*4fa0*/  WARPGROUP.DEPBAR.LE gsb0, 0x0 ;  /* 0x00008000000079c5 */ /* 0x000fe40000010000 */
[----:B------:R-:W-:Y:S01]  /*4fb0*/  WARPGROUP.ARRIVE ;  /* 0x00000000000079c5 */ /* 0x000fe20000000000 */
[----:B------:R-:W-:Y:S02]  /*4fc0*/  FSEL R183, R32, -INF , P2 ;  /* 0xff80000020b77808 */ /* 0x000fe40001000000 */
[----:B------:R-:W-:Y:S02]  /*4fd0*/  ISETP.GT.AND P2, PT, R12, 0x18, PT ;  /* 0x000000180c00780c */ /* 0x000fe40003f44270 */
[----:B------:R-:W-:Y:S01]  /*4fe0*/  FMNMX.FTZ R0, R183, R0, !PT ;  /* 0x00000000b7007209 */ /* 0x000fe20007810000 */
[----:B------:R-:W-:Y:S01]  /*4ff0*/  HGMMA.64x128x16.F32 R88, R176, gdesc[UR12].tnspB, R88, gsb0 ;  /* 0x41e0000cb0587df0 */ /* 0x000fe20008000858 */
[----:B------:R-:W-:Y:S01]  /*5000*/  UIADD3 UR14, UR5, 0x100, URZ ;  /* 0x00000100050e7890 */ /* 0x000fe2000fffe03f */
[----:B------:R-:W-:Y:S01]  /*5010*/  FSEL R197, R36, -INF , P2 ;  /* 0xff80000024c57808 */ /* 0x000fe20001000000 */
[----:B------:R-:W-:Y:S01]  /*5020*/  UMOV UR15, 0x40000040 ;  /* 0x40000040000f7882 */ /* 0x000fe20000000000 */
[----:B------:R-:W-:-:S02]  /*5030*/  FMNMX.FTZ R0, R199, R0, !PT ;  /* 0x00000000c7007209 */ /* 0x000fc40007810000 */
[----:B------:R-:W-:Y:S02]  /*5040*/  ISETP.GT.AND P2, PT, R12, 0x20, PT ;  /* 0x000000200c00780c */ /* 0x000fe40003f44270 */
[----:B------:R-:W-:Y:S02]  /*5050*/  FMNMX.FTZ R0, R197, R0, !PT ;  /* 0x00000000c5007209 */ /* 0x000fe40007810000 */
[----:B------:R-:W-:Y:S02]  /*5060*/  FSEL R195, R40, -INF , P2 ;  /* 0xff80000028c37808 */ /* 0x000fe40001000000 */
[----:B------:R-:W-:Y:S02]  /*5070*/  FMNMX.FTZ R0, R33, R0, !PT ;  /* 0x0000000021007209 */ /* 0x000fe40007810000 */
[----:B------:R-:W-:Y:S02]  /*5080*/  ISETP.GT.AND P2, PT, R12, 0x28, PT ;  /* 0x000000280c00780c */ /* 0x000fe40003f44270 */
[----:B------:R-:W-:-:S02]  /*5090*/  FSEL R181, R41, -INF , P3 ;  /* 0xff80000029b57808 */ /* 0x000fc40001800000 */
[----:B------:R-:W-:Y:S02]  /*50a0*/  FMNMX.FTZ R0, R195, R0, !PT ;  /* 0x00000000c3007209 */ /* 0x000fe40007810000 */
[----:B------:R-:W-:Y:S02]  /*50b0*/  ISETP.GT.AND P3, PT, R12, 0x29, PT ;  /* 0x000000290c00780c */ /* 0x000fe40003f64270 */
[----:B------:R-:W-:Y:S01]  /*50c0*/  FMNMX.FTZ R0, R181, R0, !PT ;  /* 0x00000000b5007209 */ /* 0x000fe20007810000 */
[----:B------:R-:W-:Y:S02]  /*50d0*/  WARPGROUP.DEPBAR.LE gsb0, 0x0 ;  /* 0x00008000000079c5 */ /* 0x000fe40000010000 */
[----:B------:R-:W-:Y:S01]  /*50e0*/  WARPGROUP.ARRIVE ;  /* 0x00000000000079c5 */ /* 0x000fe20000000000 */
[----:B------:R-:W-:Y:S02]  /*50f0*/  FSEL R179, R44, -INF , P2 ;  /* 0xff8000002cb37808 */ /* 0x000fe40001000000 */
[----:B------:R-:W-:-:S02]  /*5100*/  ISETP.GT.AND P2, PT, R12, 0x30, PT ;  /* 0x000000300c00780c */ /* 0x000fc40003f44270 */
[----:B------:R-:W-:Y:S01]  /*5110*/  FSEL R177, R45, -INF , P3 ;  /* 0xff8000002db17808 */ /* 0x000fe20001800000 */
[----:B------:R-:W-:Y:S01]  /*5120*/  HGMMA.64x128x16.F32 R88, R172, gdesc[UR12].tnspB, R88, gsb0 ;  /* 0x41e0000cac587df0 */ /* 0x000fe20008000858 */
[----:B------:R-:W-:Y:S01]  /*5130*/  UIADD3 UR14, UR5, 0x180, URZ ;  /* 0x00000180050e7890 */ /* 0x000fe2000fffe03f */
[----:B------:R-:W-:Y:S01]  /*5140*/  FMNMX.FTZ R0, R179, R0, !PT ;  /* 0x00000000b3007209 */ /* 0x000fe20007810000 */
[----:B------:R-:W-:Y:S01]  /*5150*/  UMOV UR15, 0x40000040 ;  /* 0x40000040000f7882 */ /* 0x000fe20000000000 */
[----:B------:R-:W-:Y:S02]  /*5160*/  ISETP.GT.AND P3, PT, R12, 0x31, PT ;  /* 0x000000310c00780c */ /* 0x000fe40003f64270 */
[----:B------:R-:W-:Y:S01]  /*5170*/  FMNMX.FTZ R0, R177, R0, !PT ;  /* 0x00000000b1007209 */ /* 0x000fe20007810000 */
[----:B------:R-:W-:Y:S02]  /*5180*/  WARPGROUP.DEPBAR.LE gsb0, 0x0 ;  /* 0x00008000000079c5 */ /* 0x000fe40000010000 */
[----:B------:R-:W-:Y:S01]  /*5190*/  WARPGROUP.ARRIVE ;  /* 0x00000000000079c5 */ /* 0x000fe20000000000 */
[----:B------:R-:W-:-:S02]  /*51a0*/  FSEL R175, R48, -INF , P2 ;  /* 0xff80000030af7808 */ /* 0x000fc40001000000 */
[C---:B------:R-:W-:Y:S02]  /*51b0*/  ISETP.GT.AND P2, PT, R12.reuse, 0x38, PT ;  /* 0x000000380c00780c */ /* 0x040fe40003f44270 */
[----:B------:R-:W-:Y:S01]  /*51c0*/  FSEL R173, R49, -INF , P3 ;  /* 0xff80000031ad7808 */ /* 0x000fe20001800000 */
[----:B------:R-:W-:Y:S01]  /*51d0*/  HGMMA.64x128x16.F32 R88, R168, gdesc[UR12].tnspB, R88, gsb0 ;  /* 0x41e0000ca8587df0 */ /* 0x000fe20008000858 */
[----:B------:R-:W-:Y:S01]  /*51e0*/  FMNMX.FTZ R0, R175, R0, !PT ;  /* 0x00000000af007209 */ /* 0x000fe20007810000 */
[----:B------:R-:W-:Y:S01]  /*51f0*/  UIADD3 UR14, UR5, 0x200, URZ ;  /* 0x00000200050e7890 */ /* 0x000fe2000fffe03f */
[----:B------:R-:W-:Y:S01]  /*5200*/  ISETP.GT.AND P3, PT, R12, 0x39, PT ;  /* 0x000000390c00780c */ /* 0x000fe20003f64270 */
[----:B------:R-:W-:Y:S01]  /*5210*/  UMOV UR15, 0x40000040 ;  /* 0x40000040000f7882 */ /* 0x000fe20000000000 */
[----:B------:R-:W-:Y:S02]  /*5220*/  FSEL R45, R52, -INF , P2 ;  /* 0xff800000342d7808 */ /* 0x000fe40001000000 */
[----:B------:R-:W-:-:S02]  /*5230*/  FMNMX.FTZ R0, R173, R0, !PT ;  /* 0x00000000ad007209 */ /* 0x000fc40007810000 */
[C---:B------:R-:W-:Y:S02]  /*5240*/  ISETP.GT.AND P2, PT, R12.reuse, 0x40, PT ;  /* 0x000000400c00780c */ /* 0x040fe40003f44270 */
[----:B------:R-:W-:Y:S02]  /*5250*/  FSEL R53, R53, -INF , P3 ;  /* 0xff80000035357808 */ /* 0x000fe40001800000 */
[----:B------:R-:W-:Y:S02]  /*5260*/  FMNMX.FTZ R0, R45, R0, !PT ;  /* 0x000000002d007209 */ /* 0x000fe40007810000 */
[----:B------:R-:W-:Y:S02]  /*5270*/  ISETP.GT.AND P3, PT, R12, 0x41, PT ;  /* 0x000000410c00780c */ /* 0x000fe40003f64270 */
        /* <DEDUP_REMOVED lines=41> */
[C---:B------:R-:W-:Y:S01]  /*5510*/  ISETP.GT.AND P3, PT, R12.reuse, 0x79, PT ;  /* 0x000000790c00780c */ /* 0x040fe20003f64270 */
[----:B------:R-:W-:Y:S01]  /*5520*/  VIADD R12, R12, 0x8 ;  /* 0x000000080c0c7836 */ /* 0x000fe20000000000 */
[----:B------:R-:W-:Y:S02]  /*5530*/  FSEL R37, R84, -INF , P2 ;  /* 0xff80000054257808 */ /* 0x000fe40001000000 */
[----:B------:R-:W-:-:S02]  /*5540*/  FMNMX.FTZ R0, R81, R0, !PT ;  /* 0x0000000051007209 */ /* 0x000fc40007810000 */
[----:B------:R-:W-:Y:S02]  /*5550*/  FSEL R85, R85, -INF , P3 ;  /* 0xff80000055557808 */ /* 0x000fe40001800000 */
[----:B------:R-:W-:Y:S02]  /*5560*/  FMNMX.FTZ R0, R37, R0, !PT ;  /* 0x0000000025007209 */ /* 0x000fe40007810000 */
[C---:B------:R-:W-:Y:S02]  /*5570*/  ISETP.GT.AND P5, PT, R12.reuse, RZ, PT ;  /* 0x000000ff0c00720c */ /* 0x040fe40003fa4270 */
[----:B------:R-:W-:Y:S02]  /*5580*/  FMNMX.FTZ R14, R85, R0, !PT ;  /* 0x00000000550e7209 */ /* 0x000fe40007810000 */
[----:B------:R-:W0:Y:S01]  /*5590*/  LDC R0, c[0x0][0x988] ;  /* 0x00026200ff007b82 */ /* 0x000e220000000800 */
[----:B------:R-:W-:Y:S02]  /*55a0*/  ISETP.GT.AND P6, PT, R12, 0x1, PT ;  /* 0x000000010c00780c */ /* 0x000fe40003fc4270 */
[----:B------:R-:W1:Y:S01]  /*55b0*/  SHFL.BFLY PT, R29, R14, 0x2, 0x1f ;  /* 0x0c401f000e1d7f89 */ /* 0x000e6200000e0000 */
[----:B------:R-:W-:-:S02]  /*55c0*/  FSEL R26, R26, -INF , P5 ;  /* 0xff8000001a1a7808 */ /* 0x000fc40002800000 */
[C---:B------:R-:W-:Y:S02]  /*55d0*/  ISETP.GT.AND P3, PT, R12.reuse, 0x8, PT ;  /* 0x000000080c00780c */ /* 0x040fe40003f64270 */
[----:B------:R-:W-:Y:S02]  /*55e0*/  ISETP.GT.AND P4, PT, R12, 0x9, PT ;  /* 0x000000090c00780c */ /* 0x000fe40003f84270 */
[----:B------:R-:W-:Y:S02]  /*55f0*/  FSEL R49, R30, -INF , P3 ;  /* 0xff8000001e317808 */ /* 0x000fe40001800000 */
[C---:B------:R-:W-:Y:S02]  /*5600*/  ISETP.GT.AND P5, PT, R12.reuse, 0x10, PT ;  /* 0x000000100c00780c */ /* 0x040fe40003fa4270 */
[----:B------:R-:W-:Y:S02]  /*5610*/  ISETP.GT.AND P3, PT, R12, 0x18, PT ;  /* 0x000000180c00780c */ /* 0x000fe40003f64270 */
[----:B-1----:R-:W-:Y:S01]  /*5620*/  FMNMX.FTZ R20, R14, R29, !PT ;  /* 0x0000001d0e147209 */ /* 0x002fe20007810000 */
[----:B------:R-:W-:-:S02]  /*5630*/  WARPGROUP.DEPBAR.LE gsb0, 0x0 ;  /* 0x00008000000079c5 */ /* 0x000fc40000010000 */
[----:B------:R-:W-:Y:S02]  /*5640*/  WARPGROUP.ARRIVE ;  /* 0x00000000000079c5 */ /* 0x000fe40000000000 */
[----:B------:R-:W1:Y:S01]  /*5650*/  SHFL.BFLY PT, R29, R20, 0x1, 0x1f ;  /* 0x0c201f00141d7f89 */ /* 0x000e6200000e0000 */
[----:B------:R-:W-:Y:S02]  /*5660*/  FMNMX.FTZ R14, R26, R11, !PT ;  /* 0x0000000b1a0e7209 */ /* 0x000fe40007810000 */
[----:B------:R-:W-:Y:S01]  /*5670*/  FSEL R169, R34, -INF , P5 ;  /* 0xff80000022a97808 */ /* 0x000fe20002800000 */
[----:B------:R-:W-:Y:S01]  /*5680*/  HGMMA.64x128x16.F32 R88, R164, gdesc[UR12].tnspB, R88, gsb0 ;  /* 0x41e0000ca4587df0 */ /* 0x000fe20008000858 */
[----:B------:R-:W-:Y:S01]  /*5690*/  UIADD3 UR14, UR5, 0x280, URZ ;  /* 0x00000280050e7890 */ /* 0x000fe2000fffe03f */
[----:B------:R-:W-:Y:S01]  /*56a0*/  ISETP.GT.AND P5, PT, R12, 0x20, PT ;  /* 0x000000200c00780c */ /* 0x000fe20003fa4270 */
[----:B------:R-:W-:Y:S01]  /*56b0*/  UMOV UR15, 0x40000040 ;  /* 0x40000040000f7882 */ /* 0x000fe20000000000 */
[----:B-1----:R-:W-:-:S04]  /*56c0*/  FMNMX.FTZ R4, R20, R29, !PT ;  /* 0x0000001d14047209 */ /* 0x002fc80007810000 */
[C---:B------:R-:W-:Y:S01]  /*56d0*/  FSETP.NEU.FTZ.AND P2, PT, R4.reuse, -INF , PT ;  /* 0xff8000000400780b */ /* 0x040fe20003f5d000 */
[----:B0-----:R-:W-:-:S05]  /*56e0*/  FMUL.FTZ R2, R4, R0 ;  /* 0x0000000004027220 */ /* 0x001fca0000410000 */
[----:B------:R-:W-:-:S05]  /*56f0*/  FSEL R2, R2, RZ, P2 ;  /* 0x000000ff02027208 */ /* 0x000fca0001000000 */
        /* <DEDUP_REMOVED lines=26> */
[-CC-:B------:R-:W-:Y:S01]  /*58a0*/  FFMA.FTZ R25, R81, R0.reuse, -R2.reuse ;  /* 0x0000000051197223 */ /* 0x180fe20000010802 */
[----:B------:R-:W-:Y:S01]  /*58b0*/  ISETP.GT.AND P5, PT, R12, 0x60, PT ;  /* 0x000000600c00780c */ /* 0x000fe20003fa4270 */
[----:B------:R-:W-:Y:S01]  /*58c0*/  MUFU.EX2 R29, R29 ;  /* 0x0000001d001d7308 */ /* 0x000fe20000000800 */
[----:B------:R-:W-:Y:S01]  /*58d0*/  FFMA.FTZ R37, R85, R0, -R2 ;  /* 0x0000000055257223 */ /* 0x000fe20000010802 */
[----:B------:R-:W-:-:S04]  /*58e0*/  IMAD.U32 R50, RZ, RZ, UR10 ;  /* 0x0000000aff327e24 */ /* 0x000fc8000f8e00ff */
[----:B------:R-:W-:Y:S02]  /*58f0*/  @!P1 VIADD R50, R50, 0x34860 ;  /* 0x0003486032329836 */ /* 0x000fe40000000000 */
[----:B------:R-:W-:Y:S03]  /*5900*/  MUFU.EX2 R182, R182 ;  /* 0x000000b600b67308 */ /* 0x000fe60000000800 */
[----:B------:R-:W-:-:S05]  /*5910*/  @!P1 PRMT R50, RZ, 0x654, R50 ;  /* 0x00000654ff329816 */ /* 0x000fca0000000032 */
        /* <DEDUP_REMOVED lines=11> */
[-CC-:B------:R-:W-:Y:S01]  /*59d0*/  FFMA.FTZ R166, R3, R0.reuse, -R2.reuse ;  /* 0x0000000003a67223 */ /* 0x180fe20000010802 */
[----:B------:R-:W-:Y:S01]  /*59e0*/  FSEL R167, R31, -INF , P4 ;  /* 0xff8000001fa77808 */ /* 0x000fe20002000000 */
[--C-:B------:R-:W-:Y:S01]  /*59f0*/  FFMA.FTZ R31, R199, R0, -R2.reuse ;  /* 0x00000000c71f7223 */ /* 0x100fe20000010802 */
[----:B------:R-:W-:Y:S01]  /*5a00*/  FMNMX.FTZ R14, R165, R14, !PT ;  /* 0x0000000ea50e7209 */ /* 0x000fe20007810000 */
[----:B------:R-:W-:Y:S01]  /*5a10*/  HGMMA.64x128x16.F32 R88, R160, gdesc[UR12].tnspB, R88, gsb0 ;  /* 0x41e0000ca0587df0 */ /* 0x000fe20008000858 */
[C---:B------:R-:W-:Y:S01]  /*5a20*/  ISETP.GT.AND P6, PT, R12.reuse, 0x11, PT ;  /* 0x000000110c00780c */ /* 0x040fe20003fc4270 */
[----:B------:R-:W-:Y:S01]  /*5a30*/  UIADD3 UR14, UR5, 0x300, URZ ;  /* 0x00000300050e7890 */ /* 0x000fe2000fffe03f */
[----:B------:R-:W-:Y:S01]  /*5a40*/  FMNMX.FTZ R14, R49, R14, !PT ;  /* 0x0000000e310e7209 */ /* 0x000fe20007810000 */
[----:B------:R0:W-:Y:S01]  /*5a50*/  MUFU.EX2 R27, R205 ;  /* 0x000000cd001b7308 */ /* 0x0001e20000000800 */
[----:B------:R-:W-:Y:S01]  /*5a60*/  FSEL R171, R35, -INF , P6 ;  /* 0xff80000023ab7808 */ /* 0x000fe20003000000 */
[--C-:B------:R-:W-:Y:S01]  /*5a70*/  FFMA.FTZ R35, R181, R0, -R2.reuse ;  /* 0x00000000b5237223 */ /* 0x100fe20000010802 */
[----:B------:R-:W-:Y:S01]  /*5a80*/  FMNMX.FTZ R14, R167, R14, !PT ;  /* 0x0000000ea70e7209 */ /* 0x000fe20007810000 */
[----:B------:R-:W-:Y:S01]  /*5a90*/  UMOV UR15, 0x40000040 ;  /* 0x40000040000f7882 */ /* 0x000fe20000000000 */
[C---:B------:R-:W-:Y:S01]  /*5aa0*/  ISETP.GT.AND P4, PT, R12.reuse, 0x19, PT ;  /* 0x000000190c00780c */ /* 0x040fe20003f84270 */
[--C-:B------:R-:W-:Y:S01]  /*5ab0*/  FFMA.FTZ R164, R41, R0, -R2.reuse ;  /* 0x0000000029a47223 */ /* 0x100fe20000010802 */
[----:B------:R-:W-:Y:S01]  /*5ac0*/  FMNMX.FTZ R14, R169, R14, !PT ;  /* 0x0000000ea90e7209 */ /* 0x000fe20007810000 */
[-CC-:B------:R-:W-:Y:S01]  /*5ad0*/  FFMA.FTZ R41, R57, R0.reuse, -R2.reuse ;  /* 0x0000000039297223 */ /* 0x180fe20000010802 */
[----:B------:R-:W-:Y:S01]  /*5ae0*/  FSEL R39, R39, -INF , P4 ;  /* 0xff80000027277808 */ /* 0x000fe20002000000 */
[--C-:B------:R-:W-:Y:S01]  /*5af0*/  FFMA.FTZ R57, R61, R0, -R2.reuse ;  /* 0x000000003d397223 */ /* 0x100fe20000010802 */
[----:B------:R-:W-:Y:S01]  /*5b00*/  FMNMX.FTZ R14, R171, R14, !PT ;  /* 0x0000000eab0e7209 */ /* 0x000fe20007810000 */
[----:B------:R-:W-:Y:S01]  /*5b10*/  FFMA.FTZ R61, R65, R0, -R2 ;  /* 0x00000000413d7223 */ /* 0x000fe20000010802 */
[----:B------:R-:W-:Y:S01]  /*5b20*/  ISETP.GT.AND P6, PT, R12, 0x21, PT ;  /* 0x000000210c00780c */ /* 0x000fe20003fc4270 */
[----:B------:R-:W-:Y:S01]  /*5b30*/  MUFU.EX2 R31, R31 ;  /* 0x0000001f001f7308 */ /* 0x000fe20000000800 */
[----:B------:R-:W-:-:S02]  /*5b40*/  FMNMX.FTZ R14, R183, R14, !PT ;  /* 0x0000000eb70e7209 */ /* 0x000fc40007810000 */
[----:B------:R-:W-:Y:S01]  /*5b50*/  FSEL R199, R43, -INF , P6 ;  /* 0xff8000002bc77808 */ /* 0x000fe20003000000 */
[----:B------:R-:W-:Y:S01]  /*5b60*/  FFMA.FTZ R43, R177, R0, -R2 ;  /* 0x00000000b12b7223 */ /* 0x000fe20000010802 */
[----:B------:R-:W-:Y:S02]  /*5b70*/  FMNMX.FTZ R14, R39, R14, !PT ;  /* 0x0000000e270e7209 */ /* 0x000fe40007810000 */
[----:B------:R-:W-:Y:S01]  /*5b80*/  ISETP.GT.AND P4, PT, R12, 0x29, PT ;  /* 0x000000290c00780c */ /* 0x000fe20003f84270 */
[----:B------:R-:W-:Y:S01]  /*5b90*/  MUFU.EX2 R35, R35 ;  /* 0x0000002300237308 */ /* 0x000fe20000000800 */
[----:B------:R-:W-:Y:S02]  /*5ba0*/  FMNMX.FTZ R14, R197, R14, !PT ;  /* 0x0000000ec50e7209 */ /* 0x000fe40007810000 */
[----:B------:R-:W-:Y:S02]  /*5bb0*/  FSEL R47, R47, -INF , P4 ;  /* 0xff8000002f2f7808 */ /* 0x000fe40002000000 */
[----:B------:R-:W-:-:S02]  /*5bc0*/  FMNMX.FTZ R14, R199, R14, !PT ;  /* 0x0000000ec70e7209 */ /* 0x000fc40007810000 */
[C---:B------:R-:W-:Y:S01]  /*5bd0*/  ISETP.GT.AND P6, PT, R12.reuse, 0x31, PT ;  /* 0x000000310c00780c */ /* 0x040fe20003fc4270 */
[----:B------:R-:W-:Y:S01]  /*5be0*/  MUFU.EX2 R43, R43 ;  /* 0x0000002b002b7308 */ /* 0x000fe20000000800 */
[----:B------:R-:W-:Y:S02]  /*5bf0*/  FMNMX.FTZ R14, R201, R14, !PT ;  /* 0x0000000ec90e7209 */ /* 0x000fe40007810000 */
[----:B------:R-:W-:Y:S02]  /*5c00*/  FSEL R51, R51, -INF , P6 ;  /* 0xff80000033337808 */ /* 0x000fe40003000000 */
[----:B------:R-:W-:Y:S02]  /*5c10*/  FMNMX.FTZ R14, R47, R14, !PT ;  /* 0x0000000e2f0e7209 */ /* 0x000fe40007810000 */
[----:B------:R-:W-:Y:S01]  /*5c20*/  ISETP.GT.AND P4, PT, R12, 0x39, PT ;  /* 0x000000390c00780c */ /* 0x000fe20003f84270 */
[----:B------:R-:W-:Y:S01]  /*5c30*/  MUFU.EX2 R164, R164 ;  /* 0x000000a400a47308 */ /* 0x000fe20000000800 */
[----:B------:R-:W-:-:S02]  /*5c40*/  FMNMX.FTZ R14, R195, R14, !PT ;  /* 0x0000000ec30e7209 */ /* 0x000fc40007810000 */
[----:B------:R-:W-:Y:S02]  /*5c50*/  FSEL R181, R54, -INF , P3 ;  /* 0xff80000036b57808 */ /* 0x000fe40001800000 */
[----:B------:R-:W-:Y:S02]  /*5c60*/  FMNMX.FTZ R14, R51, R14, !PT ;  /* 0x0000000e330e7209 */ /* 0x000fe40007810000 */
[----:B------:R-:W-:Y:S01]  /*5c70*/  FSEL R203, R55, -INF , P4 ;  /* 0xff80000037cb7808 */ /* 0x000fe20002000000 */
[----:B------:R-:W-:Y:S01]  /*5c80*/  FFMA.FTZ R55, R173, R0, -R2 ;  /* 0x00000000ad377223 */ /* 0x000fe20000010802 */
[----:B------:R-:W-:Y:S01]  /*5c90*/  FMNMX.FTZ R14, R181, R14, !PT ;  /* 0x0000000eb50e7209 */ /* 0x000fe20007810000 */
[----:B------:R-:W-:Y:S01]  /*5ca0*/  MUFU.EX2 R41, R41 ;  /* 0x0000002900297308 */ /* 0x000fe20000000800 */
[----:B------:R-:W-:Y:S02]  /*5cb0*/  ISETP.GT.AND P6, PT, R12, 0x41, PT ;  /* 0x000000410c00780c */ /* 0x000fe40003fc4270 */
[----:B------:R-:W-:-:S02]  /*5cc0*/  FMNMX.FTZ R14, R203, R14, !PT ;  /* 0x0000000ecb0e7209 */ /* 0x000fc40007810000 */
[C---:B------:R-:W-:Y:S02]  /*5cd0*/  ISETP.GT.AND P3, PT, R12.reuse, 0x48, PT ;  /* 0x000000480c00780c */ /* 0x040fe40003f64270 */
        /* <DEDUP_REMOVED lines=20> */
[----:B------:R-:W-:Y:S01]  /*5e20*/  FMNMX.FTZ R14, R173, R14, !PT ;  /* 0x0000000ead0e7209 */ /* 0x000fe20007810000 */
[----:B------:R-:W-:Y:S01]  /*5e30*/  MUFU.EX2 R20, R20 ;  /* 0x0000001400147308 */ /* 0x000fe20000000800 */
[----:B------:R-:W-:-:S02]  /*5e40*/  ISETP.GT.AND P6, PT, R12, 0x61, PT ;  /* 0x000000610c00780c */ /* 0x000fc40003fc4270 */
[----:B0-----:R-:W-:Y:S02]  /*5e50*/  FSEL R205, R74, -INF , P5 ;  /* 0xff8000004acd7808 */ /* 0x001fe40002800000 */
[----:B------:R-:W-:Y:S02]  /*5e60*/  FMNMX.FTZ R14, R71, R14, !PT ;  /* 0x0000000e470e7209 */ /* 0x000fe40007810000 */
[C---:B------:R-:W-:Y:S01]  /*5e70*/  ISETP.GT.AND P3, PT, R12.reuse, 0x68, PT ;  /* 0x000000680c00780c */ /* 0x040fe20003f64270 */
[----:B------:R-:W-:Y:S01]  /*5e80*/  MUFU.EX2 R25, R25 ;  /* 0x0000001900197308 */ /* 0x000fe20000000800 */
[----:B------:R-:W-:Y:S02]  /*5e90*/  FSEL R75, R75, -INF , P6 ;  /* 0xff8000004b4b7808 */ /* 0x000fe40003000000 */
[----:B------:R-:W-:Y:S02]  /*5ea0*/  FMNMX.FTZ R14, R205, R14, !PT ;  /* 0x0000000ecd0e7209 */ /* 0x000fe40007810000 */
[----:B------:R-:W-:-:S02]  /*5eb0*/  ISETP.GT.AND P4, PT, R12, 0x69, PT ;  /* 0x000000690c00780c */ /* 0x000fc40003f84270 */
[----:B------:R-:W-:Y:S01]  /*5ec0*/  FSEL R53, R78, -INF , P3 ;  /* 0xff8000004e357808 */ /* 0x000fe20001800000 */
[----:B------:R-:W-:Y:S01]  /*5ed0*/  MUFU.EX2 R37, R37 ;  /* 0x0000002500257308 */ /* 0x000fe20000000800 */
[----:B------:R-:W-:Y:S02]  /*5ee0*/  FMNMX.FTZ R14, R75, R14, !PT ;  /* 0x0000000e4b0e7209 */ /* 0x000fe40007810000 */
[C---:B------:R-:W-:Y:S02]  /*5ef0*/  ISETP.GT.AND P5, PT, R12.reuse, 0x70, PT ;  /* 0x000000700c00780c */ /* 0x040fe40003fa4270 */
[----:B------:R-:W-:Y:S02]  /*5f00*/  FSEL R79, R79, -INF , P4 ;  /* 0xff8000004f4f7808 */ /* 0x000fe40002000000 */
[----:B------:R-:W-:Y:S02]  /*5f10*/  FMNMX.FTZ R14, R53, R14, !PT ;  /* 0x0000000e350e7209 */ /* 0x000fe40007810000 */
[----:B------:R-:W-:-:S02]  /*5f20*/  ISETP.GT.AND P6, PT, R12, 0x71, PT ;  /* 0x000000710c00780c */ /* 0x000fc40003fc4270 */
[----:B------:R-:W-:Y:S02]  /*5f30*/  FSEL R207, R82, -INF , P5 ;  /* 0xff80000052cf7808 */ /* 0x000fe40002800000 */
        /* <DEDUP_REMOVED lines=8> */
[----:B------:R-:W-:-:S03]  /*5fc0*/  FSEL R87, R87, -INF , P4 ;  /* 0xff80000057577808 */ /* 0x000fc60002000000 */
[----:B------:R-:W-:Y:S01]  /*5fd0*/  MUFU.EX2 R12, R12 ;  /* 0x0000000c000c7308 */ /* 0x000fe20000000800 */
[----:B------:R-:W-:Y:S02]  /*5fe0*/  WARPGROUP.DEPBAR.LE gsb0, 0x0 ;  /* 0x00008000000079c5 */ /* 0x000fe40000010000 */
        /* <DEDUP_REMOVED lines=12> */
[----:B------:R-:W0:Y:S02]  /*60b0*/  SHFL.BFLY PT, R3, R14, 0x2, 0x1f ;  /* 0x0c401f000e037f89 */ /* 0x000e2400000e0000 */
[----:B------:R-:W-:Y:S08]  /*60c0*/  MUFU.EX2 R162, R162 ;  /* 0x000000a200a27308 */ /* 0x000ff00000000800 */
[----:B------:R-:W-:Y:S08]  /*60d0*/  MUFU.EX2 R13, R13 ;  /* 0x0000000d000d7308 */ /* 0x000ff00000000800 */
[----:B------:R-:W-:Y:S01]  /*60e0*/  MUFU.EX2 R15, R15 ;  /* 0x0000000f000f7308 */ /* 0x000fe20000000800 */
[----:B0-----:R-:W-:Y:S01]  /*60f0*/  FMNMX.FTZ R3, R14, R3, !PT ;  /* 0x000000030e037209 */ /* 0x001fe20007810000 */
[-CC-:B------:R-:W-:Y:S01]  /*6100*/  FFMA.FTZ R14, R21, R0.reuse, -R2.reuse ;  /* 0x00000000150e7223 */ /* 0x180fe20000010802 */
[----:B------:R-:W-:-:S03]  /*6110*/  FFMA.FTZ R21, R77, R0, -R2 ;  /* 0x000000004d157223 */ /* 0x000fc60000010802 */
[----:B------:R-:W0:Y:S02]  /*6120*/  SHFL.BFLY PT, R24, R3, 0x1, 0x1f ;  /* 0x0c201f0003187f89 */ /* 0x000e2400000e0000 */
[----:B------:R-:W-:Y:S08]  /*6130*/  MUFU.EX2 R14, R14 ;  /* 0x0000000e000e7308 */ /* 0x000ff00000000800 */
[----:B------:R-:W-:Y:S01]  /*6140*/  MUFU.EX2 R21, R21 ;  /* 0x0000001500157308 */ /* 0x000fe20000000800 */
[----:B0-----:R-:W-:-:S02]  /*6150*/  FMNMX.FTZ R7, R3, R24, !PT ;  /* 0x0000001803077209 */ /* 0x001fc40007810000 */
        /* <DEDUP_REMOVED lines=12> */
[----:B------:R-:W1:Y:S01]  /*6220*/  MUFU.EX2 R3, R3 ;  /* 0x0000000300037308 */ /* 0x000e620000000800 */
[-C--:B------:R-:W-:Y:S01]  /*6230*/  FMUL.FTZ R11, R11, R0.reuse ;  /* 0x000000000b0b7220 */ /* 0x080fe20000410000 */
[-CC-:B------:R-:W-:Y:S01]  /*6240*/  FFMA.FTZ R10, R165, R0.reuse, -R30.reuse ;  /* 0x00000000a50a7223 */ /* 0x180fe2000001081e */
[-CC-:B------:R-:W-:Y:S01]  /*6250*/  FFMA.FTZ R26, R49, R0.reuse, -R30.reuse ;  /* 0x00000000311a7223 */ /* 0x180fe2000001081e */
[-CC-:B------:R-:W-:Y:S01]  /*6260*/  FFMA.FTZ R49, R167, R0.reuse, -R30.reuse ;  /* 0x00000000a7317223 */ /* 0x180fe2000001081e */
[-CC-:B0-----:R-:W-:Y:S01]  /*6270*/  FFMA.FTZ R28, R169, R0.reuse, -R30.reuse ;  /* 0x00000000a91c7223 */ /* 0x181fe2000001081e */
        /* <DEDUP_REMOVED lines=10> */
[----:B------:R-:W0:Y:S01]  /*6320*/  MUFU.EX2 R2, R11 ;  /* 0x0000000b00027308 */ /* 0x000e220000000800 */
[----:B-1----:R-:W-:Y:S01]  /*6330*/  FFMA.FTZ R6, R3, R6, R180 ;  /* 0x0000000603067223 */ /* 0x002fe200000100b4 */
[-CC-:B------:R-:W-:Y:S01]  /*6340*/  FFMA.FTZ R40, R203, R0.reuse, -R30.reuse ;  /* 0x00000000cb287223 */ /* 0x180fe2000001081e */
[-CC-:B------:R-:W-:Y:S01]  /*6350*/  FFMA.FTZ R165, R179, R0.reuse, -R30.reuse ;  /* 0x00000000b3a57223 */ /* 0x180fe2000001081e */
[-C--:B------:R-:W-:Y:S01]  /*6360*/  FFMA.FTZ R42, R59, R0.reuse, -R30 ;  /* 0x000000003b2a7223 */ /* 0x080fe2000001081e */
[----:B------:R-:W-:Y:S01]  /*6370*/  FADD.FTZ R51, R29, R6 ;  /* 0x000000061d337221 */ /* 0x000fe20000010000 */
[-CC-:B------:R-:W-:Y:S01]  /*6380*/  FFMA.FTZ R167, R177, R0.reuse, -R30.reuse ;  /* 0x00000000b1a77223 */ /* 0x180fe2000001081e */
[-CC-:B------:R-:W-:Y:S01]  /*6390*/  FFMA.FTZ R44, R63, R0.reuse, -R30.reuse ;  /* 0x000000003f2c7223 */ /* 0x180fe2000001081e */
[----:B------:R-:W1:Y:S01]  /*63a0*/  MUFU.EX2 R10, R10 ;  /* 0x0000000a000a7308 */ /* 0x000e620000000800 */
[----:B------:R-:W-:Y:S01]  /*63b0*/  FADD.FTZ R6, R182, R51 ;  /* 0x00000033b6067221 */ /* 0x000fe20000010000 */
[-CC-:B------:R-:W-:Y:S01]  /*63c0*/  FFMA.FTZ R173, R173, R0.reuse, -R30.reuse ;  /* 0x00000000adad7223 */ /* 0x180fe2000001081e */
[-CC-:B------:R-:W-:Y:S01]  /*63d0*/  FFMA.FTZ R71, R71, R0.reuse, -R30.reuse ;  /* 0x0000000047477223 */ /* 0x180fe2000001081e */
[----:B------:R-:W-:Y:S01]  /*63e0*/  FFMA.FTZ R205, R205, R0, -R30 ;  /* 0x00000000cdcd7223 */ /* 0x000fe2000001081e */
[C---:B------:R-:W-:Y:S01]  /*63f0*/  FADD.FTZ R51, R27.reuse, R6 ;  /* 0x000000061b337221 */ /* 0x040fe20000010000 */
[----:B------:R-:W-:Y:S01]  /*6400*/  F2FP.F16.F32.PACK_AB R182, R27, R182 ;  /* 0x000000b61bb6723e */ /* 0x000fe200000000ff */
[-CC-:B------:R-:W-:Y:S01]  /*6410*/  FFMA.FTZ R75, R75, R0.reuse, -R30.reuse ;  /* 0x000000004b4b7223 */ /* 0x180fe2000001081e */
[----:B------:R-:W2:Y:S01]  /*6420*/  MUFU.EX2 R26, R26 ;  /* 0x0000001a001a7308 */ /* 0x000ea20000000800 */
[----:B------:R-:W-:Y:S01]  /*6430*/  FADD.FTZ R6, R176, R51 ;  /* 0x00000033b0067221 */ /* 0x000fe20000010000 */
[----:B0-----:R-:W-:Y:S01]  /*6440*/  FFMA.FTZ R5, R2, R5, R65 ;  /* 0x0000000502057223 */ /* 0x001fe20000010041 */
[-CC-:B------:R-:W-:Y:S01]  /*6450*/  FFMA.FTZ R53, R53, R0.reuse, -R30.reuse ;  /* 0x0000000035357223 */ /* 0x180fe2000001081e */
[-C--:B------:R-:W-:Y:S01]  /*6460*/  FFMA.FTZ R79, R79, R0.reuse, -R30 ;  /* 0x000000004f4f7223 */ /* 0x080fe2000001081e */
[----:B------:R-:W-:Y:S01]  /*6470*/  FADD.FTZ R51, R31, R6 ;  /* 0x000000061f337221 */ /* 0x000fe20000010000 */
[-CC-:B------:R-:W-:Y:S01]  /*6480*/  FFMA.FTZ R207, R207, R0.reuse, -R30.reuse ;  /* 0x00000000cfcf7223 */ /* 0x180fe2000001081e */
[-CC-:B------:R-:W-:Y:S01]  /*6490*/  FFMA.FTZ R83, R83, R0.reuse, -R30.reuse ;  /* 0x0000000053537223 */ /* 0x180fe2000001081e */
[----:B------:R-:W0:Y:S01]  /*64a0*/  MUFU.EX2 R49, R49 ;  /* 0x0000003100317308 */ /* 0x000e220000000800 */
[----:B------:R-:W-:Y:S01]  /*64b0*/  FADD.FTZ R6, R178, R51 ;  /* 0x00000033b2067221 */ /* 0x000fe20000010000 */
[C---:B-1----:R-:W-:Y:S01]  /*64c0*/  FADD.FTZ R11, R10.reuse, R5 ;  /* 0x000000050a0b7221 */ /* 0x042fe20000010000 */
[----:B------:R-:W-:Y:S01]  /*64d0*/  FFMA.FTZ R161, R161, R0, -R30 ;  /* 0x00000000a1a17223 */ /* 0x000fe2000001081e */
[----:B------:R-:W-:Y:S01]  /*64e0*/  F2FP.F16.F32.PACK_AB R181, R10, R65 ;  /* 0x000000410ab5723e */ /* 0x000fe200000000ff */
[----:B------:R-:W-:Y:S01]  /*64f0*/  FADD.FTZ R51, R33, R6 ;  /* 0x0000000621337221 */ /* 0x000fe20000010000 */
[----:B------:R-:W-:Y:S01]  /*6500*/  IMAD.U32 R6, RZ, RZ, UR7 ;  /* 0x00000007ff067e24 */ /* 0x000fe2000f8e00ff */
[----:B------:R-:W-:Y:S01]  /*6510*/  F2FP.F16.F32.PACK_AB R180, R29, R180 ;  /* 0x000000b41db4723e */ /* 0x000fe200000000ff */
[----:B------:R-:W1:Y:S01]  /*6520*/  MUFU.EX2 R28, R28 ;  /* 0x0000001c001c7308 */ /* 0x000e620000000800 */
[----:B------:R-:W-:Y:S01]  /*6530*/  FADD.FTZ R46, R172, R51 ;  /* 0x00000033ac2e7221 */ /* 0x000fe20000010000 */
[----:B------:R-:W-:-:S02]  /*6540*/  @!P1 VIADD R5, R6, 0x34840 ;  /* 0x0003484006059836 */ /* 0x000fc40000000000 */
[----:B--2---:R-:W-:Y:S01]  /*6550*/  FADD.FTZ R6, R26, R11 ;  /* 0x0000000b1a067221 */ /* 0x004fe20000010000 */
[----:B------:R-:W-:Y:S01]  /*6560*/  F2FP.F16.F32.PACK_AB R176, R31, R176 ;  /* 0x000000b01fb0723e */ /* 0x000fe200000000ff */
[----:B------:R-:W-:Y:S01]  /*6570*/  FADD.FTZ R51, R35, R46 ;  /* 0x0000002e23337221 */ /* 0x000fe20000010000 */
[----:B------:R-:W-:Y:S01]  /*6580*/  F2FP.F16.F32.PACK_AB R178, R33, R178 ;  /* 0x000000b221b2723e */ /* 0x000fe200000000ff */
[----:B------:R-:W2:Y:S01]  /*6590*/  MUFU.EX2 R69, R69 ;  /* 0x0000004500457308 */ /* 0x000ea20000000800 */
[----:B0-----:R-:W-:Y:S01]  /*65a0*/  FADD.FTZ R11, R49, R6 ;  /* 0x00000006310b7221 */ /* 0x001fe20000010000 */
[----:B------:R-:W-:Y:S01]  /*65b0*/  FADD.FTZ R46, R174, R51 ;  /* 0x00000033ae2e7221 */ /* 0x000fe20000010000 */
[----:B------:R-:W-:Y:S02]  /*65c0*/  @!P1 PRMT R5, RZ, 0x654, R5 ;  /* 0x00000654ff059816 */ /* 0x000fe40000000005 */
[----:B------:R-:W-:Y:S01]  /*65d0*/  F2FP.F16.F32.PACK_AB R172, R35, R172 ;  /* 0x000000ac23ac723e */ /* 0x000fe200000000ff */
[----:B------:R-:W-:Y:S01]  /*65e0*/  FADD.FTZ R51, R43, R46 ;  /* 0x0000002e2b337221 */ /* 0x000fe20000010000 */
[----:B------:R-:W-:Y:S01]  /*65f0*/  FFMA.FTZ R46, R67, R0, -R30 ;  /* 0x00000000432e7223 */ /* 0x000fe2000001081e */
[----:B------:R-:W-:-:S02]  /*6600*/  WARPGROUP.DEPBAR.LE gsb0, 0x0 ;  /* 0x00008000000079c5 */ /* 0x000fc40000010000 */
[----:B------:R-:W-:Y:S01]  /*6610*/  WARPGROUP.ARRIVE ;  /* 0x00000000000079c5 */ /* 0x000fe20000000000 */
[----:B------:R-:W0:Y:S01]  /*6620*/  MUFU.EX2 R32, R32 ;  /* 0x0000002000207308 */ /* 0x000e220000000800 */
[----:B-1----:R-:W-:Y:S01]  /*6630*/  FADD.FTZ R6, R28, R11 ;  /* 0x0000000b1c067221 */ /* 0x002fe20000010000 */
[----:B------:R-:W-:Y:S01]  /*6640*/  FADD.FTZ R48, R168, R51 ;  /* 0x00000033a8307221 */ /* 0x000fe20000010000 */
[----:B------:R-:W-:Y:S02]  /*6650*/  F2FP.F16.F32.PACK_AB R174, R43, R174 ;  /* 0x000000ae2bae723e */ /* 0x000fe400000000ff */
[----:B------:R-:W-:Y:S01]  /*6660*/  HGMMA.64x128x16.F32 R88, R152, gdesc[UR12].tnspB, R88, gsb0 ;  /* 0x41e0000c98587df0 */ /* 0x000fe20008000858 */
[----:B--2---:R-:W-:Y:S01]  /*6670*/  FADD.FTZ R11, R69, R6 ;  /* 0x00000006450b7221 */ /* 0x004fe20000010000 */
[C---:B------:R-:W-:Y:S01]  /*6680*/  FADD.FTZ R51, R55.reuse, R48 ;  /* 0x0000003037337221 */ /* 0x040fe20000010000 */
[----:B------:R-:W1:Y:S01]  /*6690*/  MUFU.EX2 R39, R39 ;  /* 0x0000002700277308 */ /* 0x000e620000000800 */
[----:B------:R-:W-:-:S02]  /*66a0*/  F2FP.F16.F32.PACK_AB R168, R55, R168 ;  /* 0x000000a837a8723e */ /* 0x000fc400000000ff */
[----:B------:R-:W-:Y:S01]  /*66b0*/  FADD.FTZ R48, R170, R51 ;  /* 0x00000033aa307221 */ /* 0x000fe20000010000 */
[----:B------:R-:W-:Y:S02]  /*66c0*/  F2FP.F16.F32.PACK_AB R170, R45, R170 ;  /* 0x000000aa2daa723e */ /* 0x000fe400000000ff */
[----:B------:R-:W-:Y:S01]  /*66d0*/  F2FP.F16.F32.PACK_AB R156, R15, R12 ;  /* 0x0000000c0f9c723e */ /* 0x000fe200000000ff */
[----:B------:R-:W-:Y:S01]  /*66e0*/  FADD.FTZ R51, R45, R48 ;  /* 0x000000302d337221 */ /* 0x000fe20000010000 */
[----:B------:R-:W2:Y:S01]  /*66f0*/  MUFU.EX2 R34, R34 ;  /* 0x0000002200227308 */ /* 0x000ea20000000800 */
[----:B0-----:R-:W-:Y:S01]  /*6700*/  FADD.FTZ R6, R32, R11 ;  /* 0x0000000b20067221 */ /* 0x001fe20000010000 */
[----:B------:R-:W-:Y:S01]  /*6710*/  F2FP.F16.F32.PACK_AB R158, R21, R14 ;  /* 0x0000000e159e723e */ /* 0x000fe200000000ff */
[----:B------:R-:W-:Y:S01]  /*6720*/  FADD.FTZ R48, R164, R51 ;  /* 0x00000033a4307221 */ /* 0x000fe20000010000 */
[----:B------:R-:W-:Y:S02]  /*6730*/  F2FP.F16.F32.PACK_AB R164, R41, R164 ;  /* 0x000000a429a4723e */ /* 0x000fe400000000ff */
[----:B------:R-:W-:-:S02]  /*6740*/  F2FP.F16.F32.PACK_AB R183, R49, R26 ;  /* 0x0000001a31b7723e */ /* 0x000fc400000000ff */
[----:B------:R-:W0:Y:S01]  /*6750*/  MUFU.EX2 R73, R73 ;  /* 0x0000004900497308 */ /* 0x000e220000000800 */
[----:B-1----:R-:W-:Y:S01]  /*6760*/  FADD.FTZ R11, R39, R6 ;  /* 0x00000006270b7221 */ /* 0x002fe20000010000 */
[----:B------:R-:W-:Y:S02]  /*6770*/  F2FP.F16.F32.PACK_AB R177, R69, R28 ;  /* 0x0000001c45b1723e */ /* 0x000fe400000000ff */
[----:B------:R-:W-:-:S04]  /*6780*/  F2FP.F16.F32.PACK_AB R179, R39, R32 ;  /* 0x0000002027b3723e */ /* 0x000fc800000000ff */
[----:B------:R-:W1:Y:S01]  /*6790*/  MUFU.EX2 R36, R36 ;  /* 0x0000002400247308 */ /* 0x000e620000000800 */
[----:B--2---:R-:W-:-:S07]  /*67a0*/  FADD.FTZ R6, R34, R11 ;  /* 0x0000000b22067221 */ /* 0x004fce0000010000 */
[----:B------:R-:W2:Y:S01]  /*67b0*/  MUFU.EX2 R47, R47 ;  /* 0x0000002f002f7308 */ /* 0x000ea20000000800 */
[----:B0-----:R-:W-:-:S07]  /*67c0*/  FADD.FTZ R11, R73, R6 ;  /* 0x00000006490b7221 */ /* 0x001fce0000010000 */
[----:B------:R-:W0:Y:S01]  /*67d0*/  MUFU.EX2 R169, R169 ;  /* 0x000000a900a97308 */ /* 0x000e220000000800 */
[----:B-1----:R-:W-:Y:S01]  /*67e0*/  FADD.FTZ R6, R36, R11 ;  /* 0x0000000b24067221 */ /* 0x002fe20000010000 */
[----:B------:R-:W-:-:S04]  /*67f0*/  FADD.FTZ R11, R41, R48 ;  /* 0x00000030290b7221 */ /* 0x000fc80000010000 */
[----:B------:R-:W-:Y:S01]  /*6800*/  FADD.FTZ R48, R166, R11 ;  /* 0x0000000ba6307221 */ /* 0x000fe20000010000 */
[----:B------:R-:W-:Y:S01]  /*6810*/  F2FP.F16.F32.PACK_AB R166, R57, R166 ;  /* 0x000000a639a6723e */ /* 0x000fe200000000ff */
[----:B------:R-:W1:Y:S01]  /*6820*/  MUFU.EX2 R38, R38 ;  /* 0x0000002600267308 */ /* 0x000e620000000800 */
[----:B--2---:R-:W-:Y:S01]  /*6830*/  FADD.FTZ R6, R47, R6 ;  /* 0x000000062f067221 */ /* 0x004fe20000010000 */
[----:B------:R-:W-:-:S04]  /*6840*/  FADD.FTZ R51, R57, R48 ;  /* 0x0000003039337221 */ /* 0x000fc80000010000 */
[----:B------:R-:W-:Y:S01]  /*6850*/  FADD.FTZ R48, R160, R51 ;  /* 0x00000033a0307221 */ /* 0x000fe20000010000 */
[----:B------:R-:W-:Y:S01]  /*6860*/  F2FP.F16.F32.PACK_AB R160, R61, R160 ;  /* 0x000000a03da0723e */ /* 0x000fe200000000ff */
[----:B------:R-:W2:Y:S01]  /*6870*/  MUFU.EX2 R171, R171 ;  /* 0x000000ab00ab7308 */ /* 0x000ea20000000800 */
[----:B0-----:R-:W-:Y:S01]  /*6880*/  FADD.FTZ R11, R169, R6 ;  /* 0x00000006a90b7221 */ /* 0x001fe20000010000 */
[----:B------:R-:W-:-:S04]  /*6890*/  FADD.FTZ R51, R61, R48 ;  /* 0x000000303d337221 */ /* 0x000fc80000010000 */
[----:B------:R-:W-:Y:S01]  /*68a0*/  FADD.FTZ R48, R162, R51 ;  /* 0x00000033a2307221 */ /* 0x000fe20000010000 */
[C---:B------:R-:W-:Y:S01]  /*68b0*/  F2FP.F16.F32.PACK_AB R162, R13.reuse, R162 ;  /* 0x000000a20da2723e */ /* 0x040fe200000000ff */
[----:B------:R-:W0:Y:S01]  /*68c0*/  MUFU.EX2 R40, R40 ;  /* 0x0000002800287308 */ /* 0x000e220000000800 */
[C---:B-1----:R-:W-:Y:S01]  /*68d0*/  FADD.FTZ R6, R38.reuse, R11 ;  /* 0x0000000b26067221 */ /* 0x042fe20000010000 */
[----:B------:R-:W-:Y:S01]  /*68e0*/  FADD.FTZ R27, R13, R48 ;  /* 0x000000300d1b7221 */ /* 0x000fe20000010000 */
[----:B------:R-:W-:-:S03]  /*68f0*/  F2FP.F16.F32.PACK_AB R169, R38, R169 ;  /* 0x000000a926a9723e */ /* 0x000fc600000000ff */
[----:B------:R-:W-:Y:S02]  /*6900*/  FADD.FTZ R48, R12, R27 ;  /* 0x0000001b0c307221 */ /* 0x000fe40000010000 */
[----:B------:R-:W1:Y:S01]  /*6910*/  MUFU.EX2 R165, R165 ;  /* 0x000000a500a57308 */ /* 0x000e620000000800 */
[----:B--2---:R-:W-:Y:S01]  /*6920*/  FADD.FTZ R11, R171, R6 ;  /* 0x00000006ab0b7221 */ /* 0x004fe20000010000 */
[----:B------:R-:W-:-:S04]  /*6930*/  FADD.FTZ R27, R15, R48 ;  /* 0x000000300f1b7221 */ /* 0x000fc80000010000 */
[----:B------:R-:W-:Y:S02]  /*6940*/  FADD.FTZ R48, R14, R27 ;  /* 0x0000001b0e307221 */ /* 0x000fe40000010000 */
[----:B------:R-:W2:Y:S01]  /*6950*/  MUFU.EX2 R42, R42 ;  /* 0x0000002a002a7308 */ /* 0x000ea20000000800 */
[C---:B0-----:R-:W-:Y:S01]  /*6960*/  FADD.FTZ R6, R40.reuse, R11 ;  /* 0x0000000b28067221 */ /* 0x041fe20000010000 */
[----:B------:R-:W-:Y:S01]  /*6970*/  FADD.FTZ R27, R21, R48 ;  /* 0x00000030151b7221 */ /* 0x000fe20000010000 */
[----:B------:R-:W-:-:S05]  /*6980*/  F2FP.F16.F32.PACK_AB R171, R40, R171 ;  /* 0x000000ab28ab723e */ /* 0x000fca00000000ff */
[----:B------:R-:W0:Y:S01]  /*6990*/  MUFU.EX2 R167, R167 ;  /* 0x000000a700a77308 */ /* 0x000e220000000800 */
[----:B-1----:R-:W-:-:S07]  /*69a0*/  FADD.FTZ R11, R165, R6 ;  /* 0x00000006a50b7221 */ /* 0x002fce0000010000 */
[----:B------:R-:W1:Y:S01]  /*69b0*/  MUFU.EX2 R44, R44 ;  /* 0x0000002c002c7308 */ /* 0x000e620000000800 */
[C---:B--2---:R-:W-:Y:S01]  /*69c0*/  FADD.FTZ R6, R42.reuse, R11 ;  /* 0x0000000b2a067221 */ /* 0x044fe20000010000 */
[----:B------:R-:W-:-:S06]  /*69d0*/  F2FP.F16.F32.PACK_AB R165, R42, R165 ;  /* 0x000000a52aa5723e */ /* 0x000fcc00000000ff */
[----:B------:R-:W-:Y:S01]  /*69e0*/  MUFU.EX2 R46, R46 ;  /* 0x0000002e002e7308 */ /* 0x000fe20000000800 */
[----:B0-----:R-:W-:-:S07]  /*69f0*/  FADD.FTZ R11, R167, R6 ;  /* 0x00000006a70b7221 */ /* 0x001fce0000010000 */
[----:B------:R-:W-:Y:S01]  /*6a00*/  MUFU.EX2 R71, R71 ;  /* 0x0000004700477308 */ /* 0x000fe20000000800 */
[C---:B-1----:R-:W-:Y:S01]  /*6a10*/  FADD.FTZ R6, R44.reuse, R11 ;  /* 0x0000000b2c067221 */ /* 0x042fe20000010000 */
[----:B------:R-:W-:-:S06]  /*6a20*/  F2FP.F16.F32.PACK_AB R167, R44, R167 ;  /* 0x000000a72ca7723e */ /* 0x000fcc00000000ff */
[----:B------:R-:W-:Y:S08]  /*6a30*/  MUFU.EX2 R52, R205 ;  /* 0x000000cd00347308 */ /* 0x000ff00000000800 */
[----:B------:R-:W0:Y:S08]  /*6a40*/  MUFU.EX2 R75, R75 ;  /* 0x0000004b004b7308 */ /* 0x000e300000000800 */
[----:B------:R-:W-:Y:S01]  /*6a50*/  MUFU.EX2 R54, R53 ;  /* 0x0000003500367308 */ /* 0x000fe20000000800 */
[----:B------:R-:W-:-:S02]  /*6a60*/  WARPGROUP.DEPBAR.LE gsb0, 0x0 ;  /* 0x00008000000079c5 */ /* 0x000fc40000010000 */
[----:B------:R1:W-:Y:S01]  /*6a70*/  @!P1 SYNCS.ARRIVE.TRANS64.RED.A1T0 RZ, [R5+URZ], RZ ;  /* 0x000000ff05ff99a7 */ /* 0x0003e2000810043f */
[----:B------:R-:W-:-:S04]  /*6a80*/  F2FP.F16.F32.PACK_AB R152, R25, R20 ;  /* 0x000000141998723e */ /* 0x000fc800000000ff */
[----:B------:R-:W2:Y:S01]  /*6a90*/  MUFU.EX2 R79, R79 ;  /* 0x0000004f004f7308 */ /* 0x000ea20000000800 */
[----:B------:R-:W-:Y:S02]  /*6aa0*/  F2FP.F16.F32.PACK_AB R154, R37, R24 ;  /* 0x00000018259a723e */ /* 0x000fe400000000ff */
[----:B0-----:R-:W-:Y:S01]  /*6ab0*/  F2FP.F16.F32.PACK_AB R157, R75, R52 ;  /* 0x000000344b9d723e */ /* 0x001fe200000000ff */
[-CC-:B-1----:R-:W-:Y:S01]  /*6ac0*/  FFMA.FTZ R5, R175, R0.reuse, -R30.reuse ;  /* 0x00000000af057223 */ /* 0x182fe2000001081e */
[----:B------:R0:W-:Y:S01]  /*6ad0*/  @!P1 SYNCS.ARRIVE.TRANS64.RED.A1T0 RZ, [R50+URZ], RZ ;  /* 0x000000ff32ff99a7 */ /* 0x0001e2000810043f */
[----:B------:R-:W-:Y:S02]  /*6ae0*/  FFMA.FTZ R30, R87, R0, -R30 ;  /* 0x00000000571e7223 */ /* 0x000fe4000001081e */
[----:B------:R-:W-:Y:S01]  /*6af0*/  MUFU.EX2 R48, R207 ;  /* 0x000000cf00307308 */ /* 0x000fe20000000800 */
[----:B------:R-:W-:-:S07]  /*6b00*/  F2FP.F16.F32.PACK_AB R175, R47, R36 ;  /* 0x000000242faf723e */ /* 0x000fce00000000ff */
[----:B------:R-:W1:Y:S01]  /*6b10*/  MUFU.EX2 R5, R5 ;  /* 0x0000000500057308 */ /* 0x000e620000000800 */
[----:B--2---:R-:W-:-:S07]  /*6b20*/  F2FP.F16.F32.PACK_AB R159, R79, R54 ;  /* 0x000000364f9f723e */ /* 0x004fce00000000ff */
[----:B0-----:R0:W2:Y:S08]  /*6b30*/  MUFU.EX2 R50, R173 ;  /* 0x000000ad00327308 */ /* 0x0010b00000000800 */
[----:B------:R-:W3:Y:S01]  /*6b40*/  MUFU.EX2 R83, R83 ;  /* 0x0000005300537308 */ /* 0x000ee20000000800 */
[----:B-1----:R-:W-:Y:S01]  /*6b50*/  FADD.FTZ R11, R5, R6 ;  /* 0x00000006050b7221 */ /* 0x002fe20000010000 */
[----:B------:R-:W-:Y:S01]  /*6b60*/  FADD.FTZ R6, R20, R27 ;  /* 0x0000001b14067221 */ /* 0x000fe20000010000 */
[----:B0-----:R-:W-:-:S02]  /*6b70*/  F2FP.F16.F32.PACK_AB R173, R73, R34 ;  /* 0x0000002249ad723e */ /* 0x001fc400000000ff */
[----:B------:R-:W-:Y:S01]  /*6b80*/  FADD.FTZ R11, R46, R11 ;  /* 0x0000000b2e0b7221 */ /* 0x000fe20000010000 */
[----:B------:R-:W-:Y:S02]  /*6b90*/  FADD.FTZ R13, R25, R6 ;  /* 0x00000006190d7221 */ /* 0x000fe40000010000 */
[----:B------:R0:W-:Y:S01]  /*6ba0*/  MUFU.EX2 R10, R161 ;  /* 0x000000a1000a7308 */ /* 0x0001e20000000800 */
[----:B--2---:R-:W-:Y:S01]  /*6bb0*/  FADD.FTZ R11, R50, R11 ;  /* 0x0000000b320b7221 */ /* 0x004fe20000010000 */
[----:B------:R-:W-:Y:S01]  /*6bc0*/  FADD.FTZ R6, R24, R13 ;  /* 0x0000000d18067221 */ /* 0x000fe20000010000 */
[C---:B------:R-:W-:Y:S02]  /*6bd0*/  F2FP.F16.F32.PACK_AB R163, R71.reuse, R50 ;  /* 0x0000003247a3723e */ /* 0x040fe400000000ff */
[----:B------:R-:W-:Y:S01]  /*6be0*/  FADD.FTZ R11, R71, R11 ;  /* 0x0000000b470b7221 */ /* 0x000fe20000010000 */
[----:B------:R-:W-:Y:S02]  /*6bf0*/  FADD.FTZ R6, R37, R6 ;  /* 0x0000000625067221 */ /* 0x000fe40000010000 */
[----:B------:R-:W1:Y:S01]  /*6c00*/  MUFU.EX2 R30, R30 ;  /* 0x0000001e001e7308 */ /* 0x000e620000000800 */
[----:B------:R-:W-:Y:S01]  /*6c10*/  FADD.FTZ R11, R52, R11 ;  /* 0x0000000b340b7221 */ /* 0x000fe20000010000 */
[----:B0-----:R-:W-:-:S02]  /*6c20*/  F2FP.F16.F32.PACK_AB R161, R46, R5 ;  /* 0x000000052ea1723e */ /* 0x001fc400000000ff */
[----:B---3--:R-:W-:Y:S01]  /*6c30*/  F2FP.F16.F32.PACK_AB R153, R83, R48 ;  /* 0x000000305399723e */ /* 0x008fe200000000ff */
[----:B------:R-:W-:-:S04]  /*6c40*/  FADD.FTZ R11, R75, R11 ;  /* 0x0000000b4b0b7221 */ /* 0x000fc80000010000 */
[----:B------:R-:W-:-:S04]  /*6c50*/  FADD.FTZ R11, R54, R11 ;  /* 0x0000000b360b7221 */ /* 0x000fc80000010000 */
[----:B------:R-:W-:-:S04]  /*6c60*/  FADD.FTZ R11, R79, R11 ;  /* 0x0000000b4f0b7221 */ /* 0x000fc80000010000 */
[----:B------:R-:W-:Y:S01]  /*6c70*/  FADD.FTZ R11, R48, R11 ;  /* 0x0000000b300b7221 */ /* 0x000fe20000010000 */
[----:B-1----:R-:W-:-:S03]  /*6c80*/  F2FP.F16.F32.PACK_AB R155, R30, R10 ;  /* 0x0000000a1e9b723e */ /* 0x002fc600000000ff */
[----:B------:R-:W-:-:S04]  /*6c90*/  FADD.FTZ R11, R83, R11 ;  /* 0x0000000b530b7221 */ /* 0x000fc80000010000 */
[----:B------:R-:W-:Y:S01]  /*6ca0*/  FADD.FTZ R11, R10, R11 ;  /* 0x0000000b0a0b7221 */ /* 0x000fe20000010000 */
[----:B------:R-:W-:-:S03]  /*6cb0*/  IMAD.MOV.U32 R10, RZ, RZ, R4 ;  /* 0x000000ffff0a7224 */ /* 0x000fc600078e0004 */
[----:B------:R-:W-:Y:S01]  /*6cc0*/  FADD.FTZ R5, R30, R11 ;  /* 0x0000000b1e057221 */ /* 0x000fe20000010000 */
[----:B------:R-:W-:Y:S01]  /*6cd0*/  IMAD.MOV.U32 R11, RZ, RZ, R7 ;  /* 0x000000ffff0b7224 */ /* 0x000fe200078e0007 */
[----:B------:R-:W-:Y:S06]  /*6ce0*/  @P2 BRA `(.L_x_2012) ;  /* 0xffffffd400742947 */ /* 0x000fec000383ffff */
.L_x_2003:
[----:B------:R-:W-:-:S13]  /*6cf0*/  ISETP.LE.AND P2, PT, RZ, UR4, PT ;  /* 0x00000004ff007c0c */ /* 0x000fda000bf43270 */
[----:B------:R-:W-:Y:S05]  /*6d00*/  @!P2 BRA `(.L_x_2013) ;  /* 0x000000200068a947 */ /* 0x000fea0003800000 */
[----:B------:R-:W-:Y:S01]  /*6d10*/  IMAD.MOV.U32 R10, RZ, RZ, R7 ;  /* 0x000000ffff0a7224 */ /* 0x000fe200078e0007 */
[----:B------:R-:W-:Y:S01]  /*6d20*/  UMOV UR5, UR37 ;  /* 0x0000002500057c82 */ /* 0x000fe20008000000 */
[----:B------:R-:W-:Y:S01]  /*6d30*/  IMAD.MOV.U32 R11, RZ, RZ, R4 ;  /* 0x000000ffff0b7224 */ /* 0x000fe200078e0004 */
[----:B------:R-:W-:-:S06]  /*6d40*/  UMOV UR6, UR36 ;  /* 0x0000002400067c82 */ /* 0x000fcc0008000000 */
.L_x_2022:
[----:B------:R-:W-:-:S04]  /*6d50*/  UIADD3 UR10, UR6, 0x1, URZ ;  /* 0x00000001060a7890 */ /* 0x000fc8000fffe03f */
[----:B------:R-:W-:-:S04]  /*6d60*/  UISETP.NE.AND UP0, UPT, UR10, 0x2, UPT ;  /* 0x000000020a00788c */ /* 0x000fc8000bf05270 */
[----:B------:R-:W-:Y:S02]  /*6d70*/  USEL UR10, UR10, URZ, UP0 ;  /* 0x0000003f0a0a7287 */ /* 0x000fe40008000000 */
[----:B------:R-:W-:-:S04]  /*6d80*/  USEL UR37, URZ, 0x1, UP0 ;  /* 0x000000013f257887 */ /* 0x000fc80008000000 */
[----:B------:R-:W-:Y:S01]  /*6d90*/  ULOP3.LUT UR37, UR5, UR37, URZ, 0x3c, !UPT ;  /* 0x0000002505257292 */ /* 0x000fe2000f8e3c3f */
[----:B------:R-:W-:Y:S01]  /*6da0*/  UMOV UR36, UR10 ;  /* 0x0000000a00247c82 */ /* 0x000fe20008000000 */
[----:B------:R-:W-:Y:S10]  /*6db0*/  @!P0 BRA `(.L_x_2014) ;  /* 0x0000000000048947 */ /* 0x000ff40003800000 */
[----:B------:R-:W-:Y:S01]  /*6dc0*/  BPT.TRAP 0x1 ;  /* 0x000000040000795c */ /* 0x000fe20000300000 */
.L_x_2014:
[----:B------:R-:W-:Y:S01]  /*6dd0*/  ULEA UR7, UR36, UR38, 0x3 ;  /* 0x0000002624077291 */ /* 0x000fe2000f8e183f */
[----:B------:R-:W-:-:S05]  /*6de0*/  IMAD.U32 R0, RZ, RZ, UR37 ;  /* 0x00000025ff007e24 */ /* 0x000fca000f8e00ff */
[----:B------:R-:W-:-:S04]  /*6df0*/  SHF.L.U32 R0, R0, 0x1f, RZ ;  /* 0x0000001f00007819 */ /* 0x000fc800000006ff */
[----:B------:R0:W1:Y:S01]  /*6e00*/  SYNCS.PHASECHK.TRANS64.TRYWAIT P2, [UR7+0x34830], R0 ;  /* 0x03483000ff0075a7 */ /* 0x0000620008040147 */
[----:B------:R-:W-:Y:S05]  /*6e10*/  @!P0 BRA `(.L_x_2015) ;  /* 0x0000000000048947 */ /* 0x000fea0003800000 */
[----:B------:R-:W-:Y:S01]  /*6e20*/  BPT.TRAP 0x1 ;  /* 0x000000040000795c */ /* 0x000fe20000300000 */
.L_x_2015:
[----:B-1----:R-:W-:Y:S05]  /*6e30*/  @P2 BRA `(.L_x_2016) ;  /* 0x0000000000082947 */ /* 0x002fea0003800000 */
[----:B------:R-:W1:Y:S02]  /*6e40*/  SYNCS.PHASECHK.TRANS64.TRYWAIT P2, [UR7+0x34830], R0 ;  /* 0x03483000ff0075a7 */ /* 0x000e640008040147 */
[----:B-1----:R-:W-:Y:S05]  /*6e50*/  @!P2 BRA `(.L_x_2017) ;  /* 0x000000a40014a947 */ /* 0x002fea0003800000 */
.L_x_2016:
        /* <DEDUP_REMOVED lines=141> */
.L_x_2018:
[----:B------:R-:W-:Y:S01]  /*7730*/  ULEA UR11, UR6, UR38, 0x3 ;  /* 0x00000026060b7291 */ /* 0x000fe2000f8e183f */
[----:B01----:R-:W-:-:S05]  /*7740*/  IMAD.U32 R0, RZ, RZ, UR5 ;  /* 0x00000005ff007e24 */ /* 0x003fca000f8e00ff */
[----:B------:R-:W-:-:S04]  /*7750*/  SHF.L.U32 R0, R0, 0x1f, RZ ;  /* 0x0000001f00007819 */ /* 0x000fc800000006ff */
[----:B------:R0:W1:Y:S01]  /*7760*/  SYNCS.PHASECHK.TRANS64.TRYWAIT P2, [UR11+0x34850], R0 ;  /* 0x03485000ff0075a7 */ /* 0x000062000804014b */
[----:B------:R-:W-:Y:S05]  /*7770*/  @!P0 BRA `(.L_x_2019) ;  /* 0x0000000000048947 */ /* 0x000fea0003800000 */
[----:B------:R-:W-:Y:S01]  /*7780*/  BPT.TRAP 0x1 ;  /* 0x000000040000795c */ /* 0x000fe20000300000 */
.L_x_2019:
[----:B-1----:R-:W-:Y:S05]  /*7790*/  @P2 BRA `(.L_x_2020) ;  /* 0x0000000000082947 */ /* 0x002fea0003800000 */
[----:B------:R-:W1:Y:S02]  /*77a0*/  SYNCS.PHASECHK.TRANS64.TRYWAIT P2, [UR11+0x34850], R0 ;  /* 0x03485000ff0075a7 */ /* 0x000e64000804014b */
[----:B-1----:R-:W-:Y:S05]  /*77b0*/  @!P2 BRA `(.L_x_2021) ;  /* 0x0000009800d4a947 */ /* 0x002fea0003800000 */
.L_x_2020:
[----:B------:R-:W-:Y:S01]  /*77c0*/  UIADD3 UR5, UR38, 0x400, URZ ;  /* 0x0000040026057890 */ /* 0x000fe2000fffe03f */
[----:B------:R-:W-:Y:S01]  /*77d0*/  WARPGROUP.ARRIVE ;  /* 0x00000000000079c5 */ /* 0x000fe20000000000 */
[----:B------:R-:W-:Y:S01]  /*77e0*/  UMOV UR7, 0x40000040 ;  /* 0x4000004000077882 */ /* 0x000fe20000000000 */
[----:B01----:R-:W-:Y:S01]  /*77f0*/  FMNMX.FTZ R0, R24, R11, !PT ;  /* 0x0000000b18007209 */ /* 0x003fe20007810000 */
        /* <DEDUP_REMOVED lines=8> */
[----:B------:R-:W-:-:S04]  /*7880*/  FMNMX.FTZ R0, R32, R3, !PT ;  /* 0x0000000320007209 */ /* 0x000fc80007810000 */
        /* <DEDUP_REMOVED lines=31> */
[----:B------:R-:W0:Y:S03]  /*7a80*/  LDC R0, c[0x0][0x988] ;  /* 0x00026200ff007b82 */ /* 0x000e260000000800 */
[----:B------:R-:W1:Y:S02]  /*7a90*/  SHFL.BFLY PT, R3, R2, 0x2, 0x1f ;  /* 0x0c401f0002037f89 */ /* 0x000e6400000e0000 */
[----:B-1----:R-:W-:Y:S02]  /*7aa0*/  FMNMX.FTZ R7, R2, R3, !PT ;  /* 0x0000000302077209 */ /* 0x002fe40007810000 */
[----:B------:R-:W-:-:S03]  /*7ab0*/  FMNMX.FTZ R2, R26, R10, !PT ;  /* 0x0000000a1a027209 */ /* 0x000fc60007810000 */
[----:B------:R-:W1:Y:S01]  /*7ac0*/  SHFL.BFLY PT, R4, R7, 0x1, 0x1f ;  /* 0x0c201f0007047f89 */ /* 0x000e6200000e0000 */
[----:B------:R-:W-:Y:S02]  /*7ad0*/  WARPGROUP.DEPBAR.LE gsb0, 0x0 ;  /* 0x00008000000079c5 */ /* 0x000fe40000010000 */
[----:B------:R-:W-:-:S06]  /*7ae0*/  WARPGROUP.ARRIVE ;  /* 0x00000000000079c5 */ /* 0x000fcc0000000000 */
[----:B------:R-:W-:Y:S01]  /*7af0*/  HGMMA.64x128x16.F32 R88, R176, gdesc[UR4].tnspB, R88, gsb0 ;  /* 0x41e00004b0587df0 */ /* 0x000fe20008000858 */
[----:B------:R-:W-:Y:S01]  /*7b00*/  UIADD3 UR6, UR5, 0x100, URZ ;  /* 0x0000010005067890 */ /* 0x000fe2000fffe03f */
[----:B------:R-:W-:Y:S01]  /*7b10*/  UMOV UR7, 0x40000040 ;  /* 0x4000004000077882 */ /* 0x000fe20000000000 */
[----:B-1----:R-:W-:Y:S02]  /*7b20*/  FMNMX.FTZ R4, R7, R4, !PT ;  /* 0x0000000407047209 */ /* 0x002fe40007810000 */
[----:B------:R-:W-:-:S03]  /*7b30*/  FMNMX.FTZ R7, R27, R2, !PT ;  /* 0x000000021b077209 */ /* 0x000fc60007810000 */
[----:B------:R-:W-:Y:S01]  /*7b40*/  FADD.FTZ R3, -R4, R11 ;  /* 0x0000000b04037221 */ /* 0x000fe20000010100 */
[----:B------:R-:W-:-:S03]  /*7b50*/  FMNMX.FTZ R2, R30, R7, !PT ;  /* 0x000000071e027209 */ /* 0x000fc60007810000 */
[----:B0-----:R-:W-:Y:S01]  /*7b60*/  FMUL.FTZ R3, R3, R0 ;  /* 0x0000000003037220 */ /* 0x001fe20000410000 */
        /* <DEDUP_REMOVED lines=30> */
[----:B------:R-:W0:Y:S01]  /*7d50*/  SHFL.BFLY PT, R7, R2, 0x2, 0x1f ;  /* 0x0c401f0002077f89 */ /* 0x000e2200000e0000 */
        /* <DEDUP_REMOVED lines=16> */
[----:B0-----:R-:W-:Y:S01]  /*7e60*/  FMNMX.FTZ R24, R2, R7, !PT ;  /* 0x0000000702187209 */ /* 0x001fe20007810000 */
[----:B------:R-:W-:Y:S01]  /*7e70*/  UMOV UR7, 0x40000040 ;  /* 0x4000004000077882 */ /* 0x000fe20000000000 */
[-CC-:B------:R-:W-:Y:S01]  /*7e80*/  FFMA.FTZ R11, R25, R0.reuse, -R169.reuse ;  /* 0x00000000190b7223 */ /* 0x180fe200000108a9 */
[-CC-:B------:R-:W-:Y:S01]  /*7e90*/  FFMA.FTZ R25, R41, R0.reuse, -R169.reuse ;  /* 0x0000000029197223 */ /* 0x180fe200000108a9 */
[-CC-:B------:R-:W-:Y:S01]  /*7ea0*/  FFMA.FTZ R41, R57, R0.reuse, -R169.reuse ;  /* 0x0000000039297223 */ /* 0x180fe200000108a9 */
[----:B------:R-:W0:Y:S01]  /*7eb0*/  SHFL.BFLY PT, R7, R24, 0x1, 0x1f ;  /* 0x0c201f0018077f89 */ /* 0x000e2200000e0000 */
[-CC-:B------:R-:W-:Y:S01]  /*7ec0*/  FFMA.FTZ R57, R73, R0.reuse, -R169.reuse ;  /* 0x0000000049397223 */ /* 0x180fe200000108a9 */
[----:B------:R-:W1:Y:S01]  /*7ed0*/  MUFU.EX2 R180, R180 ;  /* 0x000000b400b47308 */ /* 0x000e620000000800 */
        /* <DEDUP_REMOVED lines=14> */
[--C-:B------:R-:W-:Y:S01]  /*7fc0*/  FFMA.FTZ R53, R69, R0, -R169.reuse ;  /* 0x0000000045357223 */ /* 0x100fe200000108a9 */
[----:B------:R-:W-:Y:S01]  /*7fd0*/  MUFU.EX2 R182, R182 ;  /* 0x000000b600b67308 */ /* 0x000fe20000000800 */
[----:B-1----:R-:W-:Y:S01]  /*7fe0*/  FFMA.FTZ R6, R3, R6, R180 ;  /* 0x0000000603067223 */ /* 0x002fe200000100b4 */
[-CC-:B------:R-:W-:Y:S01]  /*7ff0*/  FFMA.FTZ R168, R48, R0.reuse, -R169.reuse ;  /* 0x0000000030a87223 */ /* 0x180fe200000108a9 */
[-CC-:B------:R-:W-:Y:S01]  /*8000*/  FFMA.FTZ R170, R52, R0.reuse, -R169.reuse ;  /* 0x0000000034aa7223 */ /* 0x180fe200000108a9 */
[-CC-:B------:R-:W-:Y:S01]  /*8010*/  FFMA.FTZ R12, R72, R0.reuse, -R169.reuse ;  /* 0x00000000480c7223 */ /* 0x180fe200000108a9 */
[-CC-:B------:R-:W-:Y:S01]  /*8020*/  FFMA.FTZ R14, R76, R0.reuse, -R169.reuse ;  /* 0x000000004c0e7223 */ /* 0x180fe200000108a9 */
[----:B0-----:R-:W-:Y:S01]  /*8030*/  FMNMX.FTZ R7, R24, R7, !PT ;  /* 0x0000000718077209 */ /* 0x001fe20007810000 */
[-CC-:B------:R-:W-:Y:S01]  /*8040*/  FFMA.FTZ R61, R77, R0.reuse, -R169.reuse ;  /* 0x000000004d3d7223 */ /* 0x180fe200000108a9 */
[----:B------:R-:W-:Y:S01]  /*8050*/  MUFU.EX2 R13, R13 ;  /* 0x0000000d000d7308 */ /* 0x000fe20000000800 */
[-CC-:B------:R-:W-:Y:S01]  /*8060*/  FFMA.FTZ R16, R80, R0.reuse, -R169.reuse ;  /* 0x0000000050107223 */ /* 0x180fe200000108a9 */
[-CC-:B------:R-:W-:Y:S01]  /*8070*/  FFMA.FTZ R65, R81, R0.reuse, -R169.reuse ;  /* 0x0000000051417223 */ /* 0x180fe200000108a9 */
[----:B------:R-:W-:Y:S01]  /*8080*/  FADD.FTZ R73, -R7, R10 ;  /* 0x0000000a07497221 */ /* 0x000fe20000010100 */
[-CC-:B------:R-:W-:Y:S01]  /*8090*/  FFMA.FTZ R20, R84, R0.reuse, -R169.reuse ;  /* 0x0000000054147223 */ /* 0x180fe200000108a9 */
[----:B------:R-:W-:Y:S01]  /*80a0*/  FFMA.FTZ R69, R85, R0, -R169 ;  /* 0x0000000055457223 */ /* 0x000fe200000108a9 */
[----:B--2---:R-:W-:Y:S01]  /*80b0*/  F2FP.F16.F32.PACK_AB R180, R11, R180 ;  /* 0x000000b40bb4723e */ /* 0x004fe200000000ff */
[-C--:B------:R-:W-:Y:S01]  /*80c0*/  FMUL.FTZ R2, R73, R0.reuse ;  /* 0x0000000049027220 */ /* 0x080fe20000410000 */
[-C--:B------:R-:W-:Y:S01]  /*80d0*/  FMUL.FTZ R73, R7, R0.reuse ;  /* 0x0000000007497220 */ /* 0x080fe20000410000 */
[----:B------:R-:W-:Y:S03]  /*80e0*/  MUFU.EX2 R176, R176 ;  /* 0x000000b000b07308 */ /* 0x000fe60000000800 */
[-CC-:B------:R-:W-:Y:S01]  /*80f0*/  FFMA.FTZ R10, R27, R0.reuse, -R73.reuse ;  /* 0x000000001b0a7223 */ /* 0x180fe20000010849 */
[----:B------:R-:W-:Y:S01]  /*8100*/  FFMA.FTZ R181, R26, R0, -R73 ;  /* 0x000000001ab57223 */ /* 0x000fe20000010849 */
[----:B------:R-:W-:-:S02]  /*8110*/  IMAD.U32 R27, RZ, RZ, UR10 ;  /* 0x0000000aff1b7e24 */ /* 0x000fc4000f8e00ff */
[-CC-:B------:R-:W-:Y:S01]  /*8120*/  FFMA.FTZ R183, R30, R0.reuse, -R73.reuse ;  /* 0x000000001eb77223 */ /* 0x180fe20000010849 */
[-CC-:B------:R-:W-:Y:S01]  /*8130*/  FFMA.FTZ R28, R31, R0.reuse, -R73.reuse ;  /* 0x000000001f1c7223 */ /* 0x180fe20000010849 */
[----:B------:R-:W-:Y:S01]  /*8140*/  MUFU.EX2 R2, R2 ;  /* 0x0000000200027308 */ /* 0x000fe20000000800 */
[-CC-:B------:R-:W-:Y:S01]  /*8150*/  FFMA.FTZ R177, R34, R0.reuse, -R73.reuse ;  /* 0x0000000022b17223 */ /* 0x180fe20000010849 */
[----:B------:R-:W-:Y:S01]  /*8160*/  @!P1 LEA R27, R27, UR38, 0x3 ;  /* 0x000000261b1b9c11 */ /* 0x000fe2000f8e18ff */
[----:B------:R-:W-:Y:S02]  /*8170*/  IMAD.U32 R31, RZ, RZ, UR11 ;  /* 0x0000000bff1f7e24 */ /* 0x000fe4000f8e00ff */
[-CC-:B------:R-:W-:Y:S01]  /*8180*/  FFMA.FTZ R36, R35, R0.reuse, -R73.reuse ;  /* 0x0000000023247223 */ /* 0x180fe20000010849 */
[-CC-:B------:R-:W-:Y:S01]  /*8190*/  FFMA.FTZ R179, R38, R0.reuse, -R73.reuse ;  /* 0x0000000026b37223 */ /* 0x180fe20000010849 */
[-CC-:B------:R-:W-:Y:S01]  /*81a0*/  FFMA.FTZ R32, R39, R0.reuse, -R73.reuse ;  /* 0x0000000027207223 */ /* 0x180fe20000010849 */
[----:B------:R-:W-:Y:S01]  /*81b0*/  @!P1 VIADD R27, R27, 0x34840 ;  /* 0x000348401b1b9836 */ /* 0x000fe20000000000 */
[----:B------:R-:W0:Y:S01]  /*81c0*/  MUFU.EX2 R181, R181 ;  /* 0x000000b500b57308 */ /* 0x000e220000000800 */
[-CC-:B------:R-:W-:Y:S01]  /*81d0*/  FFMA.FTZ R173, R42, R0.reuse, -R73.reuse ;  /* 0x000000002aad7223 */ /* 0x180fe20000010849 */
[-CC-:B------:R-:W-:Y:S01]  /*81e0*/  FFMA.FTZ R34, R43, R0.reuse, -R73.reuse ;  /* 0x000000002b227223 */ /* 0x180fe20000010849 */
[-C--:B------:R-:W-:Y:S01]  /*81f0*/  FFMA.FTZ R175, R46, R0.reuse, -R73 ;  /* 0x000000002eaf7223 */ /* 0x080fe20000010849 */
[----:B------:R-:W-:Y:S01]  /*8200*/  @!P1 PRMT R27, RZ, 0x654, R27 ;  /* 0x00000654ff1b9816 */ /* 0x000fe2000000001b */
[-CC-:B------:R-:W-:Y:S01]  /*8210*/  FFMA.FTZ R30, R47, R0.reuse, -R73.reuse ;  /* 0x000000002f1e7223 */ /* 0x180fe20000010849 */
[-CC-:B------:R-:W-:Y:S01]  /*8220*/  FFMA.FTZ R24, R51, R0.reuse, -R73.reuse ;  /* 0x0000000033187223 */ /* 0x180fe20000010849 */
        /* <DEDUP_REMOVED lines=8> */
[-C--:B------:R-:W-:Y:S01]  /*82b0*/  FFMA.FTZ R71, R71, R0.reuse, -R73 ;  /* 0x0000000047477223 */ /* 0x080fe20000010849 */
[----:B------:R-:W-:Y:S01]  /*82c0*/  MUFU.EX2 R183, R183 ;  /* 0x000000b700b77308 */ /* 0x000fe20000000800 */
[----:B0-----:R-:W-:Y:S01]  /*82d0*/  FFMA.FTZ R5, R2, R5, R181 ;  /* 0x0000000502057223 */ /* 0x001fe200000100b5 */
[-CC-:B------:R-:W-:Y:S01]  /*82e0*/  FFMA.FTZ R74, R74, R0.reuse, -R73.reuse ;  /* 0x000000004a4a7223 */ /* 0x180fe20000010849 */
[-CC-:B------:R-:W-:Y:S01]  /*82f0*/  FFMA.FTZ R75, R75, R0.reuse, -R73.reuse ;  /* 0x000000004b4b7223 */ /* 0x180fe20000010849 */
[-CC-:B------:R-:W-:Y:S01]  /*8300*/  FFMA.FTZ R78, R78, R0.reuse, -R73.reuse ;  /* 0x000000004e4e7223 */ /* 0x180fe20000010849 */
[-CC-:B------:R-:W-:Y:S01]  /*8310*/  FFMA.FTZ R79, R79, R0.reuse, -R73.reuse ;  /* 0x000000004f4f7223 */ /* 0x180fe20000010849 */
[-CC-:B------:R-:W-:Y:S01]  /*8320*/  FFMA.FTZ R82, R82, R0.reuse, -R73.reuse ;  /* 0x0000000052527223 */ /* 0x180fe20000010849 */
[-CC-:B------:R-:W-:Y:S01]  /*8330*/  FFMA.FTZ R83, R83, R0.reuse, -R73.reuse ;  /* 0x0000000053537223 */ /* 0x180fe20000010849 */
[----:B------:R-:W-:Y:S01]  /*8340*/  MUFU.EX2 R28, R28 ;  /* 0x0000001c001c7308 */ /* 0x000fe20000000800 */
[----:B-1----:R-:W-:Y:S01]  /*8350*/  F2FP.F16.F32.PACK_AB R181, R10, R181 ;  /* 0x000000b50ab5723e */ /* 0x002fe200000000ff */
[----:B------:R-:W-:-:S06]  /*8360*/  FFMA.FTZ R86, R86, R0, -R73 ;  /* 0x0000000056567223 */ /* 0x000fcc0000010849 */
        /* <DEDUP_REMOVED lines=9> */
[----:B------:R-:W-:-:S04]  /*8400*/  FFMA.FTZ R164, R56, R0, -R169 ;  /* 0x0000000038a47223 */ /* 0x000fc800000108a9 */
[----:B------:R-:W-:Y:S01]  /*8410*/  MUFU.EX2 R172, R172 ;  /* 0x000000ac00ac7308 */ /* 0x000fe20000000800 */
[-C--:B------:R-:W-:Y:S01]  /*8420*/  FFMA.FTZ R166, R60, R0.reuse, -R169 ;  /* 0x000000003ca67223 */ /* 0x080fe200000108a9 */
[-CC-:B------:R-:W-:Y:S01]  /*8430*/  FFMA.FTZ R165, R58, R0.reuse, -R73.reuse ;  /* 0x000000003aa57223 */ /* 0x180fe20000010849 */
[----:B------:R-:W-:Y:S01]  /*8440*/  FFMA.FTZ R167, R62, R0, -R73 ;  /* 0x000000003ea77223 */ /* 0x000fe20000010849 */
[----:B------:R-:W-:Y:S01]  /*8450*/  HGMMA.64x128x16.F32 R88, R160, gdesc[UR4].tnspB, R88, gsb0 ;  /* 0x41e00004a0587df0 */ /* 0x000fe20008000858 */
[----:B------:R-:W-:Y:S01]  /*8460*/  UIADD3 UR6, UR5, 0x300, URZ ;  /* 0x0000030005067890 */ /* 0x000fe2000fffe03f */
[----:B------:R-:W-:Y:S02]  /*8470*/  UMOV UR7, 0x40000040 ;  /* 0x4000004000077882 */ /* 0x000fe40000000000 */
        /* <DEDUP_REMOVED lines=22> */
[-CC-:B------:R-:W-:Y:S02]  /*85e0*/  FFMA.FTZ R169, R50, R0.reuse, -R73.reuse ;  /* 0x0000000032a97223 */ /* 0x180fe40000010849 */
[----:B------:R-:W-:Y:S01]  /*85f0*/  MUFU.EX2 R166, R166 ;  /* 0x000000a600a67308 */ /* 0x000fe20000000800 */
[----:B------:R-:W-:Y:S01]  /*8600*/  FFMA.FTZ R73, R87, R0, -R73 ;  /* 0x0000000057497223 */ /* 0x000fe20000010849 */
[----:B------:R-:W-:Y:S01]  /*8610*/  HGMMA.64x128x16.F32 R88, R156, gdesc[UR4].tnspB, R88, gsb0 ;  /* 0x41e000049c587df0 */ /* 0x000fe20008000858 */
[----:B------:R-:W-:Y:S01]  /*8620*/  UIADD3 UR6, UR5, 0x380, URZ ;  /* 0x0000038005067890 */ /* 0x000fe2000fffe03f */
[----:B------:R-:W-:Y:S02]  /*8630*/  UMOV UR7, 0x40000040 ;  /* 0x4000004000077882 */ /* 0x000fe40000000000 */
[----:B------:R-:W-:-:S02]  /*8640*/  UMOV UR5, UR37 ;  /* 0x0000002500057c82 */ /* 0x000fc40008000000 */
        /* <DEDUP_REMOVED lines=13> */
[----:B------:R-:W0:Y:S08]  /*8720*/  MUFU.EX2 R57, R57 ;  /* 0x0000003900397308 */ /* 0x000e300000000800 */
[----:B------:R-:W-:Y:S08]  /*8730*/  MUFU.EX2 R75, R75 ;  /* 0x0000004b004b7308 */ /* 0x000ff00000000800 */
[----:B------:R-:W-:Y:S08]  /*8740*/  MUFU.EX2 R14, R14 ;  /* 0x0000000e000e7308 */ /* 0x000ff00000000800 */
[----:B------:R-:W1:Y:S01]  /*8750*/  MUFU.EX2 R61, R61 ;  /* 0x0000003d003d7308 */ /* 0x000e620000000800 */
[----:B------:R-:W-:-:S02]  /*8760*/  WARPGROUP.DEPBAR.LE gsb0, 0x0 ;  /* 0x00008000000079c5 */ /* 0x000fc40000010000 */
[----:B------:R-:W-:-:S05]  /*8770*/  WARPGROUP.ARRIVE ;  /* 0x00000000000079c5 */ /* 0x000fca0000000000 */
[----:B------:R-:W-:Y:S01]  /*8780*/  MUFU.EX2 R157, R74 ;  /* 0x0000004a009d7308 */ /* 0x000fe20000000800 */
[----:B0-----:R-:W-:Y:S01]  /*8790*/  F2FP.F16.F32.PACK_AB R156, R57, R12 ;  /* 0x0000000c399c723e */ /* 0x001fe200000000ff */
[----:B------:R-:W-:Y:S01]  /*87a0*/  HGMMA.64x128x16.F32 R88, R152, gdesc[UR4].tnspB, R88, gsb0 ;  /* 0x41e0000498587df0 */ /* 0x000fe20008000858 */
[----:B------:R-:W-:Y:S01]  /*87b0*/  UIADD3 UR6, UR4, -0x1, URZ ;  /* 0xffffffff04067890 */ /* 0x000fe2000fffe03f */
[----:B-1----:R-:W-:-:S04]  /*87c0*/  F2FP.F16.F32.PACK_AB R158, R61, R14 ;  /* 0x0000000e3d9e723e */ /* 0x002fc800000000ff */
[----:B------:R-:W-:Y:S02]  /*87d0*/  MUFU.EX2 R159, R78 ;  /* 0x0000004e009f7308 */ /* 0x000fe40000000800 */
[----:B------:R-:W-:Y:S01]  /*87e0*/  UMOV UR4, UR6 ;  /* 0x0000000600047c82 */ /* 0x000fe20008000000 */
[----:B------:R-:W-:-:S05]  /*87f0*/  UMOV UR6, UR36 ;  /* 0x0000002400067c82 */ /* 0x000fca0008000000 */
[----:B------:R-:W-:Y:S08]  /*8800*/  MUFU.EX2 R79, R79 ;  /* 0x0000004f004f7308 */ /* 0x000ff00000000800 */
[----:B------:R-:W-:Y:S08]  /*8810*/  MUFU.EX2 R16, R16 ;  /* 0x0000001000107308 */ /* 0x000ff00000000800 */
[----:B------:R-:W0:Y:S08]  /*8820*/  MUFU.EX2 R65, R65 ;  /* 0x0000004100417308 */ /* 0x000e300000000800 */
[----:B------:R-:W-:Y:S08]  /*8830*/  MUFU.EX2 R83, R83 ;  /* 0x0000005300537308 */ /* 0x000ff00000000800 */
[----:B------:R-:W-:Y:S08]  /*8840*/  MUFU.EX2 R20, R20 ;  /* 0x0000001400147308 */ /* 0x000ff00000000800 */
[----:B------:R-:W1:Y:S01]  /*8850*/  MUFU.EX2 R69, R69 ;  /* 0x0000004500457308 */ /* 0x000e620000000800 */
[----:B------:R-:W-:-:S02]  /*8860*/  WARPGROUP.DEPBAR.LE gsb0, 0x0 ;  /* 0x00008000000079c5 */ /* 0x000fc40000010000 */
[----:B------:R2:W-:Y:S05]  /*8870*/  @!P1 SYNCS.ARRIVE.TRANS64.RED.A1T0 RZ, [R27+URZ], RZ ;  /* 0x000000ff1bff99a7 */ /* 0x0005ea000810043f */
[----:B------:R-:W3:Y:S01]  /*8880*/  MUFU.EX2 R153, R82 ;  /* 0x0000005200997308 */ /* 0x000ee20000000800 */
[----:B0-----:R-:W-:Y:S02]  /*8890*/  F2FP.F16.F32.PACK_AB R152, R65, R16 ;  /* 0x000000104198723e */ /* 0x001fe400000000ff */
[----:B-1----:R-:W-:Y:S01]  /*88a0*/  F2FP.F16.F32.PACK_AB R154, R69, R20 ;  /* 0x00000014459a723e */ /* 0x002fe200000000ff */
[----:B--2---:R-:W-:-:S04]  /*88b0*/  @!P1 VIADD R27, R31, 0x34860 ;  /* 0x000348601f1b9836 */ /* 0x004fc80000000000 */
[----:B------:R-:W0:Y:S01]  /*88c0*/  MUFU.EX2 R155, R86 ;  /* 0x00000056009b7308 */ /* 0x000e220000000800 */
[----:B------:R-:W-:Y:S01]  /*88d0*/  @!P1 PRMT R31, RZ, 0x654, R27 ;  /* 0x00000654ff1f9816 */ /* 0x000fe2000000001b */
[----:B------:R-:W-:Y:S01]  /*88e0*/  FADD.FTZ R27, R11, R6 ;  /* 0x000000060b1b7221 */ /* 0x000fe20000010000 */
[----:B------:R-:W-:Y:S02]  /*88f0*/  FADD.FTZ R6, R10, R5 ;  /* 0x000000050a067221 */ /* 0x000fe40000010000 */
[----:B------:R1:W-:Y:S01]  /*8900*/  @!P1 SYNCS.ARRIVE.TRANS64.RED.A1T0 RZ, [R31+URZ], RZ ;  /* 0x000000ff1fff99a7 */ /* 0x0003e2000810043f */
        /* <DEDUP_REMOVED lines=69> */
[----:B------:R-:W2:Y:S01]  /*8d60*/  MUFU.EX2 R12, R73 ;  /* 0x00000049000c7308 */ /* 0x000ea20000000800 */
        /* <DEDUP_REMOVED lines=9> */
[----:B---3--:R-:W-:Y:S01]  /*8e00*/  FADD.FTZ R6, R153, R6 ;  /* 0x0000000699067221 */ /* 0x008fe20000010000 */
[----:B------:R-:W-:Y:S02]  /*8e10*/  F2FP.F16.F32.PACK_AB R153, R83, R153 ;  /* 0x000000995399723e */ /* 0x000fe400000000ff */
[----:B------:R-:W-:Y:S01]  /*8e20*/  FADD.FTZ R5, R65, R10 ;  /* 0x0000000a41057221 */ /* 0x000fe20000010000 */
[----:B------:R-:W-:-:S03]  /*8e30*/  FADD.FTZ R6, R83, R6 ;  /* 0x0000000653067221 */ /* 0x000fc60000010000 */
[----:B------:R-:W-:Y:S01]  /*8e40*/  FADD.FTZ R10, R20, R5 ;  /* 0x00000005140a7221 */ /* 0x000fe20000010000 */
[----:B0-----:R-:W-:Y:S01]  /*8e50*/  FADD.FTZ R5, R155, R6 ;  /* 0x000000069b057221 */ /* 0x001fe20000010000 */
[C---:B--2---:R-:W-:Y:S02]  /*8e60*/  F2FP.F16.F32.PACK_AB R155, R12.reuse, R155 ;  /* 0x0000009b0c9b723e */ /* 0x044fe400000000ff */
[----:B------:R-:W-:Y:S01]  /*8e70*/  FADD.FTZ R6, R69, R10 ;  /* 0x0000000a45067221 */ /* 0x000fe20000010000 */
[----:B------:R-:W-:Y:S01]  /*8e80*/  FADD.FTZ R5, R12, R5 ;  /* 0x000000050c057221 */ /* 0x000fe20000010000 */
[----:B------:R-:W-:Y:S01]  /*8e90*/  IMAD.MOV.U32 R10, RZ, RZ, R7 ;  /* 0x000000ffff0a7224 */ /* 0x000fe200078e0007 */
[----:B-1----:R-:W-:Y:S06]  /*8ea0*/  @P2 BRA `(.L_x_2022) ;  /* 0xffffffdc00a82947 */ /* 0x002fec000383ffff */
.L_x_2013:
        /* <DEDUP_REMOVED lines=67> */
.L_x_2023:
[----:B------:R-:W-:Y:S01]  /*92e0*/  ULEA UR5, UR36, UR38, 0x3 ;  /* 0x0000002624057291 */ /* 0x000fe2000f8e183f */
[----:B------:R-:W-:-:S05]  /*92f0*/  IMAD.U32 R2, RZ, RZ, UR37 ;  /* 0x00000025ff027e24 */ /* 0x000fca000f8e00ff */
[----:B------:R-:W-:-:S04]  /*9300*/  SHF.L.U32 R2, R2, 0x1f, RZ ;  /* 0x0000001f02027819 */ /* 0x000fc800000006ff */
[----:B------:R0:W1:Y:S01]  /*9310*/  SYNCS.PHASECHK.TRANS64.TRYWAIT P2, [UR5+0x34850], R2 ;  /* 0x03485002ff0075a7 */ /* 0x0000620008040145 */
[----:B------:R-:W-:Y:S05]  /*9320*/  @!P0 BRA `(.L_x_2024) ;  /* 0x0000000000048947 */ /* 0x000fea0003800000 */
[----:B------:R-:W-:Y:S01]  /*9330*/  BPT.TRAP 0x1 ;  /* 0x000000040000795c */ /* 0x000fe20000300000 */
.L_x_2024:
[----:B-1----:R-:W-:Y:S05]  /*9340*/  @P2 BRA `(.L_x_2025) ;  /* 0x0000000000082947 */ /* 0x002fea0003800000 */
[----:B------:R-:W1:Y:S02]  /*9350*/  SYNCS.PHASECHK.TRANS64.TRYWAIT P0, [UR5+0x34850], R2 ;  /* 0x03485002ff0075a7 */ /* 0x000e640008000145 */
[----:B-1----:R-:W-:Y:S05]  /*9360*/  @!P0 BRA `(.L_x_2026) ;  /* 0x0000008000008947 */ /* 0x002fea0003800000 */
.L_x_2025:
[----:B------:R-:W-:Y:S01]  /*9370*/  UIADD3 UR38, UR38, 0x400, URZ ;  /* 0x0000040026267890 */ /* 0x000fe2000fffe03f */
[----:B------:R-:W-:Y:S01]  /*9380*/  WARPGROUP.ARRIVE ;  /* 0x00000000000079c5 */ /* 0x000fe20000000000 */
[----:B------:R-:W-:Y:S01]  /*9390*/  UMOV UR7, 0x40000040 ;  /* 0x4000004000077882 */ /* 0x000fe20000000000 */
[----:B-1----:R-:W1:Y:S01]  /*93a0*/  SHFL.BFLY PT, R3, R6, 0x2, 0x1f ;  /* 0x0c401f0006037f89 */ /* 0x002e6200000e0000 */
[----:B------:R-:W-:Y:S01]  /*93b0*/  USHF.R.U32.HI UR38, URZ, 0x4, UR38 ;  /* 0x000000043f267899 */ /* 0x000fe20008011626 */
[----:B------:R-:W-:Y:S01]  /*93c0*/  IMAD.MOV.U32 R11, RZ, RZ, RZ ;  /* 0x000000ffff0b7224 */ /* 0x000fe200078e00ff */
[----:B------:R-:W-:Y:S01]  /*93d0*/  R2UR UR8, R188 ;  /* 0x00000000bc0872ca */ /* 0x000fe200000e0000 */
[----:B0-----:R-:W0:Y:S01]  /*93e0*/  SHFL.BFLY PT, R2, R5, 0x2, 0x1f ;  /* 0x0c401f0005027f89 */ /* 0x001e2200000e0000 */
        /* <DEDUP_REMOVED lines=9> */
[----:B-1----:R-:W-:Y:S01]  /*9480*/  FADD.FTZ R3, R3, R6 ;  /* 0x0000000603037221 */ /* 0x002fe20000010000 */
[----:B------:R-:W-:Y:S01]  /*9490*/  UMOV UR7, 0x40000040 ;  /* 0x4000004000077882 */ /* 0x000fe20000000000 */
[----:B------:R-:W-:-:S02]  /*94a0*/  IMAD.U32 R188, RZ, RZ, UR8 ;  /* 0x00000008ffbc7e24 */ /* 0x000fc4000f8e00ff */
[----:B0-----:R-:W-:Y:S01]  /*94b0*/  FADD.FTZ R8, R2, R5 ;  /* 0x0000000502087221 */ /* 0x001fe20000010000 */
[----:B------:R-:W-:Y:S01]  /*94c0*/  IMAD.MOV.U32 R5, RZ, RZ, RZ ;  /* 0x000000ffff057224 */ /* 0x000fe200078e00ff */
[----:B------:R-:W0:Y:S01]  /*94d0*/  SHFL.BFLY PT, R2, R3, 0x1, 0x1f ;  /* 0x0c201f0003027f89 */ /* 0x000e2200000e0000 */
[----:B------:R-:W-:-:S03]  /*94e0*/  USEL UR36, UR36, URZ, UP0 ;  /* 0x0000003f24247287 */ /* 0x000fc60008000000 */
[----:B------:R-:W1:Y:S01]  /*94f0*/  SHFL.BFLY PT, R9, R8, 0x1, 0x1f ;  /* 0x0c201f0008097f89 */ /* 0x000e6200000e0000 */
[----:B0-----:R-:W-:Y:S01]  /*9500*/  FADD.FTZ R12, R3, R2 ;  /* 0x00000002030c7221 */ /* 0x001fe20000010000 */
[----:B------:R-:W-:Y:S02]  /*9510*/  IMAD.MOV.U32 R2, RZ, RZ, -0x800000 ;  /* 0xff800000ff027424 */ /* 0x000fe400078e00ff */
[----:B------:R-:W-:Y:S02]  /*9520*/  IMAD.MOV.U32 R3, RZ, RZ, -0x800000 ;  /* 0xff800000ff037424 */ /* 0x000fe400078e00ff */
[----:B-1----:R-:W-:Y:S01]  /*9530*/  FADD.FTZ R13, R8, R9 ;  /* 0x00000009080d7221 */ /* 0x002fe20000010000 */
[----:B------:R-:W-:Y:S01]  /*9540*/  FSETP.NE.FTZ.AND P0, PT, R12, RZ, PT ;  /* 0x000000ff0c00720b */ /* 0x000fe20003f15000 */
[----:B------:R-:W-:-:S03]  /*9550*/  IMAD.U32 R8, RZ, RZ, UR5 ;  /* 0x00000005ff087e24 */ /* 0x000fc6000f8e00ff */
[----:B------:R-:W-:-:S09]  /*9560*/  FSETP.NE.FTZ.AND P2, PT, R13, RZ, PT ;  /* 0x000000ff0d00720b */ /* 0x000fd20003f55000 */
[C---:B------:R-:W-:Y:S01]  /*9570*/  @P0 FMUL.FTZ R9, R0.reuse, 0.69314718246459960938 ;  /* 0x3f31721800090820 */ /* 0x040fe20000410000 */
[----:B------:R-:W0:Y:S03]  /*9580*/  @P0 MUFU.LG2 R10, R12 ;  /* 0x0000000c000a0308 */ /* 0x000e260000000c00 */
[----:B------:R-:W-:Y:S01]  /*9590*/  @P2 FMUL.FTZ R15, R0, 0.69314718246459960938 ;  /* 0x3f317218000f2820 */ /* 0x000fe20000410000 */
[----:B------:R-:W-:-:S04]  /*95a0*/  @!P1 VIADD R0, R8, 0x34860 ;  /* 0x0003486008009836 */ /* 0x000fc80000000000 */
[----:B------:R-:W1:Y:S01]  /*95b0*/  @P2 MUFU.LG2 R6, R13 ;  /* 0x0000000d00062308 */ /* 0x000e620000000c00 */
[----:B------:R-:W-:-:S07]  /*95c0*/  @!P1 PRMT R0, RZ, 0x654, R0 ;  /* 0x00000654ff009816 */ /* 0x000fce0000000000 */
        /* <DEDUP_REMOVED lines=45> */
[-C--:B--2---:R-:W-:Y:S01]  /*98a0*/  FMUL.FTZ R89, R32, R5.reuse ;  /* 0x0000000520597220 */ /* 0x084fe20000410000 */
[----:B------:R-:W-:Y:S01]  /*98b0*/  FMUL.FTZ R88, R33, R5 ;  /* 0x0000000521587220 */ /* 0x000fe20000410000 */
[-C--:B0-----:R-:W-:Y:S01]  /*98c0*/  FMUL.FTZ R8, R30, R11.reuse ;  /* 0x0000000b1e087220 */ /* 0x081fe20000410000 */
        /* <DEDUP_REMOVED lines=60> */
[----:B-1----:R-:W-:-:S07]  /*9c90*/  FMUL.FTZ R87, R87, R11 ;  /* 0x0000000b57577220 */ /* 0x002fce0000410000 */
.L_x_1996:
[----:B------:R-:W0:Y:S01]  /*9ca0*/  S2R R5, SR_CgaCtaId ;  /* 0x0000000000057919 */ /* 0x000e220000008800 */
[----:B------:R-:W-:Y:S01]  /*9cb0*/  MOV R0, 0x400 ;  /* 0x0000040000007802 */ /* 0x000fe20000000f00 */
[----:B------:R-:W-:Y:S01]  /*9cc0*/  BSSY B0, `(.L_x_2027) ;  /* 0x0000218000007945 */ /* 0x000fe20003800000 */
[----:B------:R-:W-:Y:S02]  /*9cd0*/  BAR.SYNC.DEFER_BLOCKING 0x5, 0x120 ;  /* 0x0144800000007b1d */ /* 0x000fe40000010000 */
[----:B0-----:R-:W-:-:S05]  /*9ce0*/  LEA R0, R5, R0, 0x18 ;  /* 0x0000000005007211 */ /* 0x001fca00078ec0ff */
[----:B------:R-:W0:Y:S02]  /*9cf0*/  LDS.128 R44, [R0+0x348d0] ;  /* 0x0348d000002c7984 */ /* 0x000e240000000c00 */
[----:B0-----:R-:W-:Y:S02]  /*9d00*/  R2UR UR4, R45 ;  /* 0x000000002d0472ca */ /* 0x001fe400000e0000 */
[----:B------:R-:W-:-:S11]  /*9d10*/  R2UR UR5, R46 ;  /* 0x000000002e0572ca */ /* 0x000fd600000e0000 */
[----:B------:R-:W-:Y:S01]  /*9d20*/  IMAD.U32 R16, RZ, RZ, UR4 ;  /* 0x00000004ff107e24 */ /* 0x000fe2000f8e00ff */
[----:B------:R-:W-:Y:S06]  /*9d30*/  BAR.ARV 0x4, 0x120 ;  /* 0x0104800000007b1d */ /* 0x000fec0000002000 */
[----:B------:R-:W-:Y:S05]  /*9d40*/  @P0 BRA `(.L_x_2028) ;  /* 0x0000001400400947 */ /* 0x000fea0003800000 */
[----:B------:R-:W0:Y:S01]  /*9d50*/  S2R R5, SR_SWINHI ;  /* 0x0000000000057919 */ /* 0x000e220000002f00 */
[----:B------:R-:W-:Y:S01]  /*9d60*/  F2FP.F16.F32.PACK_AB R7, R7, R8 ;  /* 0x000000080707723e */ /* 0x000fe200000000ff */
[----:B------:R-:W-:Y:S01]  /*9d70*/  ULDC.64 UR8, c[0x0][0xbe0] ;  /* 0x0002f80000087ab9 */ /* 0x000fe20000000a00 */
[----:B------:R-:W-:Y:S01]  /*9d80*/  F2FP.F16.F32.PACK_AB R6, R6, R91 ;  /* 0x0000005b0606723e */ /* 0x000fe200000000ff */
[----:B------:R-:W-:Y:S01]  /*9d90*/  UISETP.NE.U32.AND UP0, UPT, UR8, URZ, UPT ;  /* 0x0000003f0800728c */ /* 0x000fe2000bf05070 */
[----:B------:R-:W-:Y:S01]  /*9da0*/  R2UR UR6, R186 ;  /* 0x00000000ba0672ca */ /* 0x000fe200000e0000 */
[----:B------:R-:W-:Y:S01]  /*9db0*/  ULDC.64 UR12, c[0x0][0x208] ;  /* 0x00008200000c7ab9 */ /* 0x000fe20000000a00 */
[----:B------:R-:W-:Y:S01]  /*9dc0*/  R2UR UR4, R184 ;  /* 0x00000000b80472ca */ /* 0x000fe200000e0000 */
[----:B------:R-:W-:Y:S01]  /*9dd0*/  UISETP.NE.AND.EX UP0, UPT, UR9, URZ, UPT, UP0 ;  /* 0x0000003f0900728c */ /* 0x000fe2000bf05300 */
[----:B------:R-:W-:Y:S02]  /*9de0*/  F2FP.F16.F32.PACK_AB R64, R65, R64 ;  /* 0x000000404140723e */ /* 0x000fe400000000ff */
[----:B------:R-:W-:-:S02]  /*9df0*/  F2FP.F16.F32.PACK_AB R65, R67, R66 ;  /* 0x000000424341723e */ /* 0x000fc400000000ff */
[----:B------:R-:W-:Y:S02]  /*9e00*/  F2FP.F16.F32.PACK_AB R72, R73, R72 ;  /* 0x000000484948723e */ /* 0x000fe400000000ff */
[----:B------:R-:W-:Y:S02]  /*9e10*/  F2FP.F16.F32.PACK_AB R66, R69, R68 ;  /* 0x000000444542723e */ /* 0x000fe400000000ff */
[----:B------:R-:W-:Y:S02]  /*9e20*/  F2FP.F16.F32.PACK_AB R67, R71, R70 ;  /* 0x000000464743723e */ /* 0x000fe400000000ff */
[----:B------:R-:W-:Y:S01]  /*9e30*/  F2FP.F16.F32.PACK_AB R73, R75, R74 ;  /* 0x0000004a4b49723e */ /* 0x000fe200000000ff */
[----:B------:R-:W-:Y:S01]  /*9e40*/  USHF.L.U64.HI UR11, UR4, 0x2, UR6 ;  /* 0x00000002040b7899 */ /* 0x000fe20008010206 */
[----:B------:R-:W-:Y:S01]  /*9e50*/  F2FP.F16.F32.PACK_AB R80, R81, R80 ;  /* 0x000000505150723e */ /* 0x000fe200000000ff */
[----:B------:R-:W-:Y:S01]  /*9e60*/  USHF.L.U32 UR10, UR4, 0x2, URZ ;  /* 0x00000002040a7899 */ /* 0x000fe2000800063f */
[----:B------:R-:W-:Y:S01]  /*9e70*/  F2FP.F16.F32.PACK_AB R74, R77, R76 ;  /* 0x0000004c4d4a723e */ /* 0x000fe200000000ff */
[----:B------:R-:W-:Y:S01]  /*9e80*/  ULDC.64 UR6, c[0x0][0xbd8] ;  /* 0x0002f60000067ab9 */ /* 0x000fe20000000a00 */
[----:B------:R-:W-:Y:S01]  /*9e90*/  F2FP.F16.F32.PACK_AB R75, R79, R78 ;  /* 0x0000004e4f4b723e */ /* 0x000fe200000000ff */
[----:B------:R-:W-:Y:S01]  /*9ea0*/  UISETP.NE.U32.AND UP1, UPT, UR6, URZ, UPT ;  /* 0x0000003f0600728c */ /* 0x000fe2000bf25070 */
[----:B------:R-:W-:Y:S01]  /*9eb0*/  F2FP.F16.F32.PACK_AB R81, R83, R82 ;  /* 0x000000525351723e */ /* 0x000fe200000000ff */
[----:B------:R-:W-:Y:S01]  /*9ec0*/  UIADD3 UR4, UP2, UR10, UR6, URZ ;  /* 0x000000060a047290 */ /* 0x000fe2000ff5e03f */
[----:B------:R-:W-:Y:S01]  /*9ed0*/  F2FP.F16.F32.PACK_AB R82, R85, R84 ;  /* 0x000000545552723e */ /* 0x000fe200000000ff */
[----:B------:R-:W-:Y:S01]  /*9ee0*/  UISETP.NE.AND.EX UP1, UPT, UR7, URZ, UPT, UP1 ;  /* 0x0000003f0700728c */ /* 0x000fe2000bf25310 */
[----:B------:R-:W-:Y:S01]  /*9ef0*/  F2FP.F16.F32.PACK_AB R83, R87, R86 ;  /* 0x000000565753723e */ /* 0x000fe200000000ff */
[----:B------:R-:W-:Y:S01]  /*9f00*/  @UP0 UIADD3 UR6, UP3, UR10, UR8, URZ ;  /* 0x000000080a060290 */ /* 0x000fe2000ff7e03f */
[----:B------:R-:W-:-:S02]  /*9f10*/  MOV R20, R0 ;  /* 0x0000000000147202 */ /* 0x000fc40000000f00 */
[----:B0-----:R-:W-:Y:S01]  /*9f20*/  MOV R21, R5 ;  /* 0x0000000500157202 */ /* 0x001fe20000000f00 */
[----:B------:R-:W-:Y:S02]  /*9f30*/  UIADD3.X UR8, UR11, UR7, URZ, UP2, !UPT ;  /* 0x000000070b087290 */ /* 0x000fe400097fe43f */
[----:B------:R-:W-:Y:S01]  /*9f40*/  @UP0 UIADD3.X UR7, UR11, UR9, URZ, UP3, !UPT ;  /* 0x000000090b070290 */ /* 0x000fe20009ffe43f */
[----:B------:R-:W-:-:S03]  /*9f50*/  IMAD.WIDE R4, R191, 0x2, R20 ;  /* 0x00000002bf047825 */ /* 0x000fc600078e0214 */
[C---:B------:R-:W-:Y:S02]  /*9f60*/  IADD3 R45, P6, R4.reuse, 0x20, RZ ;  /* 0x00000020042d7810 */ /* 0x040fe40007fde0ff */
[C---:B------:R-:W-:Y:S02]  /*9f70*/  LOP3.LUT R9, R4.reuse, 0x380, RZ, 0xc0, !PT ;  /* 0x0000038004097812 */ /* 0x040fe400078ec0ff */
[----:B------:R-:W-:Y:S01]  /*9f80*/  IADD3 R99, P4, R4, 0x60, RZ ;  /* 0x0000006004637810 */ /* 0x000fe20007f9e0ff */
[--C-:B------:R-:W-:Y:S01]  /*9f90*/  IMAD.X R29, RZ, RZ, R5.reuse, P6 ;  /* 0x000000ffff1d7224 */ /* 0x100fe200030e0605 */
[----:B------:R-:W-:Y:S02]  /*9fa0*/  LOP3.LUT R10, R45, 0x380, RZ, 0xc0, !PT ;  /* 0x000003802d0a7812 */ /* 0x000fe400078ec0ff */
[----:B------:R-:W-:Y:S01]  /*9fb0*/  SHF.R.U64 R9, R9, 0x3, RZ ;  /* 0x0000000309097819 */ /* 0x000fe200000012ff */
[----:B------:R-:W-:Y:S01]  /*9fc0*/  IMAD.X R11, RZ, RZ, R5, P4 ;  /* 0x000000ffff0b7224 */ /* 0x000fe200020e0605 */
[----:B------:R-:W-:-:S02]  /*9fd0*/  LOP3.LUT R44, R99, 0x380, RZ, 0xc0, !PT ;  /* 0x00000380632c7812 */ /* 0x000fc400078ec0ff */
[C---:B------:R-:W-:Y:S02]  /*9fe0*/  IADD3 R97, P5, R4.reuse, 0x40, RZ ;  /* 0x0000004004617810 */ /* 0x040fe40007fbe0ff */
[C---:B------:R-:W-:Y:S02]  /*9ff0*/  IADD3 R101, P3, R4.reuse, 0x4000, RZ ;  /* 0x0000400004657810 */ /* 0x040fe40007f7e0ff */
[C---:B------:R-:W-:Y:S01]  /*a000*/  IADD3 R103, P2, R4.reuse, 0x4020, RZ ;  /* 0x0000402004677810 */ /* 0x040fe20007f5e0ff */
[--C-:B------:R-:W-:Y:S01]  /*a010*/  IMAD.X R27, RZ, RZ, R5.reuse, P5 ;  /* 0x000000ffff1b7224 */ /* 0x100fe200028e0605 */
[C---:B------:R-:W-:Y:S01]  /*a020*/  IADD3 R105, P1, R4.reuse, 0x4040, RZ ;  /* 0x0000404004697810 */ /* 0x040fe20007f3e0ff */
[--C-:B------:R-:W-:Y:S01]  /*a030*/  IMAD.X R25, RZ, RZ, R5.reuse, P3 ;  /* 0x000000ffff197224 */ /* 0x100fe200018e0605 */
[----:B------:R-:W-:Y:S01]  /*a040*/  BAR.SYNC.DEFER_BLOCKING 0x1, 0x100 ;  /* 0x0044000000007b1d */ /* 0x000fe20000010000 */
[----:B------:R-:W-:Y:S02]  /*a050*/  IADD3 R107, P0, R4, 0x4060, RZ ;  /* 0x00004060046b7810 */ /* 0x000fe40007f1e0ff */
[----:B------:R-:W-:Y:S01]  /*a060*/  SHF.R.U64 R10, R10, 0x3, RZ ;  /* 0x000000030a0a7819 */ /* 0x000fe200000012ff */
[--C-:B------:R-:W-:Y:S01]  /*a070*/  IMAD.X R15, RZ, RZ, R5.reuse, P1 ;  /* 0x000000ffff0f7224 */ /* 0x100fe200008e0605 */
[----:B------:R-:W-:Y:S01]  /*a080*/  LOP3.LUT R4, R9, R4, RZ, 0x3c, !PT ;  /* 0x0000000409047212 */ /* 0x000fe200078e3cff */
[--C-:B------:R-:W-:Y:S01]  /*a090*/  IMAD.X R9, RZ, RZ, R5.reuse, P2 ;  /* 0x000000ffff097224 */ /* 0x100fe200010e0605 */
[----:B------:R-:W-:Y:S01]  /*a0a0*/  SHF.R.U64 R44, R44, 0x3, RZ ;  /* 0x000000032c2c7819 */ /* 0x000fe200000012ff */
[----:B------:R-:W-:Y:S01]  /*a0b0*/  IMAD.X R13, RZ, RZ, R5, P0 ;  /* 0x000000ffff0d7224 */ /* 0x000fe200000e0605 */
[----:B------:R-:W-:-:S02]  /*a0c0*/  LOP3.LUT R28, R10, R45, RZ, 0x3c, !PT ;  /* 0x0000002d0a1c7212 */ /* 0x000fc400078e3cff */
[----:B------:R-:W-:Y:S02]  /*a0d0*/  MOV R45, R4 ;  /* 0x00000004002d7202 */ /* 0x000fe40000000f00 */
[----:B------:R-:W-:Y:S02]  /*a0e0*/  LOP3.LUT R24, R97, 0x380, RZ, 0xc0, !PT ;  /* 0x0000038061187812 */ /* 0x000fe400078ec0ff */
[----:B------:R-:W-:Y:S02]  /*a0f0*/  F2FP.F16.F32.PACK_AB R5, R12, R93 ;  /* 0x0000005d0c05723e */ /* 0x000fe400000000ff */
[----:B------:R-:W-:Y:S02]  /*a100*/  LOP3.LUT R10, R44, R99, RZ, 0x3c, !PT ;  /* 0x000000632c0a7212 */ /* 0x000fe400078e3cff */
[----:B------:R-:W-:Y:S02]  /*a110*/  LOP3.LUT R12, R103, 0x380, RZ, 0xc0, !PT ;  /* 0x00000380670c7812 */ /* 0x000fe400078ec0ff */
[----:B------:R-:W-:-:S02]  /*a120*/  LOP3.LUT R44, R107, 0x380, RZ, 0xc0, !PT ;  /* 0x000003806b2c7812 */ /* 0x000fc400078ec0ff */
[----:B------:R-:W-:Y:S02]  /*a130*/  SHF.R.U64 R24, R24, 0x3, RZ ;  /* 0x0000000318187819 */ /* 0x000fe400000012ff */
[----:B------:R-:W-:Y:S02]  /*a140*/  LOP3.LUT R46, R101, 0x380, RZ, 0xc0, !PT ;  /* 0x00000380652e7812 */ /* 0x000fe400078ec0ff */
[----:B------:R-:W-:Y:S02]  /*a150*/  F2FP.F16.F32.PACK_AB R4, R14, R95 ;  /* 0x0000005f0e04723e */ /* 0x000fe400000000ff */
[----:B------:R-:W-:Y:S02]  /*a160*/  SHF.R.U64 R12, R12, 0x3, RZ ;  /* 0x000000030c0c7819 */ /* 0x000fe400000012ff */
[----:B------:R-:W-:Y:S01]  /*a170*/  LOP3.LUT R14, R105, 0x380, RZ, 0xc0, !PT ;  /* 0x00000380690e7812 */ /* 0x000fe200078ec0ff */
[----:B------:R0:W-:Y:S01]  /*a180*/  STSM.16.M88.4 [R45], R4 ;  /* 0x000000042d007844 */ /* 0x0001e20000000200 */
[----:B------:R-:W-:-:S02]  /*a190*/  SHF.R.U64 R44, R44, 0x3, RZ ;  /* 0x000000032c2c7819 */ /* 0x000fc400000012ff */
[----:B------:R-:W-:Y:S02]  /*a1a0*/  LOP3.LUT R26, R24, R97, RZ, 0x3c, !PT ;  /* 0x00000061181a7212 */ /* 0x000fe400078e3cff */
[----:B------:R-:W-:Y:S02]  /*a1b0*/  SHF.R.U64 R46, R46, 0x3, RZ ;  /* 0x000000032e2e7819 */ /* 0x000fe400000012ff */
[----:B------:R-:W-:Y:S02]  /*a1c0*/  LOP3.LUT R8, R12, R103, RZ, 0x3c, !PT ;  /* 0x000000670c087212 */ /* 0x000fe400078e3cff */
[----:B------:R-:W-:Y:S02]  /*a1d0*/  SHF.R.U64 R14, R14, 0x3, RZ ;  /* 0x000000030e0e7819 */ /* 0x000fe400000012ff */
[----:B------:R-:W-:Y:S02]  /*a1e0*/  LOP3.LUT R12, R44, R107, RZ, 0x3c, !PT ;  /* 0x0000006b2c0c7212 */ /* 0x000fe400078e3cff */
[----:B------:R-:W-:-:S02]  /*a1f0*/  MOV R44, R28 ;  /* 0x0000001c002c7202 */ /* 0x000fc40000000f00 */
[----:B------:R-:W-:Y:S02]  /*a200*/  MOV R29, R26 ;  /* 0x0000001a001d7202 */ /* 0x000fe40000000f00 */
[----:B------:R-:W-:Y:S02]  /*a210*/  LOP3.LUT R24, R46, R101, RZ, 0x3c, !PT ;  /* 0x000000652e187212 */ /* 0x000fe400078e3cff */
[----:B------:R-:W-:Y:S02]  /*a220*/  MOV R28, R10 ;  /* 0x0000000a001c7202 */ /* 0x000fe40000000f00 */
[----:B------:R-:W-:Y:S02]  /*a230*/  MOV R26, R8 ;  /* 0x00000008001a7202 */ /* 0x000fe40000000f00 */
[----:B------:R-:W-:Y:S02]  /*a240*/  LOP3.LUT R14, R14, R105, RZ, 0x3c, !PT ;  /* 0x000000690e0e7212 */ /* 0x000fe400078e3cff */
[----:B------:R-:W-:-:S02]  /*a250*/  F2FP.F16.F32.PACK_AB R8, R88, R89 ;  /* 0x000000595808723e */ /* 0x000fc400000000ff */
[----:B------:R-:W-:Y:S02]  /*a260*/  F2FP.F16.F32.PACK_AB R9, R35, R34 ;  /* 0x000000222309723e */ /* 0x000fe400000000ff */
[----:B------:R-:W-:Y:S02]  /*a270*/  F2FP.F16.F32.PACK_AB R10, R37, R36 ;  /* 0x00000024250a723e */ /* 0x000fe400000000ff */
[----:B------:R-:W-:Y:S02]  /*a280*/  F2FP.F16.F32.PACK_AB R11, R39, R38 ;  /* 0x00000026270b723e */ /* 0x000fe400000000ff */
[----:B------:R-:W-:Y:S02]  /*a290*/  MOV R27, R24 ;  /* 0x00000018001b7202 */ /* 0x000fe40000000f00 */
[----:B------:R-:W-:Y:S01]  /*a2a0*/  MOV R25, R14 ;  /* 0x0000000e00197202 */ /* 0x000fe20000000f00 */
[----:B------:R1:W-:Y:S01]  /*a2b0*/  STSM.16.M88.4 [R44], R8 ;  /* 0x000000082c007844 */ /* 0x0003e20000000200 */
[----:B------:R-:W-:-:S02]  /*a2c0*/  MOV R24, R12 ;  /* 0x0000000c00187202 */ /* 0x000fc40000000f00 */
[----:B0-----:R-:W-:Y:S02]  /*a2d0*/  F2FP.F16.F32.PACK_AB R4, R41, R40 ;  /* 0x000000282904723e */ /* 0x001fe400000000ff */
        /* <DEDUP_REMOVED lines=8> */
[----:B-1----:R-:W-:Y:S02]  /*a360*/  F2FP.F16.F32.PACK_AB R8, R57, R56 ;  /* 0x000000383908723e */ /* 0x002fe400000000ff */
[----:B------:R-:W-:Y:S01]  /*a370*/  F2FP.F16.F32.PACK_AB R9, R59, R58 ;  /* 0x0000003a3b09723e */ /* 0x000fe200000000ff */
[----:B------:R-:W-:Y:S01]  /*a380*/  STSM.16.M88.4 [R28], R12 ;  /* 0x0000000c1c007844 */ /* 0x000fe20000000200 */
[----:B------:R-:W-:Y:S02]  /*a390*/  F2FP.F16.F32.PACK_AB R10, R61, R60 ;  /* 0x0000003c3d0a723e */ /* 0x000fe400000000ff */
[----:B------:R-:W-:Y:S02]  /*a3a0*/  F2FP.F16.F32.PACK_AB R11, R63, R62 ;  /* 0x0000003e3f0b723e */ /* 0x000fe400000000ff */
[----:B------:R-:W-:-:S02]  /*a3b0*/  PLOP3.LUT P0, PT, PT, PT, UP1, 0x80, 0x0 ;  /* 0x000000000000781c */ /* 0x000fc40003f0f018 */
[----:B------:R-:W-:Y:S01]  /*a3c0*/  PLOP3.LUT P2, PT, PT, PT, UP0, 0x80, 0x0 ;  /* 0x000000000000781c */ /* 0x000fe20003f4f008 */
[----:B------:R1:W-:Y:S01]  /*a3d0*/  STSM.16.M88.4 [R27], R8 ;  /* 0x000000081b007844 */ /* 0x0003e20000000200 */
[----:B0-----:R-:W-:Y:S02]  /*a3e0*/  IMAD.U32 R4, RZ, RZ, UR4 ;  /* 0x00000004ff047e24 */ /* 0x001fe4000f8e00ff */
[----:B------:R-:W-:Y:S01]  /*a3f0*/  IMAD.U32 R5, RZ, RZ, UR8 ;  /* 0x00000008ff057e24 */ /* 0x000fe2000f8e00ff */
[----:B------:R0:W-:Y:S04]  /*a400*/  STSM.16.M88.4 [R26], R64 ;  /* 0x000000401a007844 */ /* 0x0001e80000000200 */
[----:B------:R0:W-:Y:S04]  /*a410*/  STSM.16.M88.4 [R25], R72 ;  /* 0x0000004819007844 */ /* 0x0001e80000000200 */
[----:B------:R0:W-:Y:S01]  /*a420*/  STSM.16.M88.4 [R24], R80 ;  /* 0x0000005018007844 */ /* 0x0001e20000000200 */
[----:B------:R-:W-:Y:S01]  /*a430*/  BAR.SYNC.DEFER_BLOCKING 0x1, 0x100 ;  /* 0x0044000000007b1d */ /* 0x000fe20000010000 */
[----:B------:R-:W-:-:S02]  /*a440*/  IMAD.U32 R6, RZ, RZ, UR6 ;  /* 0x00000006ff067e24 */ /* 0x000fc4000f8e00ff */
[----:B------:R-:W-:-:S03]  /*a450*/  IMAD.U32 R7, RZ, RZ, UR7 ;  /* 0x00000007ff077e24 */ /* 0x000fc6000f8e00ff */
[----:B-1----:R-:W2:Y:S04]  /*a460*/  @P0 LDG.E R8, desc[UR12][R4.64] ;  /* 0x0000000c04080981 */ /* 0x002ea8000c1e1900 */
[----:B------:R-:W3:Y:S01]  /*a470*/  @P2 LDG.E R6, desc[UR12][R6.64] ;  /* 0x0000000c06062981 */ /* 0x000ee2000c1e1900 */
[----:B------:R-:W-:Y:S01]  /*a480*/  IMAD R9, R18, 0x40, R17 ;  /* 0x0000004012097824 */ /* 0x000fe200078e0211 */
[----:B------:R-:W-:Y:S01]  /*a490*/  UMOV UR4, URZ ;  /* 0x0000003f00047c82 */ /* 0x000fe20008000000 */
[----:B------:R-:W-:Y:S02]  /*a4a0*/  ULDC UR10, c[0x0][0xa88] ;  /* 0x0002a200000a7ab9 */ /* 0x000fe40000000800 */
[----:B------:R-:W-:-:S03]  /*a4b0*/  IMAD.WIDE R20, R9, 0x2, R20 ;  /* 0x0000000209147825 */ /* 0x000fc600078e0214 */
[----:B------:R-:W-:Y:S02]  /*a4c0*/  IADD3 R29, P1, R20, 0x1000, RZ ;  /* 0x00001000141d7810 */ /* 0x000fe40007f3e0ff */
[----:B--2---:R-:W-:Y:S02]  /*a4d0*/  @P0 R2UR UR4, R8 ;  /* 0x00000000080402ca */ /* 0x004fe400000e0000 */
[----:B---3--:R-:W-:Y:S01]  /*a4e0*/  @P2 R2UR UR10, R6 ;  /* 0x00000000060a22ca */ /* 0x008fe200000e0000 */
[----:B0-----:R-:W-:-:S14]  /*a4f0*/  @P2 BRA `(.L_x_2029) ;  /* 0x00000000001c2947 */ /* 0x001fdc0003800000 */
[----:B------:R-:W-:Y:S05]  /*a500*/  @!P0 BRA `(.L_x_2029) ;  /* 0x0000000000188947 */ /* 0x000fea0003800000 */
[----:B------:R-:W-:Y:S02]  /*a510*/  ULDC.64 UR6, c[0x0][0x208] ;  /* 0x0000820000067ab9 */ /* 0x000fe40000000a00 */
[----:B------:R-:W2:Y:S04]  /*a520*/  LDG.E R7, desc[UR6][R4.64] ;  /* 0x0000000604077981 */ /* 0x000ea8000c1e1900 */
[----:B------:R-:W3:Y:S01]  /*a530*/  LDG.E R6, desc[UR6][R4.64+0x4] ;  /* 0x0000040604067981 */ /* 0x000ee2000c1e1900 */
[----:B--2---:R-:W-:Y:S02]  /*a540*/  R2UR UR6, R7 ;  /* 0x00000000070672ca */ /* 0x004fe400000e0000 */
[----:B---3--:R-:W-:-:S13]  /*a550*/  R2UR UR10, R6 ;  /* 0x00000000060a72ca */ /* 0x008fda00000e0000 */
[----:B------:R-:W-:-:S12]  /*a560*/  UIADD3 UR10, -UR6, UR10, URZ ;  /* 0x0000000a060a7290 */ /* 0x000fd8000fffe13f */
.L_x_2029:
[----:B------:R-:W-:Y:S01]  /*a570*/  R2UR UR18, R185 ;  /* 0x00000000b91272ca */ /* 0x000fe200000e0000 */
[----:B------:R-:W-:Y:S01]  /*a580*/  ULDC.64 UR12, c[0x0][0xb70] ;  /* 0x0002dc00000c7ab9 */ /* 0x000fe20000000a00 */
[----:B------:R-:W-:Y:S01]  /*a590*/  R2UR UR16, R186 ;  /* 0x00000000ba1072ca */ /* 0x000fe200000e0000 */
[----:B------:R-:W-:Y:S01]  /*a5a0*/  USHF.R.S32.HI UR9, URZ, 0x1f, UR4 ;  /* 0x0000001f3f097899 */ /* 0x000fe20008011404 */
[----:B------:R-:W-:Y:S01]  /*a5b0*/  R2UR UR15, R184 ;  /* 0x00000000b80f72ca */ /* 0x000fe200000e0000 */
[----:B------:R-:W-:Y:S01]  /*a5c0*/  UMOV UR8, UR4 ;  /* 0x0000000400087c82 */ /* 0x000fe20008000000 */
[----:B------:R-:W-:Y:S01]  /*a5d0*/  R2UR UR17, R187 ;  /* 0x00000000bb1172ca */ /* 0x000fe200000e0000 */
[----:B------:R-:W-:Y:S01]  /*a5e0*/  ULDC.64 UR20, c[0x0][0x208] ;  /* 0x0000820000147ab9 */ /* 0x000fe20000000a00 */
[C---:B------:R-:W-:Y:S02]  /*a5f0*/  IADD3 R13, P2, R20.reuse, 0x2000, RZ ;  /* 0x00002000140d7810 */ /* 0x040fe40007f5e0ff */
[----:B------:R-:W-:-:S02]  /*a600*/  IADD3 R7, P6, R20, 0x3000, RZ ;  /* 0x0000300014077810 */ /* 0x000fc40007fde0ff */
[----:B------:R-:W-:Y:S01]  /*a610*/  LOP3.LUT R12, R13, 0x380, RZ, 0xc0, !PT ;  /* 0x000003800d0c7812 */ /* 0x000fe200078ec0ff */
[----:B------:R-:W-:Y:S01]  /*a620*/  USHF.R.S32.HI UR14, URZ, 0x1f, UR18 ;  /* 0x0000001f3f0e7899 */ /* 0x000fe20008011412 */
[----:B------:R-:W-:Y:S01]  /*a630*/  LOP3.LUT R4, R7, 0x380, RZ, 0xc0, !PT ;  /* 0x0000038007047812 */ /* 0x000fe200078ec0ff */
[----:B------:R-:W-:Y:S01]  /*a640*/  USEL UR16, UR16, URZ, !UP1 ;  /* 0x0000003f10107287 */ /* 0x000fe2000c800000 */
[----:B------:R-:W-:Y:S01]  /*a650*/  LOP3.LUT R28, R29, 0x380, RZ, 0xc0, !PT ;  /* 0x000003801d1c7812 */ /* 0x000fe200078ec0ff */
[----:B------:R-:W-:Y:S01]  /*a660*/  UIMAD UR11, UR14, UR12, URZ ;  /* 0x0000000c0e0b72a4 */ /* 0x000fe2000f8e023f */
[----:B------:R-:W-:Y:S01]  /*a670*/  SHF.R.U64 R12, R12, 0x3, RZ ;  /* 0x000000030c0c7819 */ /* 0x000fe200000012ff */
[----:B------:R-:W-:Y:S01]  /*a680*/  UIMAD.WIDE.U32 UR6, UR18, UR12, UR8 ;  /* 0x0000000c120672a5 */ /* 0x000fe2000f8e0008 */
[----:B------:R-:W-:Y:S01]  /*a690*/  IMAD.U32 R8, RZ, RZ, UR17 ;  /* 0x00000011ff087e24 */ /* 0x000fe2000f8e00ff */
[----:B------:R-:W-:Y:S01]  /*a6a0*/  UIMAD UR11, UR18, UR13, UR11 ;  /* 0x0000000d120b72a4 */ /* 0x000fe2000f8e020b */
[----:B------:R-:W-:Y:S01]  /*a6b0*/  SHF.R.U64 R4, R4, 0x3, RZ ;  /* 0x0000000304047819 */ /* 0x000fe200000012ff */
[----:B------:R-:W-:Y:S01]  /*a6c0*/  USEL UR15, UR15, URZ, !UP1 ;  /* 0x0000003f0f0f7287 */ /* 0x000fe2000c800000 */
[----:B------:R-:W-:Y:S01]  /*a6d0*/  IMAD R8, R8, 0x80, R23 ;  /* 0x0000008008087824 */ /* 0x000fe200078e0217 */
[----:B------:R-:W-:Y:S01]  /*a6e0*/  ULDC.64 UR12, c[0x0][0xb78] ;  /* 0x0002de00000c7ab9 */ /* 0x000fe20000000a00 */
[----:B------:R-:W-:Y:S01]  /*a6f0*/  UIADD3 UR7, UR7, UR11, URZ ;  /* 0x0000000b07077290 */ /* 0x000fe2000fffe03f */
[----:B------:R-:W-:Y:S01]  /*a700*/  SHF.R.U64 R28, R28, 0x3, RZ ;  /* 0x000000031c1c7819 */ /* 0x000fe200000012ff */
[----:B------:R-:W-:Y:S01]  /*a710*/  UIMAD UR8, UR16, UR12, URZ ;  /* 0x0000000c100872a4 */ /* 0x000fe2000f8e023f */
[----:B------:R-:W-:Y:S01]  /*a720*/  SHF.R.S32.HI R5, RZ, 0x1f, R8 ;  /* 0x0000001fff057819 */ /* 0x000fe20000011408 */
[----:B------:R-:W-:Y:S01]  /*a730*/  UIMAD.WIDE.U32 UR6, UR15, UR12, UR6 ;  /* 0x0000000c0f0672a5 */ /* 0x000fe2000f8e0006 */
[----:B------:R-:W-:Y:S01]  /*a740*/  LOP3.LUT R12, R12, R13, RZ, 0x3c, !PT ;  /* 0x0000000d0c0c7212 */ /* 0x000fe200078e3cff */
[----:B------:R-:W-:Y:S01]  /*a750*/  UIMAD UR8, UR15, UR13, UR8 ;  /* 0x0000000d0f0872a4 */ /* 0x000fe2000f8e0208 */
[----:B------:R-:W-:Y:S01]  /*a760*/  IADD3 R37, P5, R20, 0x4000, RZ ;  /* 0x0000400014257810 */ /* 0x000fe20007fbe0ff */
[----:B------:R-:W-:Y:S01]  /*a770*/  IMAD.X R13, RZ, RZ, R21, P2 ;  /* 0x000000ffff0d7224 */ /* 0x000fe200010e0615 */
[----:B------:R-:W-:Y:S01]  /*a780*/  LOP3.LUT R4, R4, R7, RZ, 0x3c, !PT ;  /* 0x0000000704047212 */ /* 0x000fe200078e3cff */
[----:B------:R-:W-:Y:S01]  /*a790*/  ULDC.64 UR12, c[0x0][0xaa0] ;  /* 0x0002a800000c7ab9 */ /* 0x000fe20000000a00 */
[----:B------:R-:W-:Y:S01]  /*a7a0*/  IADD3 R6, P0, R8, UR6, RZ ;  /* 0x0000000608067c10 */ /* 0x000fe2000ff1e0ff */
[----:B------:R-:W-:Y:S01]  /*a7b0*/  IMAD.U32 R10, RZ, RZ, UR8 ;  /* 0x00000008ff0a7e24 */ /* 0x000fe2000f8e00ff */
[----:B------:R-:W-:-:S02]  /*a7c0*/  IADD3 R41, P4, R20, 0x5000, RZ ;  /* 0x0000500014297810 */ /* 0x000fc40007f9e0ff */
[----:B------:R-:W-:Y:S02]  /*a7d0*/  IADD3 R25, P3, R20, 0x6000, RZ ;  /* 0x0000600014197810 */ /* 0x000fe40007f7e0ff */
[----:B------:R-:W-:Y:S01]  /*a7e0*/  IADD3.X R5, R5, UR7, R10, P0, !PT ;  /* 0x0000000705057c10 */ /* 0x000fe200087fe40a */
[----:B------:R-:W-:Y:S01]  /*a7f0*/  ULDC.64 UR6, c[0x0][0xb40] ;  /* 0x0002d00000067ab9 */ /* 0x000fe20000000a00 */
[----:B------:R-:W-:Y:S01]  /*a800*/  LOP3.LUT R28, R28, R29, RZ, 0x3c, !PT ;  /* 0x0000001d1c1c7212 */ /* 0x000fe200078e3cff */
[----:B------:R-:W-:Y:S01]  /*a810*/  IMAD.X R29, RZ, RZ, R21, P1 ;  /* 0x000000ffff1d7224 */ /* 0x000fe200008e0615 */
[----:B------:R-:W-:Y:S02]  /*a820*/  LEA R48, P0, R6, UR6, 0x2 ;  /* 0x0000000606307c11 */ /* 0x000fe4000f8010ff */
[----:B------:R-:W-:Y:S02]  /*a830*/  IADD3 R7, P2, R20, 0x7000, RZ ;  /* 0x0000700014077810 */ /* 0x000fe40007f5e0ff */
[----:B------:R-:W-:Y:S01]  /*a840*/  LEA.HI.X R49, R6, UR7, R5, 0x2, P0 ;  /* 0x0000000706317c11 */ /* 0x000fe200080f1405 */
[----:B------:R-:W-:Y:S01]  /*a850*/  VIADD R5, R8, 0x8 ;  /* 0x0000000808057836 */ /* 0x000fe20000000000 */
[----:B------:R-:W-:-:S02]  /*a860*/  LOP3.LUT P0, RZ, R189, 0x3, RZ, 0xc0, !PT ;  /* 0x00000003bdff7812 */ /* 0x000fc4000780c0ff */
[----:B------:R-:W-:Y:S02]  /*a870*/  LOP3.LUT R36, R37, 0x380, RZ, 0xc0, !PT ;  /* 0x0000038025247812 */ /* 0x000fe400078ec0ff */
[----:B------:R-:W-:Y:S02]  /*a880*/  ISETP.GE.OR P1, PT, R8, UR10, P0 ;  /* 0x0000000a08007c0c */ /* 0x000fe40008726670 */
[----:B------:R-:W-:Y:S02]  /*a890*/  LOP3.LUT R40, R41, 0x380, RZ, 0xc0, !PT ;  /* 0x0000038029287812 */ /* 0x000fe400078ec0ff */
[----:B------:R-:W-:Y:S02]  /*a8a0*/  LOP3.LUT R24, R25, 0x380, RZ, 0xc0, !PT ;  /* 0x0000038019187812 */ /* 0x000fe400078ec0ff */
[----:B------:R-:W-:Y:S02]  /*a8b0*/  LOP3.LUT R9, R20, 0x380, RZ, 0xc0, !PT ;  /* 0x0000038014097812 */ /* 0x000fe400078ec0ff */
[----:B------:R-:W-:Y:S01]  /*a8c0*/  ISETP.GE.OR P0, PT, R5, UR10, P0 ;  /* 0x0000000a05007c0c */ /* 0x000fe20008706670 */
[----:B------:R-:W-:Y:S01]  /*a8d0*/  IMAD.X R5, RZ, RZ, R21, P6 ;  /* 0x000000ffff057224 */ /* 0x000fe200030e0615 */
[----:B------:R-:W-:-:S02]  /*a8e0*/  LOP3.LUT R6, R7, 0x380, RZ, 0xc0, !PT ;  /* 0x0000038007067812 */ /* 0x000fc400078ec0ff */
[----:B------:R-:W-:Y:S01]  /*a8f0*/  SHF.R.U64 R36, R36, 0x3, RZ ;  /* 0x0000000324247819 */ /* 0x000fe200000012ff */
[----:B------:R-:W-:Y:S01]  /*a900*/  UIMAD UR6, UR9, UR12, URZ ;  /* 0x0000000c090672a4 */ /* 0x000fe2000f8e023f */
[----:B------:R-:W-:Y:S01]  /*a910*/  SHF.R.U64 R40, R40, 0x3, RZ ;  /* 0x0000000328287819 */ /* 0x000fe200000012ff */
[----:B------:R0:W-:Y:S01]  /*a920*/  @!P1 STG.E desc[UR20][R48.64], R3 ;  /* 0x0000000330009986 */ /* 0x0001e2000c101914 */
[----:B------:R-:W-:Y:S01]  /*a930*/  SHF.R.U64 R24, R24, 0x3, RZ ;  /* 0x0000000318187819 */ /* 0x000fe200000012ff */
[----:B------:R-:W-:Y:S01]  /*a940*/  IMAD.MOV.U32 R44, RZ, RZ, R17 ;  /* 0x000000ffff2c7224 */ /* 0x000fe200078e0011 */
[----:B------:R-:W-:Y:S01]  /*a950*/  SHF.R.U64 R9, R9, 0x3, RZ ;  /* 0x0000000309097819 */ /* 0x000fe200000012ff */
[----:B------:R-:W-:Y:S01]  /*a960*/  ULDC.64 UR8, c[0x0][0xae0] ;  /* 0x0002b80000087ab9 */ /* 0x000fe20000000a00 */
        /* <DEDUP_REMOVED lines=11> */
[----:B0-----:R-:W-:Y:S01]  /*aa20*/  IMAD.U32 R3, RZ, RZ, UR12 ;  /* 0x0000000cff037e24 */ /* 0x001fe2000f8e00ff */
[----:B------:R-:W-:Y:S01]  /*aa30*/  SHF.R.S32.HI R45, RZ, 0x1f, R17 ;  /* 0x0000001fff2d7819 */ /* 0x000fe20000011411 */
[----:B------:R0:W5:Y:S01]  /*aa40*/  LD.E.128 R32, desc[UR20][R20.64] ;  /* 0x0000001414207980 */ /* 0x000162000c101d00 */
[----:B------:R-:W-:-:S03]  /*aa50*/  UIMAD UR6, UR4, UR13, UR6 ;  /* 0x0000000d040672a4 */ /* 0x000fc6000f8e0206 */
[----:B------:R-:W5:Y:S01]  /*aa60*/  LD.E.128 R28, desc[UR20][R28.64] ;  /* 0x000000141c1c7980 */ /* 0x000f62000c101d00 */
[----:B-1----:R-:W-:-:S03]  /*aa70*/  IMAD.WIDE.U32 R2, R3, UR4, R44 ;  /* 0x0000000403027c25 */ /* 0x002fc6000f8e002c */
[----:B------:R-:W5:Y:S04]  /*aa80*/  LD.E.128 R12, desc[UR20][R12.64] ;  /* 0x000000140c0c7980 */ /* 0x000f68000c101d00 */
[----:B------:R-:W5:Y:S04]  /*aa90*/  LD.E.128 R4, desc[UR20][R4.64] ;  /* 0x0000001404047980 */ /* 0x000f68000c101d00 */
[----:B------:R-:W5:Y:S04]  /*aaa0*/  LD.E.128 R36, desc[UR20][R36.64] ;  /* 0x0000001424247980 */ /* 0x000f68000c101d00 */
[----:B------:R-:W5:Y:S04]  /*aab0*/  LD.E.128 R40, desc[UR20][R40.64] ;  /* 0x0000001428287980 */ /* 0x000f68000c101d00 */
[----:B------:R-:W5:Y:S04]  /*aac0*/  LD.E.128 R24, desc[UR20][R24.64] ;  /* 0x0000001418187980 */ /* 0x000f68000c101d00 */
[----:B------:R-:W5:Y:S01]  /*aad0*/  LD.E.128 R8, desc[UR20][R8.64] ;  /* 0x0000001408087980 */ /* 0x000f62000c101d00 */
[----:B------:R-:W-:Y:S01]  /*aae0*/  UIMAD UR4, UR14, UR8, URZ ;  /* 0x000000080e0472a4 */ /* 0x000fe2000f8e023f */
[----:B------:R-:W-:Y:S01]  /*aaf0*/  VIADD R3, R3, UR6 ;  /* 0x0000000603037c36 */ /* 0x000fe20008000000 */
[----:B------:R-:W-:Y:S01]  /*ab00*/  UIMAD UR10, UR17, -0x80, UR10 ;  /* 0xffffff80110a78a4 */ /* 0x000fe2000f8e020a */
        /* <DEDUP_REMOVED lines=8> */
[----:B------:R-:W-:Y:S01]  /*ab90*/  VIADD R0, R0, 0x34820 ;  /* 0x0003482000007836 */ /* 0x000fe20000000000 */
[----:B------:R-:W-:Y:S01]  /*aba0*/  ULDC.64 UR6, c[0x0][0xae8] ;  /* 0x0002ba0000067ab9 */ /* 0x000fe20000000a00 */
[----:B------:R-:W-:Y:S01]  /*abb0*/  IMAD.WIDE.U32 R2, R19, UR18, R2 ;  /* 0x0000001213027c25 */ /* 0x000fe2000f8e0002 */
[C---:B------:R-:W-:Y:S01]  /*abc0*/  ISETP.GE.AND P2, PT, R18.reuse, UR10, PT ;  /* 0x0000000a12007c0c */ /* 0x040fe2000bf46270 */
[----:B------:R-:W-:Y:S01]  /*abd0*/  BSSY B1, `(.L_x_2030) ;  /* 0x0000024000017945 */ /* 0x000fe20003800000 */
[----:B------:R-:W-:Y:S01]  /*abe0*/  PRMT R0, RZ, 0x654, R0 ;  /* 0x00000654ff007816 */ /* 0x000fe20000000000 */
[----:B------:R-:W-:Y:S01]  /*abf0*/  VIADD R3, R3, UR4 ;  /* 0x0000000403037c36 */ /* 0x000fe20008000000 */
[----:B------:R-:W-:Y:S01]  /*ac00*/  UIMAD UR4, UR16, UR6, URZ ;  /* 0x00000006100472a4 */ /* 0x000fe2000f8e023f */
[----:B------:R-:W-:-:S02]  /*ac10*/  VIADD R19, R18, 0x20 ;  /* 0x0000002012137836 */ /* 0x000fc40000000000 */
[----:B------:R-:W-:Y:S01]  /*ac20*/  IMAD.U32 R45, RZ, RZ, UR6 ;  /* 0x00000006ff2d7e24 */ /* 0x000fe2000f8e00ff */
[----:B------:R-:W-:Y:S01]  /*ac30*/  UIMAD UR4, UR15, UR7, UR4 ;  /* 0x000000070f0472a4 */ /* 0x000fe2000f8e0204 */
[C---:B0-----:R-:W-:Y:S01]  /*ac40*/  VIADD R21, R18.reuse, 0x60 ;  /* 0x0000006012157836 */ /* 0x041fe20000000000 */
[----:B------:R-:W-:Y:S01]  /*ac50*/  ISETP.GE.AND P4, PT, R19, UR10, PT ;  /* 0x0000000a13007c0c */ /* 0x000fe2000bf86270 */
[----:B------:R-:W-:Y:S01]  /*ac60*/  IMAD.WIDE.U32 R44, R45, UR15, R2 ;  /* 0x0000000f2d2c7c25 */ /* 0x000fe2000f8e0002 */
[--C-:B------:R-:W-:Y:S02]  /*ac70*/  SHF.R.S32.HI R19, RZ, 0x1f, R18.reuse ;  /* 0x0000001fff137819 */ /* 0x100fe40000011412 */
[----:B------:R-:W-:Y:S01]  /*ac80*/  ISETP.GE.AND P1, PT, R21, UR10, PT ;  /* 0x0000000a15007c0c */ /* 0x000fe2000bf26270 */
[----:B------:R-:W-:Y:S02]  /*ac90*/  VIADD R20, R18, 0x40 ;  /* 0x0000004012147836 */ /* 0x000fe40000000000 */
[----:B------:R-:W-:Y:S01]  /*aca0*/  IMAD.U32 R21, RZ, RZ, UR17 ;  /* 0x00000011ff157e24 */ /* 0x000fe2000f8e00ff */
[----:B-1----:R0:W-:Y:S01]  /*acb0*/  SYNCS.ARRIVE.TRANS64.RED.A1T0 RZ, [R0+URZ], RZ ;  /* 0x000000ff00ff79a7 */ /* 0x0021e2000810043f */
[----:B------:R-:W-:Y:S01]  /*acc0*/  VIADD R51, R45, UR4 ;  /* 0x000000042d337c36 */ /* 0x000fe20008000000 */
[----:B------:R-:W-:Y:S01]  /*acd0*/  ISETP.GE.AND P0, PT, R20, UR10, PT ;  /* 0x0000000a14007c0c */ /* 0x000fe2000bf06270 */
[----:B------:R-:W-:Y:S01]  /*ace0*/  IMAD.WIDE R20, R21, 0x80, R18 ;  /* 0x0000008015147825 */ /* 0x000fe200078e0212 */
[----:B------:R-:W-:Y:S11]  /*acf0*/  @P2 BRA `(.L_x_2031) ;  /* 0x0000000000442947 */ /* 0x000ff60003800000 */
[----:B------:R-:W-:Y:S01]  /*ad00*/  ULDC.64 UR6, c[0x0][0xad8] ;  /* 0x0002b60000067ab9 */ /* 0x000fe20000000a00 */
[----:B0-----:R-:W-:Y:S01]  /*ad10*/  VIADD R0, R17, 0x40 ;  /* 0x0000004011007836 */ /* 0x001fe20000000000 */
        /* <DEDUP_REMOVED lines=15> */
.L_x_2031:
[----:B------:R-:W-:Y:S05]  /*ae10*/  BSYNC B1 ;  /* 0x0000000000017941 */ /* 0x000fea0003800000 */
.L_x_2030:
[----:B------:R-:W-:Y:S04]  /*ae20*/  BSSY B1, `(.L_x_2032) ;  /* 0x0000015000017945 */ /* 0x000fe80003800000 */
[----:B------:R-:W-:Y:S05]  /*ae30*/  @P4 BRA `(.L_x_2033) ;  /* 0x00000000004c4947 */ /* 0x000fea0003800000 */
[----:B-1---5:R-:W-:Y:S01]  /*ae40*/  IADD3 R33, P2, R20, 0x20, RZ ;  /* 0x0000002014217810 */ /* 0x022fe20007f5e0ff */
[----:B------:R-:W-:Y:S01]  /*ae50*/  ULDC.64 UR6, c[0x0][0xad8] ;  /* 0x0002b60000067ab9 */ /* 0x000fe20000000a00 */
[----:B------:R-:W-:Y:S01]  /*ae60*/  IMAD.MOV.U32 R2, RZ, RZ, R44 ;  /* 0x000000ffff027224 */ /* 0x000fe200078e002c */
[----:B------:R-:W-:Y:S01]  /*ae70*/  ULDC UR4, c[0x0][0xa8c] ;  /* 0x0002a30000047ab9 */ /* 0x000fe20000000800 */
[----:B------:R-:W-:Y:S01]  /*ae80*/  IMAD.MOV.U32 R3, RZ, RZ, R51 ;  /* 0x000000ffff037224 */ /* 0x000fe200078e0033 */
[C---:B------:R-:W-:Y:S01]  /*ae90*/  ISETP.GE.AND P3, PT, R17.reuse, UR4, PT ;  /* 0x0000000411007c0c */ /* 0x040fe2000bf66270 */
[----:B0-----:R-:W-:Y:S01]  /*aea0*/  IMAD.X R0, RZ, RZ, R21, P2 ;  /* 0x000000ffff007224 */ /* 0x001fe200010e0615 */
        /* <DEDUP_REMOVED lines=12> */
.L_x_2033:
[----:B------:R-:W-:Y:S05]  /*af70*/  BSYNC B1 ;  /* 0x0000000000017941 */ /* 0x000fea0003800000 */
.L_x_2032:
[----:B------:R-:W-:Y:S04]  /*af80*/  BSSY B1, `(.L_x_2034) ;  /* 0x0000015000017945 */ /* 0x000fe80003800000 */
[----:B------:R-:W-:Y:S05]  /*af90*/  @P0 BRA `(.L_x_2035) ;  /* 0x00000000004c0947 */ /* 0x000fea0003800000 */
[----:B--2--5:R-:W-:Y:S01]  /*afa0*/  IADD3 R29, P0, R20, 0x40, RZ ;  /* 0x00000040141d7810 */ /* 0x024fe20007f1e0ff */
        /* <DEDUP_REMOVED lines=18> */
.L_x_2035:
[----:B------:R-:W-:Y:S05]  /*b0d0*/  BSYNC B1 ;  /* 0x0000000000017941 */ /* 0x000fea0003800000 */
.L_x_2034:
[----:B------:R-:W-:Y:S05]  /*b0e0*/  @P1 BRA `(.L_x_2036) ;  /* 0x0000000c00541947 */ /* 0x000fea0003800000 */
[----:B---3-5:R-:W-:Y:S01]  /*b0f0*/  IADD3 R13, P0, R20, 0x60, RZ ;  /* 0x00000060140d7810 */ /* 0x028fe20007f1e0ff */
[----:B------:R-:W-:Y:S01]  /*b100*/  ULDC.64 UR6, c[0x0][0xad8] ;  /* 0x0002b60000067ab9 */ /* 0x000fe20000000a00 */
[----:B------:R-:W-:Y:S01]  /*b110*/  IMAD.MOV.U32 R2, RZ, RZ, R44 ;  /* 0x000000ffff027224 */ /* 0x000fe200078e002c */
[----:B------:R-:W-:Y:S01]  /*b120*/  ULDC UR4, c[0x0][0xa8c] ;  /* 0x0002a30000047ab9 */ /* 0x000fe20000000800 */
[----:B------:R-:W-:Y:S01]  /*b130*/  IMAD.MOV.U32 R3, RZ, RZ, R51 ;  /* 0x000000ffff037224 */ /* 0x000fe200078e0033 */
[----:B------:R-:W-:Y:S01]  /*b140*/  ISETP.GE.AND P1, PT, R17, UR4, PT ;  /* 0x0000000411007c0c */ /* 0x000fe2000bf26270 */
[----:B------:R-:W-:Y:S01]  /*b150*/  IMAD.X R20, RZ, RZ, R21, P0 ;  /* 0x000000ffff147224 */ /* 0x000fe200000e0615 */
[----:B------:R-:W-:Y:S01]  /*b160*/  ULDC.64 UR8, c[0x0][0x208] ;  /* 0x0000820000087ab9 */ /* 0x000fe20000000a00 */
[----:B------:R-:W-:-:S04]  /*b170*/  IMAD.WIDE.U32 R2, R13, UR6, R2 ;  /* 0x000000060d027c25 */ /* 0x000fc8000f8e0002 */
[----:B------:R-:W-:Y:S02]  /*b180*/  IMAD R20, R20, UR6, RZ ;  /* 0x0000000614147c24 */ /* 0x000fe4000f8e02ff */
[----:B0-----:R-:W-:Y:S02]  /*b190*/  VIADD R0, R17, 0x40 ;  /* 0x0000004011007836 */ /* 0x001fe40000000000 */
        /* <DEDUP_REMOVED lines=11> */
.L_x_2028:
[----:B------:R-:W-:Y:S01]  /*b250*/  R2UR UR8, R186 ;  /* 0x00000000ba0872ca */ /* 0x000fe200000e0000 */
[----:B------:R-:W-:Y:S01]  /*b260*/  ULDC.64 UR6, c[0x0][0xbe0] ;  /* 0x0002f80000067ab9 */ /* 0x000fe20000000a00 */
[----:B------:R-:W-:Y:S01]  /*b270*/  R2UR UR4, R184 ;  /* 0x00000000b80472ca */ /* 0x000fe200000e0000 */
[----:B------:R-:W-:Y:S01]  /*b280*/  UISETP.NE.U32.AND UP0, UPT, UR6, URZ, UPT ;  /* 0x0000003f0600728c */ /* 0x000fe2000bf05070 */
[----:B------:R-:W-:-:S03]  /*b290*/  ULDC.64 UR12, c[0x0][0x208] ;  /* 0x00008200000c7ab9 */ /* 0x000fc60000000a00 */
[----:B------:R-:W-:-:S06]  /*b2a0*/  UISETP.NE.AND.EX UP1, UPT, UR7, URZ, UPT, UP0 ;  /* 0x0000003f0700728c */ /* 0x000fcc000bf25300 */
[----:B------:R-:W-:Y:S02]  /*b2b0*/  PLOP3.LUT P2, PT, PT, PT, UP1, 0x80, 0x0 ;  /* 0x000000000000781c */ /* 0x000fe40003f4f018 */
[----:B------:R-:W-:Y:S02]  /*b2c0*/  USHF.L.U64.HI UR10, UR4, 0x2, UR8 ;  /* 0x00000002040a7899 */ /* 0x000fe40008010208 */
[----:B------:R-:W-:Y:S01]  /*b2d0*/  USHF.L.U32 UR4, UR4, 0x2, URZ ;  /* 0x0000000204047899 */ /* 0x000fe2000800063f */
[----:B------:R-:W-:-:S03]  /*b2e0*/  ULDC.64 UR8, c[0x0][0xbd8] ;  /* 0x0002f60000087ab9 */ /* 0x000fc60000000a00 */
[----:B------:R-:W-:Y:S02]  /*b2f0*/  @UP1 UIADD3 UR6, UP2, UR4, UR6, URZ ;  /* 0x0000000604061290 */ /* 0x000fe4000ff5e03f */
[----:B------:R-:W-:Y:S02]  /*b300*/  UISETP.NE.U32.AND UP0, UPT, UR8, URZ, UPT ;  /* 0x0000003f0800728c */ /* 0x000fe4000bf05070 */
[----:B------:R-:W-:Y:S02]  /*b310*/  @UP1 UIADD3.X UR7, UR10, UR7, URZ, UP2, !UPT ;  /* 0x000000070a071290 */ /* 0x000fe400097fe43f */
[----:B------:R-:W-:Y:S01]  /*b320*/  IMAD.U32 R4, RZ, RZ, UR6 ;  /* 0x00000006ff047e24 */ /* 0x000fe2000f8e00ff */
[----:B------:R-:W-:Y:S02]  /*b330*/  UISETP.NE.AND.EX UP0, UPT, UR9, URZ, UPT, UP0 ;  /* 0x0000003f0900728c */ /* 0x000fe4000bf05300 */
[----:B------:R-:W-:Y:S01]  /*b340*/  UIADD3 UR4, UP1, UR4, UR8, URZ ;  /* 0x0000000804047290 */ /* 0x000fe2000ff3e03f */
[----:B------:R-:W-:-:S03]  /*b350*/  IMAD.U32 R5, RZ, RZ, UR7 ;  /* 0x00000007ff057e24 */ /* 0x000fc6000f8e00ff */
[----:B------:R-:W-:Y:S01]  /*b360*/  PLOP3.LUT P1, PT, PT, PT, UP0, 0x80, 0x0 ;  /* 0x000000000000781c */ /* 0x000fe20003f2f008 */
[----:B------:R-:W-:Y:S01]  /*b370*/  UIADD3.X UR6, UR10, UR9, URZ, UP1, !UPT ;  /* 0x000000090a067290 */ /* 0x000fe20008ffe43f */
[----:B------:R-:W2:Y:S01]  /*b380*/  @P2 LDG.E R4, desc[UR12][R4.64] ;  /* 0x0000000c04042981 */ /* 0x000ea2000c1e1900 */
[----:B------:R-:W-:Y:S02]  /*b390*/  IMAD.MOV.U32 R7, RZ, RZ, RZ ;  /* 0x000000ffff077224 */ /* 0x000fe400078e00ff */
[----:B------:R-:W-:Y:S02]  /*b3a0*/  IMAD.U32 R2, RZ, RZ, UR4 ;  /* 0x00000004ff027e24 */ /* 0x000fe4000f8e00ff */
[----:B------:R-:W-:Y:S01]  /*b3b0*/  IMAD.U32 R3, RZ, RZ, UR6 ;  /* 0x00000006ff037e24 */ /* 0x000fe2000f8e00ff */
[----:B------:R-:W-:Y:S01]  /*b3c0*/  ULDC UR4, c[0x0][0xa88] ;  /* 0x0002a20000047ab9 */ /* 0x000fe20000000800 */
[----:B------:R-:W-:-:S04]  /*b3d0*/  ISETP.GT.AND P0, PT, R193, 0x7f, PT ;  /* 0x0000007fc100780c */ /* 0x000fc80003f04270 */
[----:B------:R0:W5:Y:S01]  /*b3e0*/  @P1 LDG.E R7, desc[UR12][R2.64] ;  /* 0x0000000c02071981 */ /* 0x000162000c1e1900 */
[----:B--2---:R-:W-:Y:S01]  /*b3f0*/  @P2 R2UR UR4, R4 ;  /* 0x00000000040422ca */ /* 0x004fe200000e0000 */
        /* <DEDUP_REMOVED lines=8> */
.L_x_2037:
[----:B------:R-:W-:Y:S01]  /*b480*/  R2UR UR8, R185 ;  /* 0x00000000b90872ca */ /* 0x000fe200000e0000 */
[----:B------:R-:W-:Y:S01]  /*b490*/  BSSY B1, `(.L_x_2038) ;  /* 0x0000025000017945 */ /* 0x000fe20003800000 */
[----:B------:R-:W-:Y:S02]  /*b4a0*/  R2UR UR7, R184 ;  /* 0x00000000b80772ca */ /* 0x000fe400000e0000 */
[----:B------:R-:W-:Y:S02]  /*b4b0*/  R2UR UR6, R186 ;  /* 0x00000000ba0672ca */ /* 0x000fe400000e0000 */
[----:B------:R-:W-:Y:S02]  /*b4c0*/  SHF.R.S32.HI R8, RZ, 0x1f, R17 ;  /* 0x0000001fff087819 */ /* 0x000fe40000011411 */
[----:B-----5:R-:W-:-:S05]  /*b4d0*/  SHF.R.S32.HI R6, RZ, 0x1f, R7 ;  /* 0x0000001fff067819 */ /* 0x020fca0000011407 */
[----:B------:R-:W-:Y:S02]  /*b4e0*/  USHF.R.S32.HI UR8, URZ, 0x1f, UR8 ;  /* 0x0000001f3f087899 */ /* 0x000fe40008011408 */
[----:B------:R-:W-:Y:S02]  /*b4f0*/  USEL UR9, UR7, URZ, !UP0 ;  /* 0x0000003f07097287 */ /* 0x000fe4000c000000 */
[----:B------:R-:W-:Y:S01]  /*b500*/  USEL UR10, UR6, URZ, !UP0 ;  /* 0x0000003f060a7287 */ /* 0x000fe2000c000000 */
[----:B------:R-:W-:Y:S11]  /*b510*/  @P0 BRA `(.L_x_2039) ;  /* 0x0000000000700947 */ /* 0x000ff60003800000 */
[----:B------:R-:W0:Y:S01]  /*b520*/  S2R R2, SR_TID.X ;  /* 0x0000000000027919 */ /* 0x000e220000002100 */
[----:B------:R-:W-:-:S13]  /*b530*/  R2UR UR6, R187 ;  /* 0x00000000bb0672ca */ /* 0x000fda00000e0000 */
[----:B------:R-:W-:-:S04]  /*b540*/  IMAD.U32 R0, RZ, RZ, UR6 ;  /* 0x00000006ff007e24 */ /* 0x000fc8000f8e00ff */
[----:B0-----:R-:W-:-:S04]  /*b550*/  IMAD R0, R0, 0x80, R2 ;  /* 0x0000008000007824 */ /* 0x001fc800078e0202 */
[----:B------:R-:W-:-:S05]  /*b560*/  VIADD R0, R0, 0xffffff80 ;  /* 0xffffff8000007836 */ /* 0x000fca0000000000 */
[----:B------:R-:W-:-:S13]  /*b570*/  ISETP.GE.AND P0, PT, R0, UR4, PT ;  /* 0x0000000400007c0c */ /* 0x000fda000bf06270 */
[----:B------:R-:W-:Y:S05]  /*b580*/  @P0 BRA `(.L_x_2039) ;  /* 0x0000000000540947 */ /* 0x000fea0003800000 */
[----:B------:R-:W-:Y:S01]  /*b590*/  R2UR UR7, R185 ;  /* 0x00000000b90772ca */ /* 0x000fe200000e0000 */
[----:B------:R-:W-:Y:S01]  /*b5a0*/  ULDC.64 UR12, c[0x0][0xb70] ;  /* 0x0002dc00000c7ab9 */ /* 0x000fe20000000a00 */
[C---:B------:R-:W-:Y:S01]  /*b5b0*/  IADD3 R2, P0, R0.reuse, R7, RZ ;  /* 0x0000000700027210 */ /* 0x040fe20007f1e0ff */
        /* <DEDUP_REMOVED lines=18> */
.L_x_2039:
[----:B------:R-:W-:Y:S05]  /*b6e0*/  BSYNC B1 ;  /* 0x0000000000017941 */ /* 0x000fea0003800000 */
.L_x_2038:
[----:B------:R-:W-:Y:S01]  /*b6f0*/  R2UR UR11, R187 ;  /* 0x00000000bb0b72ca */ /* 0x000fe200000e0000 */
[----:B------:R-:W-:Y:S01]  /*b700*/  ULDC.64 UR6, c[0x0][0xaa0] ;  /* 0x0002a80000067ab9 */ /* 0x000fe20000000a00 */
[----:B------:R-:W-:Y:S01]  /*b710*/  R2UR UR14, R185 ;  /* 0x00000000b90e72ca */ /* 0x000fe200000e0000 */
[----:B------:R-:W-:Y:S01]  /*b720*/  IMAD.MOV.U32 R2, RZ, RZ, R17 ;  /* 0x000000ffff027224 */ /* 0x000fe200078e0011 */
[----:B------:R-:W-:Y:S01]  /*b730*/  ULDC.64 UR12, c[0x0][0xae0] ;  /* 0x0002b800000c7ab9 */ /* 0x000fe20000000a00 */
[----:B0-----:R-:W-:Y:S01]  /*b740*/  IMAD.MOV.U32 R3, RZ, RZ, R8 ;  /* 0x000000ffff037224 */ /* 0x001fe200078e0008 */
[----:B------:R-:W-:Y:S01]  /*b750*/  BSSY B1, `(.L_x_2040) ;  /* 0x000002e000017945 */ /* 0x000fe20003800000 */
[----:B------:R-:W-:Y:S02]  /*b760*/  IMAD R0, R6, UR6, RZ ;  /* 0x0000000606007c24 */ /* 0x000fe4000f8e02ff */
[----:B------:R-:W-:Y:S01]  /*b770*/  IMAD.WIDE.U32 R2, R7, UR6, R2 ;  /* 0x0000000607027c25 */ /* 0x000fe2000f8e0002 */
[----:B------:R-:W-:-:S03]  /*b780*/  UIMAD UR6, UR8, UR12, URZ ;  /* 0x0000000c080672a4 */ /* 0x000fc6000f8e023f */
[----:B------:R-:W-:Y:S01]  /*b790*/  IMAD R7, R7, UR7, R0 ;  /* 0x0000000707077c24 */ /* 0x000fe2000f8e0200 */
[----:B------:R-:W-:Y:S01]  /*b7a0*/  UIMAD UR7, UR11, -0x80, UR4 ;  /* 0xffffff800b0778a4 */ /* 0x000fe2000f8e0204 */
[----:B------:R-:W-:Y:S01]  /*b7b0*/  IMAD.U32 R5, RZ, RZ, UR12 ;  /* 0x0000000cff057e24 */ /* 0x000fe2000f8e00ff */
[----:B------:R-:W-:Y:S01]  /*b7c0*/  UIMAD UR6, UR14, UR13, UR6 ;  /* 0x0000000d0e0672a4 */ /* 0x000fe2000f8e0206 */
[----:B------:R-:W-:Y:S01]  /*b7d0*/  IMAD.IADD R3, R3, 0x1, R7 ;  /* 0x0000000103037824 */ /* 0x000fe200078e0207 */
[----:B------:R-:W-:Y:S01]  /*b7e0*/  SHF.R.S32.HI R7, RZ, 0x1f, R18 ;  /* 0x0000001fff077819 */ /* 0x000fe20000011412 */
[----:B------:R-:W-:Y:S01]  /*b7f0*/  ULDC.64 UR12, c[0x0][0xae8] ;  /* 0x0002ba00000c7ab9 */ /* 0x000fe20000000a00 */
[----:B------:R-:W-:Y:S01]  /*b800*/  ISETP.GE.AND P2, PT, R18, UR7, PT ;  /* 0x0000000712007c0c */ /* 0x000fe2000bf46270 */
[----:B------:R-:W-:Y:S01]  /*b810*/  IMAD.WIDE.U32 R2, R5, UR14, R2 ;  /* 0x0000000e05027c25 */ /* 0x000fe2000f8e0002 */
[----:B------:R-:W-:-:S03]  /*b820*/  UIMAD UR4, UR10, UR12, URZ ;  /* 0x0000000c0a0472a4 */ /* 0x000fc6000f8e023f */
[C---:B------:R-:W-:Y:S01]  /*b830*/  VIADD R4, R18.reuse, 0x60 ;  /* 0x0000006012047836 */ /* 0x040fe20000000000 */
[----:B------:R-:W-:Y:S01]  /*b840*/  UIMAD UR4, UR9, UR13, UR4 ;  /* 0x0000000d090472a4 */ /* 0x000fe2000f8e0204 */
[----:B------:R-:W-:Y:S02]  /*b850*/  VIADD R0, R18, 0x20 ;  /* 0x0000002012007836 */ /* 0x000fe40000000000 */
[----:B------:R-:W-:Y:S01]  /*b860*/  VIADD R3, R3, UR6 ;  /* 0x0000000603037c36 */ /* 0x000fe20008000000 */
[----:B------:R-:W-:Y:S01]  /*b870*/  ISETP.GE.AND P0, PT, R4, UR7, PT ;  /* 0x0000000704007c0c */ /* 0x000fe2000bf06270 */
[----:B------:R-:W-:Y:S01]  /*b880*/  IMAD.U32 R5, RZ, RZ, UR12 ;  /* 0x0000000cff057e24 */ /* 0x000fe2000f8e00ff */
[----:B------:R-:W-:Y:S01]  /*b890*/  ISETP.GE.AND P3, PT, R0, UR7, PT ;  /* 0x0000000700007c0c */ /* 0x000fe2000bf66270 */
[----:B------:R-:W-:Y:S02]  /*b8a0*/  VIADD R0, R18, 0x40 ;  /* 0x0000004012007836 */ /* 0x000fe40000000000 */
[----:B------:R-:W-:-:S03]  /*b8b0*/  IMAD.WIDE.U32 R4, R5, UR9, R2 ;  /* 0x0000000905047c25 */ /* 0x000fc6000f8e0002 */
[----:B------:R-:W-:Y:S01]  /*b8c0*/  ISETP.GE.AND P1, PT, R0, UR7, PT ;  /* 0x0000000700007c0c */ /* 0x000fe2000bf26270 */
[----:B------:R-:W-:Y:S02]  /*b8d0*/  IMAD.U32 R9, RZ, RZ, UR11 ;  /* 0x0000000bff097e24 */ /* 0x000fe4000f8e00ff */
[----:B------:R-:W-:Y:S02]  /*b8e0*/  IMAD.MOV.U32 R6, RZ, RZ, R18 ;  /* 0x000000ffff067224 */ /* 0x000fe400078e0012 */
[----:B------:R-:W-:Y:S02]  /*b8f0*/  VIADD R11, R5, UR4 ;  /* 0x00000004050b7c36 */ /* 0x000fe40008000000 */
[----:B------:R-:W-:Y:S01]  /*b900*/  IMAD.WIDE R6, R9, 0x80, R6 ;  /* 0x0000008009067825 */ /* 0x000fe200078e0206 */
[----:B------:R-:W-:Y:S06]  /*b910*/  @P2 BRA `(.L_x_2041) ;  /* 0x0000000000442947 */ /* 0x000fec0003800000 */
        /* <DEDUP_REMOVED lines=17> */
.L_x_2041:
[----:B------:R-:W-:Y:S05]  /*ba30*/  BSYNC B1 ;  /* 0x0000000000017941 */ /* 0x000fea0003800000 */
.L_x_2040:
        /* <DEDUP_REMOVED lines=21> */
.L_x_2043:
[----:B------:R-:W-:Y:S05]  /*bb90*/  BSYNC B1 ;  /* 0x0000000000017941 */ /* 0x000fea0003800000 */
.L_x_2042:
[----:B------:R-:W-:Y:S04]  /*bba0*/  BSSY B1, `(.L_x_2044) ;  /* 0x0000015000017945 */ /* 0x000fe80003800000 */
[----:B------:R-:W-:Y:S05]  /*bbb0*/  @P1 BRA `(.L_x_2045) ;  /* 0x00000000004c1947 */ /* 0x000fea0003800000 */
[----:B01----:R-:W-:Y:S01]  /*bbc0*/  IADD3 R9, P1, R6, 0x40, RZ ;  /* 0x0000004006097810 */ /* 0x003fe20007f3e0ff */
        /* <DEDUP_REMOVED lines=18> */
.L_x_2045:
[----:B------:R-:W-:Y:S05]  /*bcf0*/  BSYNC B1 ;  /* 0x0000000000017941 */ /* 0x000fea0003800000 */
.L_x_2044:
        /* <DEDUP_REMOVED lines=20> */
.L_x_2036:
[----:B------:R-:W-:Y:S05]  /*be40*/  BSYNC B0 ;  /* 0x0000000000007941 */ /* 0x000fea0003800000 */
.L_x_2027:
[----:B------:R-:W-:Y:S02]  /*be50*/  ULDC UR4, c[0x0][0xc14] ;  /* 0x0003050000047ab9 */ /* 0x000fe40000000800 */
[----:B------:R-:W-:-:S13]  /*be60*/  ISETP.GE.AND P0, PT, R47, UR4, PT ;  /* 0x000000042f007c0c */ /* 0x000fda000bf06270 */
[----:B------:R-:W-:Y:S05]  /*be70*/  @!P0 BRA `(.L_x_2046) ;  /* 0xffffff4c00d08947 */ /* 0x000fea000383ffff */
[----:B------:R-:W-:Y:S05]  /*be80*/  EXIT ;  /* 0x000000000000794d */ /* 0x000fea0003800000 */
.L_x_1991:
        /* <DEDUP_REMOVED lines=38> */
[----:B-1----:R-:W-:Y:S01]  /*c0f0*/  SEL R3, R6, RZ, P0 ;  /* 0x000000ff06037207 */ /* 0x002fe20000000000 */
[----:B------:R-:W-:Y:S01]  /*c100*/  IMAD.MOV.U32 R6, RZ, RZ, RZ ;  /* 0x000000ffff067224 */ /* 0x000fe200078e00ff */
        /* <DEDUP_REMOVED lines=22> */
.L_x_2051:
[----:B------:R-:W-:Y:S02]  /*c270*/  VIADD R6, R6, 0x1f ;  /* 0x0000001f06067836 */ /* 0x000fe40000000000 */
[----:B------:R-:W-:-:S03]  /*c280*/  IMAD.U32 R19, RZ, RZ, UR7 ;  /* 0x00000007ff137e24 */ /* 0x000fc6000f8e00ff */
[----:B------:R-:W-:-:S13]  /*c290*/  ISETP.GE.AND P0, PT, R6, UR5, PT ;  /* 0x0000000506007c0c */ /* 0x000fda000bf06270 */
[----:B------:R-:W-:Y:S05]  /*c2a0*/  @P0 BRA `(.L_x_2048) ;  /* 0x0000000400cc0947 */ /* 0x000fea0003800000 */
[----:B------:R-:W0:Y:S01]  /*c2b0*/  S2R R2, SR_TID.X ;  /* 0x0000000000027919 */ /* 0x000e220000002100 */
        /* <DEDUP_REMOVED lines=11> */
.L_x_2050:
[----:B------:R-:W-:Y:S05]  /*c370*/  BSYNC B0 ;  /* 0x0000000000007941 */ /* 0x000fea0003800000 */
.L_x_2049:
        /* <DEDUP_REMOVED lines=25> */
.L_x_2047:
        /* <DEDUP_REMOVED lines=21> */
.L_x_2052:
[----:B-1----:R-:W-:Y:S01]  /*c660*/  IMAD.MOV R2, RZ, RZ, -R3 ;  /* 0x000000ffff027224 */ /* 0x002fe200078e0a03 */
[----:B--2---:R-:W-:Y:S01]  /*c670*/  IABS R4, R6 ;  /* 0x0000000600047213 */ /* 0x004fe20000000000 */
[----:B---3--:R-:W-:Y:S02]  /*c680*/  IMAD R16, R16, UR4, R7 ;  /* 0x0000000410107c24 */ /* 0x008fe4000f8e0207 */
[----:B------:R-:W-:Y:S02]  /*c690*/  IMAD R5, R2, R11, RZ ;  /* 0x0000000b02057224 */ /* 0x000fe400078e02ff */
[----:B------:R-:W-:Y:S02]  /*c6a0*/  IMAD.MOV.U32 R2, RZ, RZ, RZ ;  /* 0x000000ffff027224 */ /* 0x000fe400078e00ff */
[----:B------:R-:W-:Y:S02]  /*c6b0*/  IMAD.MOV R4, RZ, RZ, -R4 ;  /* 0x000000ffff047224 */ /* 0x000fe400078e0a04 */
[----:B------:R-:W-:Y:S01]  /*c6c0*/  IMAD.HI.U32 R2, R3, R5, R2 ;  /* 0x0000000503027227 */ /* 0x000fe200078e0002 */
[----:B------:R-:W-:-:S04]  /*c6d0*/  IADD3 R5, -R16, UR6, RZ ;  /* 0x0000000610057c10 */ /* 0x000fc8000fffe1ff */
        /* <DEDUP_REMOVED lines=18> */
[----:B------:R-:W-:-:S03]  /*c800*/  IMAD.IADD R4, R5, 0x1, R4 ;  /* 0x0000000105047824 */ /* 0x000fc600078e0204 */
[----:B------:R-:W-:-:S04]  /*c810*/  IABS R7, R8 ;  /* 0x0000000800077213 */ /* 0x000fc80000000000 */
[----:B------:R-:W1:Y:S08]  /*c820*/  I2F.RP R10, R7 ;  /* 0x00000007000a7306 */ /* 0x000e700000209400 */
[----:B-1----:R-:W1:Y:S02]  /*c830*/  MUFU.RCP R10, R10 ;  /* 0x0000000a000a7308 */ /* 0x002e640000001000 */
[----:B-1----:R-:W-:-:S06]  /*c840*/  VIADD R2, R10, 0xffffffe ;  /* 0x0ffffffe0a027836 */ /* 0x002fcc0000000000 */
[----:B------:R1:W2:Y:S02]  /*c850*/  F2I.FTZ.U32.TRUNC.NTZ R3, R2 ;  /* 0x0000000200037305 */ /* 0x0002a4000021f000 */
[----:B-1----:R-:W-:Y:S02]  /*c860*/  IMAD.MOV.U32 R2, RZ, RZ, RZ ;  /* 0x000000ffff027224 */ /* 0x002fe400078e00ff */
[----:B--2---:R-:W-:-:S04]  /*c870*/  IMAD.MOV R6, RZ, RZ, -R3 ;  /* 0x000000ffff067224 */ /* 0x004fc800078e0a03 */
        /* <DEDUP_REMOVED lines=22> */
.L_x_2048:
[----:B------:R-:W-:Y:S02]  /*c9e0*/  IMAD.MOV.U32 R17, RZ, RZ, RZ ;  /* 0x000000ffff117224 */ /* 0x000fe400078e00ff */
[----:B------:R-:W-:Y:S02]  /*c9f0*/  IMAD.U32 R16, RZ, RZ, UR6 ;  /* 0x00000006ff107e24 */ /* 0x000fe4000f8e00ff */
[----:B------:R-:W-:-:S07]  /*ca00*/  IMAD.MOV.U32 R18, RZ, RZ, RZ ;  /* 0x000000ffff127224 */ /* 0x000fce00078e00ff */
.L_x_2053:
[----:B------:R-:W1:Y:S01]  /*ca10*/  S2R R2, SR_TID.X ;  /* 0x0000000000027919 */ /* 0x000e620000002100 */
[----:B------:R-:W-:Y:S01]  /*ca20*/  STL [R1+0x20], RZ ;  /* 0x000020ff01007387 */ /* 0x000fe20000100800 */
        /* <DEDUP_REMOVED lines=10> */
[----:B------:R1:W-:Y:S03]  /*cad0*/  STL [R1], RZ ;  /* 0x000000ff01007387 */ /* 0x0003e60000100800 */
[----:B------:R-:W-:Y:S05]  /*cae0*/  @P0 BRA `(.L_x_2054) ;  /* 0x0000004000980947 */ /* 0x000fea0003800000 */
[----:B-1----:R-:W-:Y:S01]  /*caf0*/  IMAD.MOV.U32 R0, RZ, RZ, 0x1 ;  /* 0x00000001ff007424 */ /* 0x002fe200078e00ff */
[----:B------:R1:W-:Y:S01]  /*cb00*/  STL [R1], RZ ;  /* 0x000000ff01007387 */ /* 0x0003e20000100800 */
[----:B------:R-:W-:Y:S01]  /*cb10*/  ULDC UR38, c[0x0][0xc] ;  /* 0x0000030000267ab9 */ /* 0x000fe20000000800 */
[----:B------:R-:W-:Y:S02]  /*cb20*/  ULDC.64 UR36, c[0x0][0x198] ;  /* 0x0000660000247ab9 */ /* 0x000fe40000000a00 */
[----:B------:R1:W-:Y:S04]  /*cb30*/  STL [R1+0x8], R0 ;  /* 0x0000080001007387 */ /* 0x0003e80000100800 */
[----:B------:R1:W-:Y:S02]  /*cb40*/  STL [R1+0x20], RZ ;  /* 0x000020ff01007387 */ /* 0x0003e40000100800 */
.L_x_2121:
[----:B--2---:R-:W2:Y:S01]  /*cb50*/  LDC.64 R2, c[0x0][0xc60] ;  /* 0x00031800ff027b82 */ /* 0x004ea20000000a00 */
[----:B------:R-:W-:Y:S01]  /*cb60*/  ULDC.64 UR4, c[0x0][0x208] ;  /* 0x0000820000047ab9 */ /* 0x000fe20000000a00 */
[----:B--2---:R-:W-:-:S05]  /*cb70*/  IMAD.WIDE R2, R19, 0x4, R2 ;  /* 0x0000000413027825 */ /* 0x004fca00078e0202 */
[----:B------:R-:W2:Y:S01]  /*cb80*/  LDG.E R5, desc[UR4][R2.64] ;  /* 0x0000000402057981 */ /* 0x000ea2000c1e1900 */
[----:B------:R-:W-:Y:S05]  /*cb90*/  YIELD ;  /* 0x0000000000007946 */ /* 0x000fea0003800000 */
[----:B------:R-:W-:Y:S01]  /*cba0*/  ULDC.64 UR4, c[0x0][0xa28] ;  /* 0x00028a0000047ab9 */ /* 0x000fe20000000a00 */
[----:B-1----:R-:W-:Y:S01]  /*cbb0*/  IMAD.MOV.U32 R0, RZ, RZ, RZ ;  /* 0x000000ffff007224 */ /* 0x002fe200078e00ff */
[----:B------:R-:W-:Y:S01]  /*cbc0*/  ISETP.NE.U32.AND P0, PT, RZ, UR4, PT ;  /* 0x00000004ff007c0c */ /* 0x000fe2000bf05070 */
[----:B------:R-:W-:Y:S01]  /*cbd0*/  ULDC.64 UR8, c[0x0][0x208] ;  /* 0x0000820000087ab9 */ /* 0x000fe20000000a00 */
[----:B------:R-:W-:Y:S01]  /*cbe0*/  IMAD.MOV.U32 R6, RZ, RZ, RZ ;  /* 0x000000ffff067224 */ /* 0x000fe200078e00ff */
[----:B------:R-:W-:Y:S01]  /*cbf0*/  ULDC.64 UR6, c[0x0][0xa08] ;  /* 0x0002820000067ab9 */ /* 0x000fe20000000a00 */
[----:B------:R-:W-:-:S02]  /*cc00*/  ISETP.NE.AND.EX P0, PT, RZ, UR5, PT, P0 ;  /* 0x00000005ff007c0c */ /* 0x000fc4000bf05300 */
[----:B--2---:R-:W-:Y:S01]  /*cc10*/  SHF.R.S32.HI R4, RZ, 0x1f, R5 ;  /* 0x0000001fff047819 */ /* 0x004fe20000011405 */
[----:B------:R-:W-:-:S10]  /*cc20*/  IMAD.SHL.U32 R11, R5, 0x4, RZ ;  /* 0x00000004050b7824 */ /* 0x000fd400078e00ff */
[C---:B------:R-:W-:Y:S01]  /*cc30*/  @P0 LEA R2, P1, R5.reuse, UR4, 0x2 ;  /* 0x0000000405020c11 */ /* 0x040fe2000f8210ff */
[----:B------:R1:W-:Y:S03]  /*cc40*/  STL [R1+0x10], R5 ;  /* 0x0000100501007387 */ /* 0x0003e60000100800 */
[C-C-:B------:R-:W-:Y:S01]  /*cc50*/  @P0 LEA.HI.X R3, R5.reuse, UR5, R4.reuse, 0x2, P1 ;  /* 0x0000000505030c11 */ /* 0x140fe200088f1404 */
[----:B------:R-:W-:Y:S02]  /*cc60*/  ULDC.64 UR4, c[0x0][0xa18] ;  /* 0x0002860000047ab9 */ /* 0x000fe40000000a00 */
[----:B------:R-:W-:Y:S02]  /*cc70*/  ISETP.NE.U32.AND P1, PT, RZ, UR4, PT ;  /* 0x00000004ff007c0c */ /* 0x000fe4000bf25070 */
[----:B------:R2:W5:Y:S01]  /*cc80*/  @P0 LDG.E R0, desc[UR8][R2.64] ;  /* 0x0000000802000981 */ /* 0x000562000c1e1900 */
[----:B------:R-:W-:-:S02]  /*cc90*/  SHF.L.U64.HI R10, R5, 0x2, R4 ;  /* 0x00000002050a7819 */ /* 0x000fc40000010204 */
[----:B------:R-:W-:Y:S01]  /*cca0*/  ISETP.NE.AND.EX P1, PT, RZ, UR5, PT, P1 ;  /* 0x00000005ff007c0c */ /* 0x000fe2000bf25310 */
[----:B------:R-:W-:Y:S04]  /*ccb0*/  STL [R1+0x18], R11 ;  /* 0x0000180b01007387 */ /* 0x000fe80000100800 */
[----:B------:R-:W-:Y:S08]  /*ccc0*/  STL [R1+0x1c], R10 ;  /* 0x00001c0a01007387 */ /* 0x000ff00000100800 */
[----:B------:R-:W-:-:S04]  /*ccd0*/  @P1 IADD3 R8, P0, R11, UR4, RZ ;  /* 0x000000040b081c10 */ /* 0x000fc8000ff1e0ff */
[C---:B------:R-:W-:Y:S01]  /*cce0*/  @P1 IADD3.X R9, R10.reuse, UR5, RZ, P0, !PT ;  /* 0x000000050a091c10 */ /* 0x040fe200087fe4ff */
[----:B------:R-:W-:Y:S02]  /*ccf0*/  ULDC.64 UR4, c[0x0][0xa00] ;  /* 0x0002800000047ab9 */ /* 0x000fe40000000a00 */
[----:B------:R-:W-:Y:S02]  /*cd00*/  ISETP.NE.U32.AND P2, PT, RZ, UR4, PT ;  /* 0x00000004ff007c0c */ /* 0x000fe4000bf45070 */
[C---:B--2---:R-:W-:Y:S02]  /*cd10*/  IADD3 R2, P0, R11.reuse, UR4, RZ ;  /* 0x000000040b027c10 */ /* 0x044fe4000ff1e0ff */
[----:B------:R-:W-:Y:S02]  /*cd20*/  ISETP.NE.AND.EX P2, PT, RZ, UR5, PT, P2 ;  /* 0x00000005ff007c0c */ /* 0x000fe4000bf45320 */
[----:B------:R-:W-:Y:S01]  /*cd30*/  IADD3.X R3, R10, UR5, RZ, P0, !PT ;  /* 0x000000050a037c10 */ /* 0x000fe200087fe4ff */
[----:B------:R-:W-:Y:S01]  /*cd40*/  ULDC UR4, c[0x0][0x288] ;  /* 0x0000a20000047ab9 */ /* 0x000fe20000000800 */
[----:B------:R-:W-:-:S04]  /*cd50*/  IADD3 R4, P0, R11, UR6, RZ ;  /* 0x000000060b047c10 */ /* 0x000fc8000ff1e0ff */
[----:B-1----:R-:W-:-:S05]  /*cd60*/  IADD3.X R5, R10, UR7, RZ, P0, !PT ;  /* 0x000000070a057c10 */ /* 0x002fca00087fe4ff */
[----:B------:R-:W2:Y:S01]  /*cd70*/  @P2 LDG.E R6, desc[UR8][R2.64] ;  /* 0x0000000802062981 */ /* 0x000ea2000c1e1900 */
[----:B------:R-:W-:-:S04]  /*cd80*/  ISETP.NE.U32.AND P0, PT, RZ, UR6, PT ;  /* 0x00000006ff007c0c */ /* 0x000fc8000bf05070 */
[----:B------:R-:W-:Y:S01]  /*cd90*/  ISETP.NE.AND.EX P0, PT, RZ, UR7, PT, P0 ;  /* 0x00000007ff007c0c */ /* 0x000fe2000bf05300 */
[----:B--2---:R1:W-:Y:S02]  /*cda0*/  STL [R1+0x24], R6 ;  /* 0x0000240601007387 */ /* 0x0043e40000100800 */
[----:B-1----:R-:W-:Y:S01]  /*cdb0*/  IMAD.U32 R6, RZ, RZ, UR4 ;  /* 0x00000004ff067e24 */ /* 0x002fe2000f8e00ff */
[----:B------:R-:W-:Y:S02]  /*cdc0*/  ULDC.64 UR4, c[0x0][0x3f8] ;  /* 0x0000fe0000047ab9 */ /* 0x000fe40000000a00 */
[----:B------:R-:W-:-:S03]  /*cdd0*/  UISETP.NE.U32.AND UP0, UPT, UR4, URZ, UPT ;  /* 0x0000003f0400728c */ /* 0x000fc6000bf05070 */
[----:B------:R-:W-:Y:S01]  /*cde0*/  ULDC UR4, c[0x0][0x404] ;  /* 0x0001010000047ab9 */ /* 0x000fe20000000800 */
[----:B------:R-:W-:Y:S01]  /*cdf0*/  UISETP.NE.AND.EX UP0, UPT, UR5, URZ, UPT, UP0 ;  /* 0x0000003f0500728c */ /* 0x000fe2000bf05300 */
[----:B------:R1:W5:Y:S02]  /*ce00*/  @P1 LDG.E R6, desc[UR8][R8.64] ;  /* 0x0000000808061981 */ /* 0x000364000c1e1900 */
[----:B------:R-:W-:Y:S01]  /*ce10*/  ULDC UR5, c[0x0][0x2e0] ;  /* 0x0000b80000057ab9 */ /* 0x000fe20000000800 */
[----:B------:R-:W-:-:S04]  /*ce20*/  USEL UR4, UR4, 0x1, UP0 ;  /* 0x0000000104047887 */ /* 0x000fc80008000000 */
[----:B------:R-:W-:-:S06]  /*ce30*/  UIMAD UR4, UR4, UR5, URZ ;  /* 0x00000005040472a4 */ /* 0x000fcc000f8e023f */
[----:B------:R-:W-:Y:S01]  /*ce40*/  IMAD.U32 R7, RZ, RZ, UR4 ;  /* 0x00000004ff077e24 */ /* 0x000fe2000f8e00ff */
[----:B-1----:R-:W-:Y:S06]  /*ce50*/  @P1 BRA `(.L_x_2055) ;  /* 0x0000000000141947 */ /* 0x002fec0003800000 */
[----:B------:R-:W-:Y:S05]  /*ce60*/  @!P2 BRA `(.L_x_2055) ;  /* 0x000000000010a947 */ /* 0x000fea0003800000 */
[----:B------:R-:W-:Y:S02]  /*ce70*/  ULDC.64 UR4, c[0x0][0x208] ;  /* 0x0000820000047ab9 */ /* 0x000fe40000000a00 */
[----:B-----5:R-:W2:Y:S04]  /*ce80*/  LDG.E R6, desc[UR4][R2.64] ;  /* 0x0000000402067981 */ /* 0x020ea8000c1e1900 */
[----:B------:R-:W2:Y:S02]  /*ce90*/  LDG.E R9, desc[UR4][R2.64+0x4] ;  /* 0x0000040402097981 */ /* 0x000ea4000c1e1900 */
[----:B--2---:R-:W-:-:S07]  /*cea0*/  IMAD.IADD R6, R9, 0x1, -R6 ;  /* 0x0000000109067824 */ /* 0x004fce00078e0a06 */
.L_x_2055:
[----:B------:R-:W-:Y:S01]  /*ceb0*/  IMAD.MOV.U32 R3, RZ, RZ, RZ ;  /* 0x000000ffff037224 */ /* 0x000fe200078e00ff */
[----:B------:R-:W-:-:S05]  /*cec0*/  ULDC.64 UR4, c[0x0][0x208] ;  /* 0x0000820000047ab9 */ /* 0x000fca0000000a00 */
[----:B------:R-:W2:Y:S01]  /*ced0*/  @P0 LDG.E R3, desc[UR4][R4.64] ;  /* 0x0000000404030981 */ /* 0x000ea2000c1e1900 */
[----:B------:R-:W-:Y:S02]  /*cee0*/  ULDC.64 UR4, c[0x0][0xa20] ;  /* 0x0002880000047ab9 */ /* 0x000fe40000000a00 */
[----:B------:R-:W-:-:S04]  /*cef0*/  ISETP.NE.U32.AND P1, PT, RZ, UR4, PT ;  /* 0x00000004ff007c0c */ /* 0x000fc8000bf25070 */
[----:B------:R-:W-:Y:S01]  /*cf00*/  ISETP.NE.AND.EX P1, PT, RZ, UR5, PT, P1 ;  /* 0x00000005ff007c0c */ /* 0x000fe2000bf25310 */
[----:B--2--5:R-:W-:-:S05]  /*cf10*/  IMAD.IADD R2, R3, 0x1, R0 ;  /* 0x0000000103027824 */ /* 0x024fca00078e0200 */
[----:B------:R1:W-:Y:S07]  /*cf20*/  STL [R1+0x4], R2 ;  /* 0x0000040201007387 */ /* 0x0003ee0000100800 */
[----:B------:R-:W-:Y:S05]  /*cf30*/  @!P1 BRA `(.L_x_2056) ;  /* 0x0000000000149947 */ /* 0x000fea0003800000 */
[----:B-1----:R-:W-:Y:S01]  /*cf40*/  IADD3 R2, P0, R11, UR4, RZ ;  /* 0x000000040b027c10 */ /* 0x002fe2000ff1e0ff */
[----:B------:R-:W-:-:S03]  /*cf50*/  ULDC.64 UR6, c[0x0][0x208] ;  /* 0x0000820000067ab9 */ /* 0x000fc60000000a00 */
[----:B------:R-:W-:-:S05]  /*cf60*/  IADD3.X R3, R10, UR5, RZ, P0, !PT ;  /* 0x000000050a037c10 */ /* 0x000fca00087fe4ff */
[----:B------:R1:W5:Y:S01]  /*cf70*/  LDG.E R7, desc[UR6][R2.64] ;  /* 0x0000000602077981 */ /* 0x000362000c1e1900 */
[----:B------:R-:W-:Y:S05]  /*cf80*/  BRA `(.L_x_2057) ;  /* 0x0000000000147947 */ /* 0x000fea0003800000 */
.L_x_2056:
[----:B------:R-:W-:Y:S05]  /*cf90*/  @!P0 BRA `(.L_x_2057) ;  /* 0x0000000000108947 */ /* 0x000fea0003800000 */
[----:B------:R-:W-:Y:S02]  /*cfa0*/  ULDC.64 UR4, c[0x0][0x208] ;  /* 0x0000820000047ab9 */ /* 0x000fe40000000a00 */
[----:B------:R-:W2:Y:S04]  /*cfb0*/  LDG.E R7, desc[UR4][R4.64] ;  /* 0x0000000404077981 */ /* 0x000ea8000c1e1900 */
[----:B-1----:R-:W2:Y:S02]  /*cfc0*/  LDG.E R2, desc[UR4][R4.64+0x4] ;  /* 0x0000040404027981 */ /* 0x002ea4000c1e1900 */
[----:B--2---:R-:W-:-:S07]  /*cfd0*/  IMAD.IADD R7, R2, 0x1, -R7 ;  /* 0x0000000102077824 */ /* 0x004fce00078e0a07 */
.L_x_2057:
[----:B-----5:R-:W-:Y:S01]  /*cfe0*/  IMAD.IADD R7, R7, 0x1, -R0 ;  /* 0x0000000107077824 */ /* 0x020fe200078e0a00 */
[----:B------:R-:W-:Y:S01]  /*cff0*/  LEA R0, R17, 0xff, 0x7 ;  /* 0x000000ff11007811 */ /* 0x000fe200078e38ff */
[----:B------:R-:W-:Y:S03]  /*d000*/  BSSY B6, `(.L_x_2058) ;  /* 0x0000310000067945 */ /* 0x000fe60003800000 */
[C---:B------:R-:W-:Y:S01]  /*d010*/  IADD3 R6, R7.reuse, R0, -R6 ;  /* 0x0000000007067210 */ /* 0x040fe20007ffe806 */
[----:B------:R-:W-:-:S03]  /*d020*/  VIADD R7, R7, 0x7f ;  /* 0x0000007f07077836 */ /* 0x000fc60000000000 */
[----:B-1----:R-:W-:Y:S02]  /*d030*/  SHF.R.S32.HI R3, RZ, 0x1f, R6 ;  /* 0x0000001fff037819 */ /* 0x002fe40000011406 */
[----:B------:R-:W-:Y:S02]  /*d040*/  SHF.R.S32.HI R0, RZ, 0x1f, R7 ;  /* 0x0000001fff007819 */ /* 0x000fe40000011407 */
[----:B------:R-:W-:Y:S02]  /*d050*/  LEA.HI R3, R3, R6, RZ, 0x7 ;  /* 0x0000000603037211 */ /* 0x000fe400078f38ff */
[----:B------:R-:W-:Y:S02]  /*d060*/  LEA.HI R0, R0, R7, RZ, 0x7 ;  /* 0x0000000700007211 */ /* 0x000fe400078f38ff */
[----:B------:R-:W-:Y:S02]  /*d070*/  SHF.R.S32.HI R3, RZ, 0x7, R3 ;  /* 0x00000007ff037819 */ /* 0x000fe40000011403 */
[----:B------:R-:W-:-:S04]  /*d080*/  SHF.R.S32.HI R0, RZ, 0x7, R0 ;  /* 0x00000007ff007819 */ /* 0x000fc80000011400 */
[----:B------:R-:W-:-:S04]  /*d090*/  VIMNMX R2, R0, R3, PT ;  /* 0x0000000300027248 */ /* 0x000fc80003fe0100 */
[----:B------:R-:W-:Y:S01]  /*d0a0*/  ISETP.GT.AND P0, PT, R2, RZ, PT ;  /* 0x000000ff0200720c */ /* 0x000fe20003f04270 */
[----:B------:R1:W-:-:S12]  /*d0b0*/  STL [R1+0x14], R2 ;  /* 0x0000140201007387 */ /* 0x0003d80000100800 */
[----:B-1----:R-:W-:Y:S05]  /*d0c0*/  @P0 BRA `(.L_x_2059) ;  /* 0x0000000000480947 */ /* 0x002fea0003800000 */
[----:B------:R-:W1:Y:S02]  /*d0d0*/  S2R R2, SR_TID.X ;  /* 0x0000000000027919 */ /* 0x000e640000002100 */
        /* <DEDUP_REMOVED lines=17> */
.L_x_2059:
[----:B------:R-:W1:Y:S01]  /*d1f0*/  S2R R3, SR_CgaCtaId ;  /* 0x0000000000037919 */ /* 0x000e620000008800 */
[----:B------:R-:W-:-:S04]  /*d200*/  MOV R0, 0x400 ;  /* 0x0000040000007802 */ /* 0x000fc80000000f00 */
[----:B-1----:R-:W-:-:S05]  /*d210*/  LEA R2, R3, R0, 0x18 ;  /* 0x0000000003027211 */ /* 0x002fca00078ec0ff */
[----:B------:R1:W-:Y:S01]  /*d220*/  STL [R1+0xc], R2 ;  /* 0x00000c0201007387 */ /* 0x0003e20000100800 */
[----:B------:R-:W-:-:S05]  /*d230*/  VIADD R0, R2, 0x1c400 ;  /* 0x0001c40002007836 */ /* 0x000fca0000000000 */
[----:B------:R-:W-:-:S13]  /*d240*/  LOP3.LUT P0, RZ, R0, 0x3ff, RZ, 0xc0, !PT ;  /* 0x000003ff00ff7812 */ /* 0x000fda000780c0ff */
[----:B-1----:R-:W-:Y:S05]  /*d250*/  @!P0 BRA `(.L_x_2061) ;  /* 0x0000000000408947 */ /* 0x002fea0003800000 */
        /* <DEDUP_REMOVED lines=16> */
.L_x_2061:
        /* <DEDUP_REMOVED lines=17> */
[----:B01----:R-:W-:-:S07]  /*d470*/  IMAD.MOV.U32 R13, RZ, RZ, RZ ;  /* 0x000000ffff0d7224 */ /* 0x003fce00078e00ff */
[----:B------:R-:W-:-:S07]  /*d480*/  LEPC R20, `(.L_x_2063) ;  /* 0x000000001014794e */ /* 0x000fce0000000000 */
[----:B--2---:R-:W-:Y:S05]  /*d490*/  CALL.ABS.NOINC R2 ;  /* 0x0000000002007343 */ /* 0x004fea0003c00000 */
.L_x_2063:
        /* <DEDUP_REMOVED lines=16> */
.L_x_2062:
        /* <DEDUP_REMOVED lines=18> */
[----:B------:R-:W1:Y:S01]  /*d6c0*/  LDC R0, c[0x0][0x428] ;  /* 0x00010a00ff007b82 */ /* 0x000e620000000800 */
[----:B----4-:R-:W-:-:S06]  /*d6d0*/  IMAD.MOV.U32 R4, RZ, RZ, R7 ;  /* 0x000000ffff047224 */ /* 0x010fcc00078e0007 */
[----:B------:R2:W5:Y:S01]  /*d6e0*/  @P0 LDG.E R4, desc[UR6][R2.64] ;  /* 0x0000000602040981 */ /* 0x000562000c1e1900 */
[----:B------:R-:W-:Y:S01]  /*d6f0*/  IMAD R17, R17, 0x80, R8 ;  /* 0x0000008011117824 */ /* 0x000fe200078e0208 */
[----:B------:R-:W-:Y:S02]  /*d700*/  PLOP3.LUT P1, PT, P6, PT, PT, 0x8, 0x0 ;  /* 0x000000000000781c */ /* 0x000fe4000372e170 */
[----:B-1----:R-:W-:Y:S01]  /*d710*/  ISETP.NE.AND P0, PT, R0, 0x1, PT ;  /* 0x000000010000780c */ /* 0x002fe20003f05270 */
[----:B------:R-:W-:-:S12]  /*d720*/  IMAD.MOV.U32 R0, RZ, RZ, R18 ;  /* 0x000000ffff007224 */ /* 0x000fd800078e0012 */
[----:B------:R-:W1:Y:S08]  /*d730*/  @P0 LDC R5, c[0x0][0x42c] ;  /* 0x00010b00ff050b82 */ /* 0x000e700000000800 */
[----:B------:R-:W3:Y:S01]  /*d740*/  @P0 LDC R6, c[0x0][0x430] ;  /* 0x00010c00ff060b82 */ /* 0x000ee20000000800 */
[----:B-1----:R-:W-:-:S05]  /*d750*/  @P0 IMAD.HI.U32 R5, R18, R5, RZ ;  /* 0x0000000512050227 */ /* 0x002fca00078e00ff */
[----:B---3--:R-:W-:Y:S02]  /*d760*/  @P0 SHF.R.U32.HI R0, RZ, R6, R5 ;  /* 0x00000006ff000219 */ /* 0x008fe40000011605 */
[----:B------:R-:W-:-:S04]  /*d770*/  ISETP.NE.U32.AND P0, PT, RZ, UR4, PT ;  /* 0x00000004ff007c0c */ /* 0x000fc8000bf05070 */
[----:B------:R-:W-:-:S04]  /*d780*/  ISETP.NE.AND.EX P0, PT, RZ, UR5, PT, P0 ;  /* 0x00000005ff007c0c */ /* 0x000fc8000bf05300 */
[----:B--2---:R-:W-:-:S09]  /*d790*/  SEL R7, R7, RZ, !P0 ;  /* 0x000000ff07077207 */ /* 0x004fd20004000000 */
.L_x_2064:
        /* <DEDUP_REMOVED lines=16> */
.L_x_2065:
        /* <DEDUP_REMOVED lines=15> */
.L_x_2066:
        /* <DEDUP_REMOVED lines=18> */
.L_x_2137:
[----:B------:R-:W-:Y:S01]  /*dab0*/  UMOV UR4, 0xffffffff ;  /* 0xffffffff00047882 */ /* 0x000fe20000000000 */
[----:B0-----:R-:W-:Y:S02]  /*dac0*/  SHF.R.S32.HI R13, RZ, 0x1f, R4 ;  /* 0x0000001fff0d7819 */ /* 0x001fe40000011404 */
[----:B------:R-:W-:Y:S05]  /*dad0*/  BRA.DIV UR4, `(.L_x_2068) ;  /* 0x0000003a04707947 */ /* 0x000fea000b800000 */
[----:B------:R-:W-:-:S13]  /*dae0*/  ELECT P6, URZ, PT ;  /* 0x00000000003f782f */ /* 0x000fda00038c0000 */
.L_x_2140:
[----:B------:R-:W-:Y:S05]  /*daf0*/  @!P6 BRA `(.L_x_2069) ;  /* 0x00000004002ce947 */ /* 0x000fea0003800000 */
[----:B------:R-:W-:-:S04]  /*db00*/  ISETP.NE.U32.AND P0, PT, R2, RZ, PT ;  /* 0x000000ff0200720c */ /* 0x000fc80003f05070 */
[----:B------:R-:W-:-:S13]  /*db10*/  ISETP.NE.AND.EX P0, PT, R3, RZ, PT, P0 ;  /* 0x000000ff0300720c */ /* 0x000fda0003f05300 */
[----:B------:R-:W-:Y:S05]  /*db20*/  @!P0 BRA `(.L_x_2070) ;  /* 0x00000000004c8947 */ /* 0x000fea0003800000 */
[----:B------:R-:W0:Y:S01]  /*db30*/  LDC R10, c[0x0][0x41c] ;  /* 0x00010700ff0a7b82 */ /* 0x000e220000000800 */
[----:B------:R-:W-:Y:S01]  /*db40*/  IMAD.MOV.U32 R6, RZ, RZ, R5 ;  /* 0x000000ffff067224 */ /* 0x000fe200078e0005 */
[----:B------:R-:W-:Y:S01]  /*db50*/  ULDC.64 UR4, c[0x0][0x408] ;  /* 0x0001020000047ab9 */ /* 0x000fe20000000a00 */
[----:B------:R-:W-:Y:S01]  /*db60*/  ULDC.64 UR6, c[0x0][0x208] ;  /* 0x0000820000067ab9 */ /* 0x000fe20000000a00 */
[----:B0-----:R-:W-:-:S13]  /*db70*/  ISETP.NE.AND P0, PT, R10, 0x1, PT ;  /* 0x000000010a00780c */ /* 0x001fda0003f05270 */
[----:B------:R-:W0:Y:S02]  /*db80*/  @P0 LDC.64 R8, c[0x0][0x420] ;  /* 0x00010800ff080b82 */ /* 0x000e240000000a00 */
[----:B0-----:R-:W-:-:S05]  /*db90*/  @P0 IMAD.HI.U32 R8, R5, R8, RZ ;  /* 0x0000000805080227 */ /* 0x001fca00078e00ff */
[----:B------:R-:W-:-:S04]  /*dba0*/  @P0 SHF.R.U32.HI R6, RZ, R9, R8 ;  /* 0x00000009ff060219 */ /* 0x000fc80000011608 */
[--C-:B------:R-:W-:Y:S01]  /*dbb0*/  SHF.R.S32.HI R9, RZ, 0x1f, R6.reuse ;  /* 0x0000001fff097819 */ /* 0x100fe20000011406 */
[----:B------:R-:W-:-:S04]  /*dbc0*/  IMAD.MOV R8, RZ, RZ, -R6 ;  /* 0x000000ffff087224 */ /* 0x000fc800078e0a06 */
[----:B------:R-:W-:Y:S02]  /*dbd0*/  IMAD R5, R10, R8, R5 ;  /* 0x000000080a057224 */ /* 0x000fe400078e0205 */
[----:B------:R-:W-:-:S04]  /*dbe0*/  IMAD R8, R13, UR4, RZ ;  /* 0x000000040d087c24 */ /* 0x000fc8000f8e02ff */
[----:B------:R-:W-:Y:S02]  /*dbf0*/  IMAD R10, R4, UR5, R8 ;  /* 0x00000005040a7c24 */ /* 0x000fe4000f8e0208 */
[----:B------:R-:W-:-:S04]  /*dc00*/  IMAD.MOV.U32 R8, RZ, RZ, R6 ;  /* 0x000000ffff087224 */ /* 0x000fc800078e0006 */
[----:B------:R-:W-:-:S04]  /*dc10*/  IMAD.WIDE.U32 R8, R4, UR4, R8 ;  /* 0x0000000404087c25 */ /* 0x000fc8000f8e0008 */
[----:B------:R-:W-:Y:S01]  /*dc20*/  IMAD.IADD R6, R9, 0x1, R10 ;  /* 0x0000000109067824 */ /* 0x000fe200078e020a */
[----:B------:R-:W-:-:S04]  /*dc30*/  LEA R10, P0, R8, R2, 0x2 ;  /* 0x00000002080a7211 */ /* 0x000fc800078010ff */
[----:B------:R-:W-:-:S05]  /*dc40*/  LEA.HI.X R11, R8, R3, R6, 0x2, P0 ;  /* 0x00000003080b7211 */ /* 0x000fca00000f1406 */
[----:B------:R0:W5:Y:S04]  /*dc50*/  LDG.E R6, desc[UR6][R10.64] ;  /* 0x000000060a067981 */ /* 0x000168000c1e1900 */
.L_x_2070:
        /* <DEDUP_REMOVED lines=9> */
.L_x_2141:
        /* <DEDUP_REMOVED lines=11> */
.L_x_2072:
        /* <DEDUP_REMOVED lines=18> */
[----:B------:R-:W-:-:S04]  /*dec0*/  ULEA UR11, UR11, UR5, 0x7 ;  /* 0x000000050b0b7291 */ /* 0x000fc8000f8e383f */
        /* <DEDUP_REMOVED lines=14> */
.L_x_2069:
[----:B------:R-:W2:Y:S01]  /*dfb0*/  LDL.LU R11, [R1+0x20] ;  /* 0x00002000010b7983 */ /* 0x000ea20000300800 */
[----:B------:R-:W-:Y:S01]  /*dfc0*/  MOV R9, 0x400 ;  /* 0x0000040000097802 */ /* 0x000fe20000000f00 */
[----:B------:R-:W-:Y:S05]  /*dfd0*/  WARPSYNC.ALL ;  /* 0x0000000000007948 */ /* 0x000fea0003800000 */
[----:B------:R-:W0:Y:S01]  /*dfe0*/  S2R R10, SR_CgaCtaId ;  /* 0x00000000000a7919 */ /* 0x000e220000008800 */
[----:B------:R-:W-:-:S13]  /*dff0*/  ELECT P0, URZ, PT ;  /* 0x00000000003f782f */ /* 0x000fda0003800000 */
[----:B------:R-:W-:Y:S01]  /*e000*/  @P0 R2UR UR13, R7 ;  /* 0x00000000070d02ca */ /* 0x000fe200000e0000 */
[----:B------:R-:W-:Y:S01]  /*e010*/  UIADD3 UR4, UP0, UR36, 0x270, URZ ;  /* 0x0000027024047890 */ /* 0x000fe2000ff1e03f */
[C---:B------:R-:W-:Y:S01]  /*e020*/  @P0 R2UR UR12, R18.reuse ;  /* 0x00000000120c02ca */ /* 0x040fe200000e0000 */
[----:B------:R-:W-:Y:S01]  /*e030*/  UMOV UR6, 0x0 ;  /* 0x0000000000067882 */ /* 0x000fe20000000000 */
[----:B------:R-:W-:Y:S01]  /*e040*/  @P0 R2UR UR11, R17 ;  /* 0x00000000110b02ca */ /* 0x000fe200000e0000 */
        /* <DEDUP_REMOVED lines=37> */
.L_x_2142:
[----:B------:R-:W-:Y:S05]  /*e2a0*/  BSYNC B0 ;  /* 0x0000000000007941 */ /* 0x000fea0003800000 */
.L_x_2073:
[----:B0-----:R-:W2:Y:S01]  /*e2b0*/  LDL R8, [R1+0x14] ;  /* 0x0000140001087983 */ /* 0x001ea20000100800 */
[----:B------:R-:W-:Y:S01]  /*e2c0*/  BSSY B0, `(.L_x_2075) ;  /* 0x0000195000007945 */ /* 0x000fe20003800000 */
[----:B--2---:R-:W-:-:S13]  /*e2d0*/  ISETP.GE.AND P0, PT, R8, 0x2, PT ;  /* 0x000000020800780c */ /* 0x004fda0003f06270 */
[----:B------:R-:W-:Y:S05]  /*e2e0*/  @!P0 BRA `(.L_x_2076) ;  /* 0x0000001800488947 */ /* 0x000fea0003800000 */
[C---:B------:R-:W-:Y:S01]  /*e2f0*/  LOP3.LUT R7, R8.reuse, 0x1, RZ, 0xc0, !PT ;  /* 0x0000000108077812 */ /* 0x040fe200078ec0ff */
[----:B------:R-:W-:Y:S01]  /*e300*/  VIADD R10, R8, 0xfffffffe ;  /* 0xfffffffe080a7836 */ /* 0x000fe20000000000 */
[----:B------:R-:W-:Y:S02]  /*e310*/  BSSY B1, `(.L_x_2077) ;  /* 0x000008d000017945 */ /* 0x000fe40003800000 */
[----:B------:R-:W-:Y:S01]  /*e320*/  ISETP.NE.U32.AND P0, PT, R7, 0x1, PT ;  /* 0x000000010700780c */ /* 0x000fe20003f05070 */
[----:B------:R-:W-:-:S12]  /*e330*/  IMAD.MOV.U32 R7, RZ, RZ, R10 ;  /* 0x000000ffff077224 */ /* 0x000fd800078e000a */
[----:B------:R-:W-:Y:S05]  /*e340*/  @!P0 BRA `(.L_x_2078) ;  /* 0x0000000800248947 */ /* 0x000fea0003800000 */
        /* <DEDUP_REMOVED lines=10> */
[----:B------:R-:W-:Y:S02]  /*e3f0*/  IMAD.MOV.U32 R8, RZ, RZ, R6 ;  /* 0x000000ffff087224 */ /* 0x000fe400078e0006 */
[----:B------:R-:W-:Y:S01]  /*e400*/  IMAD.MOV.U32 R7, RZ, RZ, R10 ;  /* 0x000000ffff077224 */ /* 0x000fe200078e000a */
        /* <DEDUP_REMOVED lines=9> */
[----:B------:R-:W-:Y:S01]  /*e4a0*/  @P0 SHF.R.U32.HI R7, RZ, R9, R8 ;  /* 0x00000009ff070219 */ /* 0x000fe20000011608 */
[----:B------:R-:W-:-:S03]  /*e4b0*/  IMAD R8, R13, UR4, RZ ;  /* 0x000000040d087c24 */ /* 0x000fc6000f8e02ff */
[--C-:B------:R-:W-:Y:S01]  /*e4c0*/  SHF.R.S32.HI R9, RZ, 0x1f, R7.reuse ;  /* 0x0000001fff097819 */ /* 0x100fe20000011407 */
[C---:B------:R-:W-:Y:S02]  /*e4d0*/  IMAD R14, R4.reuse, UR5, R8 ;  /* 0x00000005040e7c24 */ /* 0x040fe4000f8e0208 */
[--C-:B------:R-:W-:Y:S02]  /*e4e0*/  IMAD.MOV.U32 R8, RZ, RZ, R7.reuse ;  /* 0x000000ffff087224 */ /* 0x100fe400078e0007 */
[----:B------:R-:W-:Y:S02]  /*e4f0*/  IMAD.MOV R7, RZ, RZ, -R7 ;  /* 0x000000ffff077224 */ /* 0x000fe400078e0a07 */
[----:B------:R-:W-:-:S04]  /*e500*/  IMAD.WIDE.U32 R8, R4, UR4, R8 ;  /* 0x0000000404087c25 */ /* 0x000fc8000f8e0008 */
[----:B------:R-:W-:Y:S01]  /*e510*/  IMAD.IADD R14, R14, 0x1, R9 ;  /* 0x000000010e0e7824 */ /* 0x000fe200078e0209 */
[----:B------:R-:W-:Y:S01]  /*e520*/  LEA R2, P0, R8, R2, 0x2 ;  /* 0x0000000208027211 */ /* 0x000fe200078010ff */
[----:B------:R-:W-:-:S03]  /*e530*/  IMAD R7, R15, R7, R10 ;  /* 0x000000070f077224 */ /* 0x000fc600078e020a */
[----:B------:R-:W-:-:S05]  /*e540*/  LEA.HI.X R3, R8, R3, R14, 0x2, P0 ;  /* 0x0000000308037211 */ /* 0x000fca00000f140e */
[----:B------:R0:W5:Y:S04]  /*e550*/  LDG.E R8, desc[UR6][R2.64] ;  /* 0x0000000602087981 */ /* 0x000168000c1e1900 */
.L_x_2081:
[----:B0-----:R-:W0:Y:S01]  /*e560*/  S2R R3, SR_CgaCtaId ;  /* 0x0000000000037919 */ /* 0x001e220000008800 */
[----:B------:R-:W-:-:S04]  /*e570*/  MOV R2, 0x400 ;  /* 0x0000040000027802 */ /* 0x000fc80000000f00 */
[----:B0-----:R-:W-:Y:S02]  /*e580*/  LEA R2, R3, R2, 0x18 ;  /* 0x0000000203027211 */ /* 0x001fe400078ec0ff */
[----:B------:R-:W-:-:S03]  /*e590*/  SHF.L.U32 R3, R12, 0x1f, RZ ;  /* 0x0000001f0c037819 */ /* 0x000fc600000006ff */
[----:B------:R-:W-:-:S04]  /*e5a0*/  IMAD R2, R11, 0x8, R2 ;  /* 0x000000080b027824 */ /* 0x000fc800078e0202 */
[----:B------:R-:W0:Y:S02]  /*e5b0*/  SYNCS.PHASECHK.TRANS64.TRYWAIT P0, [R2+URZ+0x34840], R3 ;  /* 0x03484003020075a7 */ /* 0x000e24000800017f */
[----:B0-----:R-:W-:Y:S05]  /*e5c0*/  @!P0 BRA `(.L_x_2082) ;  /* 0x0000003000088947 */ /* 0x001fea0003800000 */
.L_x_2143:
        /* <DEDUP_REMOVED lines=11> */
.L_x_2083:
        /* <DEDUP_REMOVED lines=37> */
.L_x_2144:
        /* <DEDUP_REMOVED lines=13> */
.L_x_2085:
        /* <DEDUP_REMOVED lines=31> */
.L_x_2080:
[----:B------:R-:W-:Y:S05]  /*eb90*/  BSYNC B2 ;  /* 0x0000000000027941 */ /* 0x000fea0003800000 */
.L_x_2079:
[----:B------:R-:W2:Y:S04]  /*eba0*/  LDL.LU R2, [R1+0x14] ;  /* 0x0000140001027983 */ /* 0x000ea80000300800 */
[----:B------:R0:W-:Y:S04]  /*ebb0*/  STL [R1], R11 ;  /* 0x0000000b01007387 */ /* 0x0001e80000100800 */
[----:B------:R0:W-:Y:S02]  /*ebc0*/  STL [R1+0x8], R12 ;  /* 0x0000080c01007387 */ /* 0x0001e40000100800 */
[----:B0-2---:R-:W-:-:S07]  /*ebd0*/  VIADD R7, R2, 0xfffffffd ;  /* 0xfffffffd02077836 */ /* 0x005fce0000000000 */
.L_x_2078:
[----:B------:R-:W-:Y:S05]  /*ebe0*/  BSYNC B1 ;  /* 0x0000000000017941 */ /* 0x000fea0003800000 */
.L_x_2077:
[----:B------:R-:W-:-:S13]  /*ebf0*/  ISETP.NE.AND P0, PT, R10, RZ, PT ;  /* 0x000000ff0a00720c */ /* 0x000fda0003f05270 */
[----:B------:R-:W-:Y:S05]  /*ec00*/  @!P0 BRA `(.L_x_2076) ;  /* 0x0000001000008947 */ /* 0x000fea0003800000 */
[----:B------:R-:W-:-:S07]  /*ec10*/  IMAD.MOV.U32 R10, RZ, RZ, R6 ;  /* 0x000000ffff0a7224 */ /* 0x000fce00078e0006 */
.L_x_2100:
        /* <DEDUP_REMOVED lines=33> */
.L_x_2088:
[----:B------:R-:W1:Y:S01]  /*ee30*/  S2R R3, SR_CgaCtaId ;  /* 0x0000000000037919 */ /* 0x000e620000008800 */
[----:B------:R-:W-:-:S04]  /*ee40*/  MOV R2, 0x400 ;  /* 0x0000040000027802 */ /* 0x000fc80000000f00 */
[----:B-1----:R-:W-:Y:S02]  /*ee50*/  LEA R2, R3, R2, 0x18 ;  /* 0x0000000203027211 */ /* 0x002fe400078ec0ff */
[----:B------:R-:W-:-:S03]  /*ee60*/  SHF.L.U32 R3, R9, 0x1f, RZ ;  /* 0x0000001f09037819 */ /* 0x000fc600000006ff */
[----:B------:R-:W-:-:S04]  /*ee70*/  IMAD R2, R8, 0x8, R2 ;  /* 0x0000000808027824 */ /* 0x000fc800078e0202 */
[----:B------:R-:W1:Y:S02]  /*ee80*/  SYNCS.PHASECHK.TRANS64.TRYWAIT P0, [R2+URZ+0x34840], R3 ;  /* 0x03484003020075a7 */ /* 0x000e64000800017f */
[----:B-1----:R-:W-:Y:S05]  /*ee90*/  @!P0 BRA `(.L_x_2089) ;  /* 0x0000002400fc8947 */ /* 0x002fea0003800000 */
.L_x_2145:
        /* <DEDUP_REMOVED lines=11> */
.L_x_2090:
        /* <DEDUP_REMOVED lines=37> */
.L_x_2146:
        /* <DEDUP_REMOVED lines=8> */
.L_x_2092:
        /* <DEDUP_REMOVED lines=19> */
[----:B------:R-:W-:-:S04]  /*f350*/  ULEA UR11, UR11, UR5, 0x7 ;  /* 0x000000050b0b7291 */ /* 0x000fc8000f8e383f */
        /* <DEDUP_REMOVED lines=9> */
.L_x_2087:
[----:B------:R-:W-:Y:S05]  /*f3f0*/  BSYNC B1 ;  /* 0x0000000000017941 */ /* 0x000fea0003800000 */
.L_x_2086:
        /* <DEDUP_REMOVED lines=32> */
.L_x_2095:
[----:B------:R-:W2:Y:S01]  /*f600*/  S2R R3, SR_CgaCtaId ;  /* 0x0000000000037919 */ /* 0x000ea20000008800 */
[----:B------:R-:W-:-:S04]  /*f610*/  MOV R2, 0x400 ;  /* 0x0000040000027802 */ /* 0x000fc80000000f00 */
[----:B--2---:R-:W-:Y:S02]  /*f620*/  LEA R2, R3, R2, 0x18 ;  /* 0x0000000203027211 */ /* 0x004fe400078ec0ff */
[----:B------:R-:W-:-:S03]  /*f630*/  SHF.L.U32 R3, R14, 0x1f, RZ ;  /* 0x0000001f0e037819 */ /* 0x000fc600000006ff */
[----:B------:R-:W-:-:S04]  /*f640*/  IMAD R2, R15, 0x8, R2 ;  /* 0x000000080f027824 */ /* 0x000fc800078e0202 */
[----:B------:R-:W2:Y:S02]  /*f650*/  SYNCS.PHASECHK.TRANS64.TRYWAIT P0, [R2+URZ+0x34840], R3 ;  /* 0x03484003020075a7 */ /* 0x000ea4000800017f */
[----:B--2---:R-:W-:Y:S05]  /*f660*/  @!P0 BRA `(.L_x_2096) ;  /* 0x0000002000308947 */ /* 0x004fea0003800000 */
.L_x_2147:
        /* <DEDUP_REMOVED lines=11> */
.L_x_2097:
        /* <DEDUP_REMOVED lines=38> */
.L_x_2148:
        /* <DEDUP_REMOVED lines=8> */
.L_x_2099:
        /* <DEDUP_REMOVED lines=21> */
[----:B------:R-:W-:Y:S02]  /*fb50*/  ULEA UR11, UR11, UR5, 0x7 ;  /* 0x000000050b0b7291 */ /* 0x000fe4000f8e383f */
[----:B------:R-:W-:-:S09]  /*fb60*/  UIADD3.X UR5, URZ, UR37, URZ, UP0, !UPT ;  /* 0x000000253f057290 */ /* 0x000fd200087fe43f */
[----:B------:R0:W-:Y:S02]  /*fb70*/  UTMALDG.4D [UR8], [UR4], desc[UR6] ;  /* 0x00000608040075b4 */ /* 0x0001e40008019000 */
[----:B0-----:R-:W-:Y:S01]  /*fb80*/  UMOV UR8, UR14 ;  /* 0x0000000e00087c82 */ /* 0x001fe20008000000 */
[----:B------:R-:W-:Y:S02]  /*fb90*/  UMOV UR10, UR15 ;  /* 0x0000000f000a7c82 */ /* 0x000fe40008000000 */
[----:B------:R1:W-:Y:S02]  /*fba0*/  UTMALDG.4D [UR8], [UR4], desc[UR6] ;  /* 0x00000608040075b4 */ /* 0x0003e40008019000 */
[----:B-1----:R-:W-:Y:S01]  /*fbb0*/  NOP ;  /* 0x0000000000007918 */ /* 0x002fe20000000000 */
.L_x_2094:
[----:B------:R-:W-:Y:S05]  /*fbc0*/  BSYNC B1 ;  /* 0x0000000000017941 */ /* 0x000fea0003800000 */
.L_x_2093:
[C---:B------:R-:W-:Y:S01]  /*fbd0*/  ISETP.GT.AND P0, PT, R7.reuse, 0x1, PT ;  /* 0x000000010700780c */ /* 0x040fe20003f04270 */
[----:B------:R-:W-:-:S04]  /*fbe0*/  VIADD R2, R7, 0xfffffffe ;  /* 0xfffffffe07027836 */ /* 0x000fc80000000000 */
[----:B------:R-:W-:-:S08]  /*fbf0*/  IMAD.MOV.U32 R7, RZ, RZ, R2 ;  /* 0x000000ffff077224 */ /* 0x000fd000078e0002 */
[----:B------:R-:W-:Y:S05]  /*fc00*/  @P0 BRA `(.L_x_2100) ;  /* 0xfffffff000040947 */ /* 0x000fea000383ffff */
.L_x_2076:
[----:B------:R-:W-:Y:S05]  /*fc10*/  BSYNC B0 ;  /* 0x0000000000007941 */ /* 0x000fea0003800000 */
.L_x_2075:
        /* <DEDUP_REMOVED lines=18> */
.L_x_2102:
[----:B------:R-:W-:Y:S05]  /*fd40*/  BSYNC B0 ;  /* 0x0000000000007941 */ /* 0x000fea0003800000 */
.L_x_2101:
        /* <DEDUP_REMOVED lines=11> */
.L_x_2149:
        /* <DEDUP_REMOVED lines=11> */
.L_x_2106:
[----:B------:R-:W2:Y:S01]  /*feb0*/  LDL.LU R8, [R1+0x4] ;  /* 0x0000040001087983 */ /* 0x000ea20000300800 */
[----:B------:R-:W-:-:S03]  /*fec0*/  MOV R4, 0x400 ;  /* 0x0000040000047802 */ /* 0x000fc60000000f00 */
[----:B-1----:R-:W3:Y:S01]  /*fed0*/  LDL R2, [R1] ;  /* 0x0000000001027983 */ /* 0x002ee20000100800 */
        /* <DEDUP_REMOVED lines=11> */
[----:B--2---:R-:W-:Y:S01]  /*ff90*/  R2UR UR5, R8 ;  /* 0x00000000080572ca */ /* 0x004fe200000e0000 */
[----:B---3--:R-:W-:-:S05]  /*ffa0*/  IMAD R2, R2, 0x8000, R4 ;  /* 0x0000800002027824 */ /* 0x008fca00078e0204 */
[----:B------:R-:W-:-:S07]  /*ffb0*/  R2UR UR6, R2 ;  /* 0x00000000020672ca */ /* 0x000fce00000e0000 */
[----:B------:R-:W-:Y:S02]  /*ffc0*/  ULEA UR11, UR11, UR5, 0x7 ;  /* 0x000000050b0b7291 */ /* 0x000fe4000f8e383f */
[----:B------:R-:W-:-:S04]  /*ffd0*/  UIADD3.X UR5, URZ, UR37, URZ, UP0, !UPT ;  /* 0x000000253f057290 */ /* 0x000fc800087fe43f */
        /* <DEDUP_REMOVED lines=8> */
.L_x_2104:
[----:B------:R-:W-:Y:S05]  /*10060*/  BSYNC B0 ;  /* 0x0000000000007941 */ /* 0x000fea0003800000 */
.L_x_2103:
        /* <DEDUP_REMOVED lines=9> */
.L_x_2060:
[----:B------:R-:W-:Y:S05]  /*10100*/  BSYNC B6 ;  /* 0x0000000000067941 */ /* 0x000fea0003800000 */
.L_x_2058:
[----:B------:R-:W-:-:S03]  /*10110*/  UMOV UR4, 0xffffffff ;  /* 0xffffffff00047882 */ /* 0x000fc60000000000 */
[----:B------:R-:W-:Y:S05]  /*10120*/  BRA.DIV UR4, `(.L_x_2107) ;  /* 0x0000001604bc7947 */ /* 0x000fea000b800000 */
[----:B------:R2:W3:Y:S04]  /*10130*/  SHFL.IDX PT, R4, R16, RZ, 0x1f ;  /* 0x00001fff10047589 */ /* 0x0004e800000e0000 */
[----:B------:R-:W4:Y:S02]  /*10140*/  SHFL.IDX PT, R16, R16, 0x1, 0x1f ;  /* 0x00201f0010107f89 */ /* 0x000f2400000e0000 */
.L_x_2153:
        /* <DEDUP_REMOVED lines=14> */
.L_x_2109:
[----:B------:R-:W-:Y:S05]  /*10230*/  BSYNC B0 ;  /* 0x0000000000007941 */ /* 0x000fea0003800000 */
.L_x_2108:
        /* <DEDUP_REMOVED lines=23> */
.L_x_2161:
[----:B------:R-:W-:Y:S02]  /*103b0*/  ULDC UR4, c[0x0][0xc10] ;  /* 0x0003040000047ab9 */ /* 0x000fe40000000800 */
[----:B------:R-:W-:-:S04]  /*103c0*/  IMAD.U32 R5, RZ, RZ, UR4 ;  /* 0x00000004ff057e24 */ /* 0x000fc8000f8e00ff */
[----:B-1----:R-:W-:-:S04]  /*103d0*/  IMAD R3, R14, R5, RZ ;  /* 0x000000050e037224 */ /* 0x002fc800078e02ff */
[----:B--2-4-:R-:W-:-:S05]  /*103e0*/  IMAD.IADD R16, R16, 0x1, R3 ;  /* 0x0000000110107824 */ /* 0x014fca00078e0203 */
[----:B---3--:R-:W-:-:S13]  /*103f0*/  ISETP.GT.AND P0, PT, R16, R4, PT ;  /* 0x000000041000720c */ /* 0x008fda0003f04270 */
[----:B------:R-:W-:Y:S05]  /*10400*/  @P0 BRA `(.L_x_2111) ;  /* 0x0000000000b80947 */ /* 0x000fea0003800000 */
[----:B------:R-:W1:Y:S02]  /*10410*/  LDC R0, c[0x0][0xc14] ;  /* 0x00030500ff007b82 */ /* 0x000e640000000800 */
.L_x_2116:
        /* <DEDUP_REMOVED lines=13> */
[----:B0-----:R-:W-:-:S05]  /*104f0*/  IMAD.WIDE R2, R5, 0x4, R2 ;  /* 0x0000000405027825 */ /* 0x001fca00078e0202 */
[----:B------:R0:W5:Y:S02]  /*10500*/  LDG.E R17, desc[UR4][R2.64] ;  /* 0x0000000402117981 */ /* 0x000164000c1e1900 */
.L_x_2114:
[----:B------:R-:W-:Y:S05]  /*10510*/  BSYNC B0 ;  /* 0x0000000000007941 */ /* 0x000fea0003800000 */
.L_x_2113:
        /* <DEDUP_REMOVED lines=23> */
.L_x_2169:
[----:B------:R-:W-:Y:S02]  /*10690*/  ULDC UR4, c[0x0][0xc10] ;  /* 0x0003040000047ab9 */ /* 0x000fe40000000800 */
[----:B------:R-:W-:-:S04]  /*106a0*/  IMAD.U32 R5, RZ, RZ, UR4 ;  /* 0x00000004ff057e24 */ /* 0x000fc8000f8e00ff */
[----:B-1----:R-:W-:-:S04]  /*106b0*/  IMAD R3, R14, R5, RZ ;  /* 0x000000050e037224 */ /* 0x002fc800078e02ff */
[----:B------:R-:W-:-:S05]  /*106c0*/  IMAD.IADD R16, R3, 0x1, R16 ;  /* 0x0000000103107824 */ /* 0x000fca00078e0210 */
[----:B------:R-:W-:-:S13]  /*106d0*/  ISETP.GT.AND P0, PT, R16, R4, PT ;  /* 0x000000041000720c */ /* 0x000fda0003f04270 */
[----:B------:R-:W-:Y:S05]  /*106e0*/  @!P0 BRA `(.L_x_2116) ;  /* 0xfffffffc004c8947 */ /* 0x000fea000383ffff */
.L_x_2111:
        /* <DEDUP_REMOVED lines=8> */
.L_x_2173:
[----:B------:R-:W-:Y:S01]  /*10770*/  ISETP.NE.AND P0, PT, R3, RZ, PT ;  /* 0x000000ff0300720c */ /* 0x000fe20003f05270 */
[----:B------:R-:W-:-:S12]  /*10780*/  IMAD.MOV.U32 R7, RZ, RZ, RZ ;  /* 0x000000ffff077224 */ /* 0x000fd800078e00ff */
[----:B------:R-:W-:Y:S05]  /*10790*/  @!P0 BRA `(.L_x_2118) ;  /* 0x0000000000108947 */ /* 0x000fea0003800000 */
[----:B------:R-:W-:Y:S01]  /*107a0*/  UMOV UR4, 0xffffffff ;  /* 0xffffffff00047882 */ /* 0x000fe20000000000 */
[----:B------:R-:W-:Y:S02]  /*107b0*/  VIADD R12, R6, 0xffffffff ;  /* 0xffffffff060c7836 */ /* 0x000fe40000000000 */
[----:B------:R-:W-:Y:S05]  /*107c0*/  BRA.DIV UR4, `(.L_x_2119) ;  /* 0x0000001a04487947 */ /* 0x000fea000b800000 */
[----:B------:R3:W4:Y:S02]  /*107d0*/  SHFL.IDX PT, R7, R2, R12, 0x1f ;  /* 0x00001f0c02077589 */ /* 0x00072400000e0000 */
.L_x_2118:
[----:B0--3--:R-:W0:Y:S01]  /*107e0*/  LDC.64 R2, c[0x0][0xc68] ;  /* 0x00031a00ff027b82 */ /* 0x009e220000000a00 */
[----:B------:R-:W-:Y:S01]  /*107f0*/  IMAD.IADD R19, R6, 0x1, R19 ;  /* 0x0000000106137824 */ /* 0x000fe200078e0213 */
[----:B------:R-:W-:-:S03]  /*10800*/  ULDC.64 UR4, c[0x0][0x208] ;  /* 0x0000820000047ab9 */ /* 0x000fc60000000a00 */
        /* <DEDUP_REMOVED lines=65> */
.L_x_2112:
[----:B------:R-:W-:Y:S01]  /*10c20*/  UMOV UR4, URZ ;  /* 0x0000003f00047c82 */ /* 0x000fe20008000000 */
[----:B------:R-:W-:Y:S01]  /*10c30*/  UMOV UR5, URZ ;  /* 0x0000003f00057c82 */ /* 0x000fe20008000000 */
[----:B------:R-:W-:Y:S01]  /*10c40*/  ULDC UR6, c[0x0][0xc14] ;  /* 0x0003050000067ab9 */ /* 0x000fe20000000800 */
[----:B------:R-:W-:Y:S02]  /*10c50*/  IMAD.MOV.U32 R16, RZ, RZ, R4 ;  /* 0x000000ffff107224 */ /* 0x000fe400078e0004 */
[----:B------:R-:W-:Y:S02]  /*10c60*/  IMAD.U32 R17, RZ, RZ, UR4 ;  /* 0x00000004ff117e24 */ /* 0x000fe4000f8e00ff */
[----:B------:R-:W-:Y:S02]  /*10c70*/  IMAD.U32 R18, RZ, RZ, UR5 ;  /* 0x00000005ff127e24 */ /* 0x000fe4000f8e00ff */
[----:B------:R-:W-:-:S07]  /*10c80*/  IMAD.U32 R19, RZ, RZ, UR6 ;  /* 0x00000006ff137e24 */ /* 0x000fce000f8e00ff */
.L_x_2120:
        /* <DEDUP_REMOVED lines=12> */
.L_x_2054:
        /* <DEDUP_REMOVED lines=12> */
.L_x_2176:
[----:B------:R-:W-:Y:S05]  /*10e10*/  BSYNC B0 ;  /* 0x0000000000007941 */ /* 0x000fea0003800000 */
.L_x_2122:
[----:B------:R-:W-:-:S03]  /*10e20*/  UMOV UR4, 0xffffffff ;  /* 0xffffffff00047882 */ /* 0x000fc60000000000 */
[----:B------:R-:W-:Y:S05]  /*10e30*/  BRA.DIV UR4, `(.L_x_2124) ;  /* 0x0000001204e87947 */ /* 0x000fea000b800000 */
[----:B------:R-:W2:Y:S02]  /*10e40*/  S2R R2, SR_TID.X ;  /* 0x0000000000027919 */ /* 0x000ea40000002100 */
[----:B--2---:R-:W-:-:S04]  /*10e50*/  SHF.R.U32.HI R2, RZ, 0x5, R2 ;  /* 0x00000005ff027819 */ /* 0x004fc80000011602 */
[----:B------:R-:W-:-:S05]  /*10e60*/  LOP3.LUT R2, R2, 0x3, RZ, 0xc0, !PT ;  /* 0x0000000302027812 */ /* 0x000fca00078ec0ff */
[----:B------:R2:W3:Y:S02]  /*10e70*/  SHFL.IDX PT, R14, R2, RZ, 0x1f ;  /* 0x00001fff020e7589 */ /* 0x0004e400000e0000 */
.L_x_2179:
[----:B---3--:R-:W-:Y:S01]  /*10e80*/  ISETP.NE.AND P0, PT, R14, RZ, PT ;  /* 0x000000ff0e00720c */ /* 0x008fe20003f05270 */
[----:B------:R-:W-:-:S12]  /*10e90*/  BSSY B0, `(.L_x_2125) ;  /* 0x0000029000007945 */ /* 0x000fd80003800000 */
[----:B------:R-:W-:Y:S05]  /*10ea0*/  @P0 BRA `(.L_x_2126) ;  /* 0x00000000009c0947 */ /* 0x000fea0003800000 */
[----:B------:R-:W-:-:S03]  /*10eb0*/  UMOV UR4, 0xffffffff ;  /* 0xffffffff00047882 */ /* 0x000fc60000000000 */
[----:B------:R-:W-:Y:S05]  /*10ec0*/  BRA.DIV UR4, `(.L_x_2127) ;  /* 0x0000001204f87947 */ /* 0x000fea000b800000 */
[----:B------:R-:W-:-:S13]  /*10ed0*/  ELECT P6, URZ, PT ;  /* 0x00000000003f782f */ /* 0x000fda00038c0000 */
.L_x_2182:
        /* <DEDUP_REMOVED lines=8> */
.L_x_2128:
        /* <DEDUP_REMOVED lines=14> */
.L_x_2183:
[----:B------:R-:W2:Y:S02]  /*11040*/  SYNCS.PHASECHK.TRANS64.TRYWAIT P0, [R7+URZ], R2 ;  /* 0x00000002070075a7 */ /* 0x000ea4000800017f */
[----:B--2---:R-:W-:Y:S05]  /*11050*/  @!P0 BRA `(.L_x_2130) ;  /* 0x0000001000c88947 */ /* 0x004fea0003800000 */
.L_x_2184:
[----:B------:R-:W-:Y:S05]  /*11060*/  @!P2 BRA `(.L_x_2131) ;  /* 0x000000000004a947 */ /* 0x000fea0003800000 */
[----:B------:R-:W-:Y:S01]  /*11070*/  BPT.TRAP 0x1 ;  /* 0x000000040000795c */ /* 0x000fe20000300000 */
.L_x_2131:
[----:B------:R-:W3:Y:S01]  /*11080*/  LDL.LU R4, [R1] ;  /* 0x0000000001047983 */ /* 0x000ee20000300800 */
[----:B------:R-:W-:-:S04]  /*11090*/  VIADD R0, R0, 0x34860 ;  /* 0x0003486000007836 */ /* 0x000fc80000000000 */
[----:B---3--:R-:W-:-:S04]  /*110a0*/  IMAD R4, R4, 0x8, R0 ;  /* 0x0000000804047824 */ /* 0x008fc800078e0200 */
[----:B------:R-:W3:Y:S02]  /*110b0*/  SYNCS.PHASECHK.TRANS64.TRYWAIT P0, [R4+URZ], R5 ;  /* 0x00000005040075a7 */ /* 0x000ee4000800017f */
[----:B---3--:R-:W-:Y:S05]  /*110c0*/  @!P0 BRA `(.L_x_2132) ;  /* 0x0000001000c08947 */ /* 0x008fea0003800000 */
.L_x_2185:
[----:B------:R-:W-:-:S07]  /*110d0*/  IMAD R3, R3, 0x8, R0 ;  /* 0x0000000803037824 */ /* 0x000fce00078e0200 */
.L_x_2133:
[----:B----4-:R4:W0:Y:S02]  /*110e0*/  SYNCS.PHASECHK.TRANS64.TRYWAIT P0, [R3+URZ], R2 ;  /* 0x00000002030075a7 */ /* 0x010824000800017f */
[----:B0-----:R-:W-:Y:S05]  /*110f0*/  @!P0 NANOSLEEP.SYNCS 0x989680 ;  /* 0x009896800000895d */ /* 0x001fea0003900000 */
[----:B------:R-:W0:Y:S02]  /*11100*/  @!P0 SYNCS.PHASECHK.TRANS64 P0, [R3+URZ], R2 ;  /* 0x00000002030085a7 */ /* 0x000e24000800007f */
[----:B0-----:R-:W-:Y:S05]  /*11110*/  @!P0 BRA `(.L_x_2133) ;  /* 0xfffffffc00f08947 */ /* 0x001fea000383ffff */
.L_x_2126:
[----:B------:R-:W-:Y:S05]  /*11120*/  BSYNC B0 ;  /* 0x0000000000007941 */ /* 0x000fea0003800000 */
.L_x_2125:
[----:B------:R-:W-:Y:S05]  /*11130*/  EXIT ;  /* 0x000000000000794d */ /* 0x000fea0003800000 */
.L_x_1998:
[----:B0-----:R-:W-:-:S04]  /*11140*/  IMAD.U32 R3, RZ, RZ, UR38 ;  /* 0x00000026ff037e24 */ /* 0x001fc8000f8e00ff */
[----:B------:R0:W1:Y:S03]  /*11150*/  SYNCS.PHASECHK.TRANS64.TRYWAIT P1, [R3+URZ+0x34800], R0 ;  /* 0x03480000030075a7 */ /* 0x000066000802017f */
[----:B-1----:R-:W-:Y:S05]  /*11160*/  @!P1 NANOSLEEP.SYNCS 0x989680 ;  /* 0x009896800000995d */ /* 0x002fea0003900000 */
[----:B------:R-:W1:Y:S02]  /*11170*/  @!P1 SYNCS.PHASECHK.TRANS64 P1, [R3+URZ+0x34800], R0 ;  /* 0x03480000030095a7 */ /* 0x000e64000802007f */
[----:B-1----:R-:W-:Y:S05]  /*11180*/  @!P1 BRA `(.L_x_1998) ;  /* 0xfffffffc00ec9947 */ /* 0x002fea000383ffff */
[----:B------:R-:W-:Y:S05]  /*11190*/  BRA `(.L_x_2134) ;  /* 0xffffff0400dc7947 */ /* 0x000fea000383ffff */
.L_x_2002:
[----:B-1----:R1:W2:Y:S02]  /*111a0*/  SYNCS.PHASECHK.TRANS64.TRYWAIT P2, [R2+URZ+0x34830], R3 ;  /* 0x03483003020075a7 */ /* 0x0022a4000804017f */
[----:B--2---:R-:W-:Y:S05]  /*111b0*/  @!P2 NANOSLEEP.SYNCS 0x989680 ;  /* 0x009896800000a95d */ /* 0x004fea0003900000 */
[----:B------:R-:W2:Y:S02]  /*111c0*/  @!P2 SYNCS.PHASECHK.TRANS64 P2, [R2+URZ+0x34830], R3 ;  /* 0x034830030200a5a7 */ /* 0x000ea4000804007f */
[----:B--2---:R-:W-:Y:S05]  /*111d0*/  @!P2 BRA `(.L_x_2002) ;  /* 0xfffffffc00f0a947 */ /* 0x004fea000383ffff */
[----:B------:R-:W-:Y:S05]  /*111e0*/  BRA `(.L_x_2001) ;  /* 0xffffff0800047947 */ /* 0x000fea000383ffff */
.L_x_2007:
[----:B-1----:R-:W-:-:S04]  /*111f0*/  IMAD.U32 R7, RZ, RZ, UR7 ;  /* 0x00000007ff077e24 */ /* 0x002fc8000f8e00ff */
[----:B------:R1:W2:Y:S03]  /*11200*/  SYNCS.PHASECHK.TRANS64.TRYWAIT P2, [R7+URZ+0x34830], R0 ;  /* 0x03483000070075a7 */ /* 0x0002a6000804017f */
[----:B--2---:R-:W-:Y:S05]  /*11210*/  @!P2 NANOSLEEP.SYNCS 0x989680 ;  /* 0x009896800000a95d */ /* 0x004fea0003900000 */
[----:B------:R-:W2:Y:S02]  /*11220*/  @!P2 SYNCS.PHASECHK.TRANS64 P2, [R7+URZ+0x34830], R0 ;  /* 0x034830000700a5a7 */ /* 0x000ea4000804007f */
[----:B--2---:R-:W-:Y:S05]  /*11230*/  @!P2 BRA `(.L_x_2007) ;  /* 0xfffffffc00eca947 */ /* 0x004fea000383ffff */
[----:B------:R-:W-:Y:S05]  /*11240*/  BRA `(.L_x_2006) ;  /* 0xffffff30005c7947 */ /* 0x000fea000383ffff */
.L_x_2011:
[----:B-1----:R-:W-:-:S04]  /*11250*/  IMAD.U32 R3, RZ, RZ, UR10 ;  /* 0x0000000aff037e24 */ /* 0x002fc8000f8e00ff */
[----:B------:R1:W2:Y:S03]  /*11260*/  SYNCS.PHASECHK.TRANS64.TRYWAIT P2, [R3+URZ+0x34850], R0 ;  /* 0x03485000030075a7 */ /* 0x0002a6000804017f */
[----:B--2---:R-:W-:Y:S05]  /*11270*/  @!P2 NANOSLEEP.SYNCS 0x989680 ;  /* 0x009896800000a95d */ /* 0x004fea0003900000 */
[----:B------:R-:W2:Y:S02]  /*11280*/  @!P2 SYNCS.PHASECHK.TRANS64 P2, [R3+URZ+0x34850], R0 ;  /* 0x034850000300a5a7 */ /* 0x000ea4000804007f */
[----:B--2---:R-:W-:Y:S05]  /*11290*/  @!P2 BRA `(.L_x_2011) ;  /* 0xfffffffc00eca947 */ /* 0x004fea000383ffff */
[----:B------:R-:W-:Y:S05]  /*112a0*/  BRA `(.L_x_2010) ;  /* 0xffffff38009c7947 */ /* 0x000fea000383ffff */
.L_x_2017:
[----:B-1----:R-:W-:-:S04]  /*112b0*/  IMAD.U32 R7, RZ, RZ, UR7 ;  /* 0x00000007ff077e24 */ /* 0x002fc8000f8e00ff */
[----:B------:R1:W2:Y:S03]  /*112c0*/  SYNCS.PHASECHK.TRANS64.TRYWAIT P2, [R7+URZ+0x34830], R0 ;  /* 0x03483000070075a7 */ /* 0x0002a6000804017f */
[----:B--2---:R-:W-:Y:S05]  /*112d0*/  @!P2 NANOSLEEP.SYNCS 0x989680 ;  /* 0x009896800000a95d */ /* 0x004fea0003900000 */
[----:B------:R-:W2:Y:S02]  /*112e0*/  @!P2 SYNCS.PHASECHK.TRANS64 P2, [R7+URZ+0x34830], R0 ;  /* 0x034830000700a5a7 */ /* 0x000ea4000804007f */
[----:B--2---:R-:W-:Y:S05]  /*112f0*/  @!P2 BRA `(.L_x_2017) ;  /* 0xfffffffc00eca947 */ /* 0x004fea000383ffff */
[----:B------:R-:W-:Y:S05]  /*11300*/  BRA `(.L_x_2016) ;  /* 0xffffff5800d47947 */ /* 0x000fea000383ffff */
.L_x_2021:
[----:B-1----:R-:W-:-:S04]  /*11310*/  IMAD.U32 R3, RZ, RZ, UR11 ;  /* 0x0000000bff037e24 */ /* 0x002fc8000f8e00ff */
[----:B------:R1:W2:Y:S03]  /*11320*/  SYNCS.PHASECHK.TRANS64.TRYWAIT P2, [R3+URZ+0x34850], R0 ;  /* 0x03485000030075a7 */ /* 0x0002a6000804017f */
[----:B--2---:R-:W-:Y:S05]  /*11330*/  @!P2 NANOSLEEP.SYNCS 0x989680 ;  /* 0x009896800000a95d */ /* 0x004fea0003900000 */
[----:B------:R-:W2:Y:S02]  /*11340*/  @!P2 SYNCS.PHASECHK.TRANS64 P2, [R3+URZ+0x34850], R0 ;  /* 0x034850000300a5a7 */ /* 0x000ea4000804007f */
[----:B--2---:R-:W-:Y:S05]  /*11350*/  @!P2 BRA `(.L_x_2021) ;  /* 0xfffffffc00eca947 */ /* 0x004fea000383ffff */
[----:B------:R-:W-:Y:S05]  /*11360*/  BRA `(.L_x_2020) ;  /* 0xffffff6400147947 */ /* 0x000fea000383ffff */
.L_x_2026:
[----:B-1----:R-:W-:-:S04]  /*11370*/  IMAD.U32 R3, RZ, RZ, UR5 ;  /* 0x00000005ff037e24 */ /* 0x002fc8000f8e00ff */
[----:B------:R1:W2:Y:S03]  /*11380*/  SYNCS.PHASECHK.TRANS64.TRYWAIT P0, [R3+URZ+0x34850], R2 ;  /* 0x03485002030075a7 */ /* 0x0002a6000800017f */
[----:B--2---:R-:W-:Y:S05]  /*11390*/  @!P0 NANOSLEEP.SYNCS 0x989680 ;  /* 0x009896800000895d */ /* 0x004fea0003900000 */
[----:B------:R-:W2:Y:S02]  /*113a0*/  @!P0 SYNCS.PHASECHK.TRANS64 P0, [R3+URZ+0x34850], R2 ;  /* 0x03485002030085a7 */ /* 0x000ea4000800007f */
[----:B--2---:R-:W-:Y:S05]  /*113b0*/  @!P0 BRA `(.L_x_2026) ;  /* 0xfffffffc00ec8947 */ /* 0x004fea000383ffff */
[----:B------:R-:W-:Y:S05]  /*113c0*/  BRA `(.L_x_2025) ;  /* 0xffffff7c00e87947 */ /* 0x000fea000383ffff */
.L_x_2067:
[----:B------:R-:W1:Y:S01]  /*113d0*/  S2R R8, SR_TID.X ;  /* 0x0000000000087919 */ /* 0x000e620000002100 */
[----:B------:R-:W-:Y:S01]  /*113e0*/  BSSY B0, `(.L_x_2135) ;  /* 0x000000a000007945 */ /* 0x000fe20003800000 */
[----:B------:R-:W-:Y:S02]  /*113f0*/  IMAD.MOV.U32 R12, RZ, RZ, RZ ;  /* 0x000000ffff0c7224 */ /* 0x000fe400078e00ff */
[----:B------:R-:W-:Y:S02]  /*11400*/  IMAD.MOV.U32 R11, RZ, RZ, 0x1f ;  /* 0x0000001fff0b7424 */ /* 0x000fe400078e00ff */
[----:B------:R-:W-:Y:S01]  /*11410*/  IMAD.MOV.U32 R15, RZ, RZ, -0x1 ;  /* 0xffffffffff0f7424 */ /* 0x000fe200078e00ff */
[----:B-1----:R-:W-:-:S04]  /*11420*/  SHF.R.U32.HI R8, RZ, 0x5, R8 ;  /* 0x00000005ff087819 */ /* 0x002fc80000011608 */
[----:B------:R-:W-:-:S05]  /*11430*/  LOP3.LUT R8, R8, 0x3, RZ, 0xc0, !PT ;  /* 0x0000000308087812 */ /* 0x000fca00078ec0ff */
[----:B0-----:R-:W-:-:S07]  /*11440*/  IMAD.MOV.U32 R13, RZ, RZ, R8 ;  /* 0x000000ffff0d7224 */ /* 0x001fce00078e0008 */
[----:B------:R-:W-:Y:S05]  /*11450*/  WARPSYNC.COLLECTIVE R15, `(.L_x_2136) ;  /* 0x000000000f087348 */ /* 0x000fea0003c00000 */
[----:B------:R0:W1:Y:S02]  /*11460*/  SHFL.IDX P6, R14, R13, R12, R11 ;  /* 0x0000000c0d0e7389 */ /* 0x00006400000c000b */
[----:B01----:R-:W-:Y:S01]  /*11470*/  ENDCOLLECTIVE ;  /* 0x000000000000791b */ /* 0x003fe20003800000 */
.L_x_2136:
[----:B------:R-:W-:Y:S05]  /*11480*/  BSYNC B0 ;  /* 0x0000000000007941 */ /* 0x000fea0003800000 */
.L_x_2135:
[----:B------:R-:W-:Y:S05]  /*11490*/  BRA `(.L_x_2137) ;  /* 0xffffffc400847947 */ /* 0x000fea000383ffff */
.L_x_2068:
[----:B------:R-:W-:Y:S01]  /*114a0*/  BSSY B0, `(.L_x_2138) ;  /* 0x0000006000007945 */ /* 0x000fe20003800000 */
[----:B------:R-:W-:-:S07]  /*114b0*/  IMAD.MOV.U32 R15, RZ, RZ, -0x1 ;  /* 0xffffffffff0f7424 */ /* 0x000fce00078e00ff */
[----:B------:R-:W-:Y:S05]  /*114c0*/  WARPSYNC.COLLECTIVE R15, `(.L_x_2139) ;  /* 0x000000000f0c7348 */ /* 0x000fea0003c00000 */
[----:B------:R-:W-:Y:S02]  /*114d0*/  ELECT P6, UR62, PT ;  /* 0x00000000003e782f */ /* 0x000fe400038c0000 */
[----:B------:R-:W-:Y:S01]  /*114e0*/  MOV R14, UR62 ;  /* 0x0000003e000e7c02 */ /* 0x000fe20008000f00 */
[----:B------:R-:W-:Y:S10]  /*114f0*/  ENDCOLLECTIVE ;  /* 0x000000000000791b */ /* 0x000ff40003800000 */
.L_x_2139:
[----:B------:R-:W-:Y:S05]  /*11500*/  BSYNC B0 ;  /* 0x0000000000007941 */ /* 0x000fea0003800000 */
.L_x_2138:
[----:B------:R-:W-:Y:S05]  /*11510*/  BRA `(.L_x_2140) ;  /* 0xffffffc400747947 */ /* 0x000fea000383ffff */
.L_x_2071:
[----:B0-----:R0:W1:Y:S02]  /*11520*/  SYNCS.PHASECHK.TRANS64.TRYWAIT P0, [R8+URZ+0x34840], R9 ;  /* 0x03484009080075a7 */ /* 0x001064000800017f */
[----:B-1----:R-:W-:Y:S05]  /*11530*/  @!P0 NANOSLEEP.SYNCS 0x989680 ;  /* 0x009896800000895d */ /* 0x002fea0003900000 */
[----:B------:R-:W1:Y:S02]  /*11540*/  @!P0 SYNCS.PHASECHK.TRANS64 P0, [R8+URZ+0x34840], R9 ;  /* 0x03484009080085a7 */ /* 0x000e64000800007f */
[----:B-1----:R-:W-:Y:S05]  /*11550*/  @!P0 BRA `(.L_x_2071) ;  /* 0xfffffffc00f08947 */ /* 0x002fea000383ffff */
[----:B------:R-:W-:Y:S05]  /*11560*/  BRA `(.L_x_2141) ;  /* 0xffffffc400e07947 */ /* 0x000fea000383ffff */
.L_x_2074:
        /* <DEDUP_REMOVED lines=8> */
.L_x_2082:
[----:B0-----:R0:W1:Y:S02]  /*115f0*/  SYNCS.PHASECHK.TRANS64.TRYWAIT P0, [R2+URZ+0x34840], R3 ;  /* 0x03484003020075a7 */ /* 0x001064000800017f */
[----:B-1----:R-:W-:Y:S05]  /*11600*/  @!P0 NANOSLEEP.SYNCS 0x989680 ;  /* 0x009896800000895d */ /* 0x002fea0003900000 */
[----:B------:R-:W1:Y:S02]  /*11610*/  @!P0 SYNCS.PHASECHK.TRANS64 P0, [R2+URZ+0x34840], R3 ;  /* 0x03484003020085a7 */ /* 0x000e64000800007f */
[----:B-1----:R-:W-:Y:S05]  /*11620*/  @!P0 BRA `(.L_x_2082) ;  /* 0xfffffffc00f08947 */ /* 0x002fea000383ffff */
[----:B------:R-:W-:Y:S05]  /*11630*/  BRA `(.L_x_2143) ;  /* 0xffffffcc00e47947 */ /* 0x000fea000383ffff */
.L_x_2084:
[----:B0-----:R0:W1:Y:S02]  /*11640*/  SYNCS.PHASECHK.TRANS64.TRYWAIT P0, [R3+URZ+0x60], R2 ;  /* 0x00006002030075a7 */ /* 0x001064000800017f */
[----:B-1----:R-:W-:Y:S05]  /*11650*/  @!P0 NANOSLEEP.SYNCS 0x989680 ;  /* 0x009896800000895d */ /* 0x002fea0003900000 */
[----:B------:R-:W1:Y:S02]  /*11660*/  @!P0 SYNCS.PHASECHK.TRANS64 P0, [R3+URZ+0x60], R2 ;  /* 0x00006002030085a7 */ /* 0x000e64000800007f */
[----:B-1----:R-:W-:Y:S05]  /*11670*/  @!P0 BRA `(.L_x_2084) ;  /* 0xfffffffc00f08947 */ /* 0x002fea000383ffff */
[----:B------:R-:W-:Y:S05]  /*11680*/  BRA `(.L_x_2144) ;  /* 0xffffffd000907947 */ /* 0x000fea000383ffff */
.L_x_2089:
[----:B-1----:R1:W2:Y:S02]  /*11690*/  SYNCS.PHASECHK.TRANS64.TRYWAIT P0, [R2+URZ+0x34840], R3 ;  /* 0x03484003020075a7 */ /* 0x0022a4000800017f */
[----:B--2---:R-:W-:Y:S05]  /*116a0*/  @!P0 NANOSLEEP.SYNCS 0x989680 ;  /* 0x009896800000895d */ /* 0x004fea0003900000 */
[----:B------:R-:W2:Y:S02]  /*116b0*/  @!P0 SYNCS.PHASECHK.TRANS64 P0, [R2+URZ+0x34840], R3 ;  /* 0x03484003020085a7 */ /* 0x000ea4000800007f */
[----:B--2---:R-:W-:Y:S05]  /*116c0*/  @!P0 BRA `(.L_x_2089) ;  /* 0xfffffffc00f08947 */ /* 0x004fea000383ffff */
[----:B------:R-:W-:Y:S05]  /*116d0*/  BRA `(.L_x_2145) ;  /* 0xffffffd400f07947 */ /* 0x000fea000383ffff */
.L_x_2091:
[----:B0-----:R0:W1:Y:S02]  /*116e0*/  SYNCS.PHASECHK.TRANS64.TRYWAIT P1, [R3+URZ+0x60], R2 ;  /* 0x00006002030075a7 */ /* 0x001064000802017f */
[----:B-1----:R-:W-:Y:S05]  /*116f0*/  @!P1 NANOSLEEP.SYNCS 0x989680 ;  /* 0x009896800000995d */ /* 0x002fea0003900000 */
[----:B------:R-:W1:Y:S02]  /*11700*/  @!P1 SYNCS.PHASECHK.TRANS64 P1, [R3+URZ+0x60], R2 ;  /* 0x00006002030095a7 */ /* 0x000e64000802007f */
[----:B-1----:R-:W-:Y:S05]  /*11710*/  @!P1 BRA `(.L_x_2091) ;  /* 0xfffffffc00f09947 */ /* 0x002fea000383ffff */
[----:B------:R-:W-:Y:S05]  /*11720*/  BRA `(.L_x_2146) ;  /* 0xffffffd8009c7947 */ /* 0x000fea000383ffff */
.L_x_2096:
[----:B--2---:R2:W3:Y:S02]  /*11730*/  SYNCS.PHASECHK.TRANS64.TRYWAIT P0, [R2+URZ+0x34840], R3 ;  /* 0x03484003020075a7 */ /* 0x0044e4000800017f */
[----:B---3--:R-:W-:Y:S05]  /*11740*/  @!P0 NANOSLEEP.SYNCS 0x989680 ;  /* 0x009896800000895d */ /* 0x008fea0003900000 */
[----:B------:R-:W3:Y:S02]  /*11750*/  @!P0 SYNCS.PHASECHK.TRANS64 P0, [R2+URZ+0x34840], R3 ;  /* 0x03484003020085a7 */ /* 0x000ee4000800007f */
[----:B---3--:R-:W-:Y:S05]  /*11760*/  @!P0 BRA `(.L_x_2096) ;  /* 0xfffffffc00f08947 */ /* 0x008fea000383ffff */
[----:B------:R-:W-:Y:S05]  /*11770*/  BRA `(.L_x_2147) ;  /* 0xffffffdc00bc7947 */ /* 0x000fea000383ffff */
.L_x_2098:
[----:B0-----:R0:W1:Y:S02]  /*11780*/  SYNCS.PHASECHK.TRANS64.TRYWAIT P1, [R2+URZ+0x60], R9 ;  /* 0x00006009020075a7 */ /* 0x001064000802017f */
[----:B-1----:R-:W-:Y:S05]  /*11790*/  @!P1 NANOSLEEP.SYNCS 0x989680 ;  /* 0x009896800000995d */ /* 0x002fea0003900000 */
[----:B------:R-:W1:Y:S02]  /*117a0*/  @!P1 SYNCS.PHASECHK.TRANS64 P1, [R2+URZ+0x60], R9 ;  /* 0x00006009020095a7 */ /* 0x000e64000802007f */
[----:B-1----:R-:W-:Y:S05]  /*117b0*/  @!P1 BRA `(.L_x_2098) ;  /* 0xfffffffc00f09947 */ /* 0x002fea000383ffff */
[----:B------:R-:W-:Y:S05]  /*117c0*/  BRA `(.L_x_2148) ;  /* 0xffffffe0006c7947 */ /* 0x000fea000383ffff */
.L_x_2105:
[----:B-1----:R1:W2:Y:S02]  /*117d0*/  SYNCS.PHASECHK.TRANS64.TRYWAIT P0, [R3+URZ+0x34860], R2 ;  /* 0x03486002030075a7 */ /* 0x0022a4000800017f */
[----:B--2---:R-:W-:Y:S05]  /*117e0*/  @!P0 NANOSLEEP.SYNCS 0x989680 ;  /* 0x009896800000895d */ /* 0x004fea0003900000 */
[----:B------:R-:W2:Y:S02]  /*117f0*/  @!P0 SYNCS.PHASECHK.TRANS64 P0, [R3+URZ+0x34860], R2 ;  /* 0x03486002030085a7 */ /* 0x000ea4000800007f */
[----:B--2---:R-:W-:Y:S05]  /*11800*/  @!P0 BRA `(.L_x_2105) ;  /* 0xfffffffc00f08947 */ /* 0x004fea000383ffff */
[----:B------:R-:W-:Y:S05]  /*11810*/  BRA `(.L_x_2149) ;  /* 0xffffffe400787947 */ /* 0x000fea000383ffff */
.L_x_2107:
        /* <DEDUP_REMOVED lines=8> */
.L_x_2151:
[----:B------:R-:W-:Y:S05]  /*118a0*/  BSYNC B0 ;  /* 0x0000000000007941 */ /* 0x000fea0003800000 */
.L_x_2150:
        /* <DEDUP_REMOVED lines=8> */
.L_x_2152:
[----:B------:R-:W-:Y:S01]  /*11930*/  IMAD.MOV.U32 R16, RZ, RZ, R14 ;  /* 0x000000ffff107224 */ /* 0x000fe200078e000e */
[----:B------:R-:W-:Y:S06]  /*11940*/  BRA `(.L_x_2153) ;  /* 0xffffffe800007947 */ /* 0x000fec000383ffff */
.L_x_2110:
[----:B------:R-:W-:Y:S01]  /*11950*/  BSSY B0, `(.L_x_2154) ;  /* 0x0000008000007945 */ /* 0x000fe20003800000 */
[----:B0----5:R-:W-:Y:S02]  /*11960*/  IMAD.MOV.U32 R13, RZ, RZ, R17 ;  /* 0x000000ffff0d7224 */ /* 0x021fe400078e0011 */
[----:B------:R-:W-:Y:S02]  /*11970*/  IMAD.MOV.U32 R12, RZ, RZ, 0x1 ;  /* 0x00000001ff0c7424 */ /* 0x000fe400078e00ff */
[----:B------:R-:W-:Y:S02]  /*11980*/  IMAD.MOV.U32 R11, RZ, RZ, RZ ;  /* 0x000000ffff0b7224 */ /* 0x000fe400078e00ff */
[----:B------:R-:W-:-:S07]  /*11990*/  IMAD.MOV.U32 R15, RZ, RZ, -0x1 ;  /* 0xffffffffff0f7424 */ /* 0x000fce00078e00ff */
[----:B-1234-:R-:W-:Y:S05]  /*119a0*/  WARPSYNC.COLLECTIVE R15, `(.L_x_2155) ;  /* 0x000000000f087348 */ /* 0x01efea0003c00000 */
[----:B------:R0:W0:Y:S02]  /*119b0*/  SHFL.UP P6, R14, R13, R12, R11 ;  /* 0x0400000c0d0e7389 */ /* 0x00002400000c000b */
[----:B01234-:R-:W-:Y:S01]  /*119c0*/  ENDCOLLECTIVE ;  /* 0x000000000000791b */ /* 0x01ffe20003800000 */
.L_x_2155:
[----:B------:R-:W-:Y:S05]  /*119d0*/  BSYNC B0 ;  /* 0x0000000000007941 */ /* 0x000fea0003800000 */
.L_x_2154:
        /* <DEDUP_REMOVED lines=10> */
.L_x_2156:
        /* <DEDUP_REMOVED lines=8> */
.L_x_2157:
        /* <DEDUP_REMOVED lines=8> */
.L_x_2158:
        /* <DEDUP_REMOVED lines=8> */
.L_x_2159:
        /* <DEDUP_REMOVED lines=8> */
.L_x_2160:
[----:B------:R-:W-:Y:S05]  /*11c80*/  BRA `(.L_x_2161) ;  /* 0xffffffe400c87947 */ /* 0x000fea000383ffff */
.L_x_2115:
        /* <DEDUP_REMOVED lines=8> */
.L_x_2163:
[----:B------:R-:W-:Y:S05]  /*11d10*/  BSYNC B0 ;  /* 0x0000000000007941 */ /* 0x000fea0003800000 */
.L_x_2162:
        /* <DEDUP_REMOVED lines=10> */
.L_x_2164:
        /* <DEDUP_REMOVED lines=8> */
.L_x_2165:
        /* <DEDUP_REMOVED lines=8> */
.L_x_2166:
        /* <DEDUP_REMOVED lines=8> */
.L_x_2167:
        /* <DEDUP_REMOVED lines=8> */
.L_x_2168:
[----:B------:R-:W-:Y:S05]  /*11fc0*/  BRA `(.L_x_2169) ;  /* 0xffffffe400b07947 */ /* 0x000fea000383ffff */
.L_x_2117:
[----:B------:R-:W-:Y:S01]  /*11fd0*/  BSSY B0, `(.L_x_2170) ;  /* 0x0000006000007945 */ /* 0x000fe20003800000 */
[----:B------:R-:W-:Y:S01]  /*11fe0*/  PLOP3.LUT P6, PT, P6, PT, PT, 0x8, 0x0 ;  /* 0x000000000000781c */ /* 0x000fe200037ce170 */
[----:B------:R-:W-:-:S12]  /*11ff0*/  IMAD.MOV.U32 R15, RZ, RZ, -0x1 ;  /* 0xffffffffff0f7424 */ /* 0x000fd800078e00ff */
[----:B0-----:R-:W-:Y:S05]  /*12000*/  WARPSYNC.COLLECTIVE R15, `(.L_x_2171) ;  /* 0x000000000f087348 */ /* 0x001fea0003c00000 */
[----:B------:R-:W-:Y:S01]  /*12010*/  VOTE.ANY R14, PT, P6 ;  /* 0x00000000000e7806 */ /* 0x000fe200030e0100 */
[----:B0-----:R-:W-:Y:S06]  /*12020*/  ENDCOLLECTIVE ;  /* 0x000000000000791b */ /* 0x001fec0003800000 */
.L_x_2171:
[----:B------:R-:W-:Y:S05]  /*12030*/  BSYNC B0 ;  /* 0x0000000000007941 */ /* 0x000fea0003800000 */
.L_x_2170:
        /* <DEDUP_REMOVED lines=9> */
.L_x_2172:
[----:B------:R-:W-:Y:S01]  /*120d0*/  IMAD.MOV.U32 R17, RZ, RZ, R14 ;  /* 0x000000ffff117224 */ /* 0x000fe200078e000e */
[----:B------:R-:W-:Y:S06]  /*120e0*/  BRA `(.L_x_2173) ;  /* 0xffffffe400a07947 */ /* 0x000fec000383ffff */
.L_x_2119:
[----:B------:R-:W-:Y:S01]  /*120f0*/  BSSY B0, `(.L_x_2174) ;  /* 0x0000007000007945 */ /* 0x000fe20003800000 */
[----:B------:R-:W-:Y:S02]  /*12100*/  IMAD.MOV.U32 R13, RZ, RZ, R2 ;  /* 0x000000ffff0d7224 */ /* 0x000fe400078e0002 */
[----:B------:R-:W-:Y:S02]  /*12110*/  IMAD.MOV.U32 R11, RZ, RZ, 0x1f ;  /* 0x0000001fff0b7424 */ /* 0x000fe400078e00ff */
[----:B------:R-:W-:-:S07]  /*12120*/  IMAD.MOV.U32 R15, RZ, RZ, -0x1 ;  /* 0xffffffffff0f7424 */ /* 0x000fce00078e00ff */
[----:B012---:R-:W-:Y:S05]  /*12130*/  WARPSYNC.COLLECTIVE R15, `(.L_x_2175) ;  /* 0x000000000f087348 */ /* 0x007fea0003c00000 */
[----:B------:R3:W4:Y:S02]  /*12140*/  SHFL.IDX P6, R14, R13, R12, R11 ;  /* 0x0000000c0d0e7389 */ /* 0x00072400000c000b */
[----:B01234-:R-:W-:Y:S01]  /*12150*/  ENDCOLLECTIVE ;  /* 0x000000000000791b */ /* 0x01ffe20003800000 */
.L_x_2175:
[----:B------:R-:W-:Y:S05]  /*12160*/  BSYNC B0 ;  /* 0x0000000000007941 */ /* 0x000fea0003800000 */
.L_x_2174:
[----:B------:R-:W-:Y:S01]  /*12170*/  IMAD.MOV.U32 R7, RZ, RZ, R14 ;  /* 0x000000ffff077224 */ /* 0x000fe200078e000e */
[----:B------:R-:W-:Y:S06]  /*12180*/  BRA `(.L_x_2118) ;  /* 0xffffffe400947947 */ /* 0x000fec000383ffff */
.L_x_2123:
[----:B-1----:R1:W2:Y:S02]  /*12190*/  SYNCS.PHASECHK.TRANS64.TRYWAIT P0, [R0+URZ+0x34820], R3 ;  /* 0x03482003000075a7 */ /* 0x0022a4000800017f */
[----:B--2---:R-:W-:Y:S05]  /*121a0*/  @!P0 NANOSLEEP.SYNCS 0x989680 ;  /* 0x009896800000895d */ /* 0x004fea0003900000 */
[----:B------:R-:W2:Y:S02]  /*121b0*/  @!P0 SYNCS.PHASECHK.TRANS64 P0, [R0+URZ+0x34820], R3 ;  /* 0x03482003000085a7 */ /* 0x000ea4000800007f */
[----:B--2---:R-:W-:Y:S05]  /*121c0*/  @!P0 BRA `(.L_x_2123) ;  /* 0xfffffffc00f08947 */ /* 0x004fea000383ffff */
[----:B------:R-:W-:Y:S05]  /*121d0*/  BRA `(.L_x_2176) ;  /* 0xffffffec000c7947 */ /* 0x000fea000383ffff */
.L_x_2124:
[----:B------:R-:W2:Y:S01]  /*121e0*/  S2R R2, SR_TID.X ;  /* 0x0000000000027919 */ /* 0x000ea20000002100 */
[----:B------:R-:W-:Y:S01]  /*121f0*/  BSSY B0, `(.L_x_2177) ;  /* 0x000000a000007945 */ /* 0x000fe20003800000 */
[----:B------:R-:W-:Y:S02]  /*12200*/  IMAD.MOV.U32 R12, RZ, RZ, RZ ;  /* 0x000000ffff0c7224 */ /* 0x000fe400078e00ff */
[----:B------:R-:W-:Y:S02]  /*12210*/  IMAD.MOV.U32 R11, RZ, RZ, 0x1f ;  /* 0x0000001fff0b7424 */ /* 0x000fe400078e00ff */
[----:B------:R-:W-:Y:S01]  /*12220*/  IMAD.MOV.U32 R15, RZ, RZ, -0x1 ;  /* 0xffffffffff0f7424 */ /* 0x000fe200078e00ff */
[----:B--2---:R-:W-:-:S04]  /*12230*/  SHF.R.U32.HI R2, RZ, 0x5, R2 ;  /* 0x00000005ff027819 */ /* 0x004fc80000011602 */
[----:B------:R-:W-:-:S05]  /*12240*/  LOP3.LUT R2, R2, 0x3, RZ, 0xc0, !PT ;  /* 0x0000000302027812 */ /* 0x000fca00078ec0ff */
[----:B0-----:R-:W-:-:S07]  /*12250*/  IMAD.MOV.U32 R13, RZ, RZ, R2 ;  /* 0x000000ffff0d7224 */ /* 0x001fce00078e0002 */
[----:B-1----:R-:W-:Y:S05]  /*12260*/  WARPSYNC.COLLECTIVE R15, `(.L_x_2178) ;  /* 0x000000000f087348 */ /* 0x002fea0003c00000 */
[----:B------:R0:W2:Y:S02]  /*12270*/  SHFL.IDX P6, R14, R13, R12, R11 ;  /* 0x0000000c0d0e7389 */ /* 0x0000a400000c000b */
[----:B012---:R-:W-:Y:S01]  /*12280*/  ENDCOLLECTIVE ;  /* 0x000000000000791b */ /* 0x007fe20003800000 */
.L_x_2178:
[----:B------:R-:W-:Y:S05]  /*12290*/  BSYNC B0 ;  /* 0x0000000000007941 */ /* 0x000fea0003800000 */
.L_x_2177:
[----:B------:R-:W-:Y:S05]  /*122a0*/  BRA `(.L_x_2179) ;  /* 0xffffffe800f47947 */ /* 0x000fea000383ffff */
.L_x_2127:
[----:B------:R-:W-:Y:S01]  /*122b0*/  BSSY B1, `(.L_x_2180) ;  /* 0x0000006000017945 */ /* 0x000fe20003800000 */
[----:B------:R-:W-:-:S07]  /*122c0*/  IMAD.MOV.U32 R15, RZ, RZ, -0x1 ;  /* 0xffffffffff0f7424 */ /* 0x000fce00078e00ff */
[----:B012---:R-:W-:Y:S05]  /*122d0*/  WARPSYNC.COLLECTIVE R15, `(.L_x_2181) ;  /* 0x000000000f0c7348 */ /* 0x007fea0003c00000 */
[----:B------:R-:W-:Y:S02]  /*122e0*/  ELECT P6, UR62, PT ;  /* 0x00000000003e782f */ /* 0x000fe400038c0000 */
[----:B------:R-:W-:Y:S01]  /*122f0*/  MOV R14, UR62 ;  /* 0x0000003e000e7c02 */ /* 0x000fe20008000f00 */
[----:B012---:R-:W-:Y:S10]  /*12300*/  ENDCOLLECTIVE ;  /* 0x000000000000791b */ /* 0x007ff40003800000 */
.L_x_2181:
[----:B------:R-:W-:Y:S05]  /*12310*/  BSYNC B1 ;  /* 0x0000000000017941 */ /* 0x000fea0003800000 */
.L_x_2180:
[----:B------:R-:W-:Y:S05]  /*12320*/  BRA `(.L_x_2182) ;  /* 0xffffffe800ec7947 */ /* 0x000fea000383ffff */
.L_x_2129:
[----:B-1----:R1:W2:Y:S02]  /*12330*/  SYNCS.PHASECHK.TRANS64.TRYWAIT P0, [R6+URZ], R5 ;  /* 0x00000005060075a7 */ /* 0x0022a4000800017f */
[----:B--2---:R-:W-:Y:S05]  /*12340*/  @!P0 NANOSLEEP.SYNCS 0x989680 ;  /* 0x009896800000895d */ /* 0x004fea0003900000 */
[----:B------:R-:W2:Y:S02]  /*12350*/  @!P0 SYNCS.PHASECHK.TRANS64 P0, [R6+URZ], R5 ;  /* 0x00000005060085a7 */ /* 0x000ea4000800007f */
[----:B--2---:R-:W-:Y:S05]  /*12360*/  @!P0 BRA `(.L_x_2129) ;  /* 0xfffffffc00f08947 */ /* 0x004fea000383ffff */
[----:B------:R-:W-:Y:S05]  /*12370*/  BRA `(.L_x_2183) ;  /* 0xffffffec00307947 */ /* 0x000fea000383ffff */
.L_x_2130:
[----:B--2---:R2:W3:Y:S02]  /*12380*/  SYNCS.PHASECHK.TRANS64.TRYWAIT P0, [R7+URZ], R2 ;  /* 0x00000002070075a7 */ /* 0x0044e4000800017f */
[----:B---3--:R-:W-:Y:S05]  /*12390*/  @!P0 NANOSLEEP.SYNCS 0x989680 ;  /* 0x009896800000895d */ /* 0x008fea0003900000 */
[----:B------:R-:W3:Y:S02]  /*123a0*/  @!P0 SYNCS.PHASECHK.TRANS64 P0, [R7+URZ], R2 ;  /* 0x00000002070085a7 */ /* 0x000ee4000800007f */
[----:B---3--:R-:W-:Y:S05]  /*123b0*/  @!P0 BRA `(.L_x_2130) ;  /* 0xfffffffc00f08947 */ /* 0x008fea000383ffff */
[----:B------:R-:W-:Y:S05]  /*123c0*/  BRA `(.L_x_2184) ;  /* 0xffffffec00247947 */ /* 0x000fea000383ffff */
.L_x_2132:
[----:B---3--:R3:W4:Y:S02]  /*123d0*/  SYNCS.PHASECHK.TRANS64.TRYWAIT P0, [R4+URZ], R5 ;  /* 0x00000005040075a7 */ /* 0x008724000800017f */
[----:B----4-:R-:W-:Y:S05]  /*123e0*/  @!P0 NANOSLEEP.SYNCS 0x989680 ;  /* 0x009896800000895d */ /* 0x010fea0003900000 */
[----:B------:R-:W4:Y:S02]  /*123f0*/  @!P0 SYNCS.PHASECHK.TRANS64 P0, [R4+URZ], R5 ;  /* 0x00000005040085a7 */ /* 0x000f24000800007f */
[----:B----4-:R-:W-:Y:S05]  /*12400*/  @!P0 BRA `(.L_x_2132) ;  /* 0xfffffffc00f08947 */ /* 0x010fea000383ffff */
[----:B------:R-:W-:Y:S05]  /*12410*/  BRA `(.L_x_2185) ;  /* 0xffffffec002c7947 */ /* 0x000fea000383ffff */
.L_x_2186:
        /* <DEDUP_REMOVED lines=14> */
.L_x_2663:


//--------------------- .text._ZN7cutlass13device_kernelIN5flash11enable_sm90INS1_16FlashAttnFwdSm90INS1_25CollectiveMainloopFwdSm90ILi2EN4cute5tupleIJNS5_1CILi1EEES8_S8_EEENS6_IJNS7_ILi128EEESA_NS7_ILi192EEEEEELi128ENS_6half_tEfNS_4arch4Sm90ELb1ELb0ELb0ELb1ELb0ELb1ELb0ELb1ELb1ELb0ELb0ELb0EEENS1_21CollectiveEpilogueFwdINS6_IJSA_SA_SA_EEES9_SD_SF_Li256ELb1ELb0ELb0ELb0EEENS1_36VarlenDynamicPersistentTileSchedulerILi128ELi128ELi256ELi32ELb0ELb0ELb1ELb1ELb1ELb1EEEEEEEEEvNT_6ParamsE --------------------------
	.section	.text._ZN7cutlass13device_kernelIN5flash11enable_sm90INS1_16FlashAttnFwdSm90INS1_25CollectiveMainloopFwdSm90ILi2EN4cute5tupleIJNS5_1CILi1EEES8_S8_EEENS6_IJNS7_ILi128EEESA_NS7_ILi192EEEEEELi128ENS_6half_tEfNS_4arch4Sm90ELb1ELb0ELb0ELb1ELb0ELb1ELb0ELb1ELb1ELb0ELb0ELb0EEENS1_21CollectiveEpilogueFwdINS6_IJSA_SA_SA_EEES9_SD_SF_Li256ELb1ELb0ELb0ELb0EEENS1_36VarlenDynamicPersistentTileSchedulerILi128ELi128ELi256ELi32ELb0ELb0ELb1ELb1ELb1ELb1EEEEEEEEEvNT_6ParamsE,"ax",@progbits
	.align	128
.text._ZN7cutlass13device_kernelIN5flash11enable_sm90INS1_16FlashAttnFwdSm90INS1_25CollectiveMainloopFwdSm90ILi2EN4cute5tupleIJNS5_1CILi1EEES8_S8_EEENS6_IJNS7_ILi128EEESA_NS7_ILi192EEEEEELi128ENS_6half_tEfNS_4arch4Sm90ELb1ELb0ELb0ELb1ELb0ELb1ELb0ELb1ELb1ELb0ELb0ELb0EEENS1_21CollectiveEpilogueFwdINS6_IJSA_SA_SA_EEES9_SD_SF_Li256ELb1ELb0ELb0ELb0EEENS1_36VarlenDynamicPersistentTileSchedulerILi128ELi128ELi256ELi32ELb0ELb0ELb1ELb1ELb1ELb1EEEEEEEEEvNT_6ParamsE:
        .type           _ZN7cutlass13device_kernelIN5flash11enable_sm90INS1_16FlashAttnFwdSm90INS1_25CollectiveMainloopFwdSm90ILi2EN4cute5tupleIJNS5_1CILi1EEES8_S8_EEENS6_IJNS7_ILi128EEESA_NS7_ILi192EEEEEELi128ENS_6half_tEfNS_4arch4Sm90ELb1ELb0ELb0ELb1ELb0ELb1ELb0ELb1ELb1ELb0ELb0ELb0EEENS1_21CollectiveEpilogueFwdINS6_IJSA_SA_SA_EEES9_SD_SF_Li256ELb1ELb0ELb0ELb0EEENS1_36VarlenDynamicPersistentTileSchedulerILi128ELi128ELi256ELi32ELb0ELb0ELb1ELb1ELb1ELb1EEEEEEEEEvNT_6ParamsE,@function
        .size           _ZN7cutlass13device_kernelIN5flash11enable_sm90INS1_16FlashAttnFwdSm90INS1_25CollectiveMainloopFwdSm90ILi2EN4cute5tupleIJNS5_1CILi1EEES8_S8_EEENS6_IJNS7_ILi128EEESA_NS7_ILi192EEEEEELi128ENS_6half_tEfNS_4arch4Sm90ELb1ELb0ELb0ELb1ELb0ELb1ELb0ELb1ELb1ELb0ELb0ELb0EEENS1_21CollectiveEpilogueFwdINS6_IJSA_SA_SA_EEES9_SD_SF_Li256ELb1ELb0ELb0ELb0EEENS1_36VarlenDynamicPersistentTileSchedulerILi128ELi128ELi256ELi32ELb0ELb0ELb1ELb1ELb1ELb1EEEEEEEEEvNT_6ParamsE,(.L_x_2664 - _ZN7cutlass13device_kernelIN5flash11enable_sm90INS1_16FlashAttnFwdSm90INS1_25CollectiveMainloopFwdSm90ILi2EN4cute5tupleIJNS5_1CILi1EEES8_S8_EEENS6_IJNS7_ILi128EEESA_NS7_ILi192EEEEEELi128ENS_6half_tEfNS_4arch4Sm90ELb1ELb0ELb0ELb1ELb0ELb1ELb0ELb1ELb1ELb0ELb0ELb0EEENS1_21CollectiveEpilogueFwdINS6_IJSA_SA_SA_EEES9_SD_SF_Li256ELb1ELb0ELb0ELb0EEENS1_36VarlenDynamicPersistentTileSchedulerILi128ELi128ELi256ELi32ELb0ELb0ELb1ELb1ELb1ELb1EEEEEEEEEvNT_6ParamsE)
        .other          _ZN7cutlass13device_kernelIN5flash11enable_sm90INS1_16FlashAttnFwdSm90INS1_25CollectiveMainloopFwdSm90ILi2EN4cute5tupleIJNS5_1CILi1EEES8_S8_EEENS6_IJNS7_ILi128EEESA_NS7_ILi192EEEEEELi128ENS_6half_tEfNS_4arch4Sm90ELb1ELb0ELb0ELb1ELb0ELb1ELb0ELb1ELb1ELb0ELb0ELb0EEENS1_21CollectiveEpilogueFwdINS6_IJSA_SA_SA_EEES9_SD_SF_Li256ELb1ELb0ELb0ELb0EEENS1_36VarlenDynamicPersistentTileSchedulerILi128ELi128ELi256ELi32ELb0ELb0ELb1ELb1ELb1ELb1EEEEEEEEEvNT_6ParamsE,@"STO_CUDA_ENTRY STV_DEFAULT"
_ZN7cutlass13device_kernelIN5flash11enable_sm90INS1_16FlashAttnFwdSm90INS1_25CollectiveMainloopFwdSm90ILi2EN4cute5tupleIJNS5_1CILi1EEES8_S8_EEENS6_IJNS7_ILi128EEESA_NS7_ILi192EEEEEELi128ENS_6half_tEfNS_4arch4Sm90ELb1ELb0ELb0ELb1ELb0ELb1ELb0ELb1ELb1ELb0ELb0ELb0EEENS1_21CollectiveEpilogueFwdINS6_IJSA_SA_SA_EEES9_SD_SF_Li256ELb1ELb0ELb0ELb0EEENS1_36VarlenDynamicPersistentTileSchedulerILi128ELi128ELi256ELi32ELb0ELb0ELb1ELb1ELb1ELb1EEEEEEEEEvNT_6ParamsE:
        /* <DEDUP_REMOVED lines=26> */
.L_x_2188:
[----:B------:R-:W-:Y:S05]  /*01a0*/  BSYNC B0 ;  /* 0x0000000000007941 */ /* 0x000fea0003800000 */
.L_x_2187:
        /* <DEDUP_REMOVED lines=40> */
.L_x_2189:
        /* <DEDUP_REMOVED lines=22> */
.L_x_2190:
        /* <DEDUP_REMOVED lines=18> */
.L_x_2191:
        /* <DEDUP_REMOVED lines=22> */
.L_x_2192:
        /* <DEDUP_REMOVED lines=22> */
.L_x_2193:
        /* <DEDUP_REMOVED lines=9> */
.L_x_2196:
        /* <DEDUP_REMOVED lines=9> */
[----:B------:R-:W-:Y:S01]  /*0a90*/  IMAD.U32 R18, RZ, RZ, UR4 ;  /* 0x00000004ff127e24 */ /* 0x000fe2000f8e00ff */
[----:B------:R-:W-:-:S04]  /*0aa0*/  ULDC UR4, c[0x0][0xc14] ;  /* 0x0003050000047ab9 */ /* 0x000fc80000000800 */
[----:B------:R-:W1:Y:S01]  /*0ab0*/  LDS.128 R192, [R18+0x348d0] ;  /* 0x0348d00012c07984 */ /* 0x000e620000000c00 */
[----:B------:R-:W-:Y:S06]  /*0ac0*/  BAR.ARV 0x4, 0x120 ;  /* 0x0104800000007b1d */ /* 0x000fec0000002000 */
[----:B-1----:R-:W-:-:S13]  /*0ad0*/  ISETP.GE.AND P0, PT, R195, UR4, PT ;  /* 0x00000004c3007c0c */ /* 0x002fda000bf06270 */
[----:B------:R-:W-:Y:S05]  /*0ae0*/  @P0 BRA `(.L_x_2197) ;  /* 0x00000214000c0947 */ /* 0x000fea0003800000 */
[----:B------:R-:W2:Y:S01]  /*0af0*/  LDL.LU R11, [R1+0x34] ;  /* 0x00003400010b7983 */ /* 0x000ea20000300800 */
[----:B------:R-:W-:Y:S01]  /*0b00*/  IADD3 R213, R3, -0x80, RZ ;  /* 0xffffff8003d57810 */ /* 0x000fe20007ffe0ff */
[----:B------:R-:W-:Y:S01]  /*0b10*/  VIADD R215, R18, 0x10400 ;  /* 0x0001040012d77836 */ /* 0x000fe20000000000 */
[----:B------:R-:W-:Y:S01]  /*0b20*/  MOV R19, RZ ;  /* 0x000000ff00137202 */ /* 0x000fe20000000f00 */
[----:B------:R-:W-:Y:S01]  /*0b30*/  IMAD.MOV.U32 R209, RZ, RZ, RZ ;  /* 0x000000ffffd17224 */ /* 0x000fe200078e00ff */
[----:B------:R-:W-:Y:S02]  /*0b40*/  SHF.R.S32.HI R0, RZ, 0x1f, R213 ;  /* 0x0000001fff007819 */ /* 0x000fe400000114d5 */
[----:B------:R-:W-:Y:S01]  /*0b50*/  CS2R R188, SRZ ;  /* 0x0000000000bc7805 */ /* 0x000fe2000001ff00 */
[----:B------:R-:W-:Y:S01]  /*0b60*/  IMAD.MOV.U32 R185, RZ, RZ, RZ ;  /* 0x000000ffffb97224 */ /* 0x000fe200078e00ff */
[CC--:B------:R-:W-:Y:S02]  /*0b70*/  LEA.HI R3, R0.reuse, R213.reuse, RZ, 0x7 ;  /* 0x000000d500037211 */ /* 0x0c0fe400078f38ff */
[----:B0-----:R-:W-:-:S02]  /*0b80*/  LEA.HI R2, R0, R213, RZ, 0x4 ;  /* 0x000000d500027211 */ /* 0x001fc400078f20ff */
[----:B------:R-:W-:Y:S02]  /*0b90*/  LOP3.LUT R218, R3, 0xffffff80, RZ, 0xc0, !PT ;  /* 0xffffff8003da7812 */ /* 0x000fe400078ec0ff */
[----:B------:R-:W-:Y:S02]  /*0ba0*/  SHF.R.S32.HI R5, RZ, 0x4, R2 ;  /* 0x00000004ff057819 */ /* 0x000fe40000011402 */
[CC--:B------:R-:W-:Y:S01]  /*0bb0*/  LEA.HI R197, R0.reuse, R213.reuse, RZ, 0x5 ;  /* 0x000000d500c57211 */ /* 0x0c0fe200078f28ff */
[----:B------:R-:W-:Y:S01]  /*0bc0*/  IMAD.IADD R218, R213, 0x1, -R218 ;  /* 0x00000001d5da7824 */ /* 0x000fe200078e0ada */
[CC--:B------:R-:W-:Y:S02]  /*0bd0*/  LEA.HI R202, R0.reuse, R213.reuse, RZ, 0x3 ;  /* 0x000000d500ca7211 */ /* 0x0c0fe400078f18ff */
[----:B------:R-:W-:Y:S02]  /*0be0*/  LEA.HI R10, R0, R213, RZ, 0x2 ;  /* 0x000000d5000a7211 */ /* 0x000fe400078f10ff */
[----:B------:R-:W-:-:S02]  /*0bf0*/  SHF.R.S32.HI R7, RZ, 0x1f, R218 ;  /* 0x0000001fff077819 */ /* 0x000fc400000114da */
[C---:B------:R-:W-:Y:S02]  /*0c00*/  LOP3.LUT R0, R2.reuse, 0x3fffff0, RZ, 0xc0, !PT ;  /* 0x03fffff002007812 */ /* 0x040fe400078ec0ff */
[----:B------:R-:W-:Y:S02]  /*0c10*/  LEA.HI R2, R2, R5, RZ, 0x1 ;  /* 0x0000000502027211 */ /* 0x000fe400078f08ff */
[----:B------:R-:W-:Y:S01]  /*0c20*/  LEA.HI R6, R7, R218, RZ, 0x2 ;  /* 0x000000da07067211 */ /* 0x000fe200078f10ff */
[C---:B------:R-:W-:Y:S01]  /*0c30*/  IMAD.IADD R0, R213.reuse, 0x1, -R0 ;  /* 0x00000001d5007824 */ /* 0x040fe200078e0a00 */
[----:B------:R-:W-:Y:S02]  /*0c40*/  LOP3.LUT R4, R202, 0x1ffffff8, RZ, 0xc0, !PT ;  /* 0x1ffffff8ca047812 */ /* 0x000fe400078ec0ff */
[----:B------:R-:W-:Y:S02]  /*0c50*/  LOP3.LUT R2, R2, 0x1ffffffe, RZ, 0xc0, !PT ;  /* 0x1ffffffe02027812 */ /* 0x000fe400078ec0ff */
[----:B------:R-:W-:Y:S01]  /*0c60*/  SHF.R.S32.HI R8, RZ, 0x2, R6 ;  /* 0x00000002ff087819 */ /* 0x000fe20000011406 */
[----:B------:R-:W-:Y:S01]  /*0c70*/  IMAD.IADD R4, R213, 0x1, -R4 ;  /* 0x00000001d5047824 */ /* 0x000fe200078e0a04 */
[----:B------:R-:W-:Y:S01]  /*0c80*/  SHF.R.S32.HI R9, RZ, 0x1f, R6 ;  /* 0x0000001fff097819 */ /* 0x000fe20000011406 */
[----:B------:R-:W-:Y:S01]  /*0c90*/  IMAD.IADD R2, R5, 0x1, -R2 ;  /* 0x0000000105027824 */ /* 0x000fe200078e0a02 */
[----:B------:R-:W-:Y:S01]  /*0ca0*/  LOP3.LUT R12, R10, 0xfffffffc, RZ, 0xc0, !PT ;  /* 0xfffffffc0a0c7812 */ /* 0x000fe200078ec0ff */
[----:B------:R-:W-:Y:S01]  /*0cb0*/  IMAD.SHL.U32 R200, R4, 0x8, RZ ;  /* 0x0000000804c87824 */ /* 0x000fe200078e00ff */
[----:B------:R-:W-:-:S02]  /*0cc0*/  LEA.HI R9, R9, R8, RZ, 0x3 ;  /* 0x0000000809097211 */ /* 0x000fc400078f18ff */
[----:B------:R-:W-:Y:S02]  /*0cd0*/  IADD3 R213, R213, -R12, RZ ;  /* 0x8000000cd5d57210 */ /* 0x000fe40007ffe0ff */
[--C-:B------:R-:W-:Y:S02]  /*0ce0*/  SHF.R.S32.HI R184, RZ, 0x2, R10.reuse ;  /* 0x00000002ffb87819 */ /* 0x100fe4000001140a */
[----:B------:R-:W-:Y:S01]  /*0cf0*/  SHF.R.S32.HI R5, RZ, 0x1f, R10 ;  /* 0x0000001fff057819 */ /* 0x000fe2000001140a */
[----:B------:R-:W-:Y:S01]  /*0d00*/  IMAD.SHL.U32 R22, R213, 0x8, RZ ;  /* 0x00000008d5167824 */ /* 0x000fe200078e00ff */
[----:B------:R-:W-:Y:S01]  /*0d10*/  LOP3.LUT R9, R9, 0xfffffff8, RZ, 0xc0, !PT ;  /* 0xfffffff809097812 */ /* 0x000fe200078ec0ff */
[----:B------:R-:W-:Y:S01]  /*0d20*/  VIADD R210, R184, 0x40 ;  /* 0x00000040b8d27836 */ /* 0x000fe20000000000 */
[----:B------:R-:W-:Y:S01]  /*0d30*/  LEA.HI R7, R7, R218, RZ, 0x5 ;  /* 0x000000da07077211 */ /* 0x000fe200078f28ff */
[----:B------:R-:W-:Y:S01]  /*0d40*/  VIADD R186, R22, 0x20 ;  /* 0x0000002016ba7836 */ /* 0x000fe20000000000 */
[----:B------:R-:W-:Y:S01]  /*0d50*/  LEA.HI R5, R5, R184, RZ, 0x3 ;  /* 0x000000b805057211 */ /* 0x000fe200078f18ff */
[----:B------:R-:W-:Y:S01]  /*0d60*/  IMAD.IADD R8, R8, 0x1, -R9 ;  /* 0x0000000108087824 */ /* 0x000fe200078e0a09 */
[----:B------:R-:W-:Y:S01]  /*0d70*/  SHF.R.S32.HI R7, RZ, 0x5, R7 ;  /* 0x00000005ff077819 */ /* 0x000fe20000011407 */
[----:B------:R-:W-:Y:S01]  /*0d80*/  IMAD.SHL.U32 R16, R213, 0x4, RZ ;  /* 0x00000004d5107824 */ /* 0x000fe200078e00ff */
[----:B------:R-:W-:-:S02]  /*0d90*/  LOP3.LUT R5, R5, 0xfffffff8, RZ, 0xc0, !PT ;  /* 0xfffffff805057812 */ /* 0x000fc400078ec0ff */
[----:B------:R-:W-:Y:S01]  /*0da0*/  SHF.R.S32.HI R197, RZ, 0x5, R197 ;  /* 0x00000005ffc57819 */ /* 0x000fe200000114c5 */
[----:B------:R-:W-:Y:S01]  /*0db0*/  IMAD R8, R7, 0x10, R8 ;  /* 0x0000001007087824 */ /* 0x000fe200078e0208 */
[----:B------:R-:W-:Y:S01]  /*0dc0*/  IADD3 R187, R22, 0x40, RZ ;  /* 0x0000004016bb7810 */ /* 0x000fe20007ffe0ff */
[----:B------:R-:W-:Y:S01]  /*0dd0*/  IMAD.IADD R217, R184, 0x1, -R5 ;  /* 0x00000001b8d97824 */ /* 0x000fe200078e0a05 */
[----:B------:R-:W-:Y:S01]  /*0de0*/  SHF.R.S32.HI R7, RZ, 0x1f, R210 ;  /* 0x0000001fff077819 */ /* 0x000fe200000114d2 */
[----:B------:R-:W-:Y:S01]  /*0df0*/  IMAD R9, R197, 0x10, R0 ;  /* 0x00000010c5097824 */ /* 0x000fe200078e0200 */
[----:B------:R-:W-:Y:S01]  /*0e00*/  SHF.R.S32.HI R5, RZ, 0x1f, R186 ;  /* 0x0000001fff057819 */ /* 0x000fe200000114ba */
[----:B------:R-:W-:Y:S01]  /*0e10*/  IMAD.SHL.U32 R196, R217, 0x40, RZ ;  /* 0x00000040d9c47824 */ /* 0x000fe200078e00ff */
[----:B------:R-:W-:Y:S02]  /*0e20*/  SHF.L.U32 R191, R210, 0x6, RZ ;  /* 0x00000006d2bf7819 */ /* 0x000fe400000006ff */
[----:B------:R-:W-:-:S02]  /*0e30*/  SHF.R.S32.HI R0, RZ, 0x1f, R187 ;  /* 0x0000001fff007819 */ /* 0x000fc400000114bb */
[----:B------:R-:W-:Y:S02]  /*0e40*/  LEA.HI R7, R7, R210, RZ, 0x3 ;  /* 0x000000d207077211 */ /* 0x000fe400078f18ff */
[CC--:B------:R-:W-:Y:S02]  /*0e50*/  LEA.HI R216, R5.reuse, R186.reuse, RZ, 0x3 ;  /* 0x000000ba05d87211 */ /* 0x0c0fe400078f18ff */
[----:B------:R-:W-:Y:S01]  /*0e60*/  LEA.HI R5, R5, R186, RZ, 0x6 ;  /* 0x000000ba05057211 */ /* 0x000fe200078f30ff */
[----:B------:R-:W-:Y:S01]  /*0e70*/  IMAD.SHL.U32 R7, R7, 0x40, RZ ;  /* 0x0000004007077824 */ /* 0x000fe200078e00ff */
[----:B------:R-:W-:Y:S02]  /*0e80*/  LEA R227, R9, R2, 0x3 ;  /* 0x0000000209e37211 */ /* 0x000fe400078e18ff */
[----:B------:R-:W-:Y:S02]  /*0e90*/  LOP3.LUT R191, R191, 0x1c0, RZ, 0xc0, !PT ;  /* 0x000001c0bfbf7812 */ /* 0x000fe400078ec0ff */
[CC--:B------:R-:W-:Y:S01]  /*0ea0*/  LEA.HI R2, R0.reuse, R187.reuse, RZ, 0x6 ;  /* 0x000000bb00027211 */ /* 0x0c0fe200078f30ff */
[----:B------:R-:W-:Y:S01]  /*0eb0*/  IMAD.SHL.U32 R227, R227, 0x8, RZ ;  /* 0x00000008e3e37824 */ /* 0x000fe200078e00ff */
[----:B------:R-:W-:Y:S01]  /*0ec0*/  LEA.HI R222, R0, R187, RZ, 0x3 ;  /* 0x000000bb00de7211 */ /* 0x000fe200078f18ff */
[----:B------:R-:W-:Y:S01]  /*0ed0*/  IMAD.SHL.U32 R0, R5, 0x80, RZ ;  /* 0x0000008005007824 */ /* 0x000fe200078e00ff */
[----:B------:R-:W-:-:S02]  /*0ee0*/  SHF.R.U32.HI R225, RZ, 0x3, R191 ;  /* 0x00000003ffe17819 */ /* 0x000fc400000116bf */
[----:B------:R-:W-:Y:S02]  /*0ef0*/  LOP3.LUT R196, R196, 0x1c0, RZ, 0xc0, !PT ;  /* 0x000001c0c4c47812 */ /* 0x000fe400078ec0ff */
[----:B------:R-:W-:Y:S02]  /*0f00*/  SHF.L.U32 R2, R2, 0x7, RZ ;  /* 0x0000000702027819 */ /* 0x000fe400000006ff */
[C---:B------:R-:W-:Y:S02]  /*0f10*/  LOP3.LUT R10, R191.reuse, 0x38, R216, 0xf8, !PT ;  /* 0x00000038bf0a7812 */ /* 0x040fe400078ef8d8 */
[----:B------:R-:W-:Y:S02]  /*0f20*/  LOP3.LUT R12, R191, 0x38, R222, 0xf8, !PT ;  /* 0x00000038bf0c7812 */ /* 0x000fe400078ef8de */
[----:B------:R-:W-:Y:S02]  /*0f30*/  SHF.R.S32.HI R226, RZ, 0x7, R3 ;  /* 0x00000007ffe27819 */ /* 0x000fe40000011403 */
[----:B------:R-:W-:-:S02]  /*0f40*/  LOP3.LUT R199, R7, 0xfffffe00, RZ, 0xc0, !PT ;  /* 0xfffffe0007c77812 */ /* 0x000fc400078ec0ff */
[----:B------:R-:W-:Y:S02]  /*0f50*/  SHF.R.U32.HI R198, RZ, 0x3, R196 ;  /* 0x00000003ffc67819 */ /* 0x000fe400000116c4 */
[----:B------:R-:W-:Y:S02]  /*0f60*/  LOP3.LUT R7, R196, 0x38, R222, 0xf8, !PT ;  /* 0x00000038c4077812 */ /* 0x000fe400078ef8de */
[----:B------:R-:W-:Y:S02]  /*0f70*/  LOP3.LUT R0, R0, 0xffffe000, RZ, 0xc0, !PT ;  /* 0xffffe00000007812 */ /* 0x000fe400078ec0ff */
[-C--:B------:R-:W-:Y:S02]  /*0f80*/  LOP3.LUT R9, R10, R225.reuse, RZ, 0x3c, !PT ;  /* 0x000000e10a097212 */ /* 0x080fe400078e3cff */
[----:B------:R-:W-:Y:S02]  /*0f90*/  LOP3.LUT R2, R2, 0xffffe000, RZ, 0xc0, !PT ;  /* 0xffffe00002027812 */ /* 0x000fe400078ec0ff */
[----:B------:R-:W-:-:S02]  /*0fa0*/  LOP3.LUT R12, R12, R225, RZ, 0x3c, !PT ;  /* 0x000000e10c0c7212 */ /* 0x000fc400078e3cff */
[----:B------:R-:W-:Y:S02]  /*0fb0*/  LEA.HI R3, R3, R226, RZ, 0x1 ;  /* 0x000000e203037211 */ /* 0x000fe400078f08ff */
[----:B------:R-:W-:Y:S02]  /*0fc0*/  LOP3.LUT R5, R196, 0x38, R216, 0xf8, !PT ;  /* 0x00000038c4057812 */ /* 0x000fe400078ef8d8 */
[----:B------:R-:W-:Y:S01]  /*0fd0*/  LOP3.LUT R10, R7, R198, RZ, 0x3c, !PT ;  /* 0x000000c6070a7212 */ /* 0x000fe200078e3cff */
[----:B------:R-:W-:Y:S01]  /*0fe0*/  IMAD R7, R197, 0x200, R2 ;  /* 0x00000200c5077824 */ /* 0x000fe200078e0202 */
[--C-:B------:R-:W-:Y:S01]  /*0ff0*/  IADD3 R220, R9, R0, R199.reuse ;  /* 0x0000000009dc7210 */ /* 0x100fe20007ffe0c7 */
[----:B------:R-:W-:Y:S01]  /*1000*/  IMAD R0, R197, 0x200, R0 ;  /* 0x00000200c5007824 */ /* 0x000fe200078e0200 */
[----:B------:R-:W-:Y:S01]  /*1010*/  IADD3 R12, R12, R2, R199 ;  /* 0x000000020c0c7210 */ /* 0x000fe20007ffe0c7 */
[----:B------:R-:W-:Y:S01]  /*1020*/  IMAD.IADD R10, R7, 0x1, R10 ;  /* 0x00000001070a7824 */ /* 0x000fe200078e020a */
[----:B------:R-:W-:-:S02]  /*1030*/  LOP3.LUT R3, R3, 0x3fffffe, RZ, 0xc0, !PT ;  /* 0x03fffffe03037812 */ /* 0x000fc400078ec0ff */
[----:B------:R-:W-:Y:S01]  /*1040*/  LOP3.LUT R5, R5, R198, RZ, 0x3c, !PT ;  /* 0x000000c605057212 */ /* 0x000fe200078e3cff */
[----:B------:R-:W-:Y:S01]  /*1050*/  IMAD R219, R12, 0x2, R215 ;  /* 0x000000020cdb7824 */ /* 0x000fe200078e02d7 */
[----:B------:R-:W-:Y:S01]  /*1060*/  LOP3.LUT R2, R191, 0x38, R22, 0xf8, !PT ;  /* 0x00000038bf027812 */ /* 0x000fe200078ef816 */
[----:B------:R-:W-:Y:S01]  /*1070*/  IMAD.IADD R3, R226, 0x1, -R3 ;  /* 0x00000001e2037824 */ /* 0x000fe200078e0a03 */
[----:B------:R-:W-:Y:S02]  /*1080*/  IADD3 R0, R0, R5, RZ ;  /* 0x0000000500007210 */ /* 0x000fe40007ffe0ff */
[----:B------:R-:W-:Y:S01]  /*1090*/  LOP3.LUT R2, R199, R2, R225, 0xf6, !PT ;  /* 0x00000002c7027212 */ /* 0x000fe200078ef6e1 */
[----:B------:R-:W-:Y:S01]  /*10a0*/  IMAD R204, R3, 0x40, R8 ;  /* 0x0000004003cc7824 */ /* 0x000fe200078e0208 */
[----:B------:R-:W-:Y:S01]  /*10b0*/  LOP3.LUT R201, R6, 0x7ffffffc, RZ, 0xc0, !PT ;  /* 0x7ffffffc06c97812 */ /* 0x000fe200078ec0ff */
[--C-:B------:R-:W-:Y:S01]  /*10c0*/  IMAD R224, R0, 0x2, R215.reuse ;  /* 0x0000000200e07824 */ /* 0x100fe200078e02d7 */
[----:B------:R-:W-:Y:S01]  /*10d0*/  SHF.R.S32.HI R202, RZ, 0x3, R202 ;  /* 0x00000003ffca7819 */ /* 0x000fe200000114ca */
[----:B------:R-:W-:Y:S01]  /*10e0*/  IMAD R223, R2, 0x2, R215 ;  /* 0x0000000202df7824 */ /* 0x000fe200078e02d7 */
[----:B------:R-:W-:-:S02]  /*10f0*/  SHF.R.S32.HI R211, RZ, 0x1f, R184 ;  /* 0x0000001fffd37819 */ /* 0x000fc400000114b8 */
[----:B------:R-:W-:Y:S02]  /*1100*/  IADD3 R201, R218, -R201, RZ ;  /* 0x800000c9dac97210 */ /* 0x000fe40007ffe0ff */
[----:B------:R-:W-:Y:S02]  /*1110*/  SHF.R.S32.HI R216, RZ, 0x3, R216 ;  /* 0x00000003ffd87819 */ /* 0x000fe400000114d8 */
[----:B------:R-:W-:Y:S02]  /*1120*/  SHF.R.S32.HI R222, RZ, 0x3, R222 ;  /* 0x00000003ffde7819 */ /* 0x000fe400000114de */
[-C--:B------:R-:W-:Y:S02]  /*1130*/  LEA R220, R220, R215.reuse, 0x1 ;  /* 0x000000d7dcdc7211 */ /* 0x080fe400078e08ff */
[----:B------:R-:W-:Y:S02]  /*1140*/  LEA R221, R10, R215, 0x1 ;  /* 0x000000d70add7211 */ /* 0x000fe400078e08ff */
[----:B--2---:R-:W-:-:S07]  /*1150*/  LOP3.LUT R190, R11, 0x1, RZ, 0xfc, !PT ;  /* 0x000000010bbe7812 */ /* 0x004fce00078efcff */
.L_x_2433:
[----:B0-----:R-:W0:Y:S01]  /*1160*/  LDC.64 R2, c[0x0][0xc60] ;  /* 0x00031800ff027b82 */ /* 0x001e220000000a00 */
[----:B------:R-:W-:Y:S01]  /*1170*/  ULDC.64 UR4, c[0x0][0xa28] ;  /* 0x00028a0000047ab9 */ /* 0x000fe20000000a00 */
[----:B------:R-:W-:Y:S01]  /*1180*/  ULDC.64 UR8, c[0x0][0xa18] ;  /* 0x0002860000087ab9 */ /* 0x000fe20000000a00 */
[----:B------:R-:W-:Y:S01]  /*1190*/  ULDC.64 UR6, c[0x0][0xa08] ;  /* 0x0002820000067ab9 */ /* 0x000fe20000000a00 */
[----:B0-----:R-:W-:-:S05]  /*11a0*/  IMAD.WIDE R2, R195, 0x4, R2 ;  /* 0x00000004c3027825 */ /* 0x001fca00078e0202 */
[----:B--2---:R-:W2:Y:S01]  /*11b0*/  LDG.E R208, desc[UR56][R2.64] ;  /* 0x0000003802d07981 */ /* 0x004ea2000c1e1900 */
[----:B------:R-:W-:Y:S01]  /*11c0*/  ISETP.NE.U32.AND P2, PT, RZ, UR4, PT ;  /* 0x00000004ff007c0c */ /* 0x000fe2000bf45070 */
[----:B------:R-:W-:Y:S01]  /*11d0*/  IMAD.MOV.U32 R0, RZ, RZ, RZ ;  /* 0x000000ffff007224 */ /* 0x000fe200078e00ff */
[----:B------:R-:W-:Y:S02]  /*11e0*/  ISETP.NE.U32.AND P1, PT, RZ, UR8, PT ;  /* 0x00000008ff007c0c */ /* 0x000fe4000bf25070 */
[----:B------:R-:W-:Y:S02]  /*11f0*/  ISETP.NE.AND.EX P2, PT, RZ, UR5, PT, P2 ;  /* 0x00000005ff007c0c */ /* 0x000fe4000bf45320 */
[----:B------:R-:W-:Y:S02]  /*1200*/  ISETP.NE.AND.EX P1, PT, RZ, UR9, PT, P1 ;  /* 0x00000009ff007c0c */ /* 0x000fe4000bf25310 */
[----:B------:R-:W-:Y:S02]  /*1210*/  ISETP.NE.U32.AND P0, PT, RZ, UR6, PT ;  /* 0x00000006ff007c0c */ /* 0x000fe4000bf05070 */
[----:B-----5:R-:W-:-:S02]  /*1220*/  MOV R26, RZ ;  /* 0x000000ff001a7202 */ /* 0x020fc40000000f00 */
[----:B------:R-:W-:Y:S02]  /*1230*/  ISETP.NE.AND.EX P0, PT, RZ, UR7, PT, P0 ;  /* 0x00000007ff007c0c */ /* 0x000fe4000bf05300 */
[----:B--2---:R-:W-:Y:S01]  /*1240*/  SHF.R.S32.HI R214, RZ, 0x1f, R208 ;  /* 0x0000001fffd67819 */ /* 0x004fe200000114d0 */
[C---:B------:R-:W-:Y:S02]  /*1250*/  IMAD.SHL.U32 R206, R208.reuse, 0x4, RZ ;  /* 0x00000004d0ce7824 */ /* 0x040fe400078e00ff */
[C---:B------:R-:W-:Y:S02]  /*1260*/  @P2 LEA R2, P3, R208.reuse, UR4, 0x2 ;  /* 0x00000004d0022c11 */ /* 0x040fe4000f8610ff */
[C-C-:B------:R-:W-:Y:S02]  /*1270*/  SHF.L.U64.HI R207, R208.reuse, 0x2, R214.reuse ;  /* 0x00000002d0cf7819 */ /* 0x140fe400000102d6 */
[----:B------:R-:W-:Y:S01]  /*1280*/  @P2 LEA.HI.X R3, R208, UR5, R214, 0x2, P3 ;  /* 0x00000005d0032c11 */ /* 0x000fe200098f14d6 */
[----:B------:R-:W-:Y:S01]  /*1290*/  ULDC UR4, c[0x0][0x288] ;  /* 0x0000a20000047ab9 */ /* 0x000fe20000000800 */
[----:B------:R-:W-:-:S03]  /*12a0*/  IADD3 R6, P4, R206, UR6, RZ ;  /* 0x00000006ce067c10 */ /* 0x000fc6000ff9e0ff */
[----:B------:R0:W5:Y:S01]  /*12b0*/  @P2 LDG.E R0, desc[UR56][R2.64] ;  /* 0x0000003802002981 */ /* 0x000162000c1e1900 */
[----:B---34-:R-:W-:Y:S01]  /*12c0*/  @P1 IADD3 R4, P2, R206, UR8, RZ ;  /* 0x00000008ce041c10 */ /* 0x018fe2000ff5e0ff */
        /* <DEDUP_REMOVED lines=29> */
.L_x_2198:
[----:B------:R-:W-:Y:S01]  /*14a0*/  MOV R24, UR5 ;  /* 0x0000000500187c02 */ /* 0x000fe20008000f00 */
[----:B------:R-:W-:Y:S01]  /*14b0*/  IMAD.U32 R27, RZ, RZ, UR4 ;  /* 0x00000004ff1b7e24 */ /* 0x000fe2000f8e00ff */
[----:B------:R-:W-:Y:S06]  /*14c0*/  @!P2 BRA `(.L_x_2199) ;  /* 0x000000000010a947 */ /* 0x000fec0003800000 */
[----:B------:R-:W-:-:S04]  /*14d0*/  IADD3 R2, P0, R206, UR8, RZ ;  /* 0x00000008ce027c10 */ /* 0x000fc8000ff1e0ff */
[----:B------:R-:W-:-:S05]  /*14e0*/  IADD3.X R3, R207, UR9, RZ, P0, !PT ;  /* 0x00000009cf037c10 */ /* 0x000fca00087fe4ff */
[----:B------:R0:W5:Y:S01]  /*14f0*/  LDG.E R27, desc[UR56][R2.64] ;  /* 0x00000038021b7981 */ /* 0x000162000c1e1900 */
[----:B------:R-:W-:Y:S05]  /*1500*/  BRA `(.L_x_2200) ;  /* 0x0000000000107947 */ /* 0x000fea0003800000 */
.L_x_2199:
[----:B------:R-:W-:Y:S05]  /*1510*/  @!P0 BRA `(.L_x_2200) ;  /* 0x00000000000c8947 */ /* 0x000fea0003800000 */
[----:B------:R-:W2:Y:S04]  /*1520*/  LDG.E R2, desc[UR56][R6.64] ;  /* 0x0000003806027981 */ /* 0x000ea8000c1e1900 */
[----:B------:R-:W2:Y:S02]  /*1530*/  LDG.E R27, desc[UR56][R6.64+0x4] ;  /* 0x00000438061b7981 */ /* 0x000ea4000c1e1900 */
[----:B--2---:R-:W-:-:S07]  /*1540*/  IMAD.IADD R27, R27, 0x1, -R2 ;  /* 0x000000011b1b7824 */ /* 0x004fce00078e0a02 */
.L_x_2200:
        /* <DEDUP_REMOVED lines=8> */
[----:B------:R0:W2:Y:S01]  /*15d0*/  @P0 LDG.E R7, desc[UR56][R2.64+0x4] ;  /* 0x0000043802070981 */ /* 0x0000a2000c1e1900 */
[----:B------:R-:W-:Y:S01]  /*15e0*/  IMAD.MOV R122, RZ, RZ, -R9 ;  /* 0x000000ffff7a7224 */ /* 0x000fe200078e0a09 */
[----:B------:R-:W-:Y:S02]  /*15f0*/  ISETP.NE.U32.AND P1, PT, RZ, UR4, PT ;  /* 0x00000004ff007c0c */ /* 0x000fe4000bf25070 */
[----:B------:R-:W-:Y:S02]  /*1600*/  MOV R146, R27 ;  /* 0x0000001b00927202 */ /* 0x000fe40000000f00 */
[----:B0-----:R-:W-:-:S02]  /*1610*/  LEA R2, R193, 0xff, 0x7 ;  /* 0x000000ffc1027811 */ /* 0x001fc400078e38ff */
[----:B------:R-:W-:Y:S02]  /*1620*/  VIMNMX R122, RZ, R122, !PT ;  /* 0x0000007aff7a7248 */ /* 0x000fe40007fe0100 */
[----:B------:R-:W-:-:S13]  /*1630*/  ISETP.NE.AND.EX P1, PT, RZ, UR5, PT, P1 ;  /* 0x00000005ff007c0c */ /* 0x000fda000bf25310 */
[----:B------:R-:W-:-:S04]  /*1640*/  @P1 IADD3 R4, P2, R206, UR4, RZ ;  /* 0x00000004ce041c10 */ /* 0x000fc8000ff5e0ff */
[----:B------:R-:W-:-:S05]  /*1650*/  @P1 IADD3.X R5, R207, UR5, RZ, P2, !PT ;  /* 0x00000005cf051c10 */ /* 0x000fca00097fe4ff */
[----:B------:R0:W5:Y:S01]  /*1660*/  @P1 LDG.E R146, desc[UR56][R4.64] ;  /* 0x0000003804921981 */ /* 0x000162000c1e1900 */
[----:B--2---:R-:W-:-:S05]  /*1670*/  @P0 IMAD.IADD R24, R7, 0x1, -R6 ;  /* 0x0000000107180824 */ /* 0x004fca00078e0a06 */
[----:B------:R-:W-:-:S04]  /*1680*/  IADD3 R195, R9, R24, RZ ;  /* 0x0000001809c37210 */ /* 0x000fc80007ffe0ff */
[C---:B------:R-:W-:Y:S01]  /*1690*/  IADD3 R2, R195.reuse, R2, -R192 ;  /* 0x00000002c3027210 */ /* 0x040fe20007ffe8c0 */
[----:B------:R-:W-:-:S03]  /*16a0*/  VIADD R0, R195, 0x7f ;  /* 0x0000007fc3007836 */ /* 0x000fc60000000000 */
[----:B------:R-:W-:Y:S02]  /*16b0*/  SHF.R.S32.HI R7, RZ, 0x1f, R2 ;  /* 0x0000001fff077819 */ /* 0x000fe40000011402 */
[----:B------:R-:W-:Y:S02]  /*16c0*/  SHF.R.S32.HI R3, RZ, 0x1f, R0 ;  /* 0x0000001fff037819 */ /* 0x000fe40000011400 */
[----:B------:R-:W-:Y:S02]  /*16d0*/  LEA.HI R7, R7, R2, RZ, 0x7 ;  /* 0x0000000207077211 */ /* 0x000fe400078f38ff */
[----:B------:R-:W-:Y:S02]  /*16e0*/  LEA.HI R3, R3, R0, RZ, 0x7 ;  /* 0x0000000003037211 */ /* 0x000fe400078f38ff */
[----:B------:R-:W-:Y:S02]  /*16f0*/  SHF.R.S32.HI R150, RZ, 0x7, R7 ;  /* 0x00000007ff967819 */ /* 0x000fe40000011407 */
[----:B------:R-:W-:-:S04]  /*1700*/  SHF.R.S32.HI R3, RZ, 0x7, R3 ;  /* 0x00000007ff037819 */ /* 0x000fc80000011403 */
[----:B------:R-:W-:-:S04]  /*1710*/  VIMNMX R150, R3, R150, PT ;  /* 0x0000009603967248 */ /* 0x000fc80003fe0100 */
[----:B------:R-:W-:-:S04]  /*1720*/  LEA R3, R150, -R9, 0x7 ;  /* 0x8000000996037211 */ /* 0x000fc800078e38ff */
[----:B------:R-:W-:-:S04]  /*1730*/  VIMNMX R3, R3, R24, PT ;  /* 0x0000001803037248 */ /* 0x000fc80003fe0100 */
[----:B------:R-:W-:Y:S02]  /*1740*/  ISETP.GT.AND P0, PT, R3, R122, PT ;  /* 0x0000007a0300720c */ /* 0x000fe40003f04270 */
[----:B------:R-:W-:-:S05]  /*1750*/  SHF.R.U32.HI R122, RZ, 0x7, R122 ;  /* 0x00000007ff7a7819 */ /* 0x000fca000001167a */
[----:B------:R-:W-:-:S06]  /*1760*/  IMAD.MOV.U32 R2, RZ, RZ, R122 ;  /* 0x000000ffff027224 */ /* 0x000fcc00078e007a */
[----:B------:R-:W-:-:S05]  /*1770*/  @P0 VIADD R0, R3, 0x7f ;  /* 0x0000007f03000836 */ /* 0x000fca0000000000 */
[----:B------:R-:W-:-:S04]  /*1780*/  @P0 SHF.R.S32.HI R3, RZ, 0x1f, R0 ;  /* 0x0000001fff030819 */ /* 0x000fc80000011400 */
[----:B------:R-:W-:-:S04]  /*1790*/  @P0 LEA.HI R3, R3, R0, RZ, 0x7 ;  /* 0x0000000003030211 */ /* 0x000fc800078f38ff */
[----:B------:R-:W-:Y:S02]  /*17a0*/  @P0 SHF.R.S32.HI R2, RZ, 0x7, R3 ;  /* 0x00000007ff020819 */ /* 0x000fe40000011403 */
[----:B------:R-:W-:Y:S02]  /*17b0*/  PLOP3.LUT P0, PT, PT, PT, PT, 0x80, 0x0 ;  /* 0x000000000000781c */ /* 0x000fe40003f0f070 */
[----:B------:R-:W-:-:S13]  /*17c0*/  ISETP.GT.AND P1, PT, R2, R122, PT ;  /* 0x0000007a0200720c */ /* 0x000fda0003f24270 */
[----:B0-----:R-:W-:Y:S05]  /*17d0*/  @!P1 BRA `(.L_x_2201) ;  /* 0x0000008800289947 */ /* 0x001fea0003800000 */
        /* <DEDUP_REMOVED lines=14> */
[----:B------:R-:W-:Y:S01]  /*18c0*/  MOV R11, UR7 ;  /* 0x00000007000b7c02 */ /* 0x000fe20008000f00 */
[----:B------:R-:W-:Y:S01]  /*18d0*/  IMAD.MOV.U32 R8, RZ, RZ, 0x70 ;  /* 0x00000070ff087424 */ /* 0x000fe200078e00ff */
[----:B------:R-:W-:Y:S01]  /*18e0*/  MOV R13, RZ ;  /* 0x000000ff000d7202 */ /* 0x000fe20000000f00 */
[----:B0-----:R-:W-:-:S07]  /*18f0*/  IMAD.MOV.U32 R12, RZ, RZ, 0x1 ;  /* 0x00000001ff0c7424 */ /* 0x001fce00078e00ff */
[----:B------:R-:W-:-:S07]  /*1900*/  LEPC R20, `(.L_x_2203) ;  /* 0x000000001014794e */ /* 0x000fce0000000000 */
[----:B-1---5:R-:W-:Y:S05]  /*1910*/  CALL.ABS.NOINC R14 ;  /* 0x000000000e007343 */ /* 0x022fea0003c00000 */
.L_x_2203:
[----:B------:R-:W-:Y:S05]  /*1920*/  BSYNC B6 ;  /* 0x0000000000067941 */ /* 0x000fea0003800000 */
.L_x_2202:
        /* <DEDUP_REMOVED lines=20> */
.L_x_2205:
[----:B------:R-:W-:Y:S05]  /*1a70*/  BSYNC B6 ;  /* 0x0000000000067941 */ /* 0x000fea0003800000 */
.L_x_2204:
[----:B------:R-:W-:Y:S01]  /*1a80*/  ULDC.64 UR4, c[0x0][0x9f8] ;  /* 0x00027e0000047ab9 */ /* 0x000fe20000000a00 */
[----:B------:R-:W0:Y:S01]  /*1a90*/  LDC R0, c[0x0][0x428] ;  /* 0x00010a00ff007b82 */ /* 0x000e220000000800 */
[----:B------:R-:W-:Y:S01]  /*1aa0*/  ISETP.NE.U32.AND P0, PT, RZ, UR4, PT ;  /* 0x00000004ff007c0c */ /* 0x000fe2000bf05070 */
[----:B------:R-:W-:-:S06]  /*1ab0*/  VIADD R108, R22, 0x60 ;  /* 0x00000060166c7836 */ /* 0x000fcc0000000000 */
[----:B------:R-:W1:Y:S01]  /*1ac0*/  LDC.64 R126, c[0x0][0x2f0] ;  /* 0x0000bc00ff7e7b82 */ /* 0x000e620000000a00 */
[----:B------:R-:W-:Y:S01]  /*1ad0*/  ISETP.NE.AND.EX P0, PT, RZ, UR5, PT, P0 ;  /* 0x00000005ff007c0c */ /* 0x000fe2000bf05300 */
[----:B------:R-:W-:Y:S01]  /*1ae0*/  IMAD.IADD R117, R26, 0x1, R27 ;  /* 0x000000011a757824 */ /* 0x000fe200078e021b */
[----:B------:R-:W-:Y:S01]  /*1af0*/  SHF.R.S32.HI R23, RZ, 0x1f, R22 ;  /* 0x0000001fff177819 */ /* 0x000fe20000011416 */
[----:B------:R-:W-:-:S04]  /*1b00*/  ULDC.64 UR6, c[0x0][0xa08] ;  /* 0x0002820000067ab9 */ /* 0x000fc80000000a00 */
[----:B------:R-:W2:Y:S06]  /*1b10*/  LDC R121, c[0x0][0x3d4] ;  /* 0x0000f500ff797b82 */ /* 0x000eac0000000800 */
[----:B------:R-:W-:Y:S01]  /*1b20*/  @P0 IADD3 R4, P1, R206, UR4, RZ ;  /* 0x00000004ce040c10 */ /* 0x000fe2000ff3e0ff */
[----:B------:R-:W-:Y:S01]  /*1b30*/  ULDC UR4, c[0x0][0x2e4] ;  /* 0x0000b90000047ab9 */ /* 0x000fe20000000800 */
[----:B------:R-:W3:Y:S02]  /*1b40*/  LDC.64 R30, c[0x0][0x3d8] ;  /* 0x0000f600ff1e7b82 */ /* 0x000ee40000000a00 */
[----:B------:R-:W-:-:S05]  /*1b50*/  @P0 IADD3.X R5, R207, UR5, RZ, P1, !PT ;  /* 0x00000005cf050c10 */ /* 0x000fca0008ffe4ff */
[----:B------:R4:W2:Y:S01]  /*1b60*/  @P0 LDG.E R25, desc[UR56][R4.64] ;  /* 0x0000003804190981 */ /* 0x0008a2000c1e1900 */
[----:B0-----:R-:W-:Y:S01]  /*1b70*/  ISETP.NE.AND P0, PT, R0, 0x1, PT ;  /* 0x000000010000780c */ /* 0x001fe20003f05270 */
[----:B-1----:R-:W-:Y:S01]  /*1b80*/  IMAD.SHL.U32 R132, R126, 0x40, RZ ;  /* 0x000000407e847824 */ /* 0x002fe200078e00ff */
[----:B------:R-:W-:Y:S01]  /*1b90*/  ISETP.GE.AND P2, PT, R186, UR4, PT ;  /* 0x00000004ba007c0c */ /* 0x000fe2000bf46270 */
[----:B------:R-:W0:Y:S01]  /*1ba0*/  S2R R151, SR_TID.X ;  /* 0x0000000000977919 */ /* 0x000e220000002100 */
[C---:B------:R-:W-:Y:S02]  /*1bb0*/  ISETP.GE.AND P1, PT, R22.reuse, UR4, PT ;  /* 0x0000000416007c0c */ /* 0x040fe4000bf26270 */
[----:B------:R-:W-:Y:S02]  /*1bc0*/  SEL R3, RZ, 0xffffffff, P2 ;  /* 0xffffffffff037807 */ /* 0x000fe40001000000 */
[----:B------:R-:W-:Y:S01]  /*1bd0*/  SEL R0, RZ, 0x1, P1 ;  /* 0x00000001ff007807 */ /* 0x000fe20000800000 */
[----:B----4-:R-:W-:Y:S01]  /*1be0*/  VIADD R5, R22, 0x80 ;  /* 0x0000008016057836 */ /* 0x010fe20000000000 */
[----:B------:R-:W-:-:S02]  /*1bf0*/  SHF.L.U32 R3, R3, 0x1, RZ ;  /* 0x0000000103037819 */ /* 0x000fc400000006ff */
[----:B------:R-:W-:Y:S01]  /*1c00*/  ISETP.GE.AND P1, PT, R187, UR4, PT ;  /* 0x00000004bb007c0c */ /* 0x000fe2000bf26270 */
[----:B------:R-:W1:Y:S01]  /*1c10*/  @P0 LDC R7, c[0x0][0x42c] ;  /* 0x00010b00ff070b82 */ /* 0x000e620000000800 */
[----:B------:R-:W-:Y:S02]  /*1c20*/  ISETP.GE.AND P2, PT, R108, UR4, PT ;  /* 0x000000046c007c0c */ /* 0x000fe4000bf46270 */
[----:B------:R-:W-:Y:S01]  /*1c30*/  LOP3.LUT R0, R3, 0x2, R0, 0xe2, !PT ;  /* 0x0000000203007812 */ /* 0x000fe200078ee200 */
[----:B---3--:R-:W-:Y:S01]  /*1c40*/  IMAD.WIDE.U32 R106, R184, R30, R22 ;  /* 0x0000001eb86a7225 */ /* 0x008fe200078e0016 */
[----:B------:R-:W-:Y:S02]  /*1c50*/  SEL R3, RZ, 0x4, P1 ;  /* 0x00000004ff037807 */ /* 0x000fe40000800000 */
[----:B------:R-:W-:Y:S01]  /*1c60*/  SEL R4, RZ, 0x8, P2 ;  /* 0x00000008ff047807 */ /* 0x000fe20001000000 */
[----:B------:R-:W3:Y:S01]  /*1c70*/  @P0 LDC R9, c[0x0][0x430] ;  /* 0x00010c00ff090b82 */ /* 0x000ee20000000800 */
[----:B------:R-:W-:-:S02]  /*1c80*/  ISETP.GE.AND P1, PT, R5, UR4, PT ;  /* 0x0000000405007c0c */ /* 0x000fc4000bf26270 */
[----:B------:R-:W-:Y:S02]  /*1c90*/  LOP3.LUT R3, R4, R0, R3, 0xfe, !PT ;  /* 0x0000000004037212 */ /* 0x000fe400078efe03 */
[----:B------:R-:W-:Y:S02]  /*1ca0*/  IADD3 R5, R22, 0xa0, RZ ;  /* 0x000000a016057810 */ /* 0x000fe40007ffe0ff */
[----:B------:R-:W-:Y:S02]  /*1cb0*/  SHF.R.S32.HI R13, RZ, 0x1f, R117 ;  /* 0x0000001fff0d7819 */ /* 0x000fe40000011475 */
[----:B------:R-:W-:Y:S02]  /*1cc0*/  SEL R4, RZ, 0x10, P1 ;  /* 0x00000010ff047807 */ /* 0x000fe40000800000 */
[----:B------:R-:W-:Y:S01]  /*1cd0*/  ISETP.GE.AND P1, PT, R5, UR4, PT ;  /* 0x0000000405007c0c */ /* 0x000fe2000bf26270 */
[----:B------:R-:W-:Y:S01]  /*1ce0*/  ULDC.64 UR4, c[0x0][0x320] ;  /* 0x0000c80000047ab9 */ /* 0x000fe20000000a00 */
[----:B------:R-:W-:Y:S01]  /*1cf0*/  LOP3.LUT R3, R3, R4, RZ, 0xfc, !PT ;  /* 0x0000000403037212 */ /* 0x000fe200078efcff */
[----:B------:R-:W-:Y:S01]  /*1d00*/  IMAD R4, R13, R126, RZ ;  /* 0x0000007e0d047224 */ /* 0x000fe200078e02ff */
[----:B--2---:R-:W-:Y:S01]  /*1d10*/  ISETP.GE.AND P2, PT, R186, R121, PT ;  /* 0x00000079ba00720c */ /* 0x004fe20003f46270 */
[----:B-1----:R-:W-:Y:S01]  /*1d20*/  @P0 IMAD.HI.U32 R0, R194, R7, RZ ;  /* 0x00000007c2000227 */ /* 0x002fe200078e00ff */
[----:B------:R-:W-:-:S02]  /*1d30*/  ISETP.GE.AND P3, PT, R22, R121, PT ;  /* 0x000000791600720c */ /* 0x000fc40003f66270 */
[----:B------:R-:W-:Y:S01]  /*1d40*/  ISETP.GE.AND P4, PT, R187, R121, PT ;  /* 0x00000079bb00720c */ /* 0x000fe20003f86270 */
[C---:B------:R-:W-:Y:S01]  /*1d50*/  IMAD.WIDE.U32 R6, R117.reuse, R126, RZ ;  /* 0x0000007e75067225 */ /* 0x040fe200078e00ff */
[----:B------:R-:W-:Y:S02]  /*1d60*/  SHF.R.S32.HI R17, RZ, 0x1f, R16 ;  /* 0x0000001fff117819 */ /* 0x000fe40000011410 */
[----:B------:R-:W-:Y:S01]  /*1d70*/  SHF.L.U64.HI R124, R126, 0x7, R127 ;  /* 0x000000077e7c7819 */ /* 0x000fe2000001027f */
[----:B------:R-:W-:Y:S01]  /*1d80*/  IMAD R11, R117, R127, R4 ;  /* 0x0000007f750b7224 */ /* 0x000fe200078e0204 */
[----:B---3--:R-:W-:Y:S01]  /*1d90*/  @P0 SHF.R.U32.HI R194, RZ, R9, R0 ;  /* 0x00000009ffc20219 */ /* 0x008fe20000011600 */
[----:B------:R-:W1:Y:S01]  /*1da0*/  LDC.64 R4, c[0x0][0x3e8] ;  /* 0x0000fa00ff047b82 */ /* 0x000e620000000a00 */
[----:B------:R-:W-:Y:S01]  /*1db0*/  ISETP.NE.U32.AND P0, PT, RZ, UR6, PT ;  /* 0x00000006ff007c0c */ /* 0x000fe2000bf05070 */
[----:B------:R-:W-:Y:S01]  /*1dc0*/  IMAD.IADD R7, R7, 0x1, R11 ;  /* 0x0000000107077824 */ /* 0x000fe200078e020b */
[----:B------:R-:W-:Y:S01]  /*1dd0*/  SHF.R.S32.HI R0, RZ, 0x1f, R194 ;  /* 0x0000001fff007819 */ /* 0x000fe200000114c2 */
[----:B------:R-:W-:Y:S01]  /*1de0*/  IMAD.WIDE.U32 R8, R194, UR4, R22 ;  /* 0x00000004c2087c25 */ /* 0x000fe2000f8e0016 */
[----:B------:R-:W-:-:S02]  /*1df0*/  ISETP.NE.AND.EX P0, PT, RZ, UR7, PT, P0 ;  /* 0x00000007ff007c0c */ /* 0x000fc4000bf05300 */
[----:B------:R-:W-:Y:S01]  /*1e00*/  SHF.L.U32 R92, R126, 0x7, RZ ;  /* 0x000000077e5c7819 */ /* 0x000fe200000006ff */
[----:B------:R-:W-:Y:S01]  /*1e10*/  IMAD R15, R0, UR4, RZ ;  /* 0x00000004000f7c24 */ /* 0x000fe2000f8e02ff */
[----:B------:R-:W-:Y:S01]  /*1e20*/  MOV R123, 0x20 ;  /* 0x00000020007b7802 */ /* 0x000fe20000000f00 */
[----:B------:R-:W-:Y:S01]  /*1e30*/  IMAD.WIDE.U32 R104, R184, R30, R16 ;  /* 0x0000001eb8687225 */ /* 0x000fe200078e0010 */
[----:B------:R-:W-:Y:S02]  /*1e40*/  P2R R112, PR, RZ, 0x10 ;  /* 0x00000010ff707803 */ /* 0x000fe40000000000 */
[----:B------:R-:W-:Y:S01]  /*1e50*/  SHF.L.U64.HI R125, R30, 0x7, R31 ;  /* 0x000000071e7d7819 */ /* 0x000fe2000001021f */
[----:B------:R-:W-:Y:S01]  /*1e60*/  IMAD R15, R194, UR5, R15 ;  /* 0x00000005c20f7c24 */ /* 0x000fe2000f8e020f */
[----:B------:R-:W-:Y:S01]  /*1e70*/  ULDC.64 UR4, c[0x0][0x2f8] ;  /* 0x0000be0000047ab9 */ /* 0x000fe20000000a00 */
[----:B------:R-:W-:Y:S01]  /*1e80*/  SHF.L.U64.HI R32, R30, 0x6, R31 ;  /* 0x000000061e207819 */ /* 0x000fe2000001021f */
[----:B------:R-:W-:Y:S01]  /*1e90*/  IMAD R11, R0, UR4, RZ ;  /* 0x00000004000b7c24 */ /* 0x000fe2000f8e02ff */
[----:B------:R-:W-:Y:S01]  /*1ea0*/  SHF.R.S32.HI R147, RZ, 0x1f, R210 ;  /* 0x0000001fff937819 */ /* 0x000fe200000114d2 */
[----:B------:R-:W-:Y:S01]  /*1eb0*/  IMAD.WIDE.U32 R6, R194, UR4, R6 ;  /* 0x00000004c2067c25 */ /* 0x000fe2000f8e0006 */
[----:B0-----:R-:W-:-:S03]  /*1ec0*/  LEA.HI R151, R151, 0x8, RZ, 0x19 ;  /* 0x0000000897977811 */ /* 0x001fc600078fc8ff */
[----:B------:R-:W-:Y:S01]  /*1ed0*/  IMAD R11, R194, UR5, R11 ;  /* 0x00000005c20b7c24 */ /* 0x000fe2000f8e020b */
[----:B------:R-:W-:Y:S01]  /*1ee0*/  ULDC.64 UR4, c[0x0][0x300] ;  /* 0x0000c00000047ab9 */ /* 0x000fe20000000a00 */
[----:B------:R-:W-:Y:S01]  /*1ef0*/  IMAD.IADD R9, R9, 0x1, R15 ;  /* 0x0000000109097824 */ /* 0x000fe200078e020f */
[----:B-1----:R-:W-:Y:S01]  /*1f00*/  SHF.L.U64.HI R35, R4, 0x6, R5 ;  /* 0x0000000604237819 */ /* 0x002fe20000010205 */
[-C--:B------:R-:W-:Y:S01]  /*1f10*/  IMAD R10, R211, R4.reuse, RZ ;  /* 0x00000004d30a7224 */ /* 0x080fe200078e02ff */
[----:B------:R-:W-:Y:S01]  /*1f20*/  IADD3 R7, R7, R11, RZ ;  /* 0x0000000b07077210 */ /* 0x000fe20007ffe0ff */
[----:B------:R-:W-:Y:S01]  /*1f30*/  IMAD.WIDE.U32 R102, R184, R4, R22 ;  /* 0x00000004b8667225 */ /* 0x000fe200078e0016 */
[----:B------:R-:W-:-:S03]  /*1f40*/  SHF.L.U32 R33, R4, 0x6, RZ ;  /* 0x0000000604217819 */ /* 0x000fc600000006ff */
[C---:B------:R-:W-:Y:S02]  /*1f50*/  IMAD R15, R184.reuse, R5, R10 ;  /* 0x00000005b80f7224 */ /* 0x040fe400078e020a */
[----:B------:R-:W-:-:S03]  /*1f60*/  IMAD.WIDE.U32 R100, R184, R4, R16 ;  /* 0x00000004b8647225 */ /* 0x000fc600078e0010 */
[----:B------:R-:W-:Y:S01]  /*1f70*/  IADD3 R103, R15, R103, RZ ;  /* 0x000000670f677210 */ /* 0x000fe20007ffe0ff */
[----:B------:R-:W-:Y:S02]  /*1f80*/  IMAD.IADD R101, R101, 0x1, R15 ;  /* 0x0000000165657824 */ /* 0x000fe400078e020f */
[----:B------:R-:W-:Y:S02]  /*1f90*/  IMAD.SHL.U32 R34, R4, 0x80, RZ ;  /* 0x0000008004227824 */ /* 0x000fe400078e00ff */
[----:B-----5:R-:W-:-:S04]  /*1fa0*/  IMAD.WIDE.U32 R100, R146, R4, R100 ;  /* 0x0000000492647225 */ /* 0x020fc800078e0064 */
[----:B------:R-:W-:Y:S01]  /*1fb0*/  IMAD.WIDE.U32 R102, R146, R4, R102 ;  /* 0x0000000492667225 */ /* 0x000fe200078e0066 */
        /* <DEDUP_REMOVED lines=8> */
[----:B------:R-:W-:Y:S01]  /*2040*/  IMAD R93, R184, R127, R6 ;  /* 0x0000007fb85d7224 */ /* 0x000fe200078e0206 */
[----:B------:R-:W-:Y:S01]  /*2050*/  SHF.L.U64.HI R127, R126, 0x6, R127 ;  /* 0x000000067e7f7819 */ /* 0x000fe2000001027f */
[----:B------:R-:W-:Y:S01]  /*2060*/  IMAD.WIDE.U32 R6, R184, R126, R22 ;  /* 0x0000007eb8067225 */ /* 0x000fe200078e0016 */
[----:B------:R-:W-:-:S03]  /*2070*/  SHF.L.U64.HI R126, R4, 0x7, R5 ;  /* 0x00000007047e7819 */ /* 0x000fc60000010205 */
        /* <DEDUP_REMOVED lines=8> */
[C---:B------:R-:W-:Y:S01]  /*2100*/  SEL R7, R121.reuse, RZ, P3 ;  /* 0x000000ff79077207 */ /* 0x040fe20001800000 */
[----:B------:R-:W-:Y:S01]  /*2110*/  IMAD R11, R184, R31, R0 ;  /* 0x0000001fb80b7224 */ /* 0x000fe200078e0200 */
[----:B------:R-:W-:Y:S01]  /*2120*/  SEL R0, R121, RZ, P4 ;  /* 0x000000ff79007207 */ /* 0x000fe20002000000 */
[----:B------:R-:W-:Y:S01]  /*2130*/  IMAD.IADD R9, R186, 0x1, R9 ;  /* 0x00000001ba097824 */ /* 0x000fe200078e0209 */
[----:B------:R-:W-:Y:S01]  /*2140*/  IADD3 R7, R22, R7, RZ ;  /* 0x0000000716077210 */ /* 0x000fe20007ffe0ff */
[----:B------:R-:W-:Y:S01]  /*2150*/  IMAD.IADD R105, R105, 0x1, R11 ;  /* 0x0000000169697824 */ /* 0x000fe200078e020b */
[----:B------:R-:W-:Y:S01]  /*2160*/  LOP3.LUT P0, RZ, R217, 0x4, RZ, 0xc0, !PT ;  /* 0x00000004d9ff7812 */ /* 0x000fe2000780c0ff */
[----:B------:R-:W-:Y:S01]  /*2170*/  IMAD.IADD R8, R187, 0x1, R0 ;  /* 0x00000001bb087824 */ /* 0x000fe200078e0200 */
[----:B------:R-:W-:Y:S01]  /*2180*/  SHF.R.S32.HI R0, RZ, 0x1f, R7 ;  /* 0x0000001fff007819 */ /* 0x000fe20000011407 */
[----:B------:R-:W-:Y:S01]  /*2190*/  IMAD.IADD R107, R11, 0x1, R107 ;  /* 0x000000010b6b7824 */ /* 0x000fe200078e026b */
[----:B------:R-:W-:Y:S01]  /*21a0*/  SHF.R.S32.HI R6, RZ, 0x1f, R9 ;  /* 0x0000001fff067819 */ /* 0x000fe20000011409 */
[----:B------:R-:W-:Y:S01]  /*21b0*/  IMAD.WIDE.U32 R104, R146, R30, R104 ;  /* 0x0000001e92687225 */ /* 0x000fe200078e0068 */
[----:B------:R-:W-:-:S02]  /*21c0*/  LEA.HI R21, R0, R7, RZ, 0x3 ;  /* 0x0000000700157211 */ /* 0x000fc400078f18ff */
[----:B------:R-:W-:Y:S01]  /*21d0*/  SHF.R.S32.HI R11, RZ, 0x1f, R8 ;  /* 0x0000001fff0b7819 */ /* 0x000fe20000011408 */
[----:B------:R-:W-:Y:S01]  /*21e0*/  IMAD.WIDE.U32 R106, R146, R30, R106 ;  /* 0x0000001e926a7225 */ /* 0x000fe200078e006a */
[----:B------:R-:W-:Y:S02]  /*21f0*/  LEA.HI R0, R0, R7, RZ, 0x6 ;  /* 0x0000000700007211 */ /* 0x000fe400078f30ff */
[CC--:B------:R-:W-:Y:S01]  /*2200*/  LEA.HI R20, R6.reuse, R9.reuse, RZ, 0x3 ;  /* 0x0000000906147211 */ /* 0x0c0fe200078f18ff */
[----:B------:R-:W-:Y:S01]  /*2210*/  IMAD.SHL.U32 R121, R121, 0x2, RZ ;  /* 0x0000000279797824 */ /* 0x000fe200078e00ff */
[----:B------:R-:W-:Y:S02]  /*2220*/  LEA.HI R6, R6, R9, RZ, 0x6 ;  /* 0x0000000906067211 */ /* 0x000fe400078f30ff */
[----:B------:R-:W-:Y:S02]  /*2230*/  LOP3.LUT R7, R196, 0x38, R21, 0xf8, !PT ;  /* 0x00000038c4077812 */ /* 0x000fe400078ef815 */
[----:B------:R-:W-:-:S02]  /*2240*/  LEA.HI R15, R11, R8, RZ, 0x3 ;  /* 0x000000080b0f7211 */ /* 0x000fc400078f18ff */
[----:B------:R-:W-:Y:S02]  /*2250*/  SHF.L.U32 R0, R0, 0x7, RZ ;  /* 0x0000000700007819 */ /* 0x000fe400000006ff */
[----:B------:R-:W-:Y:S02]  /*2260*/  LOP3.LUT R10, R191, 0x38, R21, 0xf8, !PT ;  /* 0x00000038bf0a7812 */ /* 0x000fe400078ef815 */
[----:B------:R-:W-:Y:S01]  /*2270*/  LEA.HI R11, R11, R8, RZ, 0x6 ;  /* 0x000000080b0b7211 */ /* 0x000fe200078f30ff */
[----:B------:R-:W-:Y:S01]  /*2280*/  IMAD.SHL.U32 R8, R6, 0x80, RZ ;  /* 0x0000008006087824 */ /* 0x000fe200078e00ff */
[----:B------:R-:W-:Y:S02]  /*2290*/  LOP3.LUT R6, R7, R198, RZ, 0x3c, !PT ;  /* 0x000000c607067212 */ /* 0x000fe400078e3cff */
[----:B------:R-:W-:Y:S01]  /*22a0*/  LOP3.LUT R0, R0, 0xffffe000, RZ, 0xc0, !PT ;  /* 0xffffe00000007812 */ /* 0x000fe200078ec0ff */
[----:B------:R-:W-:Y:S01]  /*22b0*/  IMAD.SHL.U32 R12, R11, 0x80, RZ ;  /* 0x000000800b0c7824 */ /* 0x000fe200078e00ff */
[----:B------:R-:W-:-:S02]  /*22c0*/  LOP3.LUT R10, R10, R225, RZ, 0x3c, !PT ;  /* 0x000000e10a0a7212 */ /* 0x000fc400078e3cff */
[----:B------:R-:W-:Y:S02]  /*22d0*/  SHF.R.S32.HI R7, RZ, 0x1f, R146 ;  /* 0x0000001fff077819 */ /* 0x000fe40000011492 */
[-C--:B------:R-:W-:Y:S02]  /*22e0*/  IADD3 R143, R10, R0.reuse, R199 ;  /* 0x000000000a8f7210 */ /* 0x080fe40007ffe0c7 */
[----:B------:R-:W-:Y:S01]  /*22f0*/  LEA R145, R197, R0, 0x9 ;  /* 0x00000000c5917211 */ /* 0x000fe200078e48ff */
[C---:B------:R-:W-:Y:S01]  /*2300*/  IMAD R0, R7.reuse, R4, RZ ;  /* 0x0000000407007224 */ /* 0x040fe200078e02ff */
[C---:B------:R-:W-:Y:S01]  /*2310*/  LOP3.LUT R9, R196.reuse, 0x38, R20, 0xf8, !PT ;  /* 0x00000038c4097812 */ /* 0x040fe200078ef814 */
[----:B------:R-:W-:Y:S01]  /*2320*/  IMAD R7, R7, R30, RZ ;  /* 0x0000001e07077224 */ /* 0x000fe200078e02ff */
[----:B------:R-:W-:Y:S01]  /*2330*/  LOP3.LUT R11, R196, 0x38, R15, 0xf8, !PT ;  /* 0x00000038c40b7812 */ /* 0x000fe200078ef80f */
[----:B------:R-:W-:Y:S01]  /*2340*/  IMAD R27, R146, R5, R0 ;  /* 0x00000005921b7224 */ /* 0x000fe200078e0200 */
[----:B------:R-:W-:Y:S01]  /*2350*/  LOP3.LUT R5, R196, 0x18, R22, 0xf8, !PT ;  /* 0x00000018c4057812 */ /* 0x000fe200078ef816 */
[----:B------:R-:W-:Y:S01]  /*2360*/  IMAD R7, R146, R31, R7 ;  /* 0x0000001f92077224 */ /* 0x000fe200078e0207 */
[----:B------:R-:W-:Y:S01]  /*2370*/  LOP3.LUT R26, R191, 0x38, R15, 0xf8, !PT ;  /* 0x00000038bf1a7812 */ /* 0x000fe200078ef80f */
[----:B------:R-:W-:Y:S01]  /*2380*/  IMAD.SHL.U32 R31, R30, 0x80, RZ ;  /* 0x000000801e1f7824 */ /* 0x000fe200078e00ff */
[-C--:B------:R-:W-:Y:S01]  /*2390*/  LOP3.LUT R0, R5, R198.reuse, RZ, 0x3c, !PT ;  /* 0x000000c605007212 */ /* 0x080fe200078e3cff */
[----:B------:R-:W-:Y:S01]  /*23a0*/  IMAD.IADD R28, R101, 0x1, R27 ;  /* 0x00000001651c7824 */ /* 0x000fe200078e021b */
[----:B------:R-:W-:Y:S01]  /*23b0*/  LOP3.LUT R8, R8, 0xffffe000, RZ, 0xc0, !PT ;  /* 0xffffe00008087812 */ /* 0x000fe200078ec0ff */
[----:B------:R-:W-:Y:S01]  /*23c0*/  IMAD.IADD R25, R7, 0x1, R107 ;  /* 0x0000000107197824 */ /* 0x000fe200078e026b */
[----:B------:R-:W-:Y:S01]  /*23d0*/  LOP3.LUT R12, R12, 0xffffe000, RZ, 0xc0, !PT ;  /* 0xffffe0000c0c7812 */ /* 0x000fe200078ec0ff */
[----:B------:R-:W-:Y:S01]  /*23e0*/  IMAD R29, R197, 0x200, R0 ;  /* 0x00000200c51d7824 */ /* 0x000fe200078e0200 */
[----:B------:R-:W-:Y:S01]  /*23f0*/  LOP3.LUT R14, R191, 0x38, R20, 0xf8, !PT ;  /* 0x00000038bf0e7812 */ /* 0x000fe200078ef814 */
[C---:B------:R-:W-:Y:S01]  /*2400*/  IMAD R144, R197.reuse, 0x200, R8 ;  /* 0x00000200c5907824 */ /* 0x040fe200078e0208 */
[----:B------:R-:W-:Y:S01]  /*2410*/  SEL R0, RZ, 0x20, P1 ;  /* 0x00000020ff007807 */ /* 0x000fe20000800000 */
[----:B------:R-:W-:Y:S01]  /*2420*/  IMAD R142, R197, 0x200, R12 ;  /* 0x00000200c58e7824 */ /* 0x000fe200078e020c */
[-C--:B------:R-:W-:Y:S01]  /*2430*/  LOP3.LUT R9, R9, R198.reuse, RZ, 0x3c, !PT ;  /* 0x000000c609097212 */ /* 0x080fe200078e3cff */
[----:B------:R-:W-:Y:S01]  /*2440*/  IMAD.SHL.U32 R30, R30, 0x40, RZ ;  /* 0x000000401e1e7824 */ /* 0x000fe200078e00ff */
[----:B------:R-:W-:-:S02]  /*2450*/  LOP3.LUT R11, R11, R198, RZ, 0x3c, !PT ;  /* 0x000000c60b0b7212 */ /* 0x000fc400078e3cff */
[-C--:B------:R-:W-:Y:S01]  /*2460*/  LOP3.LUT R26, R26, R225.reuse, RZ, 0x3c, !PT ;  /* 0x000000e11a1a7212 */ /* 0x080fe200078e3cff */
[----:B------:R-:W-:Y:S01]  /*2470*/  IMAD.IADD R144, R144, 0x1, R9 ;  /* 0x0000000190907824 */ /* 0x000fe200078e0209 */
[----:B------:R-:W-:Y:S01]  /*2480*/  LOP3.LUT R14, R14, R225, RZ, 0x3c, !PT ;  /* 0x000000e10e0e7212 */ /* 0x000fe200078e3cff */
[----:B------:R-:W-:Y:S01]  /*2490*/  IMAD.IADD R142, R142, 0x1, R11 ;  /* 0x000000018e8e7824 */ /* 0x000fe200078e020b */
[----:B------:R-:W-:Y:S02]  /*24a0*/  IADD3 R116, P4, R184, R117, RZ ;  /* 0x00000075b8747210 */ /* 0x000fe40007f9e0ff */
[----:B------:R-:W-:Y:S02]  /*24b0*/  SEL R123, R123, 0xffffffe0, !P0 ;  /* 0xffffffe07b7b7807 */ /* 0x000fe40004000000 */
[----:B------:R-:W-:Y:S02]  /*24c0*/  SHF.R.S32.HI R111, RZ, 0x3, R21 ;  /* 0x00000003ff6f7819 */ /* 0x000fe40000011415 */
[----:B------:R-:W-:Y:S01]  /*24d0*/  SHF.R.S32.HI R110, RZ, 0x3, R20 ;  /* 0x00000003ff6e7819 */ /* 0x000fe20000011414 */
[----:B------:R-:W-:Y:S01]  /*24e0*/  IMAD.IADD R133, R123, 0x1, R29 ;  /* 0x000000017b857824 */ /* 0x000fe200078e021d */
[----:B------:R-:W-:-:S02]  /*24f0*/  SHF.R.S32.HI R109, RZ, 0x3, R15 ;  /* 0x00000003ff6d7819 */ /* 0x000fc4000001140f */
[----:B------:R-:W-:Y:S02]  /*2500*/  LOP3.LUT R21, R21, 0xfffffff8, RZ, 0xc0, !PT ;  /* 0xfffffff815157812 */ /* 0x000fe400078ec0ff */
[----:B------:R-:W-:Y:S02]  /*2510*/  LOP3.LUT R20, R20, 0xfffffff8, RZ, 0xc0, !PT ;  /* 0xfffffff814147812 */ /* 0x000fe400078ec0ff */
[----:B------:R-:W-:Y:S02]  /*2520*/  LOP3.LUT R15, R15, 0xfffffff8, RZ, 0xc0, !PT ;  /* 0xfffffff80f0f7812 */ /* 0x000fe400078ec0ff */
[----:B------:R-:W-:Y:S02]  /*2530*/  LOP3.LUT R0, R3, R0, RZ, 0xfc, !PT ;  /* 0x0000000003007212 */ /* 0x000fe400078efcff */
[----:B------:R-:W-:Y:S01]  /*2540*/  IADD3 R136, R26, R12, R199 ;  /* 0x0000000c1a887210 */ /* 0x000fe20007ffe0c7 */
[----:B------:R-:W-:Y:S01]  /*2550*/  IMAD.IADD R26, R105, 0x1, R7 ;  /* 0x00000001691a7824 */ /* 0x000fe200078e0207 */
[----:B------:R-:W-:-:S02]  /*2560*/  IADD3 R137, R14, R8, R199 ;  /* 0x000000080e897210 */ /* 0x000fc40007ffe0c7 */
[----:B------:R-:W-:Y:S02]  /*2570*/  IADD3 R145, R145, R6, RZ ;  /* 0x0000000691917210 */ /* 0x000fe40007ffe0ff */
[----:B------:R-:W-:Y:S02]  /*2580*/  IADD3.X R117, R211, R13, RZ, P4, !PT ;  /* 0x0000000dd3757210 */ /* 0x000fe400027fe4ff */
[----:B------:R-:W-:Y:S02]  /*2590*/  IADD3 R27, R27, R103, RZ ;  /* 0x000000671b1b7210 */ /* 0x000fe40007ffe0ff */
        /* <DEDUP_REMOVED lines=8> */
[----:B------:R-:W-:-:S02]  /*2620*/  LOP3.LUT R6, R0, 0x20, RZ, 0xc0, !PT ;  /* 0x0000002000067812 */ /* 0x000fc400078ec0ff */
[----:B------:R-:W-:-:S07]  /*2630*/  IADD3 R5, R99, R37, RZ ;  /* 0x0000002563057210 */ /* 0x000fce0007ffe0ff */
.L_x_2305:
[----:B0-----:R-:W0:Y:S01]  /*2640*/  LDC.64 R118, c[0x0][0x2d8] ;  /* 0x0000b600ff767b82 */ /* 0x001e220000000a00 */
[----:B--2---:R-:W-:Y:S01]  /*2650*/  VIADD R39, R2, 0xffffffff ;  /* 0xffffffff02277836 */ /* 0x004fe20000000000 */
[----:B------:R-:W-:Y:S05]  /*2660*/  YIELD ;  /* 0x0000000000007946 */ /* 0x000fea0003800000 */
[----:B------:R-:W-:Y:S01]  /*2670*/  SHF.R.S32.HI R36, RZ, 0x1f, R39 ;  /* 0x0000001fff247819 */ /* 0x000fe20000011427 */
[----:B-1----:R-:W1:Y:S01]  /*2680*/  LDC R120, c[0x0][0x3d4] ;  /* 0x0000f500ff787b82 */ /* 0x002e620000000800 */
[-C--:B------:R-:W-:Y:S01]  /*2690*/  IMAD R3, R124, R39.reuse, RZ ;  /* 0x000000277c037224 */ /* 0x080fe200078e02ff */
[----:B------:R-:W-:Y:S01]  /*26a0*/  BSSY B0, `(.L_x_2206) ;  /* 0x000073b000007945 */ /* 0x000fe20003800000 */
[----:B------:R-:W-:-:S04]  /*26b0*/  IMAD.WIDE.U32 R130, R92, R39, RZ ;  /* 0x000000275c827225 */ /* 0x000fc800078e00ff */
[----:B------:R-:W-:Y:S01]  /*26c0*/  IMAD R37, R36, R92, R3 ;  /* 0x0000005c24257224 */ /* 0x000fe200078e0203 */
[CC--:B------:R-:W-:Y:S01]  /*26d0*/  IADD3 R3, P5, R94.reuse, R130.reuse, RZ ;  /* 0x000000825e037210 */ /* 0x0c0fe20007fbe0ff */
[----:B------:R-:W-:Y:S01]  /*26e0*/  IMAD R47, R19, 0x6000, R29 ;  /* 0x00006000132f7824 */ /* 0x000fe200078e021d */
[----:B------:R-:W-:Y:S01]  /*26f0*/  IADD3 R0, P1, P4, R94, R130, R132 ;  /* 0x000000825e007210 */ /* 0x000fe20007c3e084 */
[----:B------:R-:W-:Y:S02]  /*2700*/  IMAD.IADD R88, R131, 0x1, R37 ;  /* 0x0000000183587824 */ /* 0x000fe400078e0225 */
[----:B------:R-:W-:Y:S01]  /*2710*/  IMAD R47, R47, 0x2, R114 ;  /* 0x000000022f2f7824 */ /* 0x000fe200078e0272 */
[-C--:B0-----:R-:W-:Y:S02]  /*2720*/  LEA R48, P0, R3, R118.reuse, 0x1 ;  /* 0x0000007603307211 */ /* 0x081fe400078008ff */
[----:B------:R-:W-:Y:S02]  /*2730*/  IADD3.X R4, R88, R93, RZ, P5, !PT ;  /* 0x0000005d58047210 */ /* 0x000fe40002ffe4ff */
[----:B------:R-:W-:-:S02]  /*2740*/  LEA R44, P5, R0, R118, 0x1 ;  /* 0x00000076002c7211 */ /* 0x000fc400078a08ff */
[-C--:B------:R-:W-:Y:S01]  /*2750*/  LEA.HI.X R49, R3, R119.reuse, R4, 0x1, P0 ;  /* 0x0000007703317211 */ /* 0x080fe200000f0c04 */
[----:B------:R-:W-:Y:S01]  /*2760*/  IMAD R3, R19, 0x6000, R133 ;  /* 0x0000600013037824 */ /* 0x000fe200078e0285 */
[----:B-1----:R-:W-:Y:S02]  /*2770*/  ISETP.GE.AND P0, PT, R120, 0x1, PT ;  /* 0x000000017800780c */ /* 0x002fe40003f06270 */
[----:B------:R-:W-:Y:S01]  /*2780*/  IADD3.X R2, R93, R88, R127, P1, P4 ;  /* 0x000000585d027210 */ /* 0x000fe20000fe847f */
[----:B------:R-:W-:Y:S01]  /*2790*/  IMAD R46, R3, 0x2, R114 ;  /* 0x00000002032e7824 */ /* 0x000fe200078e0272 */
[----:B------:R-:W-:Y:S02]  /*27a0*/  ISETP.GT.AND P1, PT, R39, R122, PT ;  /* 0x0000007a2700720c */ /* 0x000fe40003f24270 */
[----:B------:R-:W-:Y:S02]  /*27b0*/  LEA.HI.X R45, R0, R119, R2, 0x1, P5 ;  /* 0x00000077002d7211 */ /* 0x000fe400028f0c02 */
[----:B------:R-:W-:-:S02]  /*27c0*/  P2R R115, PR, RZ, 0x2 ;  /* 0x00000002ff737803 */ /* 0x000fc40000000000 */
[----:B------:R-:W-:-:S03]  /*27d0*/  MOV R2, R39 ;  /* 0x0000002700027202 */ /* 0x000fc60000000f00 */
[----:B------:R-:W-:Y:S05]  /*27e0*/  @!P0 BRA `(.L_x_2207) ;  /* 0x0000006c00c48947 */ /* 0x000fea0003800000 */
[----:B------:R-:W-:Y:S01]  /*27f0*/  ULDC.U8 UR4, c[0x0][0x3f0] ;  /* 0x0000fc0000047ab9 */ /* 0x000fe20000000000 */
[-C--:B------:R-:W-:Y:S01]  /*2800*/  IMAD R0, R125, R39.reuse, RZ ;  /* 0x000000277d007224 */ /* 0x080fe200078e02ff */
[----:B------:R-:W-:Y:S01]  /*2810*/  ISETP.NE.AND P0, PT, RZ, UR4, PT ;  /* 0x00000004ff007c0c */ /* 0x000fe2000bf05270 */
[----:B------:R-:W-:Y:S02]  /*2820*/  IMAD R37, R126, R39, RZ ;  /* 0x000000277e257224 */ /* 0x000fe400078e02ff */
[----:B------:R-:W-:Y:S02]  /*2830*/  IMAD R3, R36, R31, R0 ;  /* 0x0000001f24037224 */ /* 0x000fe400078e0200 */
[----:B------:R-:W-:Y:S02]  /*2840*/  IMAD R4, R2, -0x80, R24 ;  /* 0xffffff8002047824 */ /* 0x000fe400078e0218 */
[----:B------:R-:W-:-:S03]  /*2850*/  IMAD.WIDE.U32 R86, R31, R39, RZ ;  /* 0x000000271f567225 */ /* 0x000fc600078e00ff */
[----:B------:R-:W-:Y:S01]  /*2860*/  VIMNMX R4, R4, 0x80, PT ;  /* 0x0000008004047848 */ /* 0x000fe20003fe0100 */
[----:B------:R-:W-:Y:S02]  /*2870*/  IMAD R37, R36, R34, R37 ;  /* 0x0000002224257224 */ /* 0x000fe400078e0225 */
        /* <DEDUP_REMOVED lines=25> */
[C---:B------:R-:W-:Y:S01]  /*2a10*/  VIADD R43, R16.reuse, 0x10 ;  /* 0x00000010102b7836 */ /* 0x040fe20000000000 */
[----:B------:R-:W-:Y:S01]  /*2a20*/  LEA R36, P4, R37, UR4, 0x1 ;  /* 0x0000000425247c11 */ /* 0x000fe2000f8808ff */
        /* <DEDUP_REMOVED lines=8> */
[----:B------:R-:W-:Y:S01]  /*2ab0*/  VIADD R51, R16, 0x30 ;  /* 0x0000003010337836 */ /* 0x000fe20000000000 */
[----:B------:R-:W-:-:S02]  /*2ac0*/  LEA.HI.X R39, R39, UR7, R42, 0x1, P4 ;  /* 0x0000000727277c11 */ /* 0x000fc4000a0f0c2a */
[-C--:B------:R-:W-:Y:S02]  /*2ad0*/  ISETP.GE.AND P4, PT, R43, R120.reuse, PT ;  /* 0x000000782b00720c */ /* 0x080fe40003f86270 */
[----:B------:R-:W-:Y:S01]  /*2ae0*/  IADD3 R43, R16, 0x20, RZ ;  /* 0x00000020102b7810 */ /* 0x000fe20007ffe0ff */
[----:B------:R0:W5:Y:S04]  /*2af0*/  @!P1 LDG.E.64 R128, desc[UR56][R36.64] ;  /* 0x0000003824809981 */ /* 0x000168000c1e1b00 */
[----:B------:R0:W5:Y:S01]  /*2b00*/  @!P1 LDG.E.64 R130, desc[UR56][R38.64] ;  /* 0x0000003826829981 */ /* 0x000162000c1e1b00 */
[----:B------:R-:W-:-:S05]  /*2b10*/  ISETP.GE.AND P1, PT, R43, R120, PT ;  /* 0x000000782b00720c */ /* 0x000fca0003f26270 */
        /* <DEDUP_REMOVED lines=23> */
.L_x_2210:
[----:B------:R-:W-:Y:S05]  /*2c90*/  BSYNC B1 ;  /* 0x0000000000017941 */ /* 0x000fea0003800000 */
.L_x_2209:
        /* <DEDUP_REMOVED lines=27> */
[----:B------:R-:W-:Y:S02]  /*2e50*/  LEA.HI.X R39, R84, UR7, R3, 0x1, P1 ;  /* 0x0000000754277c11 */ /* 0x000fe400088f0c03 */
[C---:B------:R-:W-:Y:S02]  /*2e60*/  ISETP.GE.AND P1, PT, R16.reuse, R120, PT ;  /* 0x000000781000720c */ /* 0x040fe40003f26270 */
        /* <DEDUP_REMOVED lines=32> */
.L_x_2212:
[----:B------:R-:W-:Y:S05]  /*3070*/  BSYNC B1 ;  /* 0x0000000000017941 */ /* 0x000fea0003800000 */
.L_x_2211:
[----:B------:R-:W-:Y:S01]  /*3080*/  IMAD.MOV.U32 R0, RZ, RZ, R74 ;  /* 0x000000ffff007224 */ /* 0x000fe200078e004a */
[----:B------:R-:W-:Y:S01]  /*3090*/  MOV R3, R75 ;  /* 0x0000004b00037202 */ /* 0x000fe20000000f00 */
[----:B01----:R-:W-:Y:S01]  /*30a0*/  IMAD.MOV.U32 R37, RZ, RZ, R83 ;  /* 0x000000ffff257224 */ /* 0x003fe200078e0053 */
[----:B------:R-:W-:Y:S02]  /*30b0*/  MOV R36, R82 ;  /* 0x0000005200247202 */ /* 0x000fe40000000f00 */
[----:B------:R-:W-:Y:S01]  /*30c0*/  PRMT R154, R0, 0x5410, R3 ;  /* 0x00005410009a7816 */ /* 0x000fe20000000003 */
[----:B------:R-:W-:Y:S01]  /*30d0*/  IMAD.MOV.U32 R0, RZ, RZ, R78 ;  /* 0x000000ffff007224 */ /* 0x000fe200078e004e */
[----:B------:R-:W-:Y:S01]  /*30e0*/  PRMT R164, R36, 0x5410, R37 ;  /* 0x0000541024a47816 */ /* 0x000fe20000000025 */
[----:B------:R-:W-:Y:S01]  /*30f0*/  IMAD.MOV.U32 R3, RZ, RZ, R79 ;  /* 0x000000ffff037224 */ /* 0x000fe200078e004f */
[----:B------:R-:W-:Y:S01]  /*3100*/  PRMT R152, R134, 0x5410, R135 ;  /* 0x0000541086987816 */ /* 0x000fe20000000087 */
[----:B------:R-:W-:Y:S01]  /*3110*/  IMAD.MOV.U32 R36, RZ, RZ, R128 ;  /* 0x000000ffff247224 */ /* 0x000fe200078e0080 */
[----:B------:R-:W-:Y:S01]  /*3120*/  ISETP.NE.AND P1, PT, R190, 0x3, PT ;  /* 0x00000003be00780c */ /* 0x000fe20003f25270 */
        /* <DEDUP_REMOVED lines=62> */
.L_x_2213:
[----:B------:R-:W-:Y:S01]  /*3510*/  LEA R3, R19, R18, 0x3 ;  /* 0x0000001213037211 */ /* 0x000fe200078e18ff */
[----:B------:R-:W-:Y:S01]  /*3520*/  BSSY B1, `(.L_x_2214) ;  /* 0x0000004000017945 */ /* 0x000fe20003800000 */
[----:B------:R-:W-:-:S04]  /*3530*/  SHF.L.U32 R0, R189, 0x1f, RZ ;  /* 0x0000001fbd007819 */ /* 0x000fc800000006ff */
[----:B------:R-:W0:Y:S02]  /*3540*/  SYNCS.PHASECHK.TRANS64.TRYWAIT P5, [R3+URZ+0x34890], R0 ;  /* 0x03489000030075a7 */ /* 0x000e2400080a017f */
[----:B0-----:R-:W-:Y:S05]  /*3550*/  @!P5 BRA `(.L_x_2215) ;  /* 0x000001e80078d947 */ /* 0x001fea0003800000 */
.L_x_2538:
[----:B------:R-:W-:Y:S05]  /*3560*/  BSYNC B1 ;  /* 0x0000000000017941 */ /* 0x000fea0003800000 */
.L_x_2214:
        /* <DEDUP_REMOVED lines=36> */
[----:B------:R-:W-:Y:S02]  /*37b0*/  HADD2.F32 R36, -RZ, R38.H1_H1 ;  /* 0x30000026ff247230 */ /* 0x000fe40000004100 */
[----:B------:R-:W-:Y:S01]  /*37c0*/  FMUL.FTZ R163, R160, R131 ;  /* 0x00000083a0a37220 */ /* 0x000fe20000410000 */
[----:B------:R-:W-:-:S02]  /*37d0*/  HADD2.F32 R157, -RZ, R161.H0_H0 ;  /* 0x200000a1ff9d7230 */ /* 0x000fc40000004100 */
        /* <DEDUP_REMOVED lines=11> */
.L_x_2221:
[----:B------:R-:W-:Y:S05]  /*3890*/  BSYNC B3 ;  /* 0x0000000000037941 */ /* 0x000fea0003800000 */
.L_x_2220:
[----:B--2---:R1:W-:Y:S02]  /*38a0*/  STG.E.128 desc[UR56][R48.64], R36 ;  /* 0x0000002430007986 */ /* 0x0043e4000c101d38 */
.L_x_2219:
[----:B------:R-:W-:Y:S05]  /*38b0*/  BSYNC B2 ;  /* 0x0000000000027941 */ /* 0x000fea0003800000 */
.L_x_2218:
        /* <DEDUP_REMOVED lines=48> */
.L_x_2225:
[----:B------:R-:W-:Y:S05]  /*3bc0*/  BSYNC B3 ;  /* 0x0000000000037941 */ /* 0x000fea0003800000 */
.L_x_2224:
[----:B--2---:R2:W-:Y:S02]  /*3bd0*/  STG.E.128 desc[UR56][R48.64+0x40], R36 ;  /* 0x0000402430007986 */ /* 0x0045e4000c101d38 */
.L_x_2223:
[----:B------:R-:W-:Y:S05]  /*3be0*/  BSYNC B2 ;  /* 0x0000000000027941 */ /* 0x000fea0003800000 */
.L_x_2222:
[----:B------:R-:W-:Y:S01]  /*3bf0*/  ISETP.NE.AND P0, PT, R9, RZ, PT ;  /* 0x000000ff0900720c */ /* 0x000fe20003f05270 */
[----:B------:R-:W-:-:S12]  /*3c00*/  BSSY B2, `(.L_x_2226) ;  /* 0x0000033000027945 */ /* 0x000fd80003800000 */
[----:B------:R-:W-:Y:S05]  /*3c10*/  @!P0 BRA `(.L_x_2227) ;  /* 0x0000000000c48947 */ /* 0x000fea0003800000 */
[----:B-12---:R1:W2:Y:S01]  /*3c20*/  LDS.128 R36, [R47+0x4000] ;  /* 0x004000002f247984 */ /* 0x0062a20000000c00 */
[----:B------:R-:W-:Y:S01]  /*3c30*/  IADD3 R91, R16, 0x20, RZ ;  /* 0x00000020105b7810 */ /* 0x000fe20007ffe0ff */
[----:B------:R-:W-:Y:S03]  /*3c40*/  BSSY B3, `(.L_x_2228) ;  /* 0x000002d000037945 */ /* 0x000fe60003800000 */
[----:B------:R-:W-:-:S13]  /*3c50*/  ISETP.GE.AND P0, PT, R91, R120, PT ;  /* 0x000000785b00720c */ /* 0x000fda0003f06270 */
[----:B-1----:R-:W-:Y:S05]  /*3c60*/  @P0 BRA `(.L_x_2229) ;  /* 0x0000000000a80947 */ /* 0x002fea0003800000 */
[----:B------:R-:W-:Y:S01]  /*3c70*/  SHF.R.U64 R128, R88, 0x10, R89 ;  /* 0x0000001058807819 */ /* 0x000fe20000001259 */
        /* <DEDUP_REMOVED lines=8> */
[----:B------:R-:W-:-:S02]  /*3d00*/  HADD2.F32 R88, -RZ, R118.H1_H1 ;  /* 0x30000076ff587230 */ /* 0x000fc40000004100 */
[----:B------:R-:W-:Y:S02]  /*3d10*/  HADD2.F32 R90, -RZ, R90.H0_H0 ;  /* 0x2000005aff5a7230 */ /* 0x000fe40000004100 */
[----:B------:R-:W-:Y:S02]  /*3d20*/  HADD2.F32 R83, -RZ, R82.H0_H0 ;  /* 0x20000052ff537230 */ /* 0x000fe40000004100 */
[-C--:B------:R-:W-:Y:S01]  /*3d30*/  FMUL.FTZ R82, R39, R128.reuse ;  /* 0x0000008027527220 */ /* 0x080fe20000410000 */
[----:B------:R-:W-:Y:S02]  /*3d40*/  HADD2.F32 R118, -RZ, R118.H0_H0 ;  /* 0x20000076ff767230 */ /* 0x000fe40000004100 */
[C---:B------:R-:W-:Y:S01]  /*3d50*/  FMUL.FTZ R128, R37.reuse, R128 ;  /* 0x0000008025807220 */ /* 0x040fe20000410000 */
[-C--:B------:R-:W-:Y:S01]  /*3d60*/  FMUL.FTZ R91, R88, R89.reuse ;  /* 0x00000059585b7220 */ /* 0x080fe20000410000 */
[-C--:B------:R-:W-:Y:S02]  /*3d70*/  FFMA.FTZ R37, R37, R90.reuse, -R82 ;  /* 0x0000005a25257223 */ /* 0x080fe40000010852 */
[----:B------:R-:W-:Y:S01]  /*3d80*/  FFMA.FTZ R82, R39, R90, R128 ;  /* 0x0000005a27527223 */ /* 0x000fe20000010080 */
[C---:B------:R-:W-:Y:S01]  /*3d90*/  FMUL.FTZ R89, R118.reuse, R89 ;  /* 0x0000005976597220 */ /* 0x040fe20000410000 */
[----:B------:R-:W-:Y:S01]  /*3da0*/  FFMA.FTZ R39, R118, R83, -R91 ;  /* 0x0000005376277223 */ /* 0x000fe2000001085b */
[----:B------:R-:W-:-:S02]  /*3db0*/  HADD2.F32 R91, -RZ, R167.H0_H0 ;  /* 0x200000a7ff5b7230 */ /* 0x000fc40000004100 */
[--C-:B------:R-:W-:Y:S02]  /*3dc0*/  HADD2.F32 R118, -RZ, R36.reuse.H1_H1 ;  /* 0x30000024ff767230 */ /* 0x100fe40000004100 */
[----:B------:R-:W-:Y:S01]  /*3dd0*/  FFMA.FTZ R88, R88, R83, R89 ;  /* 0x0000005358587223 */ /* 0x000fe20000010059 */
[----:B------:R-:W-:Y:S01]  /*3de0*/  HADD2.F32 R90, -RZ, R36.H0_H0 ;  /* 0x20000024ff5a7230 */ /* 0x000fe20000004100 */
[----:B------:R-:W-:Y:S01]  /*3df0*/  F2FP.F16.F32.PACK_AB R37, R82, R37 ;  /* 0x000000255225723e */ /* 0x000fe200000000ff */
[----:B------:R-:W-:Y:S02]  /*3e00*/  HADD2.F32 R167, -RZ, R167.H1_H1 ;  /* 0x300000a7ffa77230 */ /* 0x000fe40000004100 */
[-C--:B------:R-:W-:Y:S01]  /*3e10*/  FMUL.FTZ R119, R118, R91.reuse ;  /* 0x0000005b76777220 */ /* 0x080fe20000410000 */
[----:B------:R-:W-:Y:S02]  /*3e20*/  HADD2.F32 R36, -RZ, R38.H1_H1 ;  /* 0x30000026ff247230 */ /* 0x000fe40000004100 */
[----:B------:R-:W-:Y:S01]  /*3e30*/  FMUL.FTZ R91, R90, R91 ;  /* 0x0000005b5a5b7220 */ /* 0x000fe20000410000 */
[----:B------:R-:W-:Y:S01]  /*3e40*/  HADD2.F32 R83, -RZ, R164.H0_H0 ;  /* 0x200000a4ff537230 */ /* 0x000fe20000004100 */
[----:B------:R-:W-:Y:S01]  /*3e50*/  F2FP.F16.F32.PACK_AB R39, R88, R39 ;  /* 0x000000275827723e */ /* 0x000fe200000000ff */
[----:B------:R-:W-:-:S02]  /*3e60*/  HADD2.F32 R38, -RZ, R38.H0_H0 ;  /* 0x20000026ff267230 */ /* 0x000fc40000004100 */
        /* <DEDUP_REMOVED lines=10> */
.L_x_2229:
[----:B------:R-:W-:Y:S05]  /*3f10*/  BSYNC B3 ;  /* 0x0000000000037941 */ /* 0x000fea0003800000 */
.L_x_2228:
[----:B--2---:R3:W-:Y:S02]  /*3f20*/  STG.E.128 desc[UR56][R48.64+0x80], R36 ;  /* 0x0000802430007986 */ /* 0x0047e4000c101d38 */
.L_x_2227:
[----:B------:R-:W-:Y:S05]  /*3f30*/  BSYNC B2 ;  /* 0x0000000000027941 */ /* 0x000fea0003800000 */
.L_x_2226:
        /* <DEDUP_REMOVED lines=50> */
.L_x_2233:
[----:B------:R-:W-:Y:S05]  /*4260*/  BSYNC B3 ;  /* 0x0000000000037941 */ /* 0x000fea0003800000 */
.L_x_2232:
[----:B--2---:R4:W-:Y:S02]  /*4270*/  STG.E.128 desc[UR56][R48.64+0xc0], R36 ;  /* 0x0000c02430007986 */ /* 0x0049e4000c101d38 */
.L_x_2231:
[----:B------:R-:W-:Y:S05]  /*4280*/  BSYNC B2 ;  /* 0x0000000000027941 */ /* 0x000fea0003800000 */
.L_x_2230:
        /* <DEDUP_REMOVED lines=49> */
.L_x_2237:
[----:B------:R-:W-:Y:S05]  /*45a0*/  BSYNC B3 ;  /* 0x0000000000037941 */ /* 0x000fea0003800000 */
.L_x_2236:
[----:B--2---:R1:W-:Y:S02]  /*45b0*/  STG.E.128 desc[UR56][R48.64+0x100], R36 ;  /* 0x0001002430007986 */ /* 0x0043e4000c101d38 */
.L_x_2235:
[----:B------:R-:W-:Y:S05]  /*45c0*/  BSYNC B2 ;  /* 0x0000000000027941 */ /* 0x000fea0003800000 */
.L_x_2234:
        /* <DEDUP_REMOVED lines=48> */
.L_x_2239:
[----:B------:R-:W-:Y:S05]  /*48d0*/  BSYNC B2 ;  /* 0x0000000000027941 */ /* 0x000fea0003800000 */
.L_x_2238:
[----:B--2---:R1:W-:Y:S02]  /*48e0*/  STG.E.128 desc[UR56][R48.64+0x140], R36 ;  /* 0x0001402430007986 */ /* 0x0043e4000c101d38 */
.L_x_2217:
[----:B------:R-:W-:Y:S05]  /*48f0*/  BSYNC B1 ;  /* 0x0000000000017941 */ /* 0x000fea0003800000 */
.L_x_2216:
        /* <DEDUP_REMOVED lines=49> */
.L_x_2244:
[----:B------:R-:W-:Y:S05]  /*4c10*/  BSYNC B2 ;  /* 0x0000000000027941 */ /* 0x000fea0003800000 */
.L_x_2243:
[----:B--2---:R1:W-:Y:S02]  /*4c20*/  STG.E.128 desc[UR56][R44.64], R36 ;  /* 0x000000242c007986 */ /* 0x0043e4000c101d38 */
.L_x_2242:
[----:B------:R-:W-:Y:S05]  /*4c30*/  BSYNC B1 ;  /* 0x0000000000017941 */ /* 0x000fea0003800000 */
.L_x_2241:
        /* <DEDUP_REMOVED lines=49> */
.L_x_2248:
[----:B------:R-:W-:Y:S05]  /*4f50*/  BSYNC B2 ;  /* 0x0000000000027941 */ /* 0x000fea0003800000 */
.L_x_2247:
[----:B--2---:R1:W-:Y:S02]  /*4f60*/  STG.E.128 desc[UR56][R44.64+0x40], R36 ;  /* 0x000040242c007986 */ /* 0x0043e4000c101d38 */
.L_x_2246:
[----:B------:R-:W-:Y:S05]  /*4f70*/  BSYNC B1 ;  /* 0x0000000000017941 */ /* 0x000fea0003800000 */
.L_x_2245:
        /* <DEDUP_REMOVED lines=49> */
.L_x_2252:
[----:B------:R-:W-:Y:S05]  /*5290*/  BSYNC B2 ;  /* 0x0000000000027941 */ /* 0x000fea0003800000 */
.L_x_2251:
[----:B--2---:R1:W-:Y:S02]  /*52a0*/  STG.E.128 desc[UR56][R44.64+0x80], R36 ;  /* 0x000080242c007986 */ /* 0x0043e4000c101d38 */
.L_x_2250:
[----:B------:R-:W-:Y:S05]  /*52b0*/  BSYNC B1 ;  /* 0x0000000000017941 */ /* 0x000fea0003800000 */
.L_x_2249:
        /* <DEDUP_REMOVED lines=49> */
.L_x_2256:
[----:B------:R-:W-:Y:S05]  /*55d0*/  BSYNC B2 ;  /* 0x0000000000027941 */ /* 0x000fea0003800000 */
.L_x_2255:
[----:B--2---:R1:W-:Y:S02]  /*55e0*/  STG.E.128 desc[UR56][R44.64+0xc0], R36 ;  /* 0x0000c0242c007986 */ /* 0x0043e4000c101d38 */
.L_x_2254:
[----:B------:R-:W-:Y:S05]  /*55f0*/  BSYNC B1 ;  /* 0x0000000000017941 */ /* 0x000fea0003800000 */
.L_x_2253:
        /* <DEDUP_REMOVED lines=49> */
.L_x_2260:
[----:B------:R-:W-:Y:S05]  /*5910*/  BSYNC B2 ;  /* 0x0000000000027941 */ /* 0x000fea0003800000 */
.L_x_2259:
[----:B--2---:R1:W-:Y:S02]  /*5920*/  STG.E.128 desc[UR56][R44.64+0x100], R36 ;  /* 0x000100242c007986 */ /* 0x0043e4000c101d38 */
.L_x_2258:
[----:B------:R-:W-:Y:S05]  /*5930*/  BSYNC B1 ;  /* 0x0000000000017941 */ /* 0x000fea0003800000 */
.L_x_2257:
        /* <DEDUP_REMOVED lines=48> */
.L_x_2262:
[----:B------:R-:W-:Y:S05]  /*5c40*/  BSYNC B1 ;  /* 0x0000000000017941 */ /* 0x000fea0003800000 */
.L_x_2261:
[----:B--2---:R1:W-:Y:S01]  /*5c50*/  STG.E.128 desc[UR56][R44.64+0x140], R36 ;  /* 0x000140242c007986 */ /* 0x0043e2000c101d38 */
[----:B------:R-:W-:Y:S05]  /*5c60*/  BRA `(.L_x_2240) ;  /* 0x0000003c00787947 */ /* 0x000fea0003800000 */
.L_x_2208:
        /* <DEDUP_REMOVED lines=47> */
.L_x_2264:
[----:B------:R-:W-:Y:S05]  /*5f60*/  BSYNC B1 ;  /* 0x0000000000017941 */ /* 0x000fea0003800000 */
.L_x_2263:
        /* <DEDUP_REMOVED lines=47> */
.L_x_2266:
[----:B------:R-:W-:Y:S05]  /*6260*/  BSYNC B1 ;  /* 0x0000000000017941 */ /* 0x000fea0003800000 */
.L_x_2265:
        /* <DEDUP_REMOVED lines=43> */
[----:B------:R-:W-:Y:S02]  /*6520*/  PRMT R170, R3, 0x7610, R170 ;  /* 0x0000761003aa7816 */ /* 0x000fe400000000aa */
        /* <DEDUP_REMOVED lines=35> */
.L_x_2267:
[----:B------:R-:W-:Y:S01]  /*6760*/  IMAD R3, R19, 0x8, R18 ;  /* 0x0000000813037824 */ /* 0x000fe200078e0212 */
[----:B------:R-:W-:Y:S01]  /*6770*/  SHF.L.U32 R0, R189, 0x1f, RZ ;  /* 0x0000001fbd007819 */ /* 0x000fe200000006ff */
[----:B------:R-:W0:Y:S01]  /*6780*/  LDC R148, c[0x0][0x2e4] ;  /* 0x0000b900ff947b82 */ /* 0x000e220000000800 */
[----:B------:R-:W-:Y:S02]  /*6790*/  BSSY B1, `(.L_x_2268) ;  /* 0x0000004000017945 */ /* 0x000fe40003800000 */
[----:B------:R-:W1:Y:S05]  /*67a0*/  SYNCS.PHASECHK.TRANS64.TRYWAIT P5, [R3+URZ+0x34890], R0 ;  /* 0x03489000030075a7 */ /* 0x000e6a00080a017f */
[----:B------:R-:W2:Y:S01]  /*67b0*/  LDC.64 R128, c[0x0][0x2f0] ;  /* 0x0000bc00ff807b82 */ /* 0x000ea20000000a00 */
[----:B-1----:R-:W-:Y:S05]  /*67c0*/  @!P5 BRA `(.L_x_2269) ;  /* 0x000001b400f0d947 */ /* 0x002fea0003800000 */
.L_x_2539:
[----:B------:R-:W-:Y:S05]  /*67d0*/  BSYNC B1 ;  /* 0x0000000000017941 */ /* 0x000fea0003800000 */
.L_x_2268:
        /* <DEDUP_REMOVED lines=31> */
[----:B------:R-:W-:Y:S01]  /*69d0*/  LEA.HI R84, R87, R84, RZ, 0x3 ;  /* 0x0000005457547211 */ /* 0x000fe200078f18ff */
[----:B------:R-:W-:-:S04]  /*69e0*/  IMAD R87, R19, 0x6000, R145 ;  /* 0x0000600013577824 */ /* 0x000fc800078e0291 */
[----:B------:R-:W-:-:S05]  /*69f0*/  IMAD.SHL.U32 R84, R84, 0x400, RZ ;  /* 0x0000040054547824 */ /* 0x000fca00078e00ff */
[----:B------:R-:W-:-:S05]  /*6a00*/  LOP3.LUT R84, R84, 0x7fffe000, RZ, 0xc0, !PT ;  /* 0x7fffe00054547812 */ /* 0x000fca00078ec0ff */
[----:B------:R-:W-:-:S05]  /*6a10*/  IMAD R84, R197, 0x200, R84 ;  /* 0x00000200c5547824 */ /* 0x000fca00078e0254 */
[----:B------:R-:W-:-:S05]  /*6a20*/  IADD3 R84, R84, R85, RZ ;  /* 0x0000005554547210 */ /* 0x000fca0007ffe0ff */
        /* <DEDUP_REMOVED lines=89> */
.L_x_2275:
[----:B------:R-:W-:Y:S05]  /*6fc0*/  BSYNC B3 ;  /* 0x0000000000037941 */ /* 0x000fea0003800000 */
.L_x_2274:
[----:B0-----:R0:W-:Y:S04]  /*6fd0*/  STG.E.128 desc[UR56][R138.64], R84 ;  /* 0x000000548a007986 */ /* 0x0011e8000c101d38 */
[----:B--2---:R0:W-:Y:S02]  /*6fe0*/  @!P4 STG.E.128 desc[UR56][R140.64], R88 ;  /* 0x000000588c00c986 */ /* 0x0041e4000c101d38 */
.L_x_2273:
[----:B------:R-:W-:Y:S05]  /*6ff0*/  BSYNC B2 ;  /* 0x0000000000027941 */ /* 0x000fea0003800000 */
.L_x_2272:
        /* <DEDUP_REMOVED lines=16> */
[----:B0-----:R-:W-:Y:S02]  /*7100*/  LEA R84, P5, R56, R118, 0x1 ;  /* 0x0000007638547211 */ /* 0x001fe400078a08ff */
        /* <DEDUP_REMOVED lines=83> */
[----:B------:R-:W-:Y:S01]  /*7640*/  HADD2.F32 R46, -RZ, R46.H1_H1 ;  /* 0x3000002eff2e7230 */ /* 0x000fe20000004100 */
[----:B------:R-:W-:Y:S01]  /*7650*/  MOV R45, R91 ;  /* 0x0000005b002d7202 */ /* 0x000fe20000000f00 */
[----:B------:R-:W-:-:S02]  /*7660*/  HADD2.F32 R89, -RZ, R42.H0_H0 ;  /* 0x2000002aff597230 */ /* 0x000fc40000004100 */
        /* <DEDUP_REMOVED lines=14> */
.L_x_2279:
[----:B------:R-:W-:Y:S05]  /*7750*/  BSYNC B3 ;  /* 0x0000000000037941 */ /* 0x000fea0003800000 */
.L_x_2278:
[----:B0-----:R3:W-:Y:S04]  /*7760*/  STG.E.128 desc[UR56][R84.64], R44 ;  /* 0x0000002c54007986 */ /* 0x0017e8000c101d38 */
[----:B--2---:R3:W-:Y:S02]  /*7770*/  @!P4 STG.E.128 desc[UR56][R86.64], R56 ;  /* 0x000000385600c986 */ /* 0x0047e4000c101d38 */
.L_x_2277:
[----:B------:R-:W-:Y:S05]  /*7780*/  BSYNC B2 ;  /* 0x0000000000027941 */ /* 0x000fea0003800000 */
.L_x_2276:
        /* <DEDUP_REMOVED lines=9> */
[----:B------:R-:W-:-:S05]  /*7820*/  LEA.HI.SX32 R40, R40, R109, 0x1c ;  /* 0x0000006d28287211 */ /* 0x000fca00078fe2ff */
[----:B------:R-:W-:-:S05]  /*7830*/  IMAD.SHL.U32 R41, R40, 0x8, RZ ;  /* 0x0000000828297824 */ /* 0x000fca00078e00ff */
[----:B------:R-:W-:-:S13]  /*7840*/  ISETP.GE.AND P4, PT, R41, R148, PT ;  /* 0x000000942900720c */ /* 0x000fda0003f86270 */
[--C-:B------:R-:W-:Y:S02]  /*7850*/  @!P4 SHF.R.S32.HI R42, RZ, 0x1f, R41.reuse ;  /* 0x0000001fff2ac819 */ /* 0x100fe40000011429 */
[--C-:B------:R-:W-:Y:S02]  /*7860*/  @!P4 IADD3 R134, P5, P6, R96, R134, R41.reuse ;  /* 0x000000866086c210 */ /* 0x100fe40007ebe029 */
[----:B------:R-:W-:Y:S02]  /*7870*/  LOP3.LUT R41, R196, 0x38, R41, 0xf8, !PT ;  /* 0x00000038c4297812 */ /* 0x000fe400078ef829 */
[----:B------:R-:W-:Y:S02]  /*7880*/  @!P4 IADD3.X R42, R95, R160, R42, P5, P6 ;  /* 0x000000a05f2ac210 */ /* 0x000fe40002fec42a */
[----:B------:R-:W-:Y:S02]  /*7890*/  LEA R52, P5, R43, R118, 0x1 ;  /* 0x000000762b347211 */ /* 0x000fe400078a08ff */
[----:B------:R-:W-:-:S02]  /*78a0*/  LOP3.LUT R41, R41, R198, RZ, 0x3c, !PT ;  /* 0x000000c629297212 */ /* 0x000fc400078e3cff */
[-C--:B------:R-:W-:Y:S02]  /*78b0*/  LEA.HI.X R53, R43, R119.reuse, R44, 0x1, P5 ;  /* 0x000000772b357211 */ /* 0x080fe400028f0c2c */
[----:B------:R-:W-:Y:S02]  /*78c0*/  SHF.R.S32.HI R43, RZ, 0x1f, R40 ;  /* 0x0000001fff2b7819 */ /* 0x000fe40000011428 */
[C---:B------:R-:W-:Y:S02]  /*78d0*/  @!P4 LEA R54, P5, R134.reuse, R118, 0x1 ;  /* 0x000000768636c211 */ /* 0x040fe400078a08ff */
[----:B------:R-:W-:Y:S02]  /*78e0*/  LEA.HI R43, R43, R40, RZ, 0x3 ;  /* 0x000000282b2b7211 */ /* 0x000fe400078f18ff */
[----:B------:R-:W-:Y:S02]  /*78f0*/  @!P4 LEA.HI.X R55, R134, R119, R42, 0x1, P5 ;  /* 0x000000778637c211 */ /* 0x000fe400028f0c2a */
[----:B------:R-:W-:-:S02]  /*7900*/  SHF.L.U32 R43, R43, 0xa, RZ ;  /* 0x0000000a2b2b7819 */ /* 0x000fc400000006ff */
[----:B------:R-:W-:Y:S02]  /*7910*/  ISETP.GE.AND P5, PT, R187, R120, PT ;  /* 0x00000078bb00720c */ /* 0x000fe40003fa6270 */
[----:B------:R-:W-:-:S05]  /*7920*/  LOP3.LUT R40, R43, 0x7fffe000, RZ, 0xc0, !PT ;  /* 0x7fffe0002b287812 */ /* 0x000fca00078ec0ff */
        /* <DEDUP_REMOVED lines=9> */
[--C-:B------:R-:W-:Y:S01]  /*79c0*/  SHF.R.U64 R36, R36, 0x10, R37.reuse ;  /* 0x0000001024247819 */ /* 0x100fe20000001225 */
[----:B0-----:R-:W-:Y:S01]  /*79d0*/  HADD2.F32 R86, -RZ, R176.H1_H1 ;  /* 0x300000b0ff567230 */ /* 0x001fe20000004100 */
[----:B------:R-:W-:Y:S01]  /*79e0*/  SHF.R.U32.HI R56, RZ, 0x10, R37 ;  /* 0x00000010ff387819 */ /* 0x000fe20000011625 */
[----:B------:R-:W-:Y:S01]  /*79f0*/  HADD2.F32 R58, -RZ, R174.H1_H1 ;  /* 0x300000aeff3a7230 */ /* 0x000fe20000004100 */
[----:B------:R-:W-:Y:S01]  /*7a00*/  SHF.R.U64 R37, R48, 0x10, R49 ;  /* 0x0000001030257819 */ /* 0x000fe20000001231 */
[----:B------:R-:W-:Y:S01]  /*7a10*/  HADD2.F32 R176, -RZ, R176.H0_H0 ;  /* 0x200000b0ffb07230 */ /* 0x000fe20000004100 */
[--C-:B------:R-:W-:Y:S01]  /*7a20*/  SHF.R.U64 R38, R38, 0x10, R39.reuse ;  /* 0x0000001026267819 */ /* 0x100fe20000001227 */
[----:B------:R-:W-:Y:S01]  /*7a30*/  HADD2.F32 R84, -RZ, R56.H0_H0 ;  /* 0x20000038ff547230 */ /* 0x000fe20000004100 */
[----:B------:R-:W-:Y:S01]  /*7a40*/  SHF.R.U32.HI R48, RZ, 0x10, R39 ;  /* 0x00000010ff307819 */ /* 0x000fe20000011627 */
[----:B------:R-:W-:Y:S01]  /*7a50*/  HADD2.F32 R174, -RZ, R174.H0_H0 ;  /* 0x200000aeffae7230 */ /* 0x000fe20000004100 */
[----:B------:R-:W-:-:S02]  /*7a60*/  SHF.R.U64 R39, R50, 0x10, R51 ;  /* 0x0000001032277819 */ /* 0x000fc40000001233 */
[----:B------:R-:W-:Y:S01]  /*7a70*/  SHF.R.U32.HI R50, RZ, 0x10, R51 ;  /* 0x00000010ff327819 */ /* 0x000fe20000011633 */
[----:B---3--:R-:W-:Y:S01]  /*7a80*/  IMAD.MOV.U32 R51, RZ, RZ, R45 ;  /* 0x000000ffff337224 */ /* 0x008fe200078e002d */
[----:B------:R-:W-:Y:S02]  /*7a90*/  SHF.R.U32.HI R49, RZ, 0x10, R49 ;  /* 0x00000010ff317819 */ /* 0x000fe40000011631 */
[----:B--2---:R-:W-:Y:S01]  /*7aa0*/  MOV R45, R43 ;  /* 0x0000002b002d7202 */ /* 0x004fe20000000f00 */
[----:B------:R-:W-:Y:S02]  /*7ab0*/  HADD2.F32 R43, -RZ, R41.H0_H0 ;  /* 0x20000029ff2b7230 */ /* 0x000fe40000004100 */
[--C-:B------:R-:W-:Y:S02]  /*7ac0*/  HADD2.F32 R57, -RZ, R51.reuse.H0_H0 ;  /* 0x20000033ff397230 */ /* 0x100fe40000004100 */
[----:B------:R-:W-:Y:S02]  /*7ad0*/  HADD2.F32 R51, -RZ, R51.H1_H1 ;  /* 0x30000033ff337230 */ /* 0x000fe40000004100 */
[----:B------:R-:W-:-:S02]  /*7ae0*/  HADD2.F32 R88, -RZ, R49.H0_H0 ;  /* 0x20000031ff587230 */ /* 0x000fc40000004100 */
[-C--:B------:R-:W-:Y:S01]  /*7af0*/  FMUL.FTZ R56, R57, R86.reuse ;  /* 0x0000005639387220 */ /* 0x080fe20000410000 */
[----:B------:R-:W-:Y:S02]  /*7b00*/  HADD2.F32 R49, -RZ, R41.H1_H1 ;  /* 0x30000029ff317230 */ /* 0x000fe40000004100 */
[----:B------:R-:W-:Y:S01]  /*7b10*/  FMUL.FTZ R86, R43, R86 ;  /* 0x000000562b567220 */ /* 0x000fe20000410000 */
[----:B------:R-:W-:Y:S01]  /*7b20*/  FMUL.FTZ R90, R51, R88 ;  /* 0x00000058335a7220 */ /* 0x000fe20000410000 */
[----:B------:R-:W-:Y:S01]  /*7b30*/  FFMA.FTZ R43, R43, R58, -R56 ;  /* 0x0000003a2b2b7223 */ /* 0x000fe20000010838 */
[----:B------:R-:W-:Y:S01]  /*7b40*/  FMUL.FTZ R88, R49, R88 ;  /* 0x0000005831587220 */ /* 0x000fe20000410000 */
[----:B------:R-:W-:Y:S01]  /*7b50*/  FFMA.FTZ R41, R57, R58, R86 ;  /* 0x0000003a39297223 */ /* 0x000fe20000010056 */
[----:B------:R-:W-:Y:S02]  /*7b60*/  HADD2.F32 R86, -RZ, R175.H1_H1 ;  /* 0x300000afff567230 */ /* 0x000fe40000004100 */
[-C--:B------:R-:W-:Y:S01]  /*7b70*/  FFMA.FTZ R56, R49, R84.reuse, -R90 ;  /* 0x0000005431387223 */ /* 0x080fe2000001085a */
[----:B------:R-:W-:Y:S01]  /*7b80*/  FFMA.FTZ R58, R51, R84, R88 ;  /* 0x00000054333a7223 */ /* 0x000fe20000010058 */
[----:B------:R-:W-:-:S02]  /*7b90*/  HADD2.F32 R51, -RZ, R47.H0_H0 ;  /* 0x2000002fff337230 */ /* 0x000fc40000004100 */
[----:B------:R-:W-:Y:S01]  /*7ba0*/  HADD2.F32 R57, -RZ, R47.H1_H1 ;  /* 0x3000002fff397230 */ /* 0x000fe20000004100 */
[----:B------:R-:W-:Y:S01]  /*7bb0*/  F2FP.F16.F32.PACK_AB R43, R56, R43 ;  /* 0x0000002b382b723e */ /* 0x000fe200000000ff */
[----:B------:R-:W-:Y:S02]  /*7bc0*/  HADD2.F32 R88, -RZ, R50.H0_H0 ;  /* 0x20000032ff587230 */ /* 0x000fe40000004100 */
[----:B------:R-:W-:Y:S02]  /*7bd0*/  HADD2.F32 R49, -RZ, R45.H1_H1 ;  /* 0x3000002dff317230 */ /* 0x000fe40000004100 */
[----:B------:R-:W-:Y:S02]  /*7be0*/  HADD2.F32 R84, -RZ, R173.H1_H1 ;  /* 0x300000adff547230 */ /* 0x000fe40000004100 */
[-C--:B------:R-:W-:Y:S01]  /*7bf0*/  FMUL.FTZ R90, R57, R88.reuse ;  /* 0x00000058395a7220 */ /* 0x080fe20000410000 */
[----:B------:R-:W-:Y:S02]  /*7c00*/  HADD2.F32 R47, -RZ, R45.H0_H0 ;  /* 0x2000002dff2f7230 */ /* 0x000fe40000004100 */
[----:B------:R-:W-:Y:S01]  /*7c10*/  FMUL.FTZ R88, R49, R88 ;  /* 0x0000005831587220 */ /* 0x000fe20000410000 */
[----:B------:R-:W-:-:S02]  /*7c20*/  HADD2.F32 R50, -RZ, R48.H0_H0 ;  /* 0x20000030ff327230 */ /* 0x000fc40000004100 */
[-C--:B------:R-:W-:Y:S01]  /*7c30*/  FMUL.FTZ R48, R51, R86.reuse ;  /* 0x0000005633307220 */ /* 0x080fe20000410000 */
[----:B------:R-:W-:Y:S02]  /*7c40*/  HADD2.F32 R175, -RZ, R175.H0_H0 ;  /* 0x200000afffaf7230 */ /* 0x000fe40000004100 */
[C---:B------:R-:W-:Y:S01]  /*7c50*/  FMUL.FTZ R86, R47.reuse, R86 ;  /* 0x000000562f567220 */ /* 0x040fe20000410000 */
[----:B------:R-:W-:Y:S02]  /*7c60*/  HADD2.F32 R173, -RZ, R173.H0_H0 ;  /* 0x200000adffad7230 */ /* 0x000fe40000004100 */
[----:B------:R-:W-:Y:S01]  /*7c70*/  FFMA.FTZ R45, R47, R84, -R48 ;  /* 0x000000542f2d7223 */ /* 0x000fe20000010830 */
[-C--:B------:R-:W-:Y:S01]  /*7c80*/  FFMA.FTZ R48, R49, R50.reuse, -R90 ;  /* 0x0000003231307223 */ /* 0x080fe2000001085a */
[----:B------:R-:W-:Y:S01]  /*7c90*/  FFMA.FTZ R50, R57, R50, R88 ;  /* 0x0000003239327223 */ /* 0x000fe20000010058 */
        /* <DEDUP_REMOVED lines=11> */
[C---:B------:R-:W-:Y:S01]  /*7d50*/  FMUL.FTZ R176, R37.reuse, R176 ;  /* 0x000000b025b07220 */ /* 0x040fe20000410000 */
[-C--:B------:R-:W-:Y:S01]  /*7d60*/  FMUL.FTZ R59, R44, R57.reuse ;  /* 0x000000392c3b7220 */ /* 0x080fe20000410000 */
[C---:B------:R-:W-:Y:S01]  /*7d70*/  FMUL.FTZ R57, R40.reuse, R57 ;  /* 0x0000003928397220 */ /* 0x040fe20000410000 */
        /* <DEDUP_REMOVED lines=9> */
[----:B------:R-:W-:Y:S01]  /*7e10*/  FMUL.FTZ R59, R46, R57 ;  /* 0x000000392e3b7220 */ /* 0x000fe20000410000 */
[----:B------:R-:W-:Y:S02]  /*7e20*/  HADD2.F32 R51, -RZ, R38.H0_H0 ;  /* 0x20000026ff337230 */ /* 0x000fe40000004100 */
[-C--:B------:R-:W-:Y:S01]  /*7e30*/  FMUL.FTZ R38, R44, R175.reuse ;  /* 0x000000af2c267220 */ /* 0x080fe20000410000 */
[----:B------:R-:W-:Y:S01]  /*7e40*/  FMUL.FTZ R175, R39, R175 ;  /* 0x000000af27af7220 */ /* 0x000fe20000410000 */
[----:B------:R-:W-:Y:S01]  /*7e50*/  FMUL.FTZ R57, R42, R57 ;  /* 0x000000392a397220 */ /* 0x000fe20000410000 */
[----:B------:R-:W-:-:S02]  /*7e60*/  IMAD.MOV.U32 R41, RZ, RZ, R43 ;  /* 0x000000ffff297224 */ /* 0x000fc400078e002b */
[----:B------:R-:W-:Y:S01]  /*7e70*/  FFMA.FTZ R38, R39, R173, -R38 ;  /* 0x000000ad27267223 */ /* 0x000fe20000010826 */
[----:B------:R-:W-:Y:S01]  /*7e80*/  FFMA.FTZ R59, R42, R51, -R59 ;  /* 0x000000332a3b7223 */ /* 0x000fe2000001083b */
[----:B------:R-:W-:Y:S01]  /*7e90*/  F2FP.F16.F32.PACK_AB R42, R49, R36 ;  /* 0x00000024312a723e */ /* 0x000fe200000000ff */
[----:B------:R-:W-:Y:S01]  /*7ea0*/  FFMA.FTZ R175, R44, R173, R175 ;  /* 0x000000ad2caf7223 */ /* 0x000fe200000100af */
[----:B------:R-:W-:Y:S01]  /*7eb0*/  FFMA.FTZ R46, R46, R51, R57 ;  /* 0x000000332e2e7223 */ /* 0x000fe20000010039 */
[----:B------:R-:W-:Y:S01]  /*7ec0*/  F2FP.F16.F32.PACK_AB R44, R40, R37 ;  /* 0x00000025282c723e */ /* 0x000fe200000000ff */
[----:B------:R-:W-:Y:S01]  /*7ed0*/  IMAD.MOV.U32 R43, RZ, RZ, R48 ;  /* 0x000000ffff2b7224 */ /* 0x000fe200078e0030 */
[----:B------:R-:W-:Y:S01]  /*7ee0*/  F2FP.F16.F32.PACK_AB R59, R59, R38 ;  /* 0x000000263b3b723e */ /* 0x000fe200000000ff */
[----:B------:R-:W-:Y:S01]  /*7ef0*/  IMAD.MOV.U32 R40, RZ, RZ, R42 ;  /* 0x000000ffff287224 */ /* 0x000fe200078e002a */
[----:B------:R-:W-:Y:S02]  /*7f00*/  F2FP.F16.F32.PACK_AB R46, R46, R175 ;  /* 0x000000af2e2e723e */ /* 0x000fe400000000ff */
[----:B------:R-:W-:-:S07]  /*7f10*/  MOV R42, R59 ;  /* 0x0000003b002a7202 */ /* 0x000fce0000000f00 */
.L_x_2281:
[----:B------:R-:W-:Y:S05]  /*7f20*/  BSYNC B2 ;  /* 0x0000000000027941 */ /* 0x000fea0003800000 */
.L_x_2280:
[----:B--2---:R4:W-:Y:S04]  /*7f30*/  STG.E.128 desc[UR56][R52.64], R40 ;  /* 0x0000002834007986 */ /* 0x0049e8000c101d38 */
[----:B---3--:R4:W-:Y:S02]  /*7f40*/  @!P4 STG.E.128 desc[UR56][R54.64], R44 ;  /* 0x0000002c3600c986 */ /* 0x0089e4000c101d38 */
.L_x_2271:
[----:B------:R-:W-:Y:S05]  /*7f50*/  BSYNC B1 ;  /* 0x0000000000017941 */ /* 0x000fea0003800000 */
.L_x_2270:
        /* <DEDUP_REMOVED lines=15> */
[----:B------:R-:W-:Y:S02]  /*8050*/  SHF.R.S32.HI R39, RZ, 0x1f, R36 ;  /* 0x0000001fff277819 */ /* 0x000fe40000011424 */
[----:B------:R-:W-:Y:S02]  /*8060*/  SHF.L.U32 R37, R36, 0x3, RZ ;  /* 0x0000000324257819 */ /* 0x000fe400000006ff */
[----:B------:R-:W-:Y:S02]  /*8070*/  LEA.HI R39, R39, R36, RZ, 0x3 ;  /* 0x0000002427277211 */ /* 0x000fe400078f18ff */
[----:B------:R-:W-:Y:S02]  /*8080*/  ISETP.GE.AND P0, PT, R37, R148, PT ;  /* 0x000000942500720c */ /* 0x000fe40003f06270 */
[----:B------:R-:W-:Y:S01]  /*8090*/  LOP3.LUT R36, R191, 0x38, R37, 0xf8, !PT ;  /* 0x00000038bf247812 */ /* 0x000fe200078ef825 */
[----:B------:R-:W-:-:S03]  /*80a0*/  IMAD.SHL.U32 R39, R39, 0x400, RZ ;  /* 0x0000040027277824 */ /* 0x000fc600078e00ff */
[----:B------:R-:W-:Y:S02]  /*80b0*/  LOP3.LUT R36, R36, R225, RZ, 0x3c, !PT ;  /* 0x000000e124247212 */ /* 0x000fe400078e3cff */
[----:B------:R-:W-:-:S04]  /*80c0*/  LOP3.LUT R39, R39, 0x7fffe000, RZ, 0xc0, !PT ;  /* 0x7fffe00027277812 */ /* 0x000fc800078ec0ff */
[----:B------:R-:W-:Y:S02]  /*80d0*/  IADD3 R36, R36, R39, R199 ;  /* 0x0000002724247210 */ /* 0x000fe40007ffe0c7 */
[--C-:B------:R-:W-:Y:S02]  /*80e0*/  @!P0 SHF.R.S32.HI R41, RZ, 0x1f, R37.reuse ;  /* 0x0000001fff298819 */ /* 0x100fe40000011425 */
[----:B------:R-:W-:Y:S01]  /*80f0*/  @!P0 IADD3 R38, P4, P5, R96, R130, R37 ;  /* 0x0000008260268210 */ /* 0x000fe20007d9e025 */
[C---:B------:R-:W-:Y:S02]  /*8100*/  IMAD R39, R19.reuse, 0x6000, R36 ;  /* 0x0000600013277824 */ /* 0x040fe400078e0224 */
[----:B------:R-:W-:Y:S01]  /*8110*/  IMAD R37, R19, 0x6000, R143 ;  /* 0x0000600013257824 */ /* 0x000fe200078e028f */
[----:B------:R-:W-:Y:S02]  /*8120*/  @!P0 IADD3.X R41, R95, R48, R41, P4, P5 ;  /* 0x000000305f298210 */ /* 0x000fe400027ea429 */
[----:B---3--:R-:W-:Y:S01]  /*8130*/  LEA R44, P4, R40, R118, 0x1 ;  /* 0x00000076282c7211 */ /* 0x008fe200078808ff */
[----:B------:R-:W-:-:S03]  /*8140*/  IMAD R37, R37, 0x2, R18 ;  /* 0x0000000225257824 */ /* 0x000fc600078e0212 */
[----:B------:R-:W-:Y:S02]  /*8150*/  LEA.HI.X R45, R40, R119, R42, 0x1, P4 ;  /* 0x00000077282d7211 */ /* 0x000fe400020f0c2a */
[----:B------:R-:W-:Y:S02]  /*8160*/  LEA R40, R39, R18, 0x1 ;  /* 0x0000001227287211 */ /* 0x000fe400078e08ff */
[----:B------:R-:W-:-:S04]  /*8170*/  @!P0 LEA R46, P4, R38, R118, 0x1 ;  /* 0x00000076262e8211 */ /* 0x000fc800078808ff */
[----:B------:R-:W-:Y:S02]  /*8180*/  @!P0 LEA.HI.X R47, R38, R119, R41, 0x1, P4 ;  /* 0x00000077262f8211 */ /* 0x000fe400020f0c29 */
[----:B------:R-:W2:Y:S01]  /*8190*/  LDS.128 R36, [R37+0x1c400] ;  /* 0x01c4000025247984 */ /* 0x000ea20000000c00 */
[----:B------:R-:W-:-:S03]  /*81a0*/  ISETP.GE.AND P4, PT, R22, R120, PT ;  /* 0x000000781600720c */ /* 0x000fc60003f86270 */
[----:B------:R-:W3:Y:S10]  /*81b0*/  LDS.128 R40, [R40+0x1c400] ;  /* 0x01c4000028287984 */ /* 0x000ef40000000c00 */
[----:B------:R-:W-:Y:S05]  /*81c0*/  @P4 BRA `(.L_x_2285) ;  /* 0x0000000400544947 */ /* 0x000fea0003800000 */
[----:B---3--:R-:W-:Y:S01]  /*81d0*/  IMAD.MOV.U32 R54, RZ, RZ, R41 ;  /* 0x000000ffff367224 */ /* 0x008fe200078e0029 */
[----:B------:R-:W-:Y:S01]  /*81e0*/  SHF.R.U32.HI R59, RZ, 0x10, R81 ;  /* 0x00000010ff3b7819 */ /* 0x000fe20000011651 */
[----:B------:R-:W-:Y:S01]  /*81f0*/  IMAD.MOV.U32 R55, RZ, RZ, R43 ;  /* 0x000000ffff377224 */ /* 0x000fe200078e002b */
[--C-:B------:R-:W-:Y:S01]  /*8200*/  SHF.R.U32.HI R57, RZ, 0x10, R69.reuse ;  /* 0x00000010ff397819 */ /* 0x100fe20000011645 */
[----:B------:R-:W-:Y:S01]  /*8210*/  IMAD.MOV.U32 R53, RZ, RZ, R40 ;  /* 0x000000ffff357224 */ /* 0x000fe200078e0028 */
[----:B--2---:R-:W-:Y:S01]  /*8220*/  MOV R41, R39 ;  /* 0x0000002700297202 */ /* 0x004fe20000000f00 */
        /* <DEDUP_REMOVED lines=53> */
[----:B------:R-:W-:Y:S01]  /*8580*/  FFMA.FTZ R59, R52, R162, -R59 ;  /* 0x000000a2343b7223 */ /* 0x000fe2000001083b */
[----:B------:R-:W-:-:S02]  /*8590*/  HADD2.F32 R51, -RZ, R51.H0_H0 ;  /* 0x20000033ff337230 */ /* 0x000fc40000004100 */
[-C--:B------:R-:W-:Y:S01]  /*85a0*/  FFMA.FTZ R52, R36, R50.reuse, -R69 ;  /* 0x0000003224347223 */ /* 0x080fe20000010845 */
[----:B------:R-:W-:Y:S01]  /*85b0*/  FFMA.FTZ R53, R53, R50, R68 ;  /* 0x0000003235357223 */ /* 0x000fe20000010044 */
[----:B------:R-:W-:Y:S02]  /*85c0*/  HADD2.F32 R50, -RZ, R42.H0_H0 ;  /* 0x2000002aff327230 */ /* 0x000fe40000004100 */
[----:B------:R-:W-:Y:S01]  /*85d0*/  FFMA.FTZ R58, R55, R162, R58 ;  /* 0x000000a2373a7223 */ /* 0x000fe2000001003a */
[----:B------:R-:W-:Y:S01]  /*85e0*/  HADD2.F32 R36, -RZ, R38.H0_H0 ;  /* 0x20000026ff247230 */ /* 0x000fe20000004100 */
        /* <DEDUP_REMOVED lines=19> */
.L_x_2285:
[----:B------:R-:W-:Y:S05]  /*8720*/  BSYNC B2 ;  /* 0x0000000000027941 */ /* 0x000fea0003800000 */
.L_x_2284:
[----:B--2---:R2:W-:Y:S04]  /*8730*/  STG.E.128 desc[UR56][R44.64], R36 ;  /* 0x000000242c007986 */ /* 0x0045e8000c101d38 */
[----:B---3--:R2:W-:Y:S02]  /*8740*/  @!P0 STG.E.128 desc[UR56][R46.64], R40 ;  /* 0x000000282e008986 */ /* 0x0085e4000c101d38 */
.L_x_2283:
[----:B------:R-:W-:Y:S05]  /*8750*/  BSYNC B1 ;  /* 0x0000000000017941 */ /* 0x000fea0003800000 */
.L_x_2282:
        /* <DEDUP_REMOVED lines=18> */
[----:B------:R-:W-:Y:S01]  /*8880*/  IADD3 R36, R36, R37, R199 ;  /* 0x0000002524247210 */ /* 0x000fe20007ffe0c7 */
[C---:B------:R-:W-:Y:S01]  /*8890*/  IMAD R37, R19.reuse, 0x6000, R137 ;  /* 0x0000600013257824 */ /* 0x040fe200078e0289 */
[--C-:B------:R-:W-:Y:S02]  /*88a0*/  @!P0 SHF.R.S32.HI R41, RZ, 0x1f, R39.reuse ;  /* 0x0000001fff298819 */ /* 0x100fe40000011427 */
[----:B------:R-:W-:Y:S01]  /*88b0*/  @!P0 IADD3 R38, P4, P5, R96, R130, R39 ;  /* 0x0000008260268210 */ /* 0x000fe20007d9e027 */
[----:B------:R-:W-:Y:S02]  /*88c0*/  IMAD R39, R19, 0x6000, R36 ;  /* 0x0000600013277824 */ /* 0x000fe400078e0224 */
[----:B------:R-:W-:Y:S01]  /*88d0*/  IMAD R37, R37, 0x2, R18 ;  /* 0x0000000225257824 */ /* 0x000fe200078e0212 */
[----:B------:R-:W-:Y:S02]  /*88e0*/  @!P0 IADD3.X R41, R95, R48, R41, P4, P5 ;  /* 0x000000305f298210 */ /* 0x000fe400027ea429 */
[----:B---3--:R-:W-:-:S04]  /*88f0*/  LEA R44, P4, R40, R118, 0x1 ;  /* 0x00000076282c7211 */ /* 0x008fc800078808ff */
        /* <DEDUP_REMOVED lines=8> */
[----:B--2---:R-:W-:Y:S01]  /*8980*/  IMAD.MOV.U32 R53, RZ, RZ, R36 ;  /* 0x000000ffff357224 */ /* 0x004fe200078e0024 */
[----:B------:R-:W-:Y:S01]  /*8990*/  SHF.R.U32.HI R58, RZ, 0x10, R77 ;  /* 0x00000010ff3a7819 */ /* 0x000fe2000001164d */
[----:B---3--:R-:W-:Y:S01]  /*89a0*/  IMAD.MOV.U32 R36, RZ, RZ, R41 ;  /* 0x000000ffff247224 */ /* 0x008fe200078e0029 */
[----:B------:R-:W-:Y:S01]  /*89b0*/  MOV R54, R40 ;  /* 0x0000002800367202 */ /* 0x000fe20000000f00 */
[----:B------:R-:W-:Y:S01]  /*89c0*/  IMAD.MOV.U32 R55, RZ, RZ, R43 ;  /* 0x000000ffff377224 */ /* 0x000fe200078e002b */
[--C-:B------:R-:W-:Y:S01]  /*89d0*/  SHF.R.U32.HI R56, RZ, 0x10, R65.reuse ;  /* 0x00000010ff387819 */ /* 0x100fe20000011641 */
[----:B------:R-:W-:Y:S01]  /*89e0*/  HADD2.F32 R59, -RZ, R159.H1_H1 ;  /* 0x3000009fff3b7230 */ /* 0x000fe20000004100 */
[----:B------:R-:W-:Y:S01]  /*89f0*/  SHF.R.U64 R51, R64, 0x10, R65 ;  /* 0x0000001040337819 */ /* 0x000fe20000001241 */
[--C-:B------:R-:W-:Y:S01]  /*8a00*/  HADD2.F32 R40, -RZ, R36.reuse.H0_H0 ;  /* 0x20000024ff287230 */ /* 0x100fe20000004100 */
[--C-:B------:R-:W-:Y:S01]  /*8a10*/  SHF.R.U64 R50, R78, 0x10, R79.reuse ;  /* 0x000000104e327819 */ /* 0x100fe2000000124f */
[----:B------:R-:W-:Y:S01]  /*8a20*/  HADD2.F32 R43, -RZ, R36.H1_H1 ;  /* 0x30000024ff2b7230 */ /* 0x000fe20000004100 */
[----:B------:R-:W-:Y:S01]  /*8a30*/  SHF.R.U32.HI R78, RZ, 0x10, R79 ;  /* 0x00000010ff4e7819 */ /* 0x000fe2000001164f */
        /* <DEDUP_REMOVED lines=17> */
[----:B------:R-:W-:-:S02]  /*8b50*/  HADD2.F32 R56, -RZ, R55.H0_H0 ;  /* 0x20000037ff387230 */ /* 0x000fc40000004100 */
[----:B------:R-:W-:Y:S01]  /*8b60*/  HADD2.F32 R55, -RZ, R55.H1_H1 ;  /* 0x30000037ff377230 */ /* 0x000fe20000004100 */
[----:B------:R-:W-:Y:S01]  /*8b70*/  F2FP.F16.F32.PACK_AB R39, R39, R36 ;  /* 0x000000242727723e */ /* 0x000fe200000000ff */
[--C-:B------:R-:W-:Y:S02]  /*8b80*/  HADD2.F32 R43, -RZ, R41.reuse.H0_H0 ;  /* 0x20000029ff2b7230 */ /* 0x100fe40000004100 */
[----:B------:R-:W-:Y:S02]  /*8b90*/  HADD2.F32 R64, -RZ, R78.H0_H0 ;  /* 0x2000004eff407230 */ /* 0x000fe40000004100 */
[----:B------:R-:W-:Y:S02]  /*8ba0*/  HADD2.F32 R59, -RZ, R158.H1_H1 ;  /* 0x3000009eff3b7230 */ /* 0x000fe40000004100 */
[----:B------:R-:W-:Y:S02]  /*8bb0*/  HADD2.F32 R41, -RZ, R41.H1_H1 ;  /* 0x30000029ff297230 */ /* 0x000fe40000004100 */
[----:B------:R-:W-:Y:S01]  /*8bc0*/  FMUL.FTZ R68, R55, R64 ;  /* 0x0000004037447220 */ /* 0x000fe20000410000 */
[----:B------:R-:W-:-:S02]  /*8bd0*/  HADD2.F32 R57, -RZ, R156.H1_H1 ;  /* 0x3000009cff397230 */ /* 0x000fc40000004100 */
[-C--:B------:R-:W-:Y:S01]  /*8be0*/  FMUL.FTZ R65, R43, R59.reuse ;  /* 0x0000003b2b417220 */ /* 0x080fe20000410000 */
[----:B------:R-:W-:Y:S02]  /*8bf0*/  HADD2.F32 R58, -RZ, R66.H0_H0 ;  /* 0x20000042ff3a7230 */ /* 0x000fe40000004100 */
[C---:B------:R-:W-:Y:S01]  /*8c00*/  FMUL.FTZ R66, R56.reuse, R59 ;  /* 0x0000003b38427220 */ /* 0x040fe20000410000 */
[----:B------:R-:W-:Y:S01]  /*8c10*/  FMUL.FTZ R64, R41, R64 ;  /* 0x0000004029407220 */ /* 0x000fe20000410000 */
[----:B------:R-:W-:Y:S02]  /*8c20*/  HADD2.F32 R52, -RZ, R52.H0_H0 ;  /* 0x20000034ff347230 */ /* 0x000fe40000004100 */
[-C--:B------:R-:W-:Y:S01]  /*8c30*/  FFMA.FTZ R65, R56, R57.reuse, R65 ;  /* 0x0000003938417223 */ /* 0x080fe20000010041 */
[----:B------:R-:W-:Y:S01]  /*8c40*/  FFMA.FTZ R59, R43, R57, -R66 ;  /* 0x000000392b3b7223 */ /* 0x000fe20000010842 */
[-C--:B------:R-:W-:Y:S01]  /*8c50*/  FFMA.FTZ R68, R41, R58.reuse, -R68 ;  /* 0x0000003a29447223 */ /* 0x080fe20000010844 */
[----:B------:R-:W-:Y:S01]  /*8c60*/  FFMA.FTZ R70, R55, R58, R64 ;  /* 0x0000003a37467223 */ /* 0x000fe20000010040 */
[----:B------:R-:W-:-:S02]  /*8c70*/  HADD2.F32 R58, -RZ, R159.H0_H0 ;  /* 0x2000009fff3a7230 */ /* 0x000fc40000004100 */
[--C-:B------:R-:W-:Y:S01]  /*8c80*/  HADD2.F32 R43, -RZ, R54.reuse.H0_H0 ;  /* 0x20000036ff2b7230 */ /* 0x100fe20000004100 */
[----:B------:R-:W-:Y:S01]  /*8c90*/  F2FP.F16.F32.PACK_AB R59, R68, R59 ;  /* 0x0000003b443b723e */ /* 0x000fe200000000ff */
[--C-:B------:R-:W-:Y:S02]  /*8ca0*/  HADD2.F32 R41, -RZ, R53.reuse.H0_H0 ;  /* 0x20000035ff297230 */ /* 0x100fe40000004100 */
        /* <DEDUP_REMOVED lines=29> */
[----:B------:R-:W-:Y:S02]  /*8e80*/  F2FP.F16.F32.PACK_AB R41, R40, R37 ;  /* 0x000000252829723e */ /* 0x000fe400000000ff */
[----:B------:R-:W-:Y:S01]  /*8e90*/  MOV R37, R39 ;  /* 0x0000002700257202 */ /* 0x000fe20000000f00 */
[----:B------:R-:W-:Y:S01]  /*8ea0*/  IMAD.MOV.U32 R39, RZ, RZ, R59 ;  /* 0x000000ffff277224 */ /* 0x000fe200078e003b */
[----:B------:R-:W-:-:S02]  /*8eb0*/  F2FP.F16.F32.PACK_AB R43, R70, R65 ;  /* 0x00000041462b723e */ /* 0x000fc400000000ff */
[----:B------:R-:W-:Y:S02]  /*8ec0*/  F2FP.F16.F32.PACK_AB R40, R55, R58 ;  /* 0x0000003a3728723e */ /* 0x000fe400000000ff */
[----:B------:R-:W-:Y:S02]  /*8ed0*/  F2FP.F16.F32.PACK_AB R38, R57, R50 ;  /* 0x000000323926723e */ /* 0x000fe400000000ff */
[----:B------:R-:W-:-:S07]  /*8ee0*/  F2FP.F16.F32.PACK_AB R42, R51, R158 ;  /* 0x0000009e332a723e */ /* 0x000fce00000000ff */
.L_x_2289:
[----:B------:R-:W-:Y:S05]  /*8ef0*/  BSYNC B2 ;  /* 0x0000000000027941 */ /* 0x000fea0003800000 */
.L_x_2288:
[----:B--2---:R2:W-:Y:S04]  /*8f00*/  STG.E.128 desc[UR56][R44.64], R36 ;  /* 0x000000242c007986 */ /* 0x0045e8000c101d38 */
[----:B---3--:R2:W-:Y:S02]  /*8f10*/  @!P0 STG.E.128 desc[UR56][R46.64], R40 ;  /* 0x000000282e008986 */ /* 0x0085e4000c101d38 */
.L_x_2287:
[----:B------:R-:W-:Y:S05]  /*8f20*/  BSYNC B1 ;  /* 0x0000000000017941 */ /* 0x000fea0003800000 */
.L_x_2286:
[----:B------:R-:W-:-:S13]  /*8f30*/  ISETP.NE.AND P0, PT, R9, RZ, PT ;  /* 0x000000ff0900720c */ /* 0x000fda0003f05270 */
[----:B------:R-:W-:Y:S05]  /*8f40*/  @!P0 BRA `(.L_x_2240) ;  /* 0x0000000800c08947 */ /* 0x000fea0003800000 */
[----:B------:R-:W-:Y:S01]  /*8f50*/  ISETP.NE.AND P4, PT, R112, RZ, PT ;  /* 0x000000ff7000720c */ /* 0x000fe20003f85270 */
[----:B------:R-:W-:Y:S03]  /*8f60*/  BSSY B1, `(.L_x_2290) ;  /* 0x000006f000017945 */ /* 0x000fe60003800000 */
[----:B------:R-:W-:Y:S02]  /*8f70*/  SEL R149, R121, R149, !P4 ;  /* 0x0000009579957207 */ /* 0x000fe40006000000 */
[----:B--234-:R-:W-:Y:S02]  /*8f80*/  IADD3 R45, P0, P4, R96, R130, R15 ;  /* 0x00000082602d7210 */ /* 0x01cfe40007c1e00f */
[----:B------:R-:W-:Y:S02]  /*8f90*/  SHF.R.S32.HI R36, RZ, 0x1f, R149 ;  /* 0x0000001fff247819 */ /* 0x000fe40000011495 */
[----:B------:R-:W-:-:S02]  /*8fa0*/  IADD3.X R46, R95, R48, R11, P0, P4 ;  /* 0x000000305f2e7210 */ /* 0x000fc400007e840b */
[----:B------:R-:W-:Y:S02]  /*8fb0*/  LEA.HI R36, R36, R149, RZ, 0x4 ;  /* 0x0000009524247211 */ /* 0x000fe400078f20ff */
[----:B------:R-:W-:Y:S02]  /*8fc0*/  ISETP.GE.AND P4, PT, R187, R120, PT ;  /* 0x00000078bb00720c */ /* 0x000fe40003f86270 */
[----:B------:R-:W-:Y:S02]  /*8fd0*/  LEA.HI.SX32 R36, R36, R109, 0x1c ;  /* 0x0000006d24247211 */ /* 0x000fe400078fe2ff */
[C---:B------:R-:W-:Y:S02]  /*8fe0*/  LEA R44, P0, R45.reuse, R118, 0x1 ;  /* 0x000000762d2c7211 */ /* 0x040fe400078008ff */
[----:B------:R-:W-:Y:S01]  /*8ff0*/  SHF.R.S32.HI R37, RZ, 0x1f, R36 ;  /* 0x0000001fff257819 */ /* 0x000fe20000011424 */
[----:B------:R-:W-:Y:S01]  /*9000*/  IMAD.SHL.U32 R47, R36, 0x8, RZ ;  /* 0x00000008242f7824 */ /* 0x000fe200078e00ff */
[----:B------:R-:W-:-:S02]  /*9010*/  LEA.HI.X R45, R45, R119, R46, 0x1, P0 ;  /* 0x000000772d2d7211 */ /* 0x000fc400000f0c2e */
[----:B------:R-:W-:Y:S02]  /*9020*/  LEA.HI R37, R37, R36, RZ, 0x3 ;  /* 0x0000002425257211 */ /* 0x000fe400078f18ff */
[----:B------:R-:W-:Y:S02]  /*9030*/  LOP3.LUT R36, R191, 0x38, R47, 0xf8, !PT ;  /* 0x00000038bf247812 */ /* 0x000fe400078ef82f */
[----:B------:R-:W-:Y:S02]  /*9040*/  SHF.L.U32 R37, R37, 0xa, RZ ;  /* 0x0000000a25257819 */ /* 0x000fe400000006ff */
[----:B------:R-:W-:Y:S02]  /*9050*/  LOP3.LUT R36, R36, R225, RZ, 0x3c, !PT ;  /* 0x000000e124247212 */ /* 0x000fe400078e3cff */
[----:B------:R-:W-:-:S04]  /*9060*/  LOP3.LUT R37, R37, 0x7fffe000, RZ, 0xc0, !PT ;  /* 0x7fffe00025257812 */ /* 0x000fc800078ec0ff */
[----:B------:R-:W-:Y:S01]  /*9070*/  IADD3 R36, R36, R37, R199 ;  /* 0x0000002524247210 */ /* 0x000fe20007ffe0c7 */
[----:B------:R-:W-:-:S04]  /*9080*/  IMAD R37, R19, 0x6000, R136 ;  /* 0x0000600013257824 */ /* 0x000fc800078e0288 */
[----:B------:R-:W-:Y:S02]  /*9090*/  IMAD R39, R19, 0x6000, R36 ;  /* 0x0000600013277824 */ /* 0x000fe400078e0224 */
[--C-:B------:R-:W-:Y:S02]  /*90a0*/  IMAD R37, R37, 0x2, R18.reuse ;  /* 0x0000000225257824 */ /* 0x100fe400078e0212 */
[----:B------:R-:W-:-:S04]  /*90b0*/  IMAD R40, R39, 0x2, R18 ;  /* 0x0000000227287824 */ /* 0x000fc800078e0212 */
[----:B------:R-:W2:Y:S04]  /*90c0*/  LDS.128 R36, [R37+0x1c400] ;  /* 0x01c4000025247984 */ /* 0x000ea80000000c00 */
[----:B------:R-:W3:Y:S01]  /*90d0*/  LDS.128 R40, [R40+0x1c400] ;  /* 0x01c4000028287984 */ /* 0x000ee20000000c00 */
[----:B------:R-:W-:Y:S05]  /*90e0*/  @P4 BRA `(.L_x_2291) ;  /* 0x0000000400584947 */ /* 0x000fea0003800000 */
[----:B------:R-:W-:Y:S01]  /*90f0*/  SHF.R.U32.HI R54, RZ, 0x10, R73 ;  /* 0x00000010ff367819 */ /* 0x000fe20000011649 */
[----:B---3--:R-:W-:Y:S01]  /*9100*/  IMAD.MOV.U32 R50, RZ, RZ, R42 ;  /* 0x000000ffff327224 */ /* 0x008fe200078e002a */
[----:B------:R-:W-:Y:S01]  /*9110*/  MOV R49, R40 ;  /* 0x0000002800317202 */ /* 0x000fe20000000f00 */
[----:B--2---:R-:W-:Y:S01]  /*9120*/  IMAD.MOV.U32 R40, RZ, RZ, R38 ;  /* 0x000000ffff287224 */ /* 0x004fe200078e0026 */
[--C-:B------:R-:W-:Y:S01]  /*9130*/  SHF.R.U32.HI R52, RZ, 0x10, R61.reuse ;  /* 0x00000010ff347819 */ /* 0x100fe2000001163d */
[----:B------:R-:W-:Y:S01]  /*9140*/  HADD2.F32 R53, -RZ, R155.H1_H1 ;  /* 0x3000009bff357230 */ /* 0x000fe20000004100 */
[----:B------:R-:W-:Y:S01]  /*9150*/  SHF.R.U64 R65, R60, 0x10, R61 ;  /* 0x000000103c417819 */ /* 0x000fe2000000123d */
[----:B------:R-:W-:Y:S01]  /*9160*/  HADD2.F32 R42, -RZ, R41.H0_H0 ;  /* 0x20000029ff2a7230 */ /* 0x000fe20000004100 */
[--C-:B------:R-:W-:Y:S01]  /*9170*/  SHF.R.U64 R61, R74, 0x10, R75.reuse ;  /* 0x000000104a3d7819 */ /* 0x100fe2000000124b */
[----:B------:R-:W-:Y:S01]  /*9180*/  HADD2.F32 R38, -RZ, R37.H0_H0 ;  /* 0x20000025ff267230 */ /* 0x000fe20000004100 */
[----:B------:R-:W-:Y:S01]  /*9190*/  SHF.R.U32.HI R74, RZ, 0x10, R75 ;  /* 0x00000010ff4a7819 */ /* 0x000fe2000001164b */
        /* <DEDUP_REMOVED lines=14> */
[----:B------:R-:W-:Y:S01]  /*9280*/  HADD2.F32 R38, -RZ, R43.H0_H0 ;  /* 0x2000002bff267230 */ /* 0x000fe20000004100 */
[----:B------:R-:W-:Y:S01]  /*9290*/  SHF.R.U32.HI R62, RZ, 0x10, R63 ;  /* 0x00000010ff3e7819 */ /* 0x000fe2000001163f */
[----:B------:R-:W-:Y:S02]  /*92a0*/  HADD2.F32 R37, -RZ, R39.H0_H0 ;  /* 0x20000027ff257230 */ /* 0x000fe40000004100 */
[----:B------:R-:W-:Y:S01]  /*92b0*/  FFMA.FTZ R54, R41, R52, R54 ;  /* 0x0000003429367223 */ /* 0x000fe20000010036 */
[----:B------:R-:W-:Y:S02]  /*92c0*/  HADD2.F32 R41, -RZ, R152.H1_H1 ;  /* 0x30000098ff297230 */ /* 0x000fe40000004100 */
[-C--:B------:R-:W-:Y:S01]  /*92d0*/  FMUL.FTZ R58, R38, R51.reuse ;  /* 0x00000033263a7220 */ /* 0x080fe20000410000 */
[----:B------:R-:W-:Y:S02]  /*92e0*/  HADD2.F32 R43, -RZ, R43.H1_H1 ;  /* 0x3000002bff2b7230 */ /* 0x000fe40000004100 */
[----:B------:R-:W-:Y:S01]  /*92f0*/  FMUL.FTZ R51, R37, R51 ;  /* 0x0000003325337220 */ /* 0x000fe20000410000 */
[----:B------:R-:W-:Y:S01]  /*9300*/  HADD2.F32 R52, -RZ, R74.H0_H0 ;  /* 0x2000004aff347230 */ /* 0x000fe20000004100 */
[----:B------:R-:W-:Y:S01]  /*9310*/  SHF.R.U64 R64, R72, 0x10, R73 ;  /* 0x0000001048407819 */ /* 0x000fe20000001249 */
[----:B------:R-:W-:-:S02]  /*9320*/  HADD2.F32 R39, -RZ, R39.H1_H1 ;  /* 0x30000027ff277230 */ /* 0x000fc40000004100 */
[-C--:B------:R-:W-:Y:S01]  /*9330*/  FFMA.FTZ R57, R38, R41.reuse, R51 ;  /* 0x0000002926397223 */ /* 0x080fe20000010033 */
[----:B------:R-:W-:Y:S02]  /*9340*/  HADD2.F32 R42, -RZ, R62.H0_H0 ;  /* 0x2000003eff2a7230 */ /* 0x000fe40000004100 */
[-C--:B------:R-:W-:Y:S01]  /*9350*/  FMUL.FTZ R60, R43, R52.reuse ;  /* 0x000000342b3c7220 */ /* 0x080fe20000410000 */
[----:B------:R-:W-:Y:S01]  /*9360*/  FFMA.FTZ R58, R37, R41, -R58 ;  /* 0x00000029253a7223 */ /* 0x000fe2000001083a */
[C---:B------:R-:W-:Y:S01]  /*9370*/  FMUL.FTZ R52, R39.reuse, R52 ;  /* 0x0000003427347220 */ /* 0x040fe20000410000 */
[----:B------:R-:W-:Y:S02]  /*9380*/  HADD2.F32 R155, -RZ, R155.H0_H0 ;  /* 0x2000009bff9b7230 */ /* 0x000fe40000004100 */
[-C--:B------:R-:W-:Y:S01]  /*9390*/  FFMA.FTZ R59, R39, R42.reuse, -R60 ;  /* 0x0000002a273b7223 */ /* 0x080fe2000001083c */
[--C-:B------:R-:W-:Y:S02]  /*93a0*/  HADD2.F32 R38, -RZ, R49.reuse.H0_H0 ;  /* 0x20000031ff267230 */ /* 0x100fe40000004100 */
[----:B------:R-:W-:Y:S01]  /*93b0*/  FFMA.FTZ R60, R43, R42, R52 ;  /* 0x0000002a2b3c7223 */ /* 0x000fe20000010034 */
[----:B------:R-:W-:Y:S01]  /*93c0*/  HADD2.F32 R41, -RZ, R64.H0_H0 ;  /* 0x20000040ff297230 */ /* 0x000fe20000004100 */
[----:B------:R-:W-:Y:S01]  /*93d0*/  F2FP.F16.F32.PACK_AB R53, R54, R53 ;  /* 0x000000353635723e */ /* 0x000fe200000000ff */
[----:B------:R-:W-:-:S02]  /*93e0*/  HADD2.F32 R49, -RZ, R49.H1_H1 ;  /* 0x30000031ff317230 */ /* 0x000fc40000004100 */
[----:B------:R-:W-:Y:S01]  /*93f0*/  FMUL.FTZ R42, R38, R155 ;  /* 0x0000009b262a7220 */ /* 0x000fe20000410000 */
[----:B------:R-:W-:Y:S01]  /*9400*/  HADD2.F32 R153, -RZ, R153.H0_H0 ;  /* 0x20000099ff997230 */ /* 0x000fe20000004100 */
[----:B------:R-:W-:Y:S01]  /*9410*/  F2FP.F16.F32.PACK_AB R57, R60, R57 ;  /* 0x000000393c39723e */ /* 0x000fe200000000ff */
[--C-:B------:R-:W-:Y:S02]  /*9420*/  HADD2.F32 R37, -RZ, R36.reuse.H0_H0 ;  /* 0x20000024ff257230 */ /* 0x100fe40000004100 */
[----:B------:R-:W-:Y:S01]  /*9430*/  FMUL.FTZ R43, R49, R41 ;  /* 0x00000029312b7220 */ /* 0x000fe20000410000 */
[----:B------:R-:W-:Y:S02]  /*9440*/  HADD2.F32 R36, -RZ, R36.H1_H1 ;  /* 0x30000024ff247230 */ /* 0x000fe40000004100 */
[----:B------:R-:W-:Y:S02]  /*9450*/  HADD2.F32 R39, -RZ, R65.H0_H0 ;  /* 0x20000041ff277230 */ /* 0x000fe40000004100 */
[C---:B------:R-:W-:Y:S01]  /*9460*/  FMUL.FTZ R155, R37.reuse, R155 ;  /* 0x0000009b259b7220 */ /* 0x040fe20000410000 */
[----:B------:R-:W-:Y:S01]  /*9470*/  FFMA.FTZ R42, R37, R153, -R42 ;  /* 0x00000099252a7223 */ /* 0x000fe2000001082a */
[----:B------:R-:W-:Y:S01]  /*9480*/  FMUL.FTZ R52, R36, R41 ;  /* 0x0000002924347220 */ /* 0x000fe20000410000 */
[----:B------:R-:W-:-:S02]  /*9490*/  HADD2.F32 R37, -RZ, R50.H0_H0 ;  /* 0x20000032ff257230 */ /* 0x000fc40000004100 */
[-C--:B------:R-:W-:Y:S01]  /*94a0*/  FFMA.FTZ R43, R36, R39.reuse, -R43 ;  /* 0x00000027242b7223 */ /* 0x080fe2000001082b */
[----:B------:R-:W-:Y:S02]  /*94b0*/  HADD2.F32 R154, -RZ, R154.H0_H0 ;  /* 0x2000009aff9a7230 */ /* 0x000fe40000004100 */
[----:B------:R-:W-:Y:S01]  /*94c0*/  FFMA.FTZ R52, R49, R39, R52 ;  /* 0x0000002731347223 */ /* 0x000fe20000010034 */
[----:B------:R-:W-:Y:S02]  /*94d0*/  HADD2.F32 R41, -RZ, R61.H0_H0 ;  /* 0x2000003dff297230 */ /* 0x000fe40000004100 */
[----:B------:R-:W-:Y:S01]  /*94e0*/  FFMA.FTZ R155, R38, R153, R155 ;  /* 0x00000099269b7223 */ /* 0x000fe2000001009b */
[----:B------:R-:W-:Y:S02]  /*94f0*/  HADD2.F32 R36, -RZ, R40.H0_H0 ;  /* 0x20000028ff247230 */ /* 0x000fe40000004100 */
[----:B------:R-:W-:Y:S01]  /*9500*/  FMUL.FTZ R49, R37, R154 ;  /* 0x0000009a25317220 */ /* 0x000fe20000410000 */
[----:B------:R-:W-:-:S02]  /*9510*/  HADD2.F32 R50, -RZ, R50.H1_H1 ;  /* 0x30000032ff327230 */ /* 0x000fc40000004100 */
        /* <DEDUP_REMOVED lines=15> */
[----:B------:R-:W-:Y:S01]  /*9610*/  F2FP.F16.F32.PACK_AB R42, R41, R154 ;  /* 0x0000009a292a723e */ /* 0x000fe200000000ff */
[----:B------:R-:W-:Y:S01]  /*9620*/  IMAD.MOV.U32 R41, RZ, RZ, R53 ;  /* 0x000000ffff297224 */ /* 0x000fe200078e0035 */
[----:B------:R-:W-:Y:S02]  /*9630*/  F2FP.F16.F32.PACK_AB R39, R59, R58 ;  /* 0x0000003a3b27723e */ /* 0x000fe400000000ff */
[----:B------:R-:W-:-:S07]  /*9640*/  MOV R40, R52 ;  /* 0x0000003400287202 */ /* 0x000fce0000000f00 */
.L_x_2291:
[----:B------:R-:W-:Y:S05]  /*9650*/  BSYNC B1 ;  /* 0x0000000000017941 */ /* 0x000fea0003800000 */
.L_x_2290:
        /* <DEDUP_REMOVED lines=10> */
.L_x_2207:
[----:B------:R-:W-:-:S13]  /*9700*/  ISETP.NE.AND P1, PT, R190, 0x3, PT ;  /* 0x00000003be00780c */ /* 0x000fda0003f25270 */
[----:B------:R-:W-:Y:S05]  /*9710*/  @!P1 BRA `(.L_x_2292) ;  /* 0x0000000000049947 */ /* 0x000fea0003800000 */
[----:B------:R-:W-:Y:S01]  /*9720*/  BPT.TRAP 0x1 ;  /* 0x000000040000795c */ /* 0x000fe20000300000 */
.L_x_2292:
[----:B------:R-:W-:Y:S01]  /*9730*/  LEA R3, R19, R18, 0x3 ;  /* 0x0000001213037211 */ /* 0x000fe200078e18ff */
[----:B------:R-:W-:Y:S01]  /*9740*/  IMAD R4, R2, -0x80, R24 ;  /* 0xffffff8002047824 */ /* 0x000fe200078e0218 */
[----:B------:R-:W-:Y:S01]  /*9750*/  SHF.L.U32 R0, R189, 0x1f, RZ ;  /* 0x0000001fbd007819 */ /* 0x000fe200000006ff */
[----:B------:R-:W-:Y:S03]  /*9760*/  BSSY B1, `(.L_x_2293) ;  /* 0x0000005000017945 */ /* 0x000fe60003800000 */
[----:B------:R-:W0:Y:S01]  /*9770*/  SYNCS.PHASECHK.TRANS64.TRYWAIT P4, [R3+URZ+0x34890], R0 ;  /* 0x03489000030075a7 */ /* 0x000e22000808017f */
[----:B------:R-:W-:-:S04]  /*9780*/  VIMNMX R4, R4, 0x80, PT ;  /* 0x0000008004047848 */ /* 0x000fc80003fe0100 */
[----:B------:R-:W-:Y:S01]  /*9790*/  ISETP.GE.AND P0, PT, R184, R4, PT ;  /* 0x00000004b800720c */ /* 0x000fe20003f06270 */
[----:B0-----:R-:W-:-:S12]  /*97a0*/  @!P4 BRA `(.L_x_2294) ;  /* 0x00000188000cc947 */ /* 0x001fd80003800000 */
.L_x_2540:
[----:B------:R-:W-:Y:S05]  /*97b0*/  BSYNC B1 ;  /* 0x0000000000017941 */ /* 0x000fea0003800000 */
.L_x_2293:
        /* <DEDUP_REMOVED lines=20> */
.L_x_2296:
[----:B------:R-:W-:Y:S05]  /*9900*/  BSYNC B1 ;  /* 0x0000000000017941 */ /* 0x000fea0003800000 */
.L_x_2295:
        /* <DEDUP_REMOVED lines=20> */
.L_x_2240:
[----:B------:R-:W-:Y:S05]  /*9a50*/  BSYNC B0 ;  /* 0x0000000000007941 */ /* 0x000fea0003800000 */
.L_x_2206:
        /* <DEDUP_REMOVED lines=12> */
[----:B------:R-:W-:-:S05]  /*9b20*/  @!P0 VIADD R36, R3, 0x348a0 ;  /* 0x000348a003248836 */ /* 0x000fca0000000000 */
[----:B------:R-:W-:-:S04]  /*9b30*/  @!P0 PRMT R36, RZ, 0x654, R36 ;  /* 0x00000654ff248816 */ /* 0x000fc80000000024 */
[----:B------:R1:W-:Y:S01]  /*9b40*/  @!P0 SYNCS.ARRIVE.TRANS64.RED.A1T0 RZ, [R36+URZ], RZ ;  /* 0x000000ff24ff89a7 */ /* 0x0003e2000810043f */
[----:B------:R-:W-:Y:S05]  /*9b50*/  @!P1 BRA `(.L_x_2298) ;  /* 0x0000000000049947 */ /* 0x000fea0003800000 */
[----:B------:R-:W-:Y:S01]  /*9b60*/  BPT.TRAP 0x1 ;  /* 0x000000040000795c */ /* 0x000fe20000300000 */
.L_x_2298:
[----:B------:R-:W-:Y:S05]  /*9b70*/  BSYNC B0 ;  /* 0x0000000000007941 */ /* 0x000fea0003800000 */
.L_x_2297:
[----:B------:R-:W2:Y:S01]  /*9b80*/  SYNCS.PHASECHK.TRANS64.TRYWAIT P4, [R3+URZ+0x348b0], R0 ;  /* 0x0348b000030075a7 */ /* 0x000ea2000808017f */
[----:B-1----:R-:W-:Y:S01]  /*9b90*/  IMAD R36, R19, 0x4000, R29 ;  /* 0x0000400013247824 */ /* 0x002fe200078e021d */
[----:B------:R-:W-:Y:S01]  /*9ba0*/  ULDC.64 UR60, c[0x0][0x318] ;  /* 0x0000c600003c7ab9 */ /* 0x000fe20000000a00 */
[----:B------:R-:W-:Y:S01]  /*9bb0*/  ULDC.64 UR58, c[0x0][0x308] ;  /* 0x0000c200003a7ab9 */ /* 0x000fe20000000a00 */
[----:B------:R-:W-:Y:S01]  /*9bc0*/  BSSY B0, `(.L_x_2299) ;  /* 0x0000004000007945 */ /* 0x000fe20003800000 */
[----:B------:R-:W-:Y:S02]  /*9bd0*/  ISETP.GE.AND P1, PT, R184, R4, PT ;  /* 0x00000004b800720c */ /* 0x000fe40003f26270 */
[----:B------:R-:W-:Y:S01]  /*9be0*/  IADD3 R38, R123, R36, RZ ;  /* 0x000000247b267210 */ /* 0x000fe20007ffe0ff */
[----:B--2---:R-:W-:Y:S10]  /*9bf0*/  @!P4 BRA `(.L_x_2300) ;  /* 0x00000184000cc947 */ /* 0x004ff40003800000 */
.L_x_2541:
[----:B------:R-:W-:Y:S05]  /*9c00*/  BSYNC B0 ;  /* 0x0000000000007941 */ /* 0x000fea0003800000 */
.L_x_2299:
[----:B------:R-:W-:Y:S01]  /*9c10*/  BSSY B0, `(.L_x_2301) ;  /* 0x000001a000007945 */ /* 0x000fe20003800000 */
[----:B01----:R-:W-:Y:S02]  /*9c20*/  IMAD R0, R36, 0x2, R113 ;  /* 0x0000000224007824 */ /* 0x003fe400078e0271 */
[----:B------:R-:W-:-:S04]  /*9c30*/  IMAD.WIDE R44, R2, 0x80, R116 ;  /* 0x00000080022c7825 */ /* 0x000fc800078e0274 */
[----:B------:R-:W-:Y:S01]  /*9c40*/  IMAD R48, R38, 0x2, R113 ;  /* 0x0000000226307824 */ /* 0x000fe200078e0271 */
[----:B------:R-:W-:Y:S06]  /*9c50*/  @P1 BRA `(.L_x_2302) ;  /* 0x0000000000541947 */ /* 0x000fec0003800000 */
[----:B------:R-:W-:Y:S01]  /*9c60*/  MOV R36, R98 ;  /* 0x0000006200247202 */ /* 0x000fe20000000f00 */
[----:B------:R-:W-:Y:S01]  /*9c70*/  IMAD R39, R45, UR60, RZ ;  /* 0x0000003c2d277c24 */ /* 0x000fe2000f8e02ff */
[----:B------:R-:W-:Y:S01]  /*9c80*/  ULDC UR4, c[0x0][0x310] ;  /* 0x0000c40000047ab9 */ /* 0x000fe20000000800 */
[----:B------:R-:W-:Y:S01]  /*9c90*/  IMAD.MOV.U32 R37, RZ, RZ, R5 ;  /* 0x000000ffff257224 */ /* 0x000fe200078e0005 */
        /* <DEDUP_REMOVED lines=17> */
.L_x_2302:
[----:B------:R-:W-:Y:S05]  /*9db0*/  BSYNC B0 ;  /* 0x0000000000007941 */ /* 0x000fea0003800000 */
.L_x_2301:
[----:B------:R-:W-:Y:S01]  /*9dc0*/  ISETP.GE.AND P1, PT, R210, R4, PT ;  /* 0x00000004d200720c */ /* 0x000fe20003f26270 */
[----:B------:R-:W-:-:S12]  /*9dd0*/  BSSY B0, `(.L_x_2303) ;  /* 0x0000018000007945 */ /* 0x000fd80003800000 */
[----:B------:R-:W-:Y:S05]  /*9de0*/  @P1 BRA `(.L_x_2304) ;  /* 0x0000000000581947 */ /* 0x000fea0003800000 */
[----:B0-----:R-:W-:Y:S01]  /*9df0*/  IADD3 R39, P1, R44, 0x40, RZ ;  /* 0x000000402c277810 */ /* 0x001fe20007f3e0ff */
[----:B------:R-:W-:Y:S01]  /*9e00*/  IMAD.MOV.U32 R4, RZ, RZ, R98 ;  /* 0x000000ffff047224 */ /* 0x000fe200078e0062 */
[----:B------:R-:W-:Y:S02]  /*9e10*/  ULDC UR4, c[0x0][0x310] ;  /* 0x0000c40000047ab9 */ /* 0x000fe40000000800 */
[----:B------:R-:W-:Y:S01]  /*9e20*/  IADD3.X R44, RZ, R45, RZ, P1, !PT ;  /* 0x0000002dff2c7210 */ /* 0x000fe20000ffe4ff */
[----:B------:R-:W-:Y:S01]  /*9e30*/  IMAD.WIDE.U32 R36, R39, UR60, R4 ;  /* 0x0000003c27247c25 */ /* 0x000fe2000f8e0004 */
[----:B------:R-:W-:-:S03]  /*9e40*/  ISETP.GE.AND P4, PT, R22, UR4, PT ;  /* 0x0000000416007c0c */ /* 0x000fc6000bf86270 */
        /* <DEDUP_REMOVED lines=16> */
.L_x_2304:
[----:B------:R-:W-:Y:S05]  /*9f50*/  BSYNC B0 ;  /* 0x0000000000007941 */ /* 0x000fea0003800000 */
.L_x_2303:
[----:B------:R-:W-:Y:S01]  /*9f60*/  @!PT LDS RZ, [RZ] ;  /* 0x00000000fffff984 */ /* 0x000fe20000000800 */
[----:B------:R-:W-:Y:S01]  /*9f70*/  @!PT LDS RZ, [RZ] ;  /* 0x00000000fffff984 */ /* 0x000fe20000000800 */
[----:B------:R-:W-:Y:S01]  /*9f80*/  @!PT LDS RZ, [RZ] ;  /* 0x00000000fffff984 */ /* 0x000fe20000000800 */
[----:B------:R-:W-:Y:S01]  /*9f90*/  @!PT LDS RZ, [RZ] ;  /* 0x00000000fffff984 */ /* 0x000fe20000000800 */
[----:B------:R1:W-:Y:S06]  /*9fa0*/  MEMBAR.ALL.CTA ;  /* 0x0000000000007992 */ /* 0x0003ec0000008000 */
[----:B-1----:R-:W1:Y:S02]  /*9fb0*/  FENCE.VIEW.ASYNC.S ;  /* 0x00000000000073c6 */ /* 0x002e640000000000 */
[----:B-1----:R1:W-:Y:S01]  /*9fc0*/  BAR.SYNC.DEFER_BLOCKING R151, 0x80 ;  /* 0x000200970000751d */ /* 0x0023e20000010000 */
[----:B------:R-:W-:Y:S01]  /*9fd0*/  ISETP.NE.AND P4, PT, R115, RZ, PT ;  /* 0x000000ff7300720c */ /* 0x000fe20003f85270 */
[----:B------:R-:W-:Y:S01]  /*9fe0*/  VIADD R19, R19, 0x1 ;  /* 0x0000000113137836 */ /* 0x000fe20000000000 */
[----:B------:R-:W-:-:S04]  /*9ff0*/  @!P0 IADD3 R3, R3, 0x348c0, RZ ;  /* 0x000348c003038810 */ /* 0x000fc80007ffe0ff */
[C---:B------:R-:W-:Y:S02]  /*a000*/  ISETP.NE.AND P1, PT, R19.reuse, 0x2, PT ;  /* 0x000000021300780c */ /* 0x040fe40003f25270 */
[----:B------:R-:W-:Y:S02]  /*a010*/  @!P0 PRMT R3, RZ, 0x654, R3 ;  /* 0x00000654ff038816 */ /* 0x000fe40000000003 */
[----:B------:R-:W-:Y:S02]  /*a020*/  SEL R0, RZ, 0x1, P1 ;  /* 0x00000001ff007807 */ /* 0x000fe40000800000 */
[----:B------:R-:W-:Y:S02]  /*a030*/  SEL R19, R19, RZ, P1 ;  /* 0x000000ff13137207 */ /* 0x000fe40000800000 */
[----:B------:R-:W-:Y:S01]  /*a040*/  LOP3.LUT R189, R189, R0, RZ, 0x3c, !PT ;  /* 0x00000000bdbd7212 */ /* 0x000fe200078e3cff */
[----:B------:R1:W-:Y:S01]  /*a050*/  @!P0 SYNCS.ARRIVE.TRANS64.RED.A1T0 RZ, [R3+URZ], RZ ;  /* 0x000000ff03ff89a7 */ /* 0x0003e2000810043f */
[----:B------:R-:W-:Y:S01]  /*a060*/  PLOP3.LUT P0, PT, PT, PT, PT, 0x8, 0x0 ;  /* 0x000000000000781c */ /* 0x000fe20003f0e170 */
[----:B------:R-:W-:-:S12]  /*a070*/  @P4 BRA `(.L_x_2305) ;  /* 0xffffff8400704947 */ /* 0x000fd8000383ffff */
.L_x_2201:
[----:B------:R-:W-:Y:S01]  /*a080*/  BSSY B0, `(.L_x_2306) ;  /* 0x000002b000007945 */ /* 0x000fe20003800000 */
[----:B------:R-:W-:Y:S02]  /*a090*/  ISETP.GE.AND P2, PT, R150, 0x1, PT ;  /* 0x000000019600780c */ /* 0x000fe40003f46270 */
[----:B-1----:R-:W-:Y:S02]  /*a0a0*/  CS2R R2, SRZ ;  /* 0x0000000000027805 */ /* 0x002fe4000001ff00 */
[----:B------:R-:W-:Y:S02]  /*a0b0*/  PLOP3.LUT P1, PT, PT, PT, PT, 0x80, 0x0 ;  /* 0x000000000000781c */ /* 0x000fe40003f2f070 */
[----:B------:R-:W-:Y:S02]  /*a0c0*/  CS2R R86, SRZ ;  /* 0x0000000000567805 */ /* 0x000fe4000001ff00 */
[----:B------:R-:W-:Y:S02]  /*a0d0*/  CS2R R84, SRZ ;  /* 0x0000000000547805 */ /* 0x000fe4000001ff00 */
[----:B------:R-:W-:-:S02]  /*a0e0*/  CS2R R82, SRZ ;  /* 0x0000000000527805 */ /* 0x000fc4000001ff00 */
[----:B------:R-:W-:Y:S01]  /*a0f0*/  CS2R R80, SRZ ;  /* 0x0000000000507805 */ /* 0x000fe2000001ff00 */
[----:B------:R-:W-:Y:S01]  /*a100*/  IMAD.MOV.U32 R35, RZ, RZ, RZ ;  /* 0x000000ffff237224 */ /* 0x000fe200078e00ff */
[----:B------:R-:W-:Y:S02]  /*a110*/  MOV R78, RZ ;  /* 0x000000ff004e7202 */ /* 0x000fe40000000f00 */
[----:B------:R-:W-:Y:S02]  /*a120*/  CS2R R76, SRZ ;  /* 0x00000000004c7805 */ /* 0x000fe4000001ff00 */
[----:B------:R-:W-:Y:S01]  /*a130*/  CS2R R74, SRZ ;  /* 0x00000000004a7805 */ /* 0x000fe2000001ff00 */
[----:B------:R-:W-:Y:S01]  /*a140*/  IMAD.MOV.U32 R73, RZ, RZ, RZ ;  /* 0x000000ffff497224 */ /* 0x000fe200078e00ff */
        /* <DEDUP_REMOVED lines=14> */
[----:B0-----:R-:W-:Y:S02]  /*a230*/  CS2R R46, SRZ ;  /* 0x00000000002e7805 */ /* 0x001fe4000001ff00 */
[----:B--2---:R-:W-:-:S02]  /*a240*/  CS2R R44, SRZ ;  /* 0x00000000002c7805 */ /* 0x004fc4000001ff00 */
[----:B------:R-:W-:Y:S02]  /*a250*/  CS2R R42, SRZ ;  /* 0x00000000002a7805 */ /* 0x000fe4000001ff00 */
[----:B------:R-:W-:Y:S02]  /*a260*/  CS2R R40, SRZ ;  /* 0x0000000000287805 */ /* 0x000fe4000001ff00 */
[----:B------:R-:W-:Y:S02]  /*a270*/  CS2R R38, SRZ ;  /* 0x0000000000267805 */ /* 0x000fe4000001ff00 */
[----:B------:R-:W-:Y:S02]  /*a280*/  CS2R R36, SRZ ;  /* 0x0000000000247805 */ /* 0x000fe4000001ff00 */
[----:B------:R-:W-:Y:S01]  /*a290*/  MOV R91, RZ ;  /* 0x000000ff005b7202 */ /* 0x000fe20000000f00 */
[----:B------:R-:W-:Y:S01]  /*a2a0*/  IMAD.MOV.U32 R0, RZ, RZ, RZ ;  /* 0x000000ffff007224 */ /* 0x000fe200078e00ff */
[----:B------:R-:W-:Y:S01]  /*a2b0*/  MOV R93, RZ ;  /* 0x000000ff005d7202 */ /* 0x000fe20000000f00 */
[----:B------:R-:W-:Y:S01]  /*a2c0*/  IMAD.MOV.U32 R26, RZ, RZ, RZ ;  /* 0x000000ffff1a7224 */ /* 0x000fe200078e00ff */
[----:B------:R-:W-:Y:S01]  /*a2d0*/  CS2R R10, SRZ ;  /* 0x00000000000a7805 */ /* 0x000fe2000001ff00 */
[----:B------:R-:W-:-:S02]  /*a2e0*/  IMAD.MOV.U32 R28, RZ, RZ, RZ ;  /* 0x000000ffff1c7224 */ /* 0x000fc400078e00ff */
[----:B------:R-:W-:Y:S01]  /*a2f0*/  IMAD.MOV.U32 R95, RZ, RZ, RZ ;  /* 0x000000ffff5f7224 */ /* 0x000fe200078e00ff */
[----:B------:R-:W-:Y:S06]  /*a300*/  @P0 BRA `(.L_x_2307) ;  /* 0x0000000000080947 */ /* 0x000fec0003800000 */
[----:B------:R-:W0:Y:S02]  /*a310*/  FENCE.VIEW.ASYNC.G ;  /* 0x00000000000073c6 */ /* 0x000e240000000100 */
[----:B0-----:R-:W-:Y:S06]  /*a320*/  BAR.ARV 0xc, 0x120 ;  /* 0x0304800000007b1d */ /* 0x001fec0000002000 */
.L_x_2307:
[----:B------:R-:W-:Y:S05]  /*a330*/  BSYNC B0 ;  /* 0x0000000000007941 */ /* 0x000fea0003800000 */
.L_x_2306:
[----:B------:R-:W-:Y:S01]  /*a340*/  MOV R89, RZ ;  /* 0x000000ff00597202 */ /* 0x000fe20000000f00 */
[----:B------:R-:W-:Y:S01]  /*a350*/  IMAD.MOV.U32 R24, RZ, RZ, RZ ;  /* 0x000000ffff187224 */ /* 0x000fe200078e00ff */
[----:B------:R-:W-:Y:S06]  /*a360*/  @!P2 BRA `(.L_x_2308) ;  /* 0x000000fc0048a947 */ /* 0x000fec0003800000 */
[----:B------:R-:W0:Y:S01]  /*a370*/  SHFL.IDX PT, R0, R226, RZ, 0x1f ;  /* 0x00001fffe2007589 */ /* 0x000e2200000e0000 */
[----:B------:R-:W-:-:S04]  /*a380*/  LOP3.LUT P0, RZ, R215, 0x3ff, RZ, 0xc0, !PT ;  /* 0x000003ffd7ff7812 */ /* 0x000fc8000780c0ff */
[----:B------:R-:W-:Y:S02]  /*a390*/  P2R R24, PR, RZ, 0x1 ;  /* 0x00000001ff187803 */ /* 0x000fe40000000000 */
[----:B0-----:R-:W-:-:S04]  /*a3a0*/  LEA.HI R2, R0, R0, RZ, 0x1 ;  /* 0x0000000000027211 */ /* 0x001fc800078f08ff */
[----:B------:R-:W-:-:S05]  /*a3b0*/  LOP3.LUT R3, R2, 0x1e, RZ, 0xc0, !PT ;  /* 0x0000001e02037812 */ /* 0x000fca00078ec0ff */
[----:B------:R-:W-:-:S05]  /*a3c0*/  IMAD.IADD R0, R0, 0x1, -R3 ;  /* 0x0000000100007824 */ /* 0x000fca00078e0a03 */
[----:B------:R-:W-:-:S04]  /*a3d0*/  LEA R0, R0, R215, 0xd ;  /* 0x000000d700007211 */ /* 0x000fc800078e68ff */
        /* <DEDUP_REMOVED lines=19> */
.L_x_2309:
        /* <DEDUP_REMOVED lines=12> */
.L_x_2313:
[----:B-1----:R1:W2:Y:S02]  /*a5d0*/  SYNCS.PHASECHK.TRANS64.TRYWAIT P0, [R18+URZ+0x34800], R3 ;  /* 0x03480003120075a7 */ /* 0x0022a4000800017f */
[----:B--2---:R-:W-:Y:S05]  /*a5e0*/  @!P0 NANOSLEEP.SYNCS 0x989680 ;  /* 0x009896800000895d */ /* 0x004fea0003900000 */
[----:B------:R-:W2:Y:S02]  /*a5f0*/  @!P0 SYNCS.PHASECHK.TRANS64 P0, [R18+URZ+0x34800], R3 ;  /* 0x03480003120085a7 */ /* 0x000ea4000800007f */
[----:B--2---:R-:W-:Y:S05]  /*a600*/  @!P0 BRA `(.L_x_2313) ;  /* 0xfffffffc00f08947 */ /* 0x004fea000383ffff */
.L_x_2312:
[----:B------:R-:W-:Y:S05]  /*a610*/  BSYNC B0 ;  /* 0x0000000000007941 */ /* 0x000fea0003800000 */
.L_x_2311:
[----:B------:R-:W-:Y:S05]  /*a620*/  BRA `(.L_x_2314) ;  /* 0x0000006c00147947 */ /* 0x000fea0003800000 */
.L_x_2310:
[----:B------:R-:W0:Y:S01]  /*a630*/  LDC.64 R10, c[0x0][0x3d8] ;  /* 0x0000f600ff0a7b82 */ /* 0x000e220000000a00 */
[----:B-----5:R-:W-:Y:S01]  /*a640*/  SHF.R.S32.HI R5, RZ, 0x1f, R146 ;  /* 0x0000001fff057819 */ /* 0x020fe20000011492 */
[--C-:B------:R-:W-:Y:S01]  /*a650*/  IMAD.MOV.U32 R2, RZ, RZ, R16.reuse ;  /* 0x000000ffff027224 */ /* 0x100fe200078e0010 */
[----:B------:R-:W-:Y:S02]  /*a660*/  ISETP.NE.AND P4, PT, R24, RZ, PT ;  /* 0x000000ff1800720c */ /* 0x000fe40003f85270 */
[----:B------:R-:W-:Y:S02]  /*a670*/  SHF.R.S32.HI R3, RZ, 0x1f, R16 ;  /* 0x0000001fff037819 */ /* 0x000fe40000011410 */
[----:B------:R-:W-:Y:S01]  /*a680*/  SHF.R.S32.HI R7, RZ, 0x1f, R22 ;  /* 0x0000001fff077819 */ /* 0x000fe20000011416 */
[----:B------:R-:W1:Y:S01]  /*a690*/  LDC.64 R12, c[0x0][0x3e8] ;  /* 0x0000fa00ff0c7b82 */ /* 0x000e620000000a00 */
[----:B------:R-:W-:Y:S01]  /*a6a0*/  MOV R6, R22 ;  /* 0x0000001600067202 */ /* 0x000fe20000000f00 */
[-C--:B0-----:R-:W-:Y:S01]  /*a6b0*/  IMAD R0, R5, R10.reuse, RZ ;  /* 0x0000000a05007224 */ /* 0x081fe200078e02ff */
[C---:B------:R-:W-:Y:S01]  /*a6c0*/  SHF.L.U64.HI R74, R10.reuse, 0x6, R11 ;  /* 0x000000060a4a7819 */ /* 0x040fe2000001020b */
[-C--:B------:R-:W-:Y:S01]  /*a6d0*/  IMAD R4, R211, R10.reuse, RZ ;  /* 0x0000000ad3047224 */ /* 0x080fe200078e02ff */
[----:B------:R-:W-:Y:S01]  /*a6e0*/  SHF.L.U32 R76, R10, 0x6, RZ ;  /* 0x000000060a4c7819 */ /* 0x000fe200000006ff */
[----:B------:R-:W-:-:S04]  /*a6f0*/  IMAD.WIDE.U32 R72, R146, R10, RZ ;  /* 0x0000000a92487225 */ /* 0x000fc800078e00ff */
[----:B-1----:R-:W-:Y:S01]  /*a700*/  IMAD R5, R5, R12, RZ ;  /* 0x0000000c05057224 */ /* 0x002fe200078e02ff */
[----:B------:R-:W-:Y:S01]  /*a710*/  SHF.L.U64.HI R69, R12, 0x6, R13 ;  /* 0x000000060c457819 */ /* 0x000fe2000001020d */
[----:B------:R-:W-:Y:S02]  /*a720*/  IMAD R83, R184, R11, R4 ;  /* 0x0000000bb8537224 */ /* 0x000fe400078e0204 */
[C---:B------:R-:W-:Y:S02]  /*a730*/  IMAD R77, R146.reuse, R13, R5 ;  /* 0x0000000d924d7224 */ /* 0x040fe400078e0205 */
[----:B------:R-:W-:Y:S02]  /*a740*/  IMAD R61, R146, R11, R0 ;  /* 0x0000000b923d7224 */ /* 0x000fe400078e0200 */
[----:B------:R-:W-:-:S04]  /*a750*/  IMAD.WIDE.U32 R4, R184, R10, R2 ;  /* 0x0000000ab8047225 */ /* 0x000fc800078e0002 */
[----:B------:R-:W-:Y:S01]  /*a760*/  IMAD.WIDE.U32 R8, R184, R10, R6 ;  /* 0x0000000ab8087225 */ /* 0x000fe200078e0006 */
[----:B------:R-:W-:-:S03]  /*a770*/  IADD3 R79, P0, R4, R72, RZ ;  /* 0x00000048044f7210 */ /* 0x000fc60007f1e0ff */
[----:B------:R-:W-:Y:S01]  /*a780*/  IMAD R14, R211, R12, RZ ;  /* 0x0000000cd30e7224 */ /* 0x000fe200078e02ff */
[----:B------:R-:W-:Y:S01]  /*a790*/  IADD3 R71, P2, R8, R72, RZ ;  /* 0x0000004808477210 */ /* 0x000fe20007f5e0ff */
[----:B------:R-:W-:-:S04]  /*a7a0*/  IMAD.WIDE.U32 R146, R146, R12, RZ ;  /* 0x0000000c92927225 */ /* 0x000fc800078e00ff */
[----:B------:R-:W-:-:S04]  /*a7b0*/  IMAD.WIDE.U32 R2, R184, R12, R2 ;  /* 0x0000000cb8027225 */ /* 0x000fc800078e0002 */
[----:B------:R-:W-:Y:S01]  /*a7c0*/  IMAD.WIDE.U32 R6, R184, R12, R6 ;  /* 0x0000000cb8067225 */ /* 0x000fe200078e0006 */
[----:B------:R-:W-:-:S03]  /*a7d0*/  IADD3 R60, P1, R2, R146, RZ ;  /* 0x00000092023c7210 */ /* 0x000fc60007f3e0ff */
[----:B------:R-:W-:Y:S01]  /*a7e0*/  IMAD.IADD R61, R61, 0x1, R73 ;  /* 0x000000013d3d7824 */ /* 0x000fe200078e0249 */
[----:B------:R-:W-:Y:S01]  /*a7f0*/  IADD3 R70, P3, R6, R146, RZ ;  /* 0x0000009206467210 */ /* 0x000fe20007f7e0ff */
[----:B------:R-:W-:Y:S02]  /*a800*/  IMAD R14, R184, R13, R14 ;  /* 0x0000000db80e7224 */ /* 0x000fe400078e020e */
[----:B------:R-:W-:Y:S01]  /*a810*/  IMAD.IADD R77, R77, 0x1, R147 ;  /* 0x000000014d4d7824 */ /* 0x000fe200078e0293 */
[C---:B------:R-:W-:Y:S01]  /*a820*/  IADD3.X R81, R61.reuse, R5, R83, P0, !PT ;  /* 0x000000053d517210 */ /* 0x040fe200007fe453 */
[----:B------:R-:W-:Y:S01]  /*a830*/  IMAD.SHL.U32 R75, R12, 0x40, RZ ;  /* 0x000000400c4b7824 */ /* 0x000fe200078e00ff */
[----:B------:R-:W-:Y:S02]  /*a840*/  IADD3.X R83, R61, R83, R9, P2, !PT ;  /* 0x000000533d537210 */ /* 0x000fe400017fe409 */
[C---:B------:R-:W-:Y:S02]  /*a850*/  IADD3.X R78, R77.reuse, R3, R14, P1, !PT ;  /* 0x000000034d4e7210 */ /* 0x040fe40000ffe40e */
[----:B------:R-:W-:Y:S01]  /*a860*/  IADD3.X R80, R77, R14, R7, P3, !PT ;  /* 0x0000000e4d507210 */ /* 0x000fe20001ffe407 */
        /* <DEDUP_REMOVED lines=17> */
.L_x_2315:
[----:B------:R-:W0:Y:S01]  /*a980*/  LDC.64 R12, c[0x0][0x3d8] ;  /* 0x0000f600ff0c7b82 */ /* 0x000e220000000a00 */
[----:B------:R-:W-:Y:S01]  /*a990*/  SHF.R.S32.HI R5, RZ, 0x1f, R193 ;  /* 0x0000001fff057819 */ /* 0x000fe200000114c1 */
[----:B------:R-:W-:Y:S01]  /*a9a0*/  ULDC.U8 UR4, c[0x0][0x3f0] ;  /* 0x0000fc0000047ab9 */ /* 0x000fe20000000000 */
[----:B------:R-:W-:Y:S01]  /*a9b0*/  BSSY B0, `(.L_x_2316) ;  /* 0x0000684000007945 */ /* 0x000fe20003800000 */
[----:B------:R-:W-:-:S04]  /*a9c0*/  ISETP.NE.AND P0, PT, RZ, UR4, PT ;  /* 0x00000004ff007c0c */ /* 0x000fc8000bf05270 */
[----:B------:R-:W1:Y:S01]  /*a9d0*/  LDC.64 R2, c[0x0][0x3e8] ;  /* 0x0000fa00ff027b82 */ /* 0x000e620000000a00 */
[----:B0-----:R-:W-:-:S04]  /*a9e0*/  IMAD R0, R5, R12, RZ ;  /* 0x0000000c05007224 */ /* 0x001fc800078e02ff */
[C---:B------:R-:W-:Y:S02]  /*a9f0*/  IMAD R9, R193.reuse, R13, R0 ;  /* 0x0000000dc1097224 */ /* 0x040fe400078e0200 */
[----:B------:R-:W-:Y:S02]  /*aa00*/  IMAD R0, R193, -0x80, R192 ;  /* 0xffffff80c1007824 */ /* 0x000fe400078e02c0 */
[----:B-1----:R-:W-:Y:S02]  /*aa10*/  IMAD R8, R5, R2, RZ ;  /* 0x0000000205087224 */ /* 0x002fe400078e02ff */
[----:B------:R-:W-:-:S04]  /*aa20*/  IMAD.WIDE.U32 R4, R193, R12, RZ ;  /* 0x0000000cc1047225 */ /* 0x000fc800078e00ff */
[----:B------:R-:W-:-:S04]  /*aa30*/  IMAD.WIDE.U32 R6, R193, R2, RZ ;  /* 0x00000002c1067225 */ /* 0x000fc800078e00ff */
[----:B------:R-:W-:Y:S02]  /*aa40*/  IMAD R11, R193, R3, R8 ;  /* 0x00000003c10b7224 */ /* 0x000fe400078e0208 */
[----:B------:R-:W-:Y:S02]  /*aa50*/  IMAD.IADD R9, R5, 0x1, R9 ;  /* 0x0000000105097824 */ /* 0x000fe400078e0209 */
[----:B------:R-:W-:Y:S01]  /*aa60*/  IMAD.SHL.U32 R84, R4, 0x80, RZ ;  /* 0x0000008004547824 */ /* 0x000fe200078e00ff */
[----:B------:R-:W-:Y:S01]  /*aa70*/  IADD3 R5, R7, R11, RZ ;  /* 0x0000000b07057210 */ /* 0x000fe20007ffe0ff */
[----:B------:R-:W-:Y:S01]  /*aa80*/  IMAD.SHL.U32 R87, R6, 0x80, RZ ;  /* 0x0000008006577824 */ /* 0x000fe200078e00ff */
[----:B------:R-:W-:Y:S02]  /*aa90*/  SHF.L.U64.HI R82, R4, 0x7, R9 ;  /* 0x0000000704527819 */ /* 0x000fe40000010209 */
[----:B------:R-:W-:Y:S02]  /*aaa0*/  SHF.L.U64.HI R85, R6, 0x7, R5 ;  /* 0x0000000706557819 */ /* 0x000fe40000010205 */
[----:B------:R-:W-:Y:S01]  /*aab0*/  VIMNMX R9, R0, 0x80, PT ;  /* 0x0000008000097848 */ /* 0x000fe20003fe0100 */
        /* <DEDUP_REMOVED lines=20> */
[C---:B------:R-:W-:Y:S01]  /*ac00*/  VIADD R7, R16.reuse, 0x20 ;  /* 0x0000002010077836 */ /* 0x040fe20000000000 */
[----:B------:R-:W-:Y:S01]  /*ac10*/  IADD3 R6, R16, 0x10, RZ ;  /* 0x0000001010067810 */ /* 0x000fe20007ffe0ff */
[----:B------:R-:W-:Y:S01]  /*ac20*/  ULDC UR4, c[0x0][0x3d4] ;  /* 0x0000f50000047ab9 */ /* 0x000fe20000000800 */
[----:B------:R-:W-:Y:S01]  /*ac30*/  IMAD.X R5, R82, 0x1, R81, P1 ;  /* 0x0000000152057824 */ /* 0x000fe200008e0651 */
[----:B------:R-:W-:Y:S01]  /*ac40*/  LEA R4, P3, R0, UR6, 0x1 ;  /* 0x0000000600047c11 */ /* 0x000fe2000f8608ff */
[----:B------:R-:W-:Y:S01]  /*ac50*/  VIADD R10, R16, 0x40 ;  /* 0x00000040100a7836 */ /* 0x000fe20000000000 */
[----:B------:R-:W-:Y:S02]  /*ac60*/  ISETP.GE.AND P1, PT, R7, UR4, PT ;  /* 0x0000000407007c0c */ /* 0x000fe4000bf26270 */
[----:B------:R-:W-:-:S02]  /*ac70*/  CS2R R66, SRZ ;  /* 0x0000000000427805 */ /* 0x000fc4000001ff00 */
[----:B------:R-:W-:Y:S01]  /*ac80*/  LEA.HI.X R5, R0, UR7, R5, 0x1, P3 ;  /* 0x0000000700057c11 */ /* 0x000fe200098f0c05 */
[----:B------:R-:W-:Y:S01]  /*ac90*/  ULDC.64 UR6, c[0x0][0x3e0] ;  /* 0x0000f80000067ab9 */ /* 0x000fe20000000a00 */
[----:B------:R-:W-:Y:S02]  /*aca0*/  IADD3 R0, P4, R87, R60, RZ ;  /* 0x0000003c57007210 */ /* 0x000fe40007f9e0ff */
[----:B------:R-:W-:Y:S02]  /*acb0*/  CS2R R62, SRZ ;  /* 0x00000000003e7805 */ /* 0x000fe4000001ff00 */
[----:B------:R-:W-:Y:S02]  /*acc0*/  ISETP.GE.AND P2, PT, R6, UR4, PT ;  /* 0x0000000406007c0c */ /* 0x000fe4000bf46270 */
[----:B------:R-:W-:Y:S02]  /*acd0*/  CS2R R56, SRZ ;  /* 0x0000000000387805 */ /* 0x000fe4000001ff00 */
[----:B------:R-:W-:Y:S01]  /*ace0*/  LEA R6, P6, R0, UR6, 0x1 ;  /* 0x0000000600067c11 */ /* 0x000fe2000f8c08ff */
[----:B------:R-:W-:Y:S01]  /*acf0*/  IMAD.X R7, R85, 0x1, R78, P4 ;  /* 0x0000000155077824 */ /* 0x000fe200020e064e */
[----:B------:R-:W-:-:S02]  /*ad00*/  IADD3 R8, R16, 0x30, RZ ;  /* 0x0000003010087810 */ /* 0x000fc40007ffe0ff */
[----:B------:R-:W-:Y:S02]  /*ad10*/  CS2R R52, SRZ ;  /* 0x0000000000347805 */ /* 0x000fe4000001ff00 */
[----:B------:R-:W-:Y:S02]  /*ad20*/  IADD3 R11, R16, 0x50, RZ ;  /* 0x00000050100b7810 */ /* 0x000fe40007ffe0ff */
        /* <DEDUP_REMOVED lines=25> */
.L_x_2319:
[----:B------:R-:W-:Y:S05]  /*aec0*/  BSYNC B1 ;  /* 0x0000000000017941 */ /* 0x000fea0003800000 */
.L_x_2318:
[----:B------:R-:W-:Y:S01]  /*aed0*/  ISETP.GE.AND P1, PT, R210, R9, PT ;  /* 0x00000009d200720c */ /* 0x000fe20003f26270 */
[----:B------:R-:W-:Y:S01]  /*aee0*/  BSSY B1, `(.L_x_2320) ;  /* 0x000003d000017945 */ /* 0x000fe20003800000 */
[----:B-1----:R-:W-:Y:S02]  /*aef0*/  LOP3.LUT R5, R196, 0x18, R22, 0xf8, !PT ;  /* 0x00000018c4057812 */ /* 0x002fe400078ef816 */
        /* <DEDUP_REMOVED lines=14> */
[C---:B------:R-:W-:Y:S01]  /*afe0*/  VIADD R4, R16.reuse, 0x10 ;  /* 0x0000001010047836 */ /* 0x040fe20000000000 */
[----:B------:R-:W-:Y:S01]  /*aff0*/  IADD3 R76, P2, P3, R79, R76, R84 ;  /* 0x0000004c4f4c7210 */ /* 0x000fe20007b5e054 */
[----:B------:R-:W-:Y:S01]  /*b000*/  VIADD R6, R16, 0x20 ;  /* 0x0000002010067836 */ /* 0x000fe20000000000 */
[----:B------:R-:W-:Y:S01]  /*b010*/  ULDC UR4, c[0x0][0x3d4] ;  /* 0x0000f50000047ab9 */ /* 0x000fe20000000800 */
[----:B------:R-:W-:Y:S01]  /*b020*/  IADD3.X R0, R78, R69, R85, P4, P5 ;  /* 0x000000454e007210 */ /* 0x000fe200027ea455 */
[----:B------:R-:W-:Y:S01]  /*b030*/  ULDC.64 UR6, c[0x0][0x3c8] ;  /* 0x0000f20000067ab9 */ /* 0x000fe20000000a00 */
[----:B------:R-:W-:Y:S01]  /*b040*/  IADD3.X R5, R81, R74, R82, P2, P3 ;  /* 0x0000004a51057210 */ /* 0x000fe200017e6452 */
[----:B------:R-:W-:Y:S01]  /*b050*/  ULDC.64 UR8, c[0x0][0x3e0] ;  /* 0x0000f80000087ab9 */ /* 0x000fe20000000a00 */
[----:B------:R-:W-:Y:S02]  /*b060*/  ISETP.GE.AND P5, PT, R16, UR4, PT ;  /* 0x0000000410007c0c */ /* 0x000fe4000bfa6270 */
[----:B------:R-:W-:-:S02]  /*b070*/  CS2R R42, SRZ ;  /* 0x00000000002a7805 */ /* 0x000fc4000001ff00 */
[----:B------:R-:W-:Y:S02]  /*b080*/  ISETP.GE.AND P2, PT, R4, UR4, PT ;  /* 0x0000000404007c0c */ /* 0x000fe4000bf46270 */
[----:B------:R-:W-:Y:S02]  /*b090*/  CS2R R40, SRZ ;  /* 0x0000000000287805 */ /* 0x000fe4000001ff00 */
[----:B------:R-:W-:Y:S01]  /*b0a0*/  LEA R4, P3, R76, UR6, 0x1 ;  /* 0x000000064c047c11 */ /* 0x000fe2000f8608ff */
[----:B------:R-:W-:Y:S01]  /*b0b0*/  VIADD R8, R16, 0x40 ;  /* 0x0000004010087836 */ /* 0x000fe20000000000 */
[----:B------:R-:W-:Y:S02]  /*b0c0*/  ISETP.GE.AND P4, PT, R6, UR4, PT ;  /* 0x0000000406007c0c */ /* 0x000fe4000bf86270 */
[----:B------:R-:W-:Y:S02]  /*b0d0*/  IADD3 R7, R16, 0x30, RZ ;  /* 0x0000003010077810 */ /* 0x000fe40007ffe0ff */
[----:B------:R-:W-:-:S02]  /*b0e0*/  LEA R6, P6, R75, UR8, 0x1 ;  /* 0x000000084b067c11 */ /* 0x000fc4000f8c08ff */
        /* <DEDUP_REMOVED lines=28> */
.L_x_2321:
[----:B------:R-:W-:Y:S05]  /*b2b0*/  BSYNC B1 ;  /* 0x0000000000017941 */ /* 0x000fea0003800000 */
.L_x_2320:
[----:B-1----:R-:W-:Y:S01]  /*b2c0*/  LEA R5, R197, R10, 0x9 ;  /* 0x0000000ac5057211 */ /* 0x002fe200078e48ff */
[----:B-----5:R-:W-:Y:S01]  /*b2d0*/  IMAD.MOV.U32 R14, RZ, RZ, R64 ;  /* 0x000000ffff0e7224 */ /* 0x020fe200078e0040 */
[----:B------:R-:W-:Y:S01]  /*b2e0*/  LOP3.LUT P2, RZ, R217, 0x4, RZ, 0xc0, !PT ;  /* 0x00000004d9ff7812 */ /* 0x000fe2000784c0ff */
[----:B------:R-:W-:Y:S01]  /*b2f0*/  IMAD.MOV.U32 R0, RZ, RZ, R70 ;  /* 0x000000ffff007224 */ /* 0x000fe200078e0046 */
[----:B------:R-:W-:Y:S01]  /*b300*/  MOV R11, R71 ;  /* 0x00000047000b7202 */ /* 0x000fe20000000f00 */
[----:B------:R-:W-:Y:S01]  /*b310*/  IMAD R60, R5, 0x2, R18 ;  /* 0x00000002053c7824 */ /* 0x000fe200078e0212 */
[----:B------:R-:W-:Y:S01]  /*b320*/  PRMT R83, R14, 0x7610, R83 ;  /* 0x000076100e537816 */ /* 0x000fe20000000053 */
[----:B------:R-:W-:Y:S01]  /*b330*/  IMAD.MOV.U32 R14, RZ, RZ, R59 ;  /* 0x000000ffff0e7224 */ /* 0x000fe200078e003b */
[----:B------:R-:W-:Y:S01]  /*b340*/  PRMT R84, R11, 0x7610, R84 ;  /* 0x000076100b547816 */ /* 0x000fe20000000054 */
[----:B------:R-:W-:Y:S01]  /*b350*/  IMAD.MOV.U32 R11, RZ, RZ, R58 ;  /* 0x000000ffff0b7224 */ /* 0x000fe200078e003a */
[C---:B------:R-:W-:Y:S01]  /*b360*/  IADD3 R15, R60.reuse, 0x10400, RZ ;  /* 0x000104003c0f7810 */ /* 0x040fe20007ffe0ff */
[----:B------:R-:W-:Y:S01]  /*b370*/  VIADD R10, R60, 0x10440 ;  /* 0x000104403c0a7836 */ /* 0x000fe20000000000 */
[----:B------:R-:W-:Y:S01]  /*b380*/  PRMT R85, R0, 0x7610, R85 ;  /* 0x0000761000557816 */ /* 0x000fe20000000055 */
[----:B------:R-:W-:Y:S01]  /*b390*/  IMAD.MOV.U32 R7, RZ, RZ, R77 ;  /* 0x000000ffff077224 */ /* 0x000fe200078e004d */
[----:B------:R-:W-:Y:S01]  /*b3a0*/  MOV R0, R65 ;  /* 0x0000004100007202 */ /* 0x000fe20000000f00 */
[----:B------:R-:W-:Y:S01]  /*b3b0*/  @P2 VIADD R10, R15, 0xffffffc0 ;  /* 0xffffffc00f0a2836 */ /* 0x000fe20000000000 */
[----:B0-----:R-:W-:Y:S01]  /*b3c0*/  ISETP.NE.AND P2, PT, R80, 0x1, PT ;  /* 0x000000015000780c */ /* 0x001fe20003f45270 */
[----:B------:R-:W-:Y:S01]  /*b3d0*/  IMAD.MOV.U32 R4, RZ, RZ, R72 ;  /* 0x000000ffff047224 */ /* 0x000fe200078e0048 */
[----:B------:R-:W-:Y:S01]  /*b3e0*/  PRMT R80, R11, 0x5410, R14 ;  /* 0x000054100b507816 */ /* 0x000fe2000000000e */
[----:B------:R-:W-:Y:S01]  /*b3f0*/  IMAD.MOV.U32 R11, RZ, RZ, R55 ;  /* 0x000000ffff0b7224 */ /* 0x000fe200078e0037 */
[----:B------:R-:W-:Y:S01]  /*b400*/  PRMT R82, R82, 0x5410, R0 ;  /* 0x0000541052527816 */ /* 0x000fe20000000000 */
[----:B------:R-:W-:Y:S01]  /*b410*/  IMAD.MOV.U32 R6, RZ, RZ, R146 ;  /* 0x000000ffff067224 */ /* 0x000fe200078e0092 */
[----:B------:R-:W-:Y:S01]  /*b420*/  MOV R0, R54 ;  /* 0x0000003600007202 */ /* 0x000fe20000000f00 */
[----:B------:R-:W-:Y:S01]  /*b430*/  ULDC.64 UR4, c[0x0][0x3c8] ;  /* 0x0000f20000047ab9 */ /* 0x000fe20000000a00 */
[----:B------:R-:W-:Y:S01]  /*b440*/  MOV R14, R49 ;  /* 0x00000031000e7202 */ /* 0x000fe20000000f00 */
[----:B------:R-:W-:Y:S01]  /*b450*/  ULDC.64 UR6, c[0x0][0x3e0] ;  /* 0x0000f80000067ab9 */ /* 0x000fe20000000a00 */
[----:B------:R-:W-:Y:S01]  /*b460*/  PRMT R77, R0, 0x5410, R11 ;  /* 0x00005410004d7816 */ /* 0x000fe2000000000b */
[----:B------:R-:W-:Y:S01]  /*b470*/  IMAD.MOV.U32 R0, RZ, RZ, R48 ;  /* 0x000000ffff007224 */ /* 0x000fe200078e0030 */
[----:B------:R-:W-:Y:S01]  /*b480*/  MOV R5, R61 ;  /* 0x0000003d00057202 */ /* 0x000fe20000000f00 */
[----:B------:R-:W-:Y:S01]  /*b490*/  IMAD.MOV.U32 R11, RZ, RZ, R46 ;  /* 0x000000ffff0b7224 */ /* 0x000fe200078e002e */
[----:B------:R-:W0:Y:S01]  /*b4a0*/  @P2 LDC R15, c[0x0][0x430] ;  /* 0x00010c00ff0f2b82 */ /* 0x000e220000000800 */
[----:B------:R-:W-:Y:S01]  /*b4b0*/  IMAD.MOV.U32 R61, RZ, RZ, R67 ;  /* 0x000000ffff3d7224 */ /* 0x000fe200078e0043 */
[----:B------:R-:W-:Y:S01]  /*b4c0*/  PRMT R75, R0, 0x5410, R14 ;  /* 0x00005410004b7816 */ /* 0x000fe2000000000e */
[----:B------:R-:W-:Y:S01]  /*b4d0*/  IMAD.MOV.U32 R0, RZ, RZ, R47 ;  /* 0x000000ffff007224 */ /* 0x000fe200078e002f */
[----:B------:R-:W-:-:S02]  /*b4e0*/  PRMT R73, R11, 0x7610, R73 ;  /* 0x000076100b497816 */ /* 0x000fc40000000049 */
[----:B------:R-:W-:Y:S02]  /*b4f0*/  MOV R11, R66 ;  /* 0x00000042000b7202 */ /* 0x000fe40000000f00 */
[----:B------:R-:W1:Y:S01]  /*b500*/  @P2 LDC R14, c[0x0][0x42c] ;  /* 0x00010b00ff0e2b82 */ /* 0x000e620000000800 */
[----:B------:R-:W-:Y:S01]  /*b510*/  PRMT R73, R73, 0x5410, R0 ;  /* 0x0000541049497816 */ /* 0x000fe20000000000 */
[----:B------:R-:W-:Y:S01]  /*b520*/  IMAD.MOV.U32 R0, RZ, RZ, R62 ;  /* 0x000000ffff007224 */ /* 0x000fe200078e003e */
[----:B------:R-:W-:Y:S02]  /*b530*/  PRMT R85, R85, 0x5410, R11 ;  /* 0x0000541055557816 */ /* 0x000fe4000000000b */
[----:B------:R-:W-:Y:S01]  /*b540*/  PRMT R84, R84, 0x5410, R61 ;  /* 0x0000541054547816 */ /* 0x000fe2000000003d */
[----:B------:R-:W-:Y:S01]  /*b550*/  IMAD.MOV.U32 R61, RZ, RZ, R56 ;  /* 0x000000ffff3d7224 */ /* 0x000fe200078e0038 */
[----:B------:R-:W-:Y:S02]  /*b560*/  MOV R11, R63 ;  /* 0x0000003f000b7202 */ /* 0x000fe40000000f00 */
[----:B------:R-:W-:Y:S01]  /*b570*/  PRMT R83, R83, 0x5410, R0 ;  /* 0x0000541053537816 */ /* 0x000fe20000000000 */
[----:B------:R-:W-:Y:S01]  /*b580*/  IMAD R0, R193, 0x80, R184 ;  /* 0x00000080c1007824 */ /* 0x000fe200078e02b8 */
[----:B------:R-:W-:-:S02]  /*b590*/  PRMT R82, R11, 0x7610, R82 ;  /* 0x000076100b527816 */ /* 0x000fc40000000052 */
[----:B------:R-:W-:Y:S01]  /*b5a0*/  PRMT R81, R61, 0x7610, R81 ;  /* 0x000076103d517816 */ /* 0x000fe20000000051 */
[----:B------:R-:W-:Y:S01]  /*b5b0*/  IMAD R11, R213, 0x40, R0 ;  /* 0x00000040d50b7824 */ /* 0x000fe200078e0200 */
[----:B------:R-:W-:Y:S01]  /*b5c0*/  MOV R61, R57 ;  /* 0x00000039003d7202 */ /* 0x000fe20000000f00 */
[----:B------:R-:W-:Y:S01]  /*b5d0*/  IMAD.MOV.U32 R0, RZ, RZ, R52 ;  /* 0x000000ffff007224 */ /* 0x000fe200078e0034 */
[----:B------:R-:W-:Y:S02]  /*b5e0*/  MOV R69, R53 ;  /* 0x0000003500457202 */ /* 0x000fe40000000f00 */
[----:B------:R-:W-:Y:S01]  /*b5f0*/  PRMT R81, R81, 0x5410, R61 ;  /* 0x0000541051517816 */ /* 0x000fe2000000003d */
[----:B------:R-:W-:Y:S01]  /*b600*/  IMAD.MOV.U32 R61, RZ, RZ, R50 ;  /* 0x000000ffff3d7224 */ /* 0x000fe200078e0032 */
[----:B------:R-:W-:Y:S01]  /*b610*/  PRMT R79, R0, 0x5410, R69 ;  /* 0x00005410004f7816 */ /* 0x000fe20000000045 */
[----:B------:R-:W-:Y:S02]  /*b620*/  IMAD.MOV.U32 R69, RZ, RZ, R45 ;  /* 0x000000ffff457224 */ /* 0x000fe400078e002d */
[----:B-1----:R-:W-:Y:S01]  /*b630*/  @P2 IMAD.HI.U32 R0, R11, R14, RZ ;  /* 0x0000000e0b002227 */ /* 0x002fe200078e00ff */
[----:B------:R-:W-:-:S02]  /*b640*/  PRMT R76, R61, 0x7610, R76 ;  /* 0x000076103d4c7816 */ /* 0x000fc4000000004c */
[----:B------:R-:W-:Y:S01]  /*b650*/  MOV R61, R44 ;  /* 0x0000002c003d7202 */ /* 0x000fe20000000f00 */
[----:B------:R-:W-:Y:S01]  /*b660*/  IMAD.MOV.U32 R14, RZ, RZ, R51 ;  /* 0x000000ffff0e7224 */ /* 0x000fe200078e0033 */
[----:B0-----:R-:W-:Y:S01]  /*b670*/  @P2 SHF.R.U32.HI R11, RZ, R15, R0 ;  /* 0x0000000fff0b2219 */ /* 0x001fe20000011600 */
[----:B------:R-:W-:Y:S01]  /*b680*/  IMAD.MOV.U32 R0, RZ, RZ, R40 ;  /* 0x000000ffff007224 */ /* 0x000fe200078e0028 */
[----:B------:R-:W-:Y:S01]  /*b690*/  PRMT R74, R61, 0x5410, R69 ;  /* 0x000054103d4a7816 */ /* 0x000fe20000000045 */
[----:B------:R-:W-:Y:S01]  /*b6a0*/  IMAD.MOV.U32 R61, RZ, RZ, R36 ;  /* 0x000000ffff3d7224 */ /* 0x000fe200078e0024 */
[----:B------:R-:W-:Y:S01]  /*b6b0*/  PRMT R76, R76, 0x5410, R14 ;  /* 0x000054104c4c7816 */ /* 0x000fe2000000000e */
[C---:B------:R-:W-:Y:S01]  /*b6c0*/  IMAD.WIDE.U32 R4, R11.reuse, R12, R4 ;  /* 0x0000000c0b047225 */ /* 0x040fe200078e0004 */
[----:B------:R-:W-:Y:S02]  /*b6d0*/  SHF.R.S32.HI R15, RZ, 0x1f, R11 ;  /* 0x0000001fff0f7819 */ /* 0x000fe4000001140b */
[----:B------:R-:W-:Y:S01]  /*b6e0*/  MOV R14, R41 ;  /* 0x00000029000e7202 */ /* 0x000fe20000000f00 */
[----:B------:R-:W-:-:S03]  /*b6f0*/  IMAD.WIDE.U32 R6, R11, R2, R6 ;  /* 0x000000020b067225 */ /* 0x000fc600078e0006 */
[----:B------:R-:W-:Y:S01]  /*b700*/  PRMT R72, R0, 0x5410, R14 ;  /* 0x0000541000487816 */ /* 0x000fe2000000000e */
[C---:B------:R-:W-:Y:S02]  /*b710*/  IMAD R0, R15.reuse, R12, RZ ;  /* 0x0000000c0f007224 */ /* 0x040fe400078e02ff */
[----:B------:R-:W-:Y:S01]  /*b720*/  IMAD R14, R15, R2, RZ ;  /* 0x000000020f0e7224 */ /* 0x000fe200078e02ff */
[----:B------:R-:W-:Y:S01]  /*b730*/  MOV R2, R32 ;  /* 0x0000002000027202 */ /* 0x000fe20000000f00 */
[C---:B------:R-:W-:Y:S01]  /*b740*/  IMAD R13, R11.reuse, R13, R0 ;  /* 0x0000000d0b0d7224 */ /* 0x040fe200078e0200 */
[----:B------:R-:W-:Y:S01]  /*b750*/  LEA R0, P3, R6, UR6, 0x1 ;  /* 0x0000000606007c11 */ /* 0x000fe2000f8608ff */
[----:B------:R-:W-:Y:S01]  /*b760*/  IMAD R15, R11, R3, R14 ;  /* 0x000000030b0f7224 */ /* 0x000fe200078e020e */
[----:B------:R-:W-:Y:S01]  /*b770*/  LEA R3, P2, R4, UR4, 0x1 ;  /* 0x0000000404037c11 */ /* 0x000fe2000f8408ff */
[----:B------:R-:W-:Y:S01]  /*b780*/  IMAD.MOV.U32 R69, RZ, RZ, R37 ;  /* 0x000000ffff457224 */ /* 0x000fe200078e0025 */
[----:B------:R-:W-:Y:S01]  /*b790*/  UMOV UR4, 0xffffffff ;  /* 0xffffffff00047882 */ /* 0x000fe20000000000 */
[----:B------:R-:W-:-:S02]  /*b7a0*/  IMAD.MOV.U32 R12, RZ, RZ, R33 ;  /* 0x000000ffff0c7224 */ /* 0x000fc400078e0021 */
[----:B------:R-:W-:Y:S01]  /*b7b0*/  IMAD.IADD R11, R5, 0x1, R13 ;  /* 0x00000001050b7824 */ /* 0x000fe200078e020d */
[----:B------:R-:W-:Y:S02]  /*b7c0*/  IADD3 R5, R7, R15, RZ ;  /* 0x0000000f07057210 */ /* 0x000fe40007ffe0ff */
[----:B------:R-:W-:Y:S02]  /*b7d0*/  PRMT R61, R61, 0x5410, R69 ;  /* 0x000054103d3d7816 */ /* 0x000fe40000000045 */
[----:B------:R-:W-:Y:S02]  /*b7e0*/  PRMT R69, R2, 0x5410, R12 ;  /* 0x0000541002457816 */ /* 0x000fe4000000000c */
[----:B------:R-:W-:Y:S02]  /*b7f0*/  LEA.HI.X R4, R4, UR5, R11, 0x1, P2 ;  /* 0x0000000504047c11 */ /* 0x000fe400090f0c0b */
[----:B------:R-:W-:Y:S02]  /*b800*/  LEA.HI.X R2, R6, UR7, R5, 0x1, P3 ;  /* 0x0000000706027c11 */ /* 0x000fe400098f0c05 */
[----:B------:R-:W-:Y:S01]  /*b810*/  LEA.HI R5, R209, R209, RZ, 0x1 ;  /* 0x000000d1d1057211 */ /* 0x000fe200078f08ff */
[----:B------:R-:W-:Y:S06]  /*b820*/  BRA.DIV UR4, `(.L_x_2322) ;  /* 0x0000016a04147947 */ /* 0x000fec000b800000 */
.L_x_2544:
[----:B------:R-:W-:-:S03]  /*b830*/  UMOV UR4, 0xffffffff ;  /* 0xffffffff00047882 */ /* 0x000fc60000000000 */
[----:B------:R-:W-:Y:S05]  /*b840*/  BRA.DIV UR4, `(.L_x_2323) ;  /* 0x0000016a04347947 */ /* 0x000fea000b800000 */
.L_x_2547:
[----:B------:R-:W-:-:S03]  /*b850*/  UMOV UR4, 0xffffffff ;  /* 0xffffffff00047882 */ /* 0x000fc60000000000 */
[----:B------:R-:W-:Y:S05]  /*b860*/  BRA.DIV UR4, `(.L_x_2324) ;  /* 0x0000016a04547947 */ /* 0x000fea000b800000 */
.L_x_2550:
[----:B------:R-:W-:-:S03]  /*b870*/  UMOV UR4, 0xffffffff ;  /* 0xffffffff00047882 */ /* 0x000fc60000000000 */
[----:B------:R-:W-:Y:S05]  /*b880*/  BRA.DIV UR4, `(.L_x_2325) ;  /* 0x0000016a04747947 */ /* 0x000fea000b800000 */
.L_x_2553:
[----:B------:R-:W-:-:S03]  /*b890*/  UMOV UR4, 0xffffffff ;  /* 0xffffffff00047882 */ /* 0x000fc60000000000 */
[----:B------:R-:W-:Y:S05]  /*b8a0*/  BRA.DIV UR4, `(.L_x_2326) ;  /* 0x0000016a04947947 */ /* 0x000fea000b800000 */
.L_x_2556:
[----:B------:R-:W-:Y:S01]  /*b8b0*/  UMOV UR4, 0xffffffff ;  /* 0xffffffff00047882 */ /* 0x000fe20000000000 */
[----:B------:R-:W-:Y:S02]  /*b8c0*/  LOP3.LUT R4, R5, 0xfffffffe, RZ, 0xc0, !PT ;  /* 0xfffffffe05047812 */ /* 0x000fe400078ec0ff */
[----:B------:R-:W-:Y:S05]  /*b8d0*/  BRA.DIV UR4, `(.L_x_2327) ;  /* 0x0000016a04b07947 */ /* 0x000fea000b800000 */
.L_x_2559:
[----:B------:R-:W-:Y:S01]  /*b8e0*/  UMOV UR4, 0xffffffff ;  /* 0xffffffff00047882 */ /* 0x000fe20000000000 */
[----:B------:R-:W-:Y:S02]  /*b8f0*/  IMAD.IADD R4, R209, 0x1, -R4 ;  /* 0x00000001d1047824 */ /* 0x000fe400078e0a04 */
[----:B------:R-:W-:Y:S05]  /*b900*/  BRA.DIV UR4, `(.L_x_2328) ;  /* 0x0000016a04cc7947 */ /* 0x000fea000b800000 */
.L_x_2562:
[----:B------:R-:W-:Y:S01]  /*b910*/  UMOV UR4, 0xffffffff ;  /* 0xffffffff00047882 */ /* 0x000fe20000000000 */
[----:B------:R-:W-:Y:S02]  /*b920*/  SHF.L.U32 R5, R4, 0x1f, RZ ;  /* 0x0000001f04057819 */ /* 0x000fe400000006ff */
[----:B------:R-:W-:Y:S05]  /*b930*/  BRA.DIV UR4, `(.L_x_2329) ;  /* 0x0000016a04e87947 */ /* 0x000fea000b800000 */
.L_x_2565:
[----:B------:R-:W0:Y:S01]  /*b940*/  SYNCS.PHASECHK.TRANS64.TRYWAIT P2, [R18+URZ+0x34800], R5 ;  /* 0x03480005120075a7 */ /* 0x000e22000804017f */
[----:B------:R-:W-:Y:S01]  /*b950*/  IMAD.MOV.U32 R0, RZ, RZ, R28 ;  /* 0x000000ffff007224 */ /* 0x000fe200078e001c */
[----:B------:R-:W-:Y:S01]  /*b960*/  MOV R2, R29 ;  /* 0x0000001d00027202 */ /* 0x000fe20000000f00 */
[----:B------:R-:W-:Y:S01]  /*b970*/  IMAD.MOV.U32 R3, RZ, RZ, R24 ;  /* 0x000000ffff037224 */ /* 0x000fe200078e0018 */
[----:B------:R-:W-:Y:S01]  /*b980*/  MOV R6, R43 ;  /* 0x0000002b00067202 */ /* 0x000fe20000000f00 */
        /* <DEDUP_REMOVED lines=9> */
[----:B------:R-:W-:Y:S02]  /*ba20*/  BSSY B1, `(.L_x_2330) ;  /* 0x000000f000017945 */ /* 0x000fe40003800000 */
        /* <DEDUP_REMOVED lines=11> */
[----:B------:R-:W-:Y:S02]  /*bae0*/  PRMT R11, R6, 0x5410, R7 ;  /* 0x00005410060b7816 */ /* 0x000fe40000000007 */
[----:B------:R-:W-:Y:S01]  /*baf0*/  MOV R2, R20 ;  /* 0x0000001400027202 */ /* 0x000fe20000000f00 */
[----:B0-----:R-:W-:Y:S06]  /*bb00*/  @!P2 BRA `(.L_x_2331) ;  /* 0x00000168009ca947 */ /* 0x001fec0003800000 */
.L_x_2566:
[----:B------:R-:W-:Y:S05]  /*bb10*/  BSYNC B1 ;  /* 0x0000000000017941 */ /* 0x000fea0003800000 */
.L_x_2330:
        /* <DEDUP_REMOVED lines=30> */
[----:B------:R-:W-:Y:S01]  /*bd00*/  FMUL.FTZ R71, R71, R85 ;  /* 0x0000005547477220 */ /* 0x000fe20000410000 */
[----:B------:R-:W-:Y:S02]  /*bd10*/  HADD2.F32 R4, -RZ, R4.H1_H1 ;  /* 0x30000004ff047230 */ /* 0x000fe40000004100 */
[----:B------:R-:W-:-:S02]  /*bd20*/  HADD2.F32 R66, -RZ, R6.H0_H0 ;  /* 0x20000006ff427230 */ /* 0x000fc40000004100 */
[----:B------:R-:W-:Y:S01]  /*bd30*/  FFMA.FTZ R92, R70, R88, R71 ;  /* 0x00000058465c7223 */ /* 0x000fe20000010047 */
[----:B------:R-:W-:Y:S02]  /*bd40*/  HADD2.F32 R67, -RZ, R6.H1_H1 ;  /* 0x30000006ff437230 */ /* 0x000fe40000004100 */
[----:B------:R-:W-:Y:S01]  /*bd50*/  FMUL.FTZ R90, R4, R87 ;  /* 0x00000057045a7220 */ /* 0x000fe20000410000 */
[--C-:B------:R-:W-:Y:S02]  /*bd60*/  HADD2.F32 R71, -RZ, R84.reuse.H0_H0 ;  /* 0x20000054ff477230 */ /* 0x100fe40000004100 */
[----:B------:R-:W-:Y:S01]  /*bd70*/  FFMA.FTZ R89, R70, R85, -R89 ;  /* 0x0000005546597223 */ /* 0x000fe20000010859 */
[----:B------:R-:W-:Y:S02]  /*bd80*/  HADD2.F32 R6, -RZ, R5.H0_H0 ;  /* 0x20000005ff067230 */ /* 0x000fe40000004100 */
[----:B------:R-:W-:Y:S01]  /*bd90*/  FMUL.FTZ R88, R4, R86 ;  /* 0x0000005604587220 */ /* 0x000fe20000410000 */
[----:B------:R-:W-:-:S02]  /*bda0*/  HADD2.F32 R84, -RZ, R84.H1_H1 ;  /* 0x30000054ff547230 */ /* 0x000fc40000004100 */
[C---:B------:R-:W-:Y:S01]  /*bdb0*/  FFMA.FTZ R90, R7.reuse, R86, -R90 ;  /* 0x00000056075a7223 */ /* 0x040fe2000001085a */
[----:B------:R-:W-:Y:S02]  /*bdc0*/  HADD2.F32 R5, -RZ, R5.H1_H1 ;  /* 0x30000005ff057230 */ /* 0x000fe40000004100 */
[----:B------:R-:W-:Y:S01]  /*bdd0*/  FFMA.FTZ R87, R7, R87, R88 ;  /* 0x0000005707577223 */ /* 0x000fe20000010058 */
[----:B------:R-:W-:Y:S02]  /*bde0*/  HADD2.F32 R70, -RZ, R91.H0_H0 ;  /* 0x2000005bff467230 */ /* 0x000fe40000004100 */
[CC--:B------:R-:W-:Y:S01]  /*bdf0*/  FMUL.FTZ R85, R67.reuse, R71.reuse ;  /* 0x0000004743557220 */ /* 0x0c0fe20000410000 */
[----:B------:R-:W-:Y:S02]  /*be00*/  HADD2.F32 R4, -RZ, R93.H0_H0 ;  /* 0x2000005dff047230 */ /* 0x000fe40000004100 */
[----:B------:R-:W-:Y:S01]  /*be10*/  FMUL.FTZ R86, R67, R84 ;  /* 0x0000005443567220 */ /* 0x000fe20000410000 */
        /* <DEDUP_REMOVED lines=11> */
.L_x_2335:
[----:B------:R-:W-:Y:S05]  /*bed0*/  BSYNC B2 ;  /* 0x0000000000027941 */ /* 0x000fea0003800000 */
.L_x_2334:
        /* <DEDUP_REMOVED lines=21> */
[--C-:B------:R-:W-:Y:S02]  /*c030*/  HADD2.F32 R65, -RZ, R82.reuse.H1_H1 ;  /* 0x30000052ff417230 */ /* 0x100fe40000004100 */
[----:B------:R-:W-:Y:S01]  /*c040*/  FFMA.FTZ R71, R64, R67, -R71 ;  /* 0x0000004340477223 */ /* 0x000fe20000010847 */
[--C-:B------:R-:W-:Y:S02]  /*c050*/  HADD2.F32 R6, -RZ, R5.reuse.H0_H0 ;  /* 0x20000005ff067230 */ /* 0x100fe40000004100 */
[-C--:B------:R-:W-:Y:S01]  /*c060*/  FMUL.FTZ R70, R4, R66.reuse ;  /* 0x0000004204467220 */ /* 0x080fe20000410000 */
[----:B------:R-:W-:Y:S02]  /*c070*/  HADD2.F32 R82, -RZ, R82.H0_H0 ;  /* 0x20000052ff527230 */ /* 0x000fe40000004100 */
[----:B------:R-:W-:Y:S01]  /*c080*/  FFMA.FTZ R84, R7, R66, -R84 ;  /* 0x0000004207547223 */ /* 0x000fe20000010854 */
[----:B------:R-:W-:-:S02]  /*c090*/  HADD2.F32 R5, -RZ, R5.H1_H1 ;  /* 0x30000005ff057230 */ /* 0x000fc40000004100 */
        /* <DEDUP_REMOVED lines=16> */
.L_x_2337:
[----:B------:R-:W-:Y:S05]  /*c1a0*/  BSYNC B2 ;  /* 0x0000000000027941 */ /* 0x000fea0003800000 */
.L_x_2336:
[----:B------:R-:W-:Y:S04]  /*c1b0*/  BSSY B2, `(.L_x_2338) ;  /* 0x000002c000027945 */ /* 0x000fe80003800000 */
[----:B------:R-:W-:Y:S05]  /*c1c0*/  @P3 BRA `(.L_x_2339) ;  /* 0x0000000000a83947 */ /* 0x000fea0003800000 */
[----:B01----:R-:W0:Y:S01]  /*c1d0*/  LDS.128 R4, [R60+0x14400] ;  /* 0x014400003c047984 */ /* 0x003e220000000c00 */
        /* <DEDUP_REMOVED lines=41> */
.L_x_2339:
[----:B------:R-:W-:Y:S05]  /*c470*/  BSYNC B2 ;  /* 0x0000000000027941 */ /* 0x000fea0003800000 */
.L_x_2338:
        /* <DEDUP_REMOVED lines=44> */
.L_x_2341:
[----:B------:R-:W-:Y:S05]  /*c740*/  BSYNC B2 ;  /* 0x0000000000027941 */ /* 0x000fea0003800000 */
.L_x_2340:
[----:B------:R-:W-:Y:S04]  /*c750*/  BSSY B2, `(.L_x_2342) ;  /* 0x000002c000027945 */ /* 0x000fe80003800000 */
[----:B------:R-:W-:Y:S05]  /*c760*/  @P5 BRA `(.L_x_2343) ;  /* 0x0000000000a85947 */ /* 0x000fea0003800000 */
[----:B0123--:R-:W0:Y:S01]  /*c770*/  LDS.128 R4, [R60+0x18400] ;  /* 0x018400003c047984 */ /* 0x00fe220000000c00 */
        /* <DEDUP_REMOVED lines=41> */
.L_x_2343:
[----:B------:R-:W-:Y:S05]  /*ca10*/  BSYNC B2 ;  /* 0x0000000000027941 */ /* 0x000fea0003800000 */
.L_x_2342:
[----:B------:R-:W-:Y:S05]  /*ca20*/  @P6 BRA `(.L_x_2333) ;  /* 0x0000000000a86947 */ /* 0x000fea0003800000 */
[----:B01234-:R-:W0:Y:S01]  /*ca30*/  LDS.128 R4, [R10+0x8000] ;  /* 0x008000000a047984 */ /* 0x01fe220000000c00 */
        /* <DEDUP_REMOVED lines=41> */
.L_x_2333:
[----:B------:R-:W-:Y:S05]  /*ccd0*/  BSYNC B1 ;  /* 0x0000000000017941 */ /* 0x000fea0003800000 */
.L_x_2332:
        /* <DEDUP_REMOVED lines=16> */
[----:B------:R-:W-:Y:S01]  /*cde0*/  SHF.R.U32.HI R45, RZ, 0x10, R43 ;  /* 0x00000010ff2d7819 */ /* 0x000fe2000001162b */
[----:B------:R-:W-:Y:S01]  /*cdf0*/  HADD2.F32 R44, -RZ, R78.H0_H0 ;  /* 0x2000004eff2c7230 */ /* 0x000fe20000004100 */
[----:B------:R-:W-:Y:S01]  /*ce00*/  SHF.R.U32.HI R47, RZ, 0x10, R41 ;  /* 0x00000010ff2f7819 */ /* 0x000fe20000011629 */
        /* <DEDUP_REMOVED lines=38> */
.L_x_2346:
[----:B------:R-:W-:Y:S05]  /*d070*/  BSYNC B1 ;  /* 0x0000000000017941 */ /* 0x000fea0003800000 */
.L_x_2345:
        /* <DEDUP_REMOVED lines=44> */
.L_x_2348:
[----:B------:R-:W-:Y:S05]  /*d340*/  BSYNC B1 ;  /* 0x0000000000017941 */ /* 0x000fea0003800000 */
.L_x_2347:
[----:B------:R-:W-:Y:S04]  /*d350*/  BSSY B1, `(.L_x_2349) ;  /* 0x000002c000017945 */ /* 0x000fe80003800000 */
[----:B------:R-:W-:Y:S05]  /*d360*/  @P2 BRA `(.L_x_2350) ;  /* 0x0000000000a82947 */ /* 0x000fea0003800000 */
[----:B01----:R-:W0:Y:S01]  /*d370*/  LDS.128 R4, [R60+0x16400] ;  /* 0x016400003c047984 */ /* 0x003e220000000c00 */
[----:B------:R-:W-:Y:S01]  /*d380*/  SHF.R.U32.HI R38, RZ, 0x10, R33 ;  /* 0x00000010ff267819 */ /* 0x000fe20000011621 */
[--C-:B------:R-:W-:Y:S01]  /*d390*/  HADD2.F32 R37, -RZ, R69.reuse.H0_H0 ;  /* 0x20000045ff257230 */ /* 0x100fe20000004100 */
[--C-:B------:R-:W-:Y:S01]  /*d3a0*/  SHF.R.U32.HI R36, RZ, 0x10, R35.reuse ;  /* 0x00000010ff247819 */ /* 0x100fe20000011623 */
[----:B------:R-:W-:Y:S01]  /*d3b0*/  HADD2.F32 R69, -RZ, R69.H1_H1 ;  /* 0x30000045ff457230 */ /* 0x000fe20000004100 */
        /* <DEDUP_REMOVED lines=37> */
.L_x_2350:
[----:B------:R-:W-:Y:S05]  /*d610*/  BSYNC B1 ;  /* 0x0000000000017941 */ /* 0x000fea0003800000 */
.L_x_2349:
[----:B------:R-:W-:Y:S04]  /*d620*/  BSSY B1, `(.L_x_2351) ;  /* 0x000002c000017945 */ /* 0x000fe80003800000 */
[----:B------:R-:W-:Y:S05]  /*d630*/  @P3 BRA `(.L_x_2352) ;  /* 0x0000000000a83947 */ /* 0x000fea0003800000 */
[----:B012---:R-:W0:Y:S01]  /*d640*/  LDS.128 R4, [R10+0x6000] ;  /* 0x006000000a047984 */ /* 0x007e220000000c00 */
[--C-:B------:R-:W-:Y:S01]  /*d650*/  SHF.R.U64 R39, R30, 0x10, R31.reuse ;  /* 0x000000101e277819 */ /* 0x100fe2000000121f */
[--C-:B------:R-:W-:Y:S01]  /*d660*/  HADD2.F32 R30, -RZ, R13.reuse.H0_H0 ;  /* 0x2000000dff1e7230 */ /* 0x100fe20000004100 */
[----:B------:R-:W-:Y:S01]  /*d670*/  SHF.R.U32.HI R31, RZ, 0x10, R31 ;  /* 0x00000010ff1f7819 */ /* 0x000fe2000001161f */
[----:B------:R-:W-:Y:S01]  /*d680*/  HADD2.F32 R32, -RZ, R12.H0_H0 ;  /* 0x2000000cff207230 */ /* 0x000fe20000004100 */
[--C-:B------:R-:W-:Y:S01]  /*d690*/  SHF.R.U32.HI R33, RZ, 0x10, R29.reuse ;  /* 0x00000010ff217819 */ /* 0x100fe2000001161d */
        /* <DEDUP_REMOVED lines=14> */
[--C-:B------:R-:W-:Y:S02]  /*d780*/  HADD2.F32 R6, -RZ, R5.reuse.H0_H0 ;  /* 0x20000005ff067230 */ /* 0x100fe40000004100 */
[C---:B------:R-:W-:Y:S01]  /*d790*/  FMUL.FTZ R34, R4.reuse, R32 ;  /* 0x0000002004227220 */ /* 0x040fe20000410000 */
[----:B------:R-:W-:Y:S01]  /*d7a0*/  FMUL.FTZ R36, R4, R30 ;  /* 0x0000001e04247220 */ /* 0x000fe20000410000 */
[----:B------:R-:W-:Y:S02]  /*d7b0*/  HADD2.F32 R28, -RZ, R12.H1_H1 ;  /* 0x3000000cff1c7230 */ /* 0x000fe40000004100 */
[----:B------:R-:W-:Y:S01]  /*d7c0*/  FMUL.FTZ R33, R15, R13 ;  /* 0x0000000d0f217220 */ /* 0x000fe20000410000 */
[----:B------:R-:W-:-:S02]  /*d7d0*/  HADD2.F32 R5, -RZ, R5.H1_H1 ;  /* 0x30000005ff057230 */ /* 0x000fc40000004100 */
[C---:B------:R-:W-:Y:S01]  /*d7e0*/  FFMA.FTZ R34, R7.reuse, R30, -R34 ;  /* 0x0000001e07227223 */ /* 0x040fe20000010822 */
[----:B------:R-:W-:Y:S02]  /*d7f0*/  HADD2.F32 R12, -RZ, R37.H0_H0 ;  /* 0x20000025ff0c7230 */ /* 0x000fe40000004100 */
[----:B------:R-:W-:Y:S01]  /*d800*/  FFMA.FTZ R29, R7, R32, R36 ;  /* 0x00000020071d7223 */ /* 0x000fe20000010024 */
        /* <DEDUP_REMOVED lines=13> */
.L_x_2352:
[----:B------:R-:W-:Y:S05]  /*d8e0*/  BSYNC B1 ;  /* 0x0000000000017941 */ /* 0x000fea0003800000 */
.L_x_2351:
[----:B------:R-:W-:Y:S04]  /*d8f0*/  BSSY B1, `(.L_x_2353) ;  /* 0x000002c000017945 */ /* 0x000fe80003800000 */
[----:B------:R-:W-:Y:S05]  /*d900*/  @P4 BRA `(.L_x_2354) ;  /* 0x0000000000a84947 */ /* 0x000fea0003800000 */
[----:B0123--:R-:W0:Y:S01]  /*d910*/  LDS.128 R4, [R60+0x1a400] ;  /* 0x01a400003c047984 */ /* 0x00fe220000000c00 */
[--C-:B------:R-:W-:Y:S01]  /*d920*/  SHF.R.U64 R33, R26, 0x10, R27.reuse ;  /* 0x000000101a217819 */ /* 0x100fe2000000121b */
[----:B------:R-:W-:Y:S01]  /*d930*/  HADD2.F32 R26, -RZ, R3.H0_H0 ;  /* 0x20000003ff1a7230 */ /* 0x000fe20000004100 */
[----:B------:R-:W-:Y:S02]  /*d940*/  SHF.R.U32.HI R12, RZ, 0x10, R27 ;  /* 0x00000010ff0c7819 */ /* 0x000fe4000001161b */
        /* <DEDUP_REMOVED lines=20> */
[----:B------:R-:W-:Y:S01]  /*da90*/  FMUL.FTZ R27, R13, R11 ;  /* 0x0000000b0d1b7220 */ /* 0x000fe20000410000 */
[----:B------:R-:W-:Y:S02]  /*daa0*/  HADD2.F32 R5, -RZ, R5.H1_H1 ;  /* 0x30000005ff057230 */ /* 0x000fe40000004100 */
[C---:B------:R-:W-:Y:S01]  /*dab0*/  FFMA.FTZ R28, R7.reuse, R24, -R28 ;  /* 0x00000018071c7223 */ /* 0x040fe2000001081c */
[----:B------:R-:W-:Y:S02]  /*dac0*/  HADD2.F32 R4, -RZ, R31.H0_H0 ;  /* 0x2000001fff047230 */ /* 0x000fe40000004100 */
[----:B------:R-:W-:Y:S01]  /*dad0*/  FFMA.FTZ R15, R7, R26, R30 ;  /* 0x0000001a070f7223 */ /* 0x000fe2000001001e */
[----:B------:R-:W-:Y:S02]  /*dae0*/  HADD2.F32 R3, -RZ, R33.H0_H0 ;  /* 0x20000021ff037230 */ /* 0x000fe40000004100 */
[-C--:B------:R-:W-:Y:S01]  /*daf0*/  FMUL.FTZ R25, R13, R14.reuse ;  /* 0x0000000e0d197220 */ /* 0x080fe20000410000 */
[C---:B------:R-:W-:Y:S01]  /*db00*/  FFMA.FTZ R14, R12.reuse, R14, R27 ;  /* 0x0000000e0c0e7223 */ /* 0x040fe2000001001b */
[C---:B------:R-:W-:Y:S01]  /*db10*/  FMUL.FTZ R7, R5.reuse, R4 ;  /* 0x0000000405077220 */ /* 0x040fe20000410000 */
[----:B------:R-:W-:Y:S01]  /*db20*/  FMUL.FTZ R13, R5, R3 ;  /* 0x00000003050d7220 */ /* 0x000fe20000410000 */
[----:B------:R-:W-:-:S02]  /*db30*/  FFMA.FTZ R25, R12, R11, -R25 ;  /* 0x0000000b0c197223 */ /* 0x000fc40000010819 */
[----:B------:R-:W-:Y:S01]  /*db40*/  FFMA.FTZ R5, R6, R3, -R7 ;  /* 0x0000000306057223 */ /* 0x000fe20000010807 */
[----:B------:R-:W-:Y:S01]  /*db50*/  F2FP.F16.F32.PACK_AB R7, R32, R29 ;  /* 0x0000001d2007723e */ /* 0x000fe200000000ff */
[----:B------:R-:W-:Y:S01]  /*db60*/  FFMA.FTZ R12, R6, R4, R13 ;  /* 0x00000004060c7223 */ /* 0x000fe2000001000d */
[----:B------:R-:W-:Y:S02]  /*db70*/  F2FP.F16.F32.PACK_AB R4, R15, R28 ;  /* 0x0000001c0f04723e */ /* 0x000fe400000000ff */
[----:B------:R-:W-:Y:S02]  /*db80*/  F2FP.F16.F32.PACK_AB R6, R14, R25 ;  /* 0x000000190e06723e */ /* 0x000fe400000000ff */
[----:B------:R-:W-:-:S05]  /*db90*/  F2FP.F16.F32.PACK_AB R5, R12, R5 ;  /* 0x000000050c05723e */ /* 0x000fca00000000ff */
[----:B------:R4:W-:Y:S02]  /*dba0*/  STS.128 [R60+0x1a400], R4 ;  /* 0x01a400043c007388 */ /* 0x0009e40000000c00 */
.L_x_2354:
[----:B------:R-:W-:Y:S05]  /*dbb0*/  BSYNC B1 ;  /* 0x0000000000017941 */ /* 0x000fea0003800000 */
.L_x_2353:
[----:B------:R-:W-:Y:S05]  /*dbc0*/  @P5 BRA `(.L_x_2344) ;  /* 0x0000003400885947 */ /* 0x000fea0003800000 */
[----:B01234-:R-:W0:Y:S01]  /*dbd0*/  LDS.128 R4, [R10+0xa000] ;  /* 0x00a000000a047984 */ /* 0x01fe220000000c00 */
[----:B------:R-:W-:Y:S01]  /*dbe0*/  SHF.R.U64 R25, R20, 0x10, R21 ;  /* 0x0000001014197819 */ /* 0x000fe20000001215 */
[----:B------:R-:W-:Y:S01]  /*dbf0*/  HADD2.F32 R12, -RZ, R2.H0_H0 ;  /* 0x20000002ff0c7230 */ /* 0x000fe20000004100 */
        /* <DEDUP_REMOVED lines=25> */
[----:B------:R-:W-:Y:S02]  /*dd90*/  HADD2.F32 R0, -RZ, R25.H0_H0 ;  /* 0x20000019ff007230 */ /* 0x000fe40000004100 */
[CC--:B------:R-:W-:Y:S01]  /*dda0*/  FMUL.FTZ R12, R8.reuse, R9.reuse ;  /* 0x00000009080c7220 */ /* 0x0c0fe20000410000 */
[----:B------:R-:W-:Y:S01]  /*ddb0*/  FMUL.FTZ R8, R8, R2 ;  /* 0x0000000208087220 */ /* 0x000fe20000410000 */
[C---:B------:R-:W-:Y:S01]  /*ddc0*/  FMUL.FTZ R11, R5.reuse, R4 ;  /* 0x00000004050b7220 */ /* 0x040fe20000410000 */
[----:B------:R-:W-:Y:S01]  /*ddd0*/  FMUL.FTZ R13, R5, R0 ;  /* 0x00000000050d7220 */ /* 0x000fe20000410000 */
[C---:B------:R-:W-:Y:S02]  /*dde0*/  FFMA.FTZ R12, R7.reuse, R2, -R12 ;  /* 0x00000002070c7223 */ /* 0x040fe4000001080c */
[C---:B------:R-:W-:Y:S01]  /*ddf0*/  FFMA.FTZ R5, R6.reuse, R0, -R11 ;  /* 0x0000000006057223 */ /* 0x040fe2000001080b */
[----:B------:R-:W-:Y:S01]  /*de00*/  FFMA.FTZ R9, R7, R9, R8 ;  /* 0x0000000907097223 */ /* 0x000fe20000010008 */
[----:B------:R-:W-:Y:S01]  /*de10*/  FFMA.FTZ R0, R6, R4, R13 ;  /* 0x0000000406007223 */ /* 0x000fe2000001000d */
[----:B------:R-:W-:-:S02]  /*de20*/  F2FP.F16.F32.PACK_AB R7, R15, R26 ;  /* 0x0000001a0f07723e */ /* 0x000fc400000000ff */
[----:B------:R-:W-:Y:S02]  /*de30*/  F2FP.F16.F32.PACK_AB R4, R3, R24 ;  /* 0x000000180304723e */ /* 0x000fe400000000ff */
[----:B------:R-:W-:Y:S02]  /*de40*/  F2FP.F16.F32.PACK_AB R6, R9, R12 ;  /* 0x0000000c0906723e */ /* 0x000fe400000000ff */
[----:B------:R-:W-:-:S05]  /*de50*/  F2FP.F16.F32.PACK_AB R5, R0, R5 ;  /* 0x000000050005723e */ /* 0x000fca00000000ff */
[----:B------:R0:W-:Y:S01]  /*de60*/  STS.128 [R10+0xa000], R4 ;  /* 0x00a000040a007388 */ /* 0x0001e20000000c00 */
[----:B------:R-:W-:Y:S05]  /*de70*/  BRA `(.L_x_2344) ;  /* 0x0000003000dc7947 */ /* 0x000fea0003800000 */
.L_x_2317:
[----:B------:R-:W0:Y:S01]  /*de80*/  LDC R78, c[0x0][0x428] ;  /* 0x00010a00ff4e7b82 */ /* 0x000e220000000800 */
[-C--:B------:R-:W-:Y:S01]  /*de90*/  ISETP.GE.AND P0, PT, R184, R9.reuse, PT ;  /* 0x00000009b800720c */ /* 0x080fe20003f06270 */
[----:B------:R-:W-:Y:S01]  /*dea0*/  BSSY B1, `(.L_x_2355) ;  /* 0x000003e000017945 */ /* 0x000fe20003800000 */
[----:B------:R-:W-:Y:S01]  /*deb0*/  ISETP.GE.AND P1, PT, R210, R9, PT ;  /* 0x00000009d200720c */ /* 0x000fe20003f26270 */
[----:B------:R-:W-:Y:S01]  /*dec0*/  IMAD.MOV.U32 R9, RZ, RZ, R61 ;  /* 0x000000ffff097224 */ /* 0x000fe200078e003d */
[----:B------:R-:W-:Y:S01]  /*ded0*/  MOV R8, R72 ;  /* 0x0000004800087202 */ /* 0x000fe20000000f00 */
[----:B------:R-:W-:Y:S01]  /*dee0*/  IMAD.MOV.U32 R10, RZ, RZ, R146 ;  /* 0x000000ffff0a7224 */ /* 0x000fe200078e0092 */
[----:B------:R-:W-:Y:S02]  /*def0*/  MOV R11, R77 ;  /* 0x0000004d000b7202 */ /* 0x000fe40000000f00 */
        /* <DEDUP_REMOVED lines=30> */
[----:B------:R-:W-:Y:S01]  /*e0e0*/  LEA R14, P2, R4, UR4, 0x1 ;  /* 0x00000004040e7c11 */ /* 0x000fe2000f8408ff */
[----:B------:R-:W-:Y:S01]  /*e0f0*/  IMAD.X R5, R85, 0x1, R80, P3 ;  /* 0x0000000155057824 */ /* 0x000fe200018e0650 */
[----:B------:R-:W-:Y:S01]  /*e100*/  LEA R20, P3, R0, UR6, 0x1 ;  /* 0x0000000600147c11 */ /* 0x000fe2000f8608ff */
[----:B------:R-:W-:Y:S01]  /*e110*/  ULDC UR4, c[0x0][0x3d4] ;  /* 0x0000f50000047ab9 */ /* 0x000fe20000000800 */
[----:B------:R-:W-:-:S02]  /*e120*/  LEA.HI.X R15, R4, UR5, R7, 0x1, P2 ;  /* 0x00000005040f7c11 */ /* 0x000fc400090f0c07 */
[----:B------:R-:W-:Y:S02]  /*e130*/  CS2R R34, SRZ ;  /* 0x0000000000227805 */ /* 0x000fe4000001ff00 */
[----:B------:R-:W-:Y:S02]  /*e140*/  LEA.HI.X R21, R0, UR7, R5, 0x1, P3 ;  /* 0x0000000700157c11 */ /* 0x000fe400098f0c05 */
[----:B------:R-:W-:Y:S02]  /*e150*/  CS2R R36, SRZ ;  /* 0x0000000000247805 */ /* 0x000fe4000001ff00 */
[----:B------:R-:W-:Y:S02]  /*e160*/  ISETP.GE.AND P2, PT, R22, UR4, PT ;  /* 0x0000000416007c0c */ /* 0x000fe4000bf46270 */
[----:B------:R-:W-:Y:S02]  /*e170*/  CS2R R38, SRZ ;  /* 0x0000000000267805 */ /* 0x000fe4000001ff00 */
[----:B------:R-:W-:-:S02]  /*e180*/  ISETP.GE.AND P3, PT, R186, UR4, PT ;  /* 0x00000004ba007c0c */ /* 0x000fc4000bf66270 */
[----:B------:R-:W-:Y:S02]  /*e190*/  CS2R R60, SRZ ;  /* 0x00000000003c7805 */ /* 0x000fe4000001ff00 */
[----:B------:R-:W-:Y:S02]  /*e1a0*/  ISETP.GE.AND P4, PT, R187, UR4, PT ;  /* 0x00000004bb007c0c */ /* 0x000fe4000bf86270 */
        /* <DEDUP_REMOVED lines=13> */
.L_x_2356:
[----:B------:R-:W-:Y:S05]  /*e280*/  BSYNC B1 ;  /* 0x0000000000017941 */ /* 0x000fea0003800000 */
.L_x_2355:
[----:B------:R-:W-:Y:S01]  /*e290*/  BSSY B1, `(.L_x_2357) ;  /* 0x0000026000017945 */ /* 0x000fe20003800000 */
[----:B-----5:R-:W-:Y:S01]  /*e2a0*/  MOV R72, R4 ;  /* 0x0000000400487202 */ /* 0x020fe20000000f00 */
[----:B------:R-:W-:Y:S01]  /*e2b0*/  IMAD.MOV.U32 R73, RZ, RZ, R5 ;  /* 0x000000ffff497224 */ /* 0x000fe200078e0005 */
[----:B------:R-:W-:Y:S01]  /*e2c0*/  CS2R R66, SRZ ;  /* 0x0000000000427805 */ /* 0x000fe2000001ff00 */
[----:B------:R-:W-:Y:S01]  /*e2d0*/  IMAD.MOV.U32 R77, RZ, RZ, R6 ;  /* 0x000000ffff4d7224 */ /* 0x000fe200078e0006 */
[----:B------:R-:W-:Y:S06]  /*e2e0*/  @P1 BRA `(.L_x_2358) ;  /* 0x0000000000801947 */ /* 0x000fec0003800000 */
[----:B------:R-:W-:Y:S01]  /*e2f0*/  IADD3 R76, P2, P3, R71, R76, R84 ;  /* 0x0000004c474c7210 */ /* 0x000fe20007b5e054 */
[----:B------:R-:W-:Y:S01]  /*e300*/  ULDC.64 UR4, c[0x0][0x3c8] ;  /* 0x0000f20000047ab9 */ /* 0x000fe20000000a00 */
[----:B------:R-:W-:Y:S01]  /*e310*/  IADD3 R75, P4, P5, R70, R75, R87 ;  /* 0x0000004b464b7210 */ /* 0x000fe20007d9e057 */
[----:B------:R-:W-:Y:S01]  /*e320*/  ULDC.64 UR6, c[0x0][0x3e0] ;  /* 0x0000f80000067ab9 */ /* 0x000fe20000000a00 */
[----:B0-----:R-:W-:Y:S02]  /*e330*/  IADD3.X R15, R83, R74, R82, P2, P3 ;  /* 0x0000004a530f7210 */ /* 0x001fe400017e6452 */
        /* <DEDUP_REMOVED lines=27> */
.L_x_2358:
[----:B------:R-:W-:Y:S05]  /*e4f0*/  BSYNC B1 ;  /* 0x0000000000017941 */ /* 0x000fea0003800000 */
.L_x_2357:
[----:B01----:R-:W-:Y:S01]  /*e500*/  IMAD.MOV.U32 R14, RZ, RZ, R24 ;  /* 0x000000ffff0e7224 */ /* 0x003fe200078e0018 */
[----:B------:R-:W-:Y:S01]  /*e510*/  MOV R0, R7 ;  /* 0x0000000700007202 */ /* 0x000fe20000000f00 */
[----:B------:R-:W-:Y:S01]  /*e520*/  IMAD.MOV.U32 R15, RZ, RZ, R25 ;  /* 0x000000ffff0f7224 */ /* 0x000fe200078e0019 */
[----:B------:R-:W-:Y:S01]  /*e530*/  ISETP.NE.AND P2, PT, R78, 0x1, PT ;  /* 0x000000014e00780c */ /* 0x000fe20003f45270 */
[----:B------:R-:W-:Y:S01]  /*e540*/  IMAD.MOV.U32 R20, RZ, RZ, R30 ;  /* 0x000000ffff147224 */ /* 0x000fe200078e001e */
[----:B------:R-:W-:Y:S01]  /*e550*/  PRMT R87, R0, 0x7610, R87 ;  /* 0x0000761000577816 */ /* 0x000fe20000000057 */
[----:B------:R-:W-:Y:S01]  /*e560*/  ULDC.64 UR4, c[0x0][0x3c8] ;  /* 0x0000f20000047ab9 */ /* 0x000fe20000000a00 */
[----:B------:R-:W-:Y:S01]  /*e570*/  PRMT R80, R14, 0x5410, R15 ;  /* 0x000054100e507816 */ /* 0x000fe2000000000f */
[----:B------:R-:W-:Y:S01]  /*e580*/  IMAD.MOV.U32 R14, RZ, RZ, R27 ;  /* 0x000000ffff0e7224 */ /* 0x000fe200078e001b */
[----:B------:R-:W-:Y:S01]  /*e590*/  MOV R0, R26 ;  /* 0x0000001a00007202 */ /* 0x000fe20000000f00 */
[----:B------:R-:W-:Y:S01]  /*e5a0*/  ULDC.64 UR6, c[0x0][0x3e0] ;  /* 0x0000f80000067ab9 */ /* 0x000fe20000000a00 */
[----:B------:R-:W-:Y:S01]  /*e5b0*/  MOV R15, R29 ;  /* 0x0000001d000f7202 */ /* 0x000fe20000000f00 */
[----:B-----5:R-:W-:Y:S01]  /*e5c0*/  IMAD.MOV.U32 R71, RZ, RZ, R43 ;  /* 0x000000ffff477224 */ /* 0x020fe200078e002b */
[----:B------:R-:W-:Y:S01]  /*e5d0*/  PRMT R81, R0, 0x5410, R14 ;  /* 0x0000541000517816 */ /* 0x000fe2000000000e */
[----:B------:R-:W-:Y:S01]  /*e5e0*/  IMAD.MOV.U32 R0, RZ, RZ, R28 ;  /* 0x000000ffff007224 */ /* 0x000fe200078e001c */
[----:B------:R-:W-:Y:S01]  /*e5f0*/  PRMT R75, R20, 0x7610, R75 ;  /* 0x00007610144b7816 */ /* 0x000fe2000000004b */
[----:B------:R-:W0:Y:S01]  /*e600*/  @P2 LDC R14, c[0x0][0x42c] ;  /* 0x00010b00ff0e2b82 */ /* 0x000e220000000800 */
[----:B------:R-:W-:Y:S01]  /*e610*/  IMAD.MOV.U32 R20, RZ, RZ, R33 ;  /* 0x000000ffff147224 */ /* 0x000fe200078e0021 */
[----:B------:R-:W-:-:S02]  /*e620*/  PRMT R89, R89, 0x5410, R72 ;  /* 0x0000541059597816 */ /* 0x000fc40000000048 */
[----:B------:R-:W-:Y:S01]  /*e630*/  PRMT R74, R0, 0x5410, R15 ;  /* 0x00005410004a7816 */ /* 0x000fe2000000000f */
[----:B------:R-:W-:Y:S01]  /*e640*/  IMAD.MOV.U32 R0, RZ, RZ, R31 ;  /* 0x000000ffff007224 */ /* 0x000fe200078e001f */
[----:B------:R-:W-:Y:S02]  /*e650*/  PRMT R90, R73, 0x7610, R90 ;  /* 0x00007610495a7816 */ /* 0x000fe4000000005a */
[----:B------:R-:W1:Y:S01]  /*e660*/  @P2 LDC R21, c[0x0][0x430] ;  /* 0x00010c00ff152b82 */ /* 0x000e620000000800 */
[----:B------:R-:W-:Y:S02]  /*e670*/  MOV R15, R32 ;  /* 0x00000020000f7202 */ /* 0x000fe40000000f00 */
[----:B------:R-:W-:Y:S01]  /*e680*/  PRMT R75, R75, 0x5410, R0 ;  /* 0x000054104b4b7816 */ /* 0x000fe20000000000 */
[----:B------:R-:W-:Y:S01]  /*e690*/  IMAD.MOV.U32 R0, RZ, RZ, R34 ;  /* 0x000000ffff007224 */ /* 0x000fe200078e0022 */
[----:B------:R-:W-:Y:S02]  /*e6a0*/  PRMT R88, R88, 0x5410, R77 ;  /* 0x0000541058587816 */ /* 0x000fe4000000004d */
[----:B------:R-:W-:-:S02]  /*e6b0*/  PRMT R89, R15, 0x7610, R89 ;  /* 0x000076100f597816 */ /* 0x000fc40000000059 */
[----:B------:R-:W-:Y:S01]  /*e6c0*/  PRMT R90, R90, 0x5410, R20 ;  /* 0x000054105a5a7816 */ /* 0x000fe20000000014 */
[----:B------:R-:W-:Y:S01]  /*e6d0*/  IMAD.MOV.U32 R20, RZ, RZ, R36 ;  /* 0x000000ffff147224 */ /* 0x000fe200078e0024 */
[----:B------:R-:W-:Y:S02]  /*e6e0*/  MOV R15, R35 ;  /* 0x00000023000f7202 */ /* 0x000fe40000000f00 */
[----:B------:R-:W-:Y:S01]  /*e6f0*/  PRMT R88, R0, 0x7610, R88 ;  /* 0x0000761000587816 */ /* 0x000fe20000000058 */
[----:B------:R-:W-:Y:S01]  /*e700*/  IMAD R0, R193, 0x80, R184 ;  /* 0x00000080c1007824 */ /* 0x000fe200078e02b8 */
[----:B------:R-:W-:Y:S02]  /*e710*/  PRMT R87, R87, 0x5410, R15 ;  /* 0x0000541057577816 */ /* 0x000fe4000000000f */
[----:B------:R-:W-:Y:S01]  /*e720*/  PRMT R82, R20, 0x7610, R82 ;  /* 0x0000761014527816 */ /* 0x000fe20000000052 */
[----:B------:R-:W-:Y:S01]  /*e730*/  IMAD R15, R213, 0x40, R0 ;  /* 0x00000040d50f7824 */ /* 0x000fe200078e0200 */
[----:B------:R-:W-:Y:S01]  /*e740*/  MOV R20, R37 ;  /* 0x0000002500147202 */ /* 0x000fe20000000f00 */
[----:B------:R-:W-:Y:S01]  /*e750*/  IMAD.MOV.U32 R0, RZ, RZ, R38 ;  /* 0x000000ffff007224 */ /* 0x000fe200078e0026 */
[----:B------:R-:W-:-:S02]  /*e760*/  MOV R69, R39 ;  /* 0x0000002700457202 */ /* 0x000fc40000000f00 */
[----:B------:R-:W-:Y:S01]  /*e770*/  PRMT R82, R82, 0x5410, R20 ;  /* 0x0000541052527816 */ /* 0x000fe20000000014 */
[----:B------:R-:W-:Y:S01]  /*e780*/  IMAD.MOV.U32 R20, RZ, RZ, R60 ;  /* 0x000000ffff147224 */ /* 0x000fe200078e003c */
[----:B------:R-:W-:Y:S01]  /*e790*/  PRMT R83, R0, 0x5410, R69 ;  /* 0x0000541000537816 */ /* 0x000fe20000000045 */
[----:B0-----:R-:W-:-:S03]  /*e7a0*/  @P2 IMAD.HI.U32 R0, R15, R14, RZ ;  /* 0x0000000e0f002227 */ /* 0x001fc600078e00ff */
[----:B------:R-:W-:Y:S01]  /*e7b0*/  PRMT R76, R20, 0x7610, R76 ;  /* 0x00007610144c7816 */ /* 0x000fe2000000004c */
[----:B------:R-:W-:Y:S01]  /*e7c0*/  IMAD.MOV.U32 R14, RZ, RZ, R61 ;  /* 0x000000ffff0e7224 */ /* 0x000fe200078e003d */
[----:B-1----:R-:W-:Y:S01]  /*e7d0*/  @P2 SHF.R.U32.HI R15, RZ, R21, R0 ;  /* 0x00000015ff0f2219 */ /* 0x002fe20000011600 */
[----:B------:R-:W-:Y:S01]  /*e7e0*/  IMAD.MOV.U32 R69, RZ, RZ, R63 ;  /* 0x000000ffff457224 */ /* 0x000fe200078e003f */
[----:B------:R-:W-:Y:S01]  /*e7f0*/  MOV R20, R62 ;  /* 0x0000003e00147202 */ /* 0x000fe20000000f00 */
[----:B------:R-:W-:Y:S01]  /*e800*/  IMAD.MOV.U32 R0, RZ, RZ, R40 ;  /* 0x000000ffff007224 */ /* 0x000fe200078e0028 */
[----:B------:R-:W-:Y:S01]  /*e810*/  PRMT R76, R76, 0x5410, R14 ;  /* 0x000054104c4c7816 */ /* 0x000fe2000000000e */
[C---:B------:R-:W-:Y:S01]  /*e820*/  IMAD.WIDE.U32 R8, R15.reuse, R12, R8 ;  /* 0x0000000c0f087225 */ /* 0x040fe200078e0008 */
[----:B------:R-:W-:Y:S02]  /*e830*/  SHF.R.S32.HI R21, RZ, 0x1f, R15 ;  /* 0x0000001fff157819 */ /* 0x000fe4000001140f */
[----:B------:R-:W-:Y:S01]  /*e840*/  MOV R14, R41 ;  /* 0x00000029000e7202 */ /* 0x000fe20000000f00 */
[----:B------:R-:W-:Y:S01]  /*e850*/  IMAD.WIDE.U32 R10, R15, R2, R10 ;  /* 0x000000020f0a7225 */ /* 0x000fe200078e000a */
[----:B------:R-:W-:-:S02]  /*e860*/  PRMT R77, R20, 0x5410, R69 ;  /* 0x00005410144d7816 */ /* 0x000fc40000000045 */
        /* <DEDUP_REMOVED lines=10> */
[----:B------:R-:W-:Y:S01]  /*e910*/  IMAD.IADD R13, R9, 0x1, R13 ;  /* 0x00000001090d7824 */ /* 0x000fe200078e020d */
[----:B------:R-:W-:Y:S01]  /*e920*/  IADD3 R9, R11, R15, RZ ;  /* 0x0000000f0b097210 */ /* 0x000fe20007ffe0ff */
[----:B------:R-:W-:Y:S01]  /*e930*/  IMAD.MOV.U32 R20, RZ, RZ, R42 ;  /* 0x000000ffff147224 */ /* 0x000fe200078e002a */
[----:B------:R-:W-:-:S02]  /*e940*/  PRMT R21, R2, 0x5410, R12 ;  /* 0x0000541002157816 */ /* 0x000fc4000000000c */
[----:B------:R-:W-:Y:S02]  /*e950*/  LEA.HI.X R8, R8, UR5, R13, 0x1, P2 ;  /* 0x0000000508087c11 */ /* 0x000fe400090f0c0d */
[----:B------:R-:W-:Y:S02]  /*e960*/  LEA.HI.X R2, R10, UR7, R9, 0x1, P3 ;  /* 0x000000070a027c11 */ /* 0x000fe400098f0c09 */
[----:B------:R-:W-:Y:S02]  /*e970*/  PRMT R70, R20, 0x5410, R71 ;  /* 0x0000541014467816 */ /* 0x000fe40000000047 */
[----:B------:R-:W-:Y:S01]  /*e980*/  LEA.HI R9, R209, R209, RZ, 0x1 ;  /* 0x000000d1d1097211 */ /* 0x000fe200078f08ff */
[----:B------:R-:W-:Y:S06]  /*e990*/  BRA.DIV UR4, `(.L_x_2359) ;  /* 0x0000013e040c7947 */ /* 0x000fec000b800000 */
.L_x_2569:
[----:B------:R-:W-:-:S03]  /*e9a0*/  UMOV UR4, 0xffffffff ;  /* 0xffffffff00047882 */ /* 0x000fc60000000000 */
[----:B------:R-:W-:Y:S05]  /*e9b0*/  BRA.DIV UR4, `(.L_x_2360) ;  /* 0x0000013e042c7947 */ /* 0x000fea000b800000 */
.L_x_2572:
[----:B------:R-:W-:-:S03]  /*e9c0*/  UMOV UR4, 0xffffffff ;  /* 0xffffffff00047882 */ /* 0x000fc60000000000 */
[----:B------:R-:W-:Y:S05]  /*e9d0*/  BRA.DIV UR4, `(.L_x_2361) ;  /* 0x0000013e044c7947 */ /* 0x000fea000b800000 */
.L_x_2575:
[----:B------:R-:W-:-:S03]  /*e9e0*/  UMOV UR4, 0xffffffff ;  /* 0xffffffff00047882 */ /* 0x000fc60000000000 */
[----:B------:R-:W-:Y:S05]  /*e9f0*/  BRA.DIV UR4, `(.L_x_2362) ;  /* 0x0000013e046c7947 */ /* 0x000fea000b800000 */
.L_x_2578:
[----:B------:R-:W-:-:S03]  /*ea00*/  UMOV UR4, 0xffffffff ;  /* 0xffffffff00047882 */ /* 0x000fc60000000000 */
[----:B------:R-:W-:Y:S05]  /*ea10*/  BRA.DIV UR4, `(.L_x_2363) ;  /* 0x0000013e048c7947 */ /* 0x000fea000b800000 */
.L_x_2581:
[----:B------:R-:W-:Y:S01]  /*ea20*/  UMOV UR4, 0xffffffff ;  /* 0xffffffff00047882 */ /* 0x000fe20000000000 */
[----:B------:R-:W-:Y:S02]  /*ea30*/  LOP3.LUT R8, R9, 0xfffffffe, RZ, 0xc0, !PT ;  /* 0xfffffffe09087812 */ /* 0x000fe400078ec0ff */
[----:B------:R-:W-:Y:S05]  /*ea40*/  BRA.DIV UR4, `(.L_x_2364) ;  /* 0x0000013e04a87947 */ /* 0x000fea000b800000 */
.L_x_2584:
[----:B------:R-:W-:Y:S01]  /*ea50*/  UMOV UR4, 0xffffffff ;  /* 0xffffffff00047882 */ /* 0x000fe20000000000 */
[----:B------:R-:W-:Y:S02]  /*ea60*/  IMAD.IADD R8, R209, 0x1, -R8 ;  /* 0x00000001d1087824 */ /* 0x000fe400078e0a08 */
[----:B------:R-:W-:Y:S05]  /*ea70*/  BRA.DIV UR4, `(.L_x_2365) ;  /* 0x0000013e04c47947 */ /* 0x000fea000b800000 */
.L_x_2587:
[----:B------:R-:W-:Y:S01]  /*ea80*/  UMOV UR4, 0xffffffff ;  /* 0xffffffff00047882 */ /* 0x000fe20000000000 */
[----:B------:R-:W-:Y:S02]  /*ea90*/  SHF.L.U32 R9, R8, 0x1f, RZ ;  /* 0x0000001f08097819 */ /* 0x000fe400000006ff */
[----:B------:R-:W-:Y:S05]  /*eaa0*/  BRA.DIV UR4, `(.L_x_2366) ;  /* 0x0000013e04e07947 */ /* 0x000fea000b800000 */
.L_x_2590:
        /* <DEDUP_REMOVED lines=9> */
[----:B------:R-:W-:Y:S01]  /*eb40*/  BSSY B1, `(.L_x_2367) ;  /* 0x0000014000017945 */ /* 0x000fe20003800000 */
[----:B------:R-:W-:Y:S01]  /*eb50*/  PRMT R0, R3, 0x5410, R8 ;  /* 0x0000541003007816 */ /* 0x000fe20000000008 */
[----:B------:R-:W-:-:S02]  /*eb60*/  IMAD.MOV.U32 R3, RZ, RZ, R51 ;  /* 0x000000ffff037224 */ /* 0x000fc400078e0033 */
[----:B------:R-:W-:-:S03]  /*eb70*/  IMAD.MOV.U32 R8, RZ, RZ, R52 ;  /* 0x000000ffff087224 */ /* 0x000fc600078e0034 */
        /* <DEDUP_REMOVED lines=13> */
[----:B------:R-:W-:Y:S01]  /*ec50*/  IMAD.MOV.U32 R10, RZ, RZ, R67 ;  /* 0x000000ffff0a7224 */ /* 0x000fe200078e0043 */
[----:B------:R-:W-:Y:S01]  /*ec60*/  MOV R8, R66 ;  /* 0x0000004200087202 */ /* 0x000fe20000000f00 */
[----:B0-----:R-:W-:Y:S06]  /*ec70*/  @!P2 BRA `(.L_x_2368) ;  /* 0x0000013c0094a947 */ /* 0x001fec0003800000 */
.L_x_2591:
[----:B------:R-:W-:Y:S05]  /*ec80*/  BSYNC B1 ;  /* 0x0000000000017941 */ /* 0x000fea0003800000 */
.L_x_2367:
        /* <DEDUP_REMOVED lines=11> */
[----:B0-----:R-:W-:Y:S01]  /*ed40*/  LOP3.LUT R9, R196, 0x38, R22, 0xf8, !PT ;  /* 0x00000038c4097812 */ /* 0x001fe200078ef816 */
[----:B------:R-:W-:Y:S01]  /*ed50*/  HADD2.F32 R91, -RZ, R90.H1_H1 ;  /* 0x3000005aff5b7230 */ /* 0x000fe20000004100 */
[----:B------:R-:W-:Y:S02]  /*ed60*/  SHF.R.S32.HI R11, RZ, 0x1f, R10 ;  /* 0x0000001fff0b7819 */ /* 0x000fe4000001140a */
[----:B------:R-:W-:Y:S02]  /*ed70*/  LOP3.LUT R8, R9, R198, RZ, 0x3c, !PT ;  /* 0x000000c609087212 */ /* 0x000fe400078e3cff */
[----:B------:R-:W-:Y:S01]  /*ed80*/  LEA.HI R12, R11, R10, RZ, 0x3 ;  /* 0x0000000a0b0c7211 */ /* 0x000fe200078f18ff */
[----:B------:R-:W-:Y:S01]  /*ed90*/  IMAD.SHL.U32 R11, R10, 0x8, RZ ;  /* 0x000000080a0b7824 */ /* 0x000fe200078e00ff */
[----:B------:R-:W-:Y:S01]  /*eda0*/  SHF.R.U64 R102, R32, 0x10, R33 ;  /* 0x0000001020667819 */ /* 0x000fe20000001221 */
[----:B------:R-:W-:Y:S01]  /*edb0*/  IMAD R9, R197, 0x200, R8 ;  /* 0x00000200c5097824 */ /* 0x000fe200078e0208 */
[----:B------:R-:W-:-:S02]  /*edc0*/  SHF.L.U32 R12, R12, 0xa, RZ ;  /* 0x0000000a0c0c7819 */ /* 0x000fc400000006ff */
[----:B------:R-:W-:Y:S01]  /*edd0*/  LOP3.LUT R11, R196, 0x38, R11, 0xf8, !PT ;  /* 0x00000038c40b7812 */ /* 0x000fe200078ef80b */
[----:B------:R-:W-:Y:S01]  /*ede0*/  IMAD R84, R9, 0x2, R18 ;  /* 0x0000000209547824 */ /* 0x000fe200078e0212 */
[----:B------:R-:W-:Y:S02]  /*edf0*/  LOP3.LUT R12, R12, 0x7fffe000, RZ, 0xc0, !PT ;  /* 0x7fffe0000c0c7812 */ /* 0x000fe400078ec0ff */
[----:B------:R-:W-:Y:S02]  /*ee00*/  LOP3.LUT R13, R11, R198, RZ, 0x3c, !PT ;  /* 0x000000c60b0d7212 */ /* 0x000fe400078e3cff */
[----:B------:R-:W-:Y:S01]  /*ee10*/  LEA R12, R197, R12, 0x9 ;  /* 0x0000000cc50c7211 */ /* 0x000fe200078e48ff */
[----:B------:R-:W0:Y:S01]  /*ee20*/  LDS.128 R8, [R84+0x10400] ;  /* 0x0104000054087984 */ /* 0x000e220000000c00 */
[--C-:B------:R-:W-:Y:S02]  /*ee30*/  SHF.R.U64 R99, R4, 0x10, R5.reuse ;  /* 0x0000001004637819 */ /* 0x100fe40000001205 */
[----:B------:R-:W-:Y:S01]  /*ee40*/  SHF.R.U32.HI R94, RZ, 0x10, R5 ;  /* 0x00000010ff5e7819 */ /* 0x000fe20000011605 */
[----:B------:R-:W-:Y:S01]  /*ee50*/  IMAD.IADD R13, R12, 0x1, R13 ;  /* 0x000000010c0d7824 */ /* 0x000fe200078e020d */
[----:B------:R-:W-:-:S02]  /*ee60*/  SHF.R.U32.HI R93, RZ, 0x10, R33 ;  /* 0x00000010ff5d7819 */ /* 0x000fc40000011621 */
[--C-:B------:R-:W-:Y:S01]  /*ee70*/  SHF.R.U64 R101, R34, 0x10, R35.reuse ;  /* 0x0000001022657819 */ /* 0x100fe20000001223 */
[----:B------:R-:W-:Y:S01]  /*ee80*/  IMAD R86, R13, 0x2, R18 ;  /* 0x000000020d567824 */ /* 0x000fe200078e0212 */
[----:B------:R-:W-:Y:S01]  /*ee90*/  SHF.R.U32.HI R100, RZ, 0x10, R35 ;  /* 0x00000010ff647819 */ /* 0x000fe20000011623 */
[----:B------:R-:W-:Y:S01]  /*eea0*/  HADD2.F32 R94, -RZ, R94.H0_H0 ;  /* 0x2000005eff5e7230 */ /* 0x000fe20000004100 */
[--C-:B------:R-:W-:Y:S02]  /*eeb0*/  SHF.R.U32.HI R95, RZ, 0x10, R7.reuse ;  /* 0x00000010ff5f7819 */ /* 0x100fe40000011607 */
[----:B------:R-:W1:Y:S01]  /*eec0*/  LDS.128 R12, [R86+0x10400] ;  /* 0x01040000560c7984 */ /* 0x000e620000000c00 */
[----:B------:R-:W-:Y:S01]  /*eed0*/  SHF.R.U64 R97, R6, 0x10, R7 ;  /* 0x0000001006617819 */ /* 0x000fe20000001207 */
[----:B0-----:R-:W-:Y:S02]  /*eee0*/  HADD2.F32 R5, -RZ, R9.H0_H0 ;  /* 0x20000009ff057230 */ /* 0x001fe40000004100 */
[----:B------:R-:W-:-:S02]  /*eef0*/  HADD2.F32 R4, -RZ, R8.H0_H0 ;  /* 0x20000008ff047230 */ /* 0x000fc40000004100 */
[----:B------:R-:W-:Y:S02]  /*ef00*/  HADD2.F32 R9, -RZ, R9.H1_H1 ;  /* 0x30000009ff097230 */ /* 0x000fe40000004100 */
        /* <DEDUP_REMOVED lines=12> */
[----:B------:R-:W-:-:S02]  /*efd0*/  HADD2.F32 R90, -RZ, R89.H1_H1 ;  /* 0x30000059ff5a7230 */ /* 0x000fc40000004100 */
[----:B------:R-:W-:Y:S01]  /*efe0*/  FFMA.FTZ R96, R5, R92, R96 ;  /* 0x0000005c05607223 */ /* 0x000fe20000010060 */
[----:B------:R-:W-:Y:S02]  /*eff0*/  HADD2.F32 R89, -RZ, R89.H0_H0 ;  /* 0x20000059ff597230 */ /* 0x000fe40000004100 */
[----:B------:R-:W-:Y:S01]  /*f000*/  FMUL.FTZ R92, R33, R32 ;  /* 0x00000020215c7220 */ /* 0x000fe20000410000 */
[----:B------:R-:W-:Y:S02]  /*f010*/  HADD2.F32 R34, -RZ, R14.H0_H0 ;  /* 0x2000000eff227230 */ /* 0x000fe40000004100 */
[C---:B------:R-:W-:Y:S01]  /*f020*/  FMUL.FTZ R5, R13.reuse, R90 ;  /* 0x0000005a0d057220 */ /* 0x040fe20000410000 */
[----:B------:R-:W-:Y:S02]  /*f030*/  HADD2.F32 R33, -RZ, R88.H1_H1 ;  /* 0x30000058ff217230 */ /* 0x000fe40000004100 */
[----:B------:R-:W-:Y:S01]  /*f040*/  FMUL.FTZ R13, R13, R89 ;  /* 0x000000590d0d7220 */ /* 0x000fe20000410000 */
[----:B------:R-:W-:-:S02]  /*f050*/  HADD2.F32 R35, -RZ, R15.H0_H0 ;  /* 0x2000000fff237230 */ /* 0x000fc40000004100 */
[C---:B------:R-:W-:Y:S01]  /*f060*/  FFMA.FTZ R89, R4.reuse, R89, -R5 ;  /* 0x0000005904597223 */ /* 0x040fe20000010805 */
[----:B------:R-:W-:Y:S02]  /*f070*/  HADD2.F32 R5, -RZ, R88.H0_H0 ;  /* 0x20000058ff057230 */ /* 0x000fe40000004100 */
[----:B------:R-:W-:Y:S01]  /*f080*/  FFMA.FTZ R90, R4, R90, R13 ;  /* 0x0000005a045a7223 */ /* 0x000fe2000001000d */
[--C-:B------:R-:W-:Y:S02]  /*f090*/  HADD2.F32 R88, -RZ, R87.reuse.H0_H0 ;  /* 0x20000057ff587230 */ /* 0x100fe40000004100 */
[C---:B------:R-:W-:Y:S01]  /*f0a0*/  FFMA.FTZ R98, R9.reuse, R32, -R98 ;  /* 0x0000002009627223 */ /* 0x040fe20000010862 */
[----:B------:R-:W-:Y:S02]  /*f0b0*/  HADD2.F32 R4, -RZ, R87.H1_H1 ;  /* 0x30000057ff047230 */ /* 0x000fe40000004100 */
[----:B------:R-:W-:Y:S01]  /*f0c0*/  FFMA.FTZ R93, R9, R94, R92 ;  /* 0x0000005e095d7223 */ /* 0x000fe2000001005c */
[C---:B------:R-:W-:Y:S01]  /*f0d0*/  FMUL.FTZ R9, R34.reuse, R33 ;  /* 0x0000002122097220 */ /* 0x040fe20000410000 */
[----:B------:R-:W-:Y:S01]  /*f0e0*/  FMUL.FTZ R13, R34, R5 ;  /* 0x00000005220d7220 */ /* 0x000fe20000410000 */
[----:B------:R-:W-:-:S02]  /*f0f0*/  HADD2.F32 R15, -RZ, R15.H1_H1 ;  /* 0x3000000fff0f7230 */ /* 0x000fc40000004100 */
[C---:B------:R-:W-:Y:S01]  /*f100*/  FMUL.FTZ R92, R35.reuse, R88 ;  /* 0x00000058235c7220 */ /* 0x040fe20000410000 */
[----:B------:R-:W-:Y:S02]  /*f110*/  HADD2.F32 R34, -RZ, R95.H0_H0 ;  /* 0x2000005fff227230 */ /* 0x000fe40000004100 */
[-C--:B------:R-:W-:Y:S01]  /*f120*/  FMUL.FTZ R35, R35, R4.reuse ;  /* 0x0000000423237220 */ /* 0x080fe20000410000 */
[----:B------:R-:W-:Y:S02]  /*f130*/  HADD2.F32 R32, -RZ, R100.H0_H0 ;  /* 0x20000064ff207230 */ /* 0x000fe40000004100 */
[C---:B------:R-:W-:Y:S01]  /*f140*/  FFMA.FTZ R87, R6.reuse, R5, -R9 ;  /* 0x0000000506577223 */ /* 0x040fe20000010809 */
[----:B------:R-:W-:Y:S01]  /*f150*/  FFMA.FTZ R33, R6, R33, R13 ;  /* 0x0000002106217223 */ /* 0x000fe2000001000d */
[----:B------:R-:W-:Y:S01]  /*f160*/  FFMA.FTZ R92, R7, R4, -R92 ;  /* 0x00000004075c7223 */ /* 0x000fe2000001085c */
[----:B------:R-:W-:Y:S02]  /*f170*/  HADD2.F32 R12, -RZ, R12.H1_H1 ;  /* 0x3000000cff0c7230 */ /* 0x000fe40000004100 */
[----:B------:R-:W-:Y:S01]  /*f180*/  FMUL.FTZ R6, R15, R34 ;  /* 0x000000220f067220 */ /* 0x000fe20000410000 */
[----:B------:R-:W-:-:S02]  /*f190*/  HADD2.F32 R14, -RZ, R14.H1_H1 ;  /* 0x3000000eff0e7230 */ /* 0x000fc40000004100 */
[----:B------:R-:W-:Y:S01]  /*f1a0*/  FFMA.FTZ R88, R7, R88, R35 ;  /* 0x0000005807587223 */ /* 0x000fe20000010023 */
[-C--:B------:R-:W-:Y:S01]  /*f1b0*/  FMUL.FTZ R4, R15, R32.reuse ;  /* 0x000000200f047220 */ /* 0x080fe20000410000 */
[----:B------:R-:W-:Y:S02]  /*f1c0*/  HADD2.F32 R9, -RZ, R99.H0_H0 ;  /* 0x20000063ff097230 */ /* 0x000fe40000004100 */
[C---:B------:R-:W-:Y:S01]  /*f1d0*/  FFMA.FTZ R95, R11.reuse, R32, -R6 ;  /* 0x000000200b5f7223 */ /* 0x040fe20000010806 */
[----:B------:R-:W-:Y:S02]  /*f1e0*/  HADD2.F32 R13, -RZ, R97.H0_H0 ;  /* 0x20000061ff0d7230 */ /* 0x000fe40000004100 */
[----:B------:R-:W-:Y:S01]  /*f1f0*/  FFMA.FTZ R97, R11, R34, R4 ;  /* 0x000000220b617223 */ /* 0x000fe20000010004 */
[----:B------:R-:W-:Y:S02]  /*f200*/  HADD2.F32 R5, -RZ, R102.H0_H0 ;  /* 0x20000066ff057230 */ /* 0x000fe40000004100 */
[----:B------:R-:W-:Y:S01]  /*f210*/  FMUL.FTZ R11, R12, R9 ;  /* 0x000000090c0b7220 */ /* 0x000fe20000410000 */
[----:B------:R-:W-:-:S02]  /*f220*/  HADD2.F32 R7, -RZ, R101.H0_H0 ;  /* 0x20000065ff077230 */ /* 0x000fc40000004100 */
[----:B------:R-:W-:Y:S01]  /*f230*/  FMUL.FTZ R35, R14, R13 ;  /* 0x0000000d0e237220 */ /* 0x000fe20000410000 */
[----:B------:R-:W-:Y:S02]  /*f240*/  HADD2.F32 R10, -RZ, R10.H1_H1 ;  /* 0x3000000aff0a7230 */ /* 0x000fe40000004100 */
[-C--:B------:R-:W-:Y:S01]  /*f250*/  FMUL.FTZ R12, R12, R5.reuse ;  /* 0x000000050c0c7220 */ /* 0x080fe20000410000 */
[----:B------:R-:W-:Y:S01]  /*f260*/  FFMA.FTZ R4, R8, R5, -R11 ;  /* 0x0000000508047223 */ /* 0x000fe2000001080b */
[----:B------:R-:W-:Y:S01]  /*f270*/  FMUL.FTZ R14, R14, R7 ;  /* 0x000000070e0e7220 */ /* 0x000fe20000410000 */
        /* <DEDUP_REMOVED lines=13> */
.L_x_2372:
[----:B------:R-:W-:Y:S05]  /*f350*/  BSYNC B2 ;  /* 0x0000000000027941 */ /* 0x000fea0003800000 */
.L_x_2371:
[----:B------:R-:W-:Y:S04]  /*f360*/  BSSY B2, `(.L_x_2373) ;  /* 0x0000061000027945 */ /* 0x000fe80003800000 */
[----:B------:R-:W-:Y:S05]  /*f370*/  @P2 BRA `(.L_x_2374) ;  /* 0x00000004007c2947 */ /* 0x000fea0003800000 */
[----:B-1----:R-:W-:Y:S01]  /*f380*/  LEA.HI R4, R85, R216, RZ, 0x1d ;  /* 0x000000d855047211 */ /* 0x002fe200078fe8ff */
[----:B------:R-:W-:Y:S01]  /*f390*/  HADD2.F32 R34, -RZ, R82.H1_H1 ;  /* 0x30000052ff227230 */ /* 0x000fe20000004100 */
[----:B------:R-:W-:Y:S01]  /*f3a0*/  SHF.R.U64 R89, R36, 0x10, R37 ;  /* 0x0000001024597819 */ /* 0x000fe20000001225 */
[--C-:B------:R-:W-:Y:S01]  /*f3b0*/  HADD2.F32 R36, -RZ, R80.reuse.H1_H1 ;  /* 0x30000050ff247230 */ /* 0x100fe20000004100 */
[----:B------:R-:W-:Y:S01]  /*f3c0*/  SHF.R.S32.HI R5, RZ, 0x1f, R4 ;  /* 0x0000001fff057819 */ /* 0x000fe20000011404 */
[----:B------:R-:W-:Y:S01]  /*f3d0*/  HADD2.F32 R80, -RZ, R80.H0_H0 ;  /* 0x20000050ff507230 */ /* 0x000fe20000004100 */
[----:B------:R-:W-:Y:S01]  /*f3e0*/  SHF.R.U64 R86, R24, 0x10, R25 ;  /* 0x0000001018567819 */ /* 0x000fe20000001219 */
[----:B------:R-:W-:Y:S01]  /*f3f0*/  HADD2.F32 R82, -RZ, R82.H0_H0 ;  /* 0x20000052ff527230 */ /* 0x000fe20000004100 */
[----:B------:R-:W-:Y:S02]  /*f400*/  LEA.HI R6, R5, R4, RZ, 0x3 ;  /* 0x0000000405067211 */ /* 0x000fe400078f18ff */
[----:B------:R-:W-:-:S02]  /*f410*/  SHF.L.U32 R5, R4, 0x3, RZ ;  /* 0x0000000304057819 */ /* 0x000fc400000006ff */
[----:B------:R-:W-:Y:S01]  /*f420*/  SHF.R.U32.HI R33, RZ, 0x10, R25 ;  /* 0x00000010ff217819 */ /* 0x000fe20000011619 */
[----:B------:R-:W-:Y:S01]  /*f430*/  IMAD.SHL.U32 R6, R6, 0x400, RZ ;  /* 0x0000040006067824 */ /* 0x000fe200078e00ff */
[----:B------:R-:W-:Y:S02]  /*f440*/  LOP3.LUT R5, R196, 0x38, R5, 0xf8, !PT ;  /* 0x00000038c4057812 */ /* 0x000fe400078ef805 */
[----:B------:R-:W-:Y:S01]  /*f450*/  SHF.R.U32.HI R35, RZ, 0x10, R37 ;  /* 0x00000010ff237819 */ /* 0x000fe20000011625 */
[----:B------:R-:W-:Y:S01]  /*f460*/  HADD2.F32 R33, -RZ, R33.H0_H0 ;  /* 0x20000021ff217230 */ /* 0x000fe20000004100 */
[----:B------:R-:W-:Y:S02]  /*f470*/  LOP3.LUT R6, R6, 0x7fffe000, RZ, 0xc0, !PT ;  /* 0x7fffe00006067812 */ /* 0x000fe400078ec0ff */
[----:B0-----:R-:W-:Y:S02]  /*f480*/  LOP3.LUT R9, R5, R198, RZ, 0x3c, !PT ;  /* 0x000000c605097212 */ /* 0x001fe400078e3cff */
[--C-:B------:R-:W-:Y:S01]  /*f490*/  SHF.R.U64 R88, R38, 0x10, R39.reuse ;  /* 0x0000001026587819 */ /* 0x100fe20000001227 */
[----:B------:R-:W-:Y:S01]  /*f4a0*/  IMAD R8, R197, 0x200, R6 ;  /* 0x00000200c5087824 */ /* 0x000fe200078e0206 */
[----:B------:R-:W-:Y:S01]  /*f4b0*/  SHF.R.U32.HI R87, RZ, 0x10, R39 ;  /* 0x00000010ff577819 */ /* 0x000fe20000011627 */
[----:B------:R-:W0:Y:S01]  /*f4c0*/  LDS.128 R4, [R224] ;  /* 0x00000000e0047984 */ /* 0x000e220000000c00 */
[----:B------:R-:W-:-:S02]  /*f4d0*/  SHF.R.U64 R39, R26, 0x10, R27 ;  /* 0x000000101a277819 */ /* 0x000fc4000000121b */
[----:B------:R-:W-:Y:S02]  /*f4e0*/  IADD3 R9, R8, R9, RZ ;  /* 0x0000000908097210 */ /* 0x000fe40007ffe0ff */
[----:B------:R-:W-:-:S03]  /*f4f0*/  SHF.R.U32.HI R37, RZ, 0x10, R27 ;  /* 0x00000010ff257819 */ /* 0x000fc6000001161b */
[----:B------:R-:W-:-:S05]  /*f500*/  IMAD R12, R9, 0x2, R18 ;  /* 0x00000002090c7824 */ /* 0x000fca00078e0212 */
        /* <DEDUP_REMOVED lines=19> */
[C---:B------:R-:W-:Y:S01]  /*f640*/  FMUL.FTZ R34, R9.reuse, R80 ;  /* 0x0000005009227220 */ /* 0x040fe20000410000 */
[----:B------:R-:W-:Y:S02]  /*f650*/  HADD2.F32 R26, -RZ, R81.H0_H0 ;  /* 0x20000051ff1a7230 */ /* 0x000fe40000004100 */
[C---:B------:R-:W-:Y:S01]  /*f660*/  FFMA.FTZ R35, R14.reuse, R25, -R35 ;  /* 0x000000190e237223 */ /* 0x040fe20000010823 */
[----:B------:R-:W-:Y:S01]  /*f670*/  FFMA.FTZ R33, R14, R33, R13 ;  /* 0x000000210e217223 */ /* 0x000fe2000001000d */
[----:B------:R-:W-:Y:S01]  /*f680*/  FMUL.FTZ R9, R9, R82 ;  /* 0x0000005209097220 */ /* 0x000fe20000410000 */
[----:B------:R-:W-:-:S02]  /*f690*/  HADD2.F32 R14, -RZ, R83.H0_H0 ;  /* 0x20000053ff0e7230 */ /* 0x000fc40000004100 */
[----:B------:R-:W-:Y:S01]  /*f6a0*/  FFMA.FTZ R82, R5, R82, -R34 ;  /* 0x0000005205527223 */ /* 0x000fe20000010822 */
[----:B------:R-:W-:Y:S02]  /*f6b0*/  HADD2.F32 R32, -RZ, R11.H0_H0 ;  /* 0x2000000bff207230 */ /* 0x000fe40000004100 */
[----:B------:R-:W-:Y:S01]  /*f6c0*/  FMUL.FTZ R34, R27, R26 ;  /* 0x0000001a1b227220 */ /* 0x000fe20000410000 */
[----:B------:R-:W-:Y:S02]  /*f6d0*/  HADD2.F32 R81, -RZ, R81.H1_H1 ;  /* 0x30000051ff517230 */ /* 0x000fe40000004100 */
[----:B------:R-:W-:Y:S01]  /*f6e0*/  FFMA.FTZ R80, R5, R80, R9 ;  /* 0x0000005005507223 */ /* 0x000fe20000010009 */
[----:B------:R-:W-:Y:S02]  /*f6f0*/  HADD2.F32 R83, -RZ, R83.H1_H1 ;  /* 0x30000053ff537230 */ /* 0x000fe40000004100 */
[-C--:B------:R-:W-:Y:S01]  /*f700*/  FMUL.FTZ R36, R27, R14.reuse ;  /* 0x0000000e1b247220 */ /* 0x080fe20000410000 */
[----:B------:R-:W-:Y:S01]  /*f710*/  FFMA.FTZ R27, R15, R14, -R34 ;  /* 0x0000000e0f1b7223 */ /* 0x000fe20000010822 */
[----:B------:R-:W-:Y:S01]  /*f720*/  FMUL.FTZ R5, R32, R81 ;  /* 0x0000005120057220 */ /* 0x000fe20000410000 */
[----:B------:R-:W-:-:S02]  /*f730*/  HADD2.F32 R11, -RZ, R11.H1_H1 ;  /* 0x3000000bff0b7230 */ /* 0x000fc40000004100 */
[-C--:B------:R-:W-:Y:S01]  /*f740*/  FMUL.FTZ R32, R32, R83.reuse ;  /* 0x0000005320207220 */ /* 0x080fe20000410000 */
[----:B------:R-:W-:Y:S02]  /*f750*/  HADD2.F32 R34, -RZ, R37.H0_H0 ;  /* 0x20000025ff227230 */ /* 0x000fe40000004100 */
[----:B------:R-:W-:Y:S01]  /*f760*/  FFMA.FTZ R36, R15, R26, R36 ;  /* 0x0000001a0f247223 */ /* 0x000fe20000010024 */
[----:B------:R-:W-:Y:S02]  /*f770*/  HADD2.F32 R14, -RZ, R87.H0_H0 ;  /* 0x20000057ff0e7230 */ /* 0x000fe40000004100 */
[C---:B------:R-:W-:Y:S01]  /*f780*/  FFMA.FTZ R83, R24.reuse, R83, -R5 ;  /* 0x0000005318537223 */ /* 0x040fe20000010805 */
[----:B------:R-:W-:Y:S01]  /*f790*/  FFMA.FTZ R32, R24, R81, R32 ;  /* 0x0000005118207223 */ /* 0x000fe20000010020 */
[C---:B------:R-:W-:Y:S01]  /*f7a0*/  FMUL.FTZ R26, R11.reuse, R34 ;  /* 0x000000220b1a7220 */ /* 0x040fe20000410000 */
[----:B------:R-:W-:Y:S02]  /*f7b0*/  HADD2.F32 R8, -RZ, R8.H1_H1 ;  /* 0x30000008ff087230 */ /* 0x000fe40000004100 */
[----:B------:R-:W-:Y:S01]  /*f7c0*/  FMUL.FTZ R24, R11, R14 ;  /* 0x0000000e0b187220 */ /* 0x000fe20000410000 */
[----:B------:R-:W-:-:S02]  /*f7d0*/  HADD2.F32 R10, -RZ, R10.H1_H1 ;  /* 0x3000000aff0a7230 */ /* 0x000fc40000004100 */
[C---:B------:R-:W-:Y:S01]  /*f7e0*/  FFMA.FTZ R26, R7.reuse, R14, -R26 ;  /* 0x0000000e071a7223 */ /* 0x040fe2000001081a */
[----:B------:R-:W-:Y:S02]  /*f7f0*/  HADD2.F32 R11, -RZ, R86.H0_H0 ;  /* 0x20000056ff0b7230 */ /* 0x000fe40000004100 */
[----:B------:R-:W-:Y:S02]  /*f800*/  HADD2.F32 R13, -RZ, R39.H0_H0 ;  /* 0x20000027ff0d7230 */ /* 0x000fe40000004100 */
[----:B------:R-:W-:Y:S01]  /*f810*/  FFMA.FTZ R39, R7, R34, R24 ;  /* 0x0000002207277223 */ /* 0x000fe20000010018 */
[----:B------:R-:W-:Y:S02]  /*f820*/  HADD2.F32 R5, -RZ, R89.H0_H0 ;  /* 0x20000059ff057230 */ /* 0x000fe40000004100 */
[----:B------:R-:W-:Y:S01]  /*f830*/  FMUL.FTZ R7, R8, R11 ;  /* 0x0000000b08077220 */ /* 0x000fe20000410000 */
[----:B------:R-:W-:Y:S02]  /*f840*/  HADD2.F32 R9, -RZ, R88.H0_H0 ;  /* 0x20000058ff097230 */ /* 0x000fe40000004100 */
[----:B------:R-:W-:Y:S01]  /*f850*/  FMUL.FTZ R37, R10, R13 ;  /* 0x0000000d0a257220 */ /* 0x000fe20000410000 */
[----:B------:R-:W-:-:S02]  /*f860*/  HADD2.F32 R6, -RZ, R6.H1_H1 ;  /* 0x30000006ff067230 */ /* 0x000fc40000004100 */
[-C--:B------:R-:W-:Y:S01]  /*f870*/  FMUL.FTZ R8, R8, R5.reuse ;  /* 0x0000000508087220 */ /* 0x080fe20000410000 */
[----:B------:R-:W-:Y:S01]  /*f880*/  FFMA.FTZ R15, R4, R5, -R7 ;  /* 0x00000005040f7223 */ /* 0x000fe20000010807 */
[----:B------:R-:W-:Y:S01]  /*f890*/  FMUL.FTZ R14, R10, R9 ;  /* 0x000000090a0e7220 */ /* 0x000fe20000410000 */
        /* <DEDUP_REMOVED lines=13> */
.L_x_2374:
[----:B------:R-:W-:Y:S05]  /*f970*/  BSYNC B2 ;  /* 0x0000000000027941 */ /* 0x000fea0003800000 */
.L_x_2373:
[----:B------:R-:W-:Y:S05]  /*f980*/  @P3 BRA `(.L_x_2370) ;  /* 0x00000004007c3947 */ /* 0x000fea0003800000 */
[----:B------:R-:W-:Y:S02]  /*f990*/  LEA.HI R85, R85, R222, RZ, 0x1d ;  /* 0x000000de55557211 */ /* 0x000fe400078fe8ff */
[----:B------:R-:W-:Y:S02]  /*f9a0*/  SHF.R.U64 R39, R28, 0x10, R29 ;  /* 0x000000101c277819 */ /* 0x000fe4000000121d */
[----:B-12---:R-:W-:Y:S02]  /*f9b0*/  SHF.R.S32.HI R4, RZ, 0x1f, R85 ;  /* 0x0000001fff047819 */ /* 0x006fe40000011455 */
[----:B------:R-:W-:Y:S01]  /*f9c0*/  SHF.R.U32.HI R28, RZ, 0x10, R29 ;  /* 0x00000010ff1c7819 */ /* 0x000fe2000001161d */
[----:B------:R-:W-:Y:S01]  /*f9d0*/  HADD2.F32 R29, -RZ, R76.H1_H1 ;  /* 0x3000004cff1d7230 */ /* 0x000fe20000004100 */
[----:B------:R-:W-:Y:S01]  /*f9e0*/  LEA.HI R4, R4, R85, RZ, 0x3 ;  /* 0x0000005504047211 */ /* 0x000fe200078f18ff */
[----:B------:R-:W-:Y:S01]  /*f9f0*/  IMAD.SHL.U32 R85, R85, 0x8, RZ ;  /* 0x0000000855557824 */ /* 0x000fe200078e00ff */
[----:B------:R-:W-:Y:S01]  /*fa00*/  SHF.R.U64 R38, R30, 0x10, R31 ;  /* 0x000000101e267819 */ /* 0x000fe2000000121f */
[----:B------:R-:W-:Y:S01]  /*fa10*/  HADD2.F32 R28, -RZ, R28.H0_H0 ;  /* 0x2000001cff1c7230 */ /* 0x000fe20000004100 */
[----:B------:R-:W-:Y:S01]  /*fa20*/  SHF.L.U32 R4, R4, 0xa, RZ ;  /* 0x0000000a04047819 */ /* 0x000fe200000006ff */
[----:B------:R-:W-:Y:S01]  /*fa30*/  HADD2.F32 R76, -RZ, R76.H0_H0 ;  /* 0x2000004cff4c7230 */ /* 0x000fe20000004100 */
[----:B------:R-:W-:-:S02]  /*fa40*/  LOP3.LUT R85, R196, 0x38, R85, 0xf8, !PT ;  /* 0x00000038c4557812 */ /* 0x000fc400078ef855 */
[----:B------:R-:W-:Y:S02]  /*fa50*/  LOP3.LUT R4, R4, 0x7fffe000, RZ, 0xc0, !PT ;  /* 0x7fffe00004047812 */ /* 0x000fe400078ec0ff */
[----:B------:R-:W-:Y:S02]  /*fa60*/  LOP3.LUT R85, R85, R198, RZ, 0x3c, !PT ;  /* 0x000000c655557212 */ /* 0x000fe400078e3cff */
[----:B------:R-:W-:Y:S01]  /*fa70*/  SHF.R.U32.HI R34, RZ, 0x10, R31 ;  /* 0x00000010ff227819 */ /* 0x000fe2000001161f */
[----:B------:R-:W-:Y:S01]  /*fa80*/  IMAD R8, R197, 0x200, R4 ;  /* 0x00000200c5087824 */ /* 0x000fe200078e0204 */
[--C-:B------:R-:W-:Y:S01]  /*fa90*/  SHF.R.U64 R80, R60, 0x10, R61.reuse ;  /* 0x000000103c507819 */ /* 0x100fe2000000123d */
[----:B------:R-:W1:Y:S01]  /*faa0*/  LDS.128 R4, [R221] ;  /* 0x00000000dd047984 */ /* 0x000e620000000c00 */
[--C-:B------:R-:W-:Y:S01]  /*fab0*/  HADD2.F32 R31, -RZ, R74.reuse.H1_H1 ;  /* 0x3000004aff1f7230 */ /* 0x100fe20000004100 */
[----:B------:R-:W-:Y:S01]  /*fac0*/  SHF.R.U32.HI R61, RZ, 0x10, R61 ;  /* 0x00000010ff3d7819 */ /* 0x000fe2000001163d */
[----:B------:R-:W-:Y:S01]  /*fad0*/  IMAD.IADD R85, R8, 0x1, R85 ;  /* 0x0000000108557824 */ /* 0x000fe200078e0255 */
[--C-:B------:R-:W-:Y:S01]  /*fae0*/  SHF.R.U64 R60, R62, 0x10, R63.reuse ;  /* 0x000000103e3c7819 */ /* 0x100fe2000000123f */
[----:B------:R-:W-:Y:S01]  /*faf0*/  HADD2.F32 R74, -RZ, R74.H0_H0 ;  /* 0x2000004aff4a7230 */ /* 0x000fe20000004100 */
[----:B------:R-:W-:-:S02]  /*fb00*/  SHF.R.U32.HI R62, RZ, 0x10, R63 ;  /* 0x00000010ff3e7819 */ /* 0x000fc4000001163f */
[----:B------:R-:W-:-:S05]  /*fb10*/  LEA R85, R85, R18, 0x1 ;  /* 0x0000001255557211 */ /* 0x000fca00078e08ff */
        /* <DEDUP_REMOVED lines=8> */
[--C-:B0-----:R-:W-:Y:S02]  /*fba0*/  HADD2.F32 R24, -RZ, R9.reuse.H0_H0 ;  /* 0x20000009ff187230 */ /* 0x101fe40000004100 */
[----:B------:R-:W-:Y:S02]  /*fbb0*/  HADD2.F32 R25, -RZ, R9.H1_H1 ;  /* 0x30000009ff197230 */ /* 0x000fe40000004100 */
[----:B------:R-:W-:Y:S02]  /*fbc0*/  HADD2.F32 R9, -RZ, R8.H0_H0 ;  /* 0x20000008ff097230 */ /* 0x000fe40000004100 */
[C---:B------:R-:W-:Y:S01]  /*fbd0*/  FMUL.FTZ R33, R24.reuse, R31 ;  /* 0x0000001f18217220 */ /* 0x040fe20000410000 */
[----:B------:R-:W-:Y:S01]  /*fbe0*/  FMUL.FTZ R35, R24, R29 ;  /* 0x0000001d18237220 */ /* 0x000fe20000410000 */
[----:B------:R-:W-:-:S02]  /*fbf0*/  HADD2.F32 R24, -RZ, R61.H0_H0 ;  /* 0x2000003dff187230 */ /* 0x000fc40000004100 */
[----:B------:R-:W-:Y:S01]  /*fc00*/  FMUL.FTZ R30, R25, R28 ;  /* 0x0000001c191e7220 */ /* 0x000fe20000410000 */
[C---:B------:R-:W-:Y:S01]  /*fc10*/  FFMA.FTZ R33, R12.reuse, R29, -R33 ;  /* 0x0000001d0c217223 */ /* 0x040fe20000010821 */
[----:B------:R-:W-:Y:S01]  /*fc20*/  FFMA.FTZ R35, R12, R31, R35 ;  /* 0x0000001f0c237223 */ /* 0x000fe20000010023 */
[----:B------:R-:W-:Y:S01]  /*fc30*/  FMUL.FTZ R12, R9, R74 ;  /* 0x0000004a090c7220 */ /* 0x000fe20000410000 */
[----:B------:R-:W-:Y:S01]  /*fc40*/  FMUL.FTZ R32, R25, R24 ;  /* 0x0000001819207220 */ /* 0x000fe20000410000 */
[----:B------:R-:W-:Y:S01]  /*fc50*/  FMUL.FTZ R29, R9, R76 ;  /* 0x0000004c091d7220 */ /* 0x000fe20000410000 */
[----:B------:R-:W-:Y:S02]  /*fc60*/  HADD2.F32 R26, -RZ, R10.H0_H0 ;  /* 0x2000000aff1a7230 */ /* 0x000fe40000004100 */
[C---:B------:R-:W-:Y:S01]  /*fc70*/  FFMA.FTZ R30, R13.reuse, R24, -R30 ;  /* 0x000000180d1e7223 */ /* 0x040fe2000001081e */
[----:B------:R-:W-:Y:S02]  /*fc80*/  HADD2.F32 R25, -RZ, R75.H0_H0 ;  /* 0x2000004bff197230 */ /* 0x000fe40000004100 */
[----:B------:R-:W-:Y:S01]  /*fc90*/  FFMA.FTZ R32, R13, R28, R32 ;  /* 0x0000001c0d207223 */ /* 0x000fe20000010020 */
[----:B------:R-:W-:-:S02]  /*fca0*/  HADD2.F32 R9, -RZ, R77.H0_H0 ;  /* 0x2000004dff097230 */ /* 0x000fc40000004100 */
[C---:B------:R-:W-:Y:S01]  /*fcb0*/  FFMA.FTZ R76, R5.reuse, R76, -R12 ;  /* 0x0000004c054c7223 */ /* 0x040fe2000001080c */
[----:B------:R-:W-:Y:S02]  /*fcc0*/  HADD2.F32 R27, -RZ, R11.H0_H0 ;  /* 0x2000000bff1b7230 */ /* 0x000fe40000004100 */
[----:B------:R-:W-:Y:S01]  /*fcd0*/  FFMA.FTZ R29, R5, R74, R29 ;  /* 0x0000004a051d7223 */ /* 0x000fe2000001001d */
[----:B------:R-:W-:Y:S02]  /*fce0*/  HADD2.F32 R28, -RZ, R75.H1_H1 ;  /* 0x3000004bff1c7230 */ /* 0x000fe40000004100 */
[C---:B------:R-:W-:Y:S01]  /*fcf0*/  FMUL.FTZ R5, R26.reuse, R25 ;  /* 0x000000191a057220 */ /* 0x040fe20000410000 */
[----:B------:R-:W-:Y:S01]  /*fd00*/  FMUL.FTZ R13, R26, R9 ;  /* 0x000000091a0d7220 */ /* 0x000fe20000410000 */
[----:B------:R-:W-:Y:S02]  /*fd10*/  HADD2.F32 R12, -RZ, R77.H1_H1 ;  /* 0x3000004dff0c7230 */ /* 0x000fe40000004100 */
[----:B------:R-:W-:-:S02]  /*fd20*/  HADD2.F32 R26, -RZ, R34.H0_H0 ;  /* 0x20000022ff1a7230 */ /* 0x000fc40000004100 */
[C---:B------:R-:W-:Y:S01]  /*fd30*/  FMUL.FTZ R34, R27.reuse, R28 ;  /* 0x0000001c1b227220 */ /* 0x040fe20000410000 */
[----:B------:R-:W-:Y:S02]  /*fd40*/  HADD2.F32 R11, -RZ, R11.H1_H1 ;  /* 0x3000000bff0b7230 */ /* 0x000fe40000004100 */
[C---:B------:R-:W-:Y:S01]  /*fd50*/  FFMA.FTZ R31, R14.reuse, R9, -R5 ;  /* 0x000000090e1f7223 */ /* 0x040fe20000010805 */
[----:B------:R-:W-:Y:S02]  /*fd60*/  HADD2.F32 R24, -RZ, R62.H0_H0 ;  /* 0x2000003eff187230 */ /* 0x000fe40000004100 */
[-C--:B------:R-:W-:Y:S01]  /*fd70*/  FMUL.FTZ R27, R27, R12.reuse ;  /* 0x0000000c1b1b7220 */ /* 0x080fe20000410000 */
[----:B------:R-:W-:Y:S01]  /*fd80*/  FFMA.FTZ R34, R15, R12, -R34 ;  /* 0x0000000c0f227223 */ /* 0x000fe20000010822 */
[----:B------:R-:W-:Y:S01]  /*fd90*/  FFMA.FTZ R14, R14, R25, R13 ;  /* 0x000000190e0e7223 */ /* 0x000fe2000001000d */
[C---:B------:R-:W-:Y:S01]  /*fda0*/  FMUL.FTZ R36, R11.reuse, R26 ;  /* 0x0000001a0b247220 */ /* 0x040fe20000410000 */
[----:B------:R-:W-:Y:S01]  /*fdb0*/  FMUL.FTZ R12, R11, R24 ;  /* 0x000000180b0c7220 */ /* 0x000fe20000410000 */
[----:B------:R-:W-:-:S02]  /*fdc0*/  HADD2.F32 R8, -RZ, R8.H1_H1 ;  /* 0x30000008ff087230 */ /* 0x000fc40000004100 */
[----:B------:R-:W-:Y:S01]  /*fdd0*/  FFMA.FTZ R27, R15, R28, R27 ;  /* 0x0000001c0f1b7223 */ /* 0x000fe2000001001b */
        /* <DEDUP_REMOVED lines=26> */
.L_x_2370:
[----:B------:R-:W-:Y:S05]  /*ff80*/  BSYNC B1 ;  /* 0x0000000000017941 */ /* 0x000fea0003800000 */
.L_x_2369:
[----:B------:R-:W-:Y:S05]  /*ff90*/  @P1 BRA `(.L_x_2344) ;  /* 0x0000001000941947 */ /* 0x000fea0003800000 */
[----:B------:R-:W4:Y:S01]  /*ffa0*/  LDC R13, c[0x0][0x3d4] ;  /* 0x0000f500ff0d7b82 */ /* 0x000f220000000800 */
[----:B------:R-:W-:Y:S01]  /*ffb0*/  BSSY B1, `(.L_x_2375) ;  /* 0x0000063000017945 */ /* 0x000fe20003800000 */
[-C--:B----4-:R-:W-:Y:S02]  /*ffc0*/  ISETP.GE.AND P0, PT, R22, R13.reuse, PT ;  /* 0x0000000d1600720c */ /* 0x090fe40003f06270 */
[-C--:B------:R-:W-:Y:S02]  /*ffd0*/  ISETP.GE.AND P1, PT, R186, R13.reuse, PT ;  /* 0x0000000dba00720c */ /* 0x080fe40003f26270 */
[----:B------:R-:W-:-:S09]  /*ffe0*/  ISETP.GE.AND P2, PT, R187, R13, PT ;  /* 0x0000000dbb00720c */ /* 0x000fd20003f46270 */
[----:B------:R-:W-:Y:S05]  /*fff0*/  @P0 BRA `(.L_x_2376) ;  /* 0x0000000400780947 */ /* 0x000fea0003800000 */
[----:B-123--:R-:W-:Y:S01]  /*10000*/  LEA.HI R4, R13, R213, RZ, 0x1d ;  /* 0x000000d50d047211 */ /* 0x00efe200078fe8ff */
[--C-:B------:R-:W-:Y:S01]  /*10010*/  HADD2.F32 R31, -RZ, R78.reuse.H1_H1 ;  /* 0x3000004eff1f7230 */ /* 0x100fe20000004100 */
[--C-:B------:R-:W-:Y:S01]  /*10020*/  SHF.R.U64 R60, R52, 0x10, R53.reuse ;  /* 0x00000010343c7819 */ /* 0x100fe20000001235 */
[--C-:B------:R-:W-:Y:S01]  /*10030*/  HADD2.F32 R33, -RZ, R69.reuse.H1_H1 ;  /* 0x30000045ff217230 */ /* 0x100fe20000004100 */
[----:B------:R-:W-:Y:S01]  /*10040*/  SHF.R.S32.HI R5, RZ, 0x1f, R4 ;  /* 0x0000001fff057819 */ /* 0x000fe20000011404 */
[----:B------:R-:W-:Y:S01]  /*10050*/  IMAD.SHL.U32 R6, R4, 0x8, RZ ;  /* 0x0000000804067824 */ /* 0x000fe200078e00ff */
[----:B------:R-:W-:Y:S01]  /*10060*/  SHF.R.U32.HI R52, RZ, 0x10, R53 ;  /* 0x00000010ff347819 */ /* 0x000fe20000011635 */
[----:B------:R-:W-:Y:S01]  /*10070*/  HADD2.F32 R30, -RZ, R69.H0_H0 ;  /* 0x20000045ff1e7230 */ /* 0x000fe20000004100 */
[----:B------:R-:W-:Y:S01]  /*10080*/  LEA.HI R5, R5, R4, RZ, 0x3 ;  /* 0x0000000405057211 */ /* 0x000fe200078f18ff */
[----:B------:R-:W-:Y:S01]  /*10090*/  HADD2.F32 R78, -RZ, R78.H0_H0 ;  /* 0x2000004eff4e7230 */ /* 0x000fe20000004100 */
[----:B------:R-:W-:-:S02]  /*100a0*/  LOP3.LUT R4, R191, 0x38, R6, 0xf8, !PT ;  /* 0x00000038bf047812 */ /* 0x000fc400078ef806 */
[--C-:B------:R-:W-:Y:S01]  /*100b0*/  SHF.R.U32.HI R32, RZ, 0x10, R41.reuse ;  /* 0x00000010ff207819 */ /* 0x100fe20000011629 */
[----:B------:R-:W-:Y:S01]  /*100c0*/  IMAD.SHL.U32 R5, R5, 0x400, RZ ;  /* 0x0000040005057824 */ /* 0x000fe200078e00ff */
[----:B------:R-:W-:Y:S02]  /*100d0*/  LOP3.LUT R8, R4, R225, RZ, 0x3c, !PT ;  /* 0x000000e104087212 */ /* 0x000fe400078e3cff */
[----:B------:R-:W-:Y:S01]  /*100e0*/  SHF.R.U64 R40, R40, 0x10, R41 ;  /* 0x0000001028287819 */ /* 0x000fe20000001229 */
[----:B------:R-:W-:Y:S01]  /*100f0*/  HADD2.F32 R32, -RZ, R32.H0_H0 ;  /* 0x20000020ff207230 */ /* 0x000fe20000004100 */
[----:B0-----:R-:W-:Y:S02]  /*10100*/  LOP3.LUT R9, R5, 0x7fffe000, RZ, 0xc0, !PT ;  /* 0x7fffe00005097812 */ /* 0x001fe400078ec0ff */
[----:B------:R-:W0:Y:S01]  /*10110*/  LDS.128 R4, [R223] ;  /* 0x00000000df047984 */ /* 0x000e220000000c00 */
[----:B------:R-:W-:Y:S02]  /*10120*/  SHF.R.U64 R41, R54, 0x10, R55 ;  /* 0x0000001036297819 */ /* 0x000fe40000001237 */
[----:B------:R-:W-:-:S02]  /*10130*/  IADD3 R9, R8, R9, R199 ;  /* 0x0000000908097210 */ /* 0x000fc40007ffe0c7 */
[----:B------:R-:W-:Y:S02]  /*10140*/  SHF.R.U64 R39, R42, 0x10, R43 ;  /* 0x000000102a277819 */ /* 0x000fe4000000122b */
[----:B------:R-:W-:Y:S02]  /*10150*/  LEA R12, R9, R18, 0x1 ;  /* 0x00000012090c7211 */ /* 0x000fe400078e08ff */
[----:B------:R-:W-:Y:S02]  /*10160*/  SHF.R.U32.HI R54, RZ, 0x10, R55 ;  /* 0x00000010ff367819 */ /* 0x000fe40000011637 */
[----:B------:R-:W-:Y:S01]  /*10170*/  SHF.R.U32.HI R42, RZ, 0x10, R43 ;  /* 0x00000010ff2a7819 */ /* 0x000fe2000001162b */
[----:B------:R-:W1:Y:S01]  /*10180*/  LDS.128 R8, [R12+0x10400] ;  /* 0x010400000c087984 */ /* 0x000e620000000c00 */
[--C-:B0-----:R-:W-:Y:S02]  /*10190*/  HADD2.F32 R14, -RZ, R5.reuse.H0_H0 ;  /* 0x20000005ff0e7230 */ /* 0x101fe40000004100 */
[----:B------:R-:W-:-:S02]  /*101a0*/  HADD2.F32 R15, -RZ, R5.H1_H1 ;  /* 0x30000005ff0f7230 */ /* 0x000fc40000004100 */
[----:B------:R-:W-:Y:S02]  /*101b0*/  HADD2.F32 R5, -RZ, R4.H0_H0 ;  /* 0x20000004ff057230 */ /* 0x000fe40000004100 */
[----:B------:R-:W-:Y:S02]  /*101c0*/  HADD2.F32 R24, -RZ, R6.H0_H0 ;  /* 0x20000006ff187230 */ /* 0x000fe40000004100 */
[--C-:B------:R-:W-:Y:S02]  /*101d0*/  HADD2.F32 R25, -RZ, R7.reuse.H0_H0 ;  /* 0x20000007ff197230 */ /* 0x100fe40000004100 */
[----:B------:R-:W-:Y:S02]  /*101e0*/  HADD2.F32 R7, -RZ, R7.H1_H1 ;  /* 0x30000007ff077230 */ /* 0x000fe40000004100 */
[--C-:B-1----:R-:W-:Y:S02]  /*101f0*/  HADD2.F32 R26, -RZ, R9.reuse.H0_H0 ;  /* 0x20000009ff1a7230 */ /* 0x102fe40000004100 */
[----:B------:R-:W-:-:S02]  /*10200*/  HADD2.F32 R27, -RZ, R9.H1_H1 ;  /* 0x30000009ff1b7230 */ /* 0x000fc40000004100 */
[----:B------:R-:W-:Y:S02]  /*10210*/  HADD2.F32 R9, -RZ, R8.H0_H0 ;  /* 0x20000008ff097230 */ /* 0x000fe40000004100 */
[C---:B------:R-:W-:Y:S01]  /*10220*/  FMUL.FTZ R35, R26.reuse, R33 ;  /* 0x000000211a237220 */ /* 0x040fe20000410000 */
[-C--:B------:R-:W-:Y:S01]  /*10230*/  FMUL.FTZ R37, R26, R31.reuse ;  /* 0x0000001f1a257220 */ /* 0x080fe20000410000 */
[----:B------:R-:W-:Y:S02]  /*10240*/  HADD2.F32 R26, -RZ, R52.H0_H0 ;  /* 0x20000034ff1a7230 */ /* 0x000fe40000004100 */
[----:B------:R-:W-:Y:S01]  /*10250*/  FMUL.FTZ R34, R27, R32 ;  /* 0x000000201b227220 */ /* 0x000fe20000410000 */
[C---:B------:R-:W-:Y:S01]  /*10260*/  FFMA.FTZ R35, R14.reuse, R31, -R35 ;  /* 0x0000001f0e237223 */ /* 0x040fe20000010823 */
[----:B------:R-:W-:Y:S01]  /*10270*/  FFMA.FTZ R37, R14, R33, R37 ;  /* 0x000000210e257223 */ /* 0x000fe20000010025 */
[----:B------:R-:W-:Y:S01]  /*10280*/  FMUL.FTZ R14, R9, R30 ;  /* 0x0000001e090e7220 */ /* 0x000fe20000410000 */
[----:B------:R-:W-:Y:S01]  /*10290*/  FMUL.FTZ R36, R27, R26 ;  /* 0x0000001a1b247220 */ /* 0x000fe20000410000 */
[----:B------:R-:W-:Y:S01]  /*102a0*/  FMUL.FTZ R31, R9, R78 ;  /* 0x0000004e091f7220 */ /* 0x000fe20000410000 */
[----:B------:R-:W-:-:S02]  /*102b0*/  HADD2.F32 R28, -RZ, R10.H0_H0 ;  /* 0x2000000aff1c7230 */ /* 0x000fc40000004100 */
[C---:B------:R-:W-:Y:S01]  /*102c0*/  FFMA.FTZ R34, R15.reuse, R26, -R34 ;  /* 0x0000001a0f227223 */ /* 0x040fe20000010822 */
[--C-:B------:R-:W-:Y:S02]  /*102d0*/  HADD2.F32 R27, -RZ, R70.reuse.H0_H0 ;  /* 0x20000046ff1b7230 */ /* 0x100fe40000004100 */
[----:B------:R-:W-:Y:S01]  /*102e0*/  FFMA.FTZ R36, R15, R32, R36 ;  /* 0x000000200f247223 */ /* 0x000fe20000010024 */
[----:B------:R-:W-:Y:S02]  /*102f0*/  HADD2.F32 R9, -RZ, R79.H0_H0 ;  /* 0x2000004fff097230 */ /* 0x000fe40000004100 */
[C---:B------:R-:W-:Y:S01]  /*10300*/  FFMA.FTZ R78, R5.reuse, R78, -R14 ;  /* 0x0000004e054e7223 */ /* 0x040fe2000001080e */
[----:B------:R-:W-:Y:S02]  /*10310*/  HADD2.F32 R29, -RZ, R11.H0_H0 ;  /* 0x2000000bff1d7230 */ /* 0x000fe40000004100 */
[----:B------:R-:W-:Y:S01]  /*10320*/  FFMA.FTZ R31, R5, R30, R31 ;  /* 0x0000001e051f7223 */ /* 0x000fe2000001001f */
[----:B------:R-:W-:-:S02]  /*10330*/  HADD2.F32 R70, -RZ, R70.H1_H1 ;  /* 0x30000046ff467230 */ /* 0x000fc40000004100 */
[C---:B------:R-:W-:Y:S01]  /*10340*/  FMUL.FTZ R5, R28.reuse, R27 ;  /* 0x0000001b1c057220 */ /* 0x040fe20000410000 */
[----:B------:R-:W-:Y:S02]  /*10350*/  HADD2.F32 R14, -RZ, R79.H1_H1 ;  /* 0x3000004fff0e7230 */ /* 0x000fe40000004100 */
[-C--:B------:R-:W-:Y:S01]  /*10360*/  FMUL.FTZ R15, R28, R9.reuse ;  /* 0x000000091c0f7220 */ /* 0x080fe20000410000 */
[----:B------:R-:W-:Y:S02]  /*10370*/  HADD2.F32 R11, -RZ, R11.H1_H1 ;  /* 0x3000000bff0b7230 */ /* 0x000fe40000004100 */
[----:B------:R-:W-:Y:S01]  /*10380*/  FMUL.FTZ R32, R29, R70 ;  /* 0x000000461d207220 */ /* 0x000fe20000410000 */
[----:B------:R-:W-:Y:S02]  /*10390*/  HADD2.F32 R28, -RZ, R42.H0_H0 ;  /* 0x2000002aff1c7230 */ /* 0x000fe40000004100 */
[----:B------:R-:W-:Y:S01]  /*103a0*/  FFMA.FTZ R30, R24, R9, -R5 ;  /* 0x00000009181e7223 */ /* 0x000fe20000010805 */
[----:B------:R-:W-:-:S02]  /*103b0*/  HADD2.F32 R26, -RZ, R54.H0_H0 ;  /* 0x20000036ff1a7230 */ /* 0x000fc40000004100 */
[-C--:B------:R-:W-:Y:S01]  /*103c0*/  FMUL.FTZ R29, R29, R14.reuse ;  /* 0x0000000e1d1d7220 */ /* 0x080fe20000410000 */
[----:B------:R-:W-:Y:S01]  /*103d0*/  FFMA.FTZ R32, R25, R14, -R32 ;  /* 0x0000000e19207223 */ /* 0x000fe20000010820 */
[----:B------:R-:W-:Y:S01]  /*103e0*/  FFMA.FTZ R24, R24, R27, R15 ;  /* 0x0000001b18187223 */ /* 0x000fe2000001000f */
[C---:B------:R-:W-:Y:S01]  /*103f0*/  FMUL.FTZ R38, R11.reuse, R28 ;  /* 0x0000001c0b267220 */ /* 0x040fe20000410000 */
[----:B------:R-:W-:Y:S01]  /*10400*/  FMUL.FTZ R14, R11, R26 ;  /* 0x0000001a0b0e7220 */ /* 0x000fe20000410000 */
[----:B------:R-:W-:Y:S02]  /*10410*/  HADD2.F32 R8, -RZ, R8.H1_H1 ;  /* 0x30000008ff087230 */ /* 0x000fe40000004100 */
[----:B------:R-:W-:Y:S01]  /*10420*/  FFMA.FTZ R29, R25, R70, R29 ;  /* 0x00000046191d7223 */ /* 0x000fe2000001001d */
        /* <DEDUP_REMOVED lines=27> */
.L_x_2376:
[----:B------:R-:W-:Y:S05]  /*105e0*/  BSYNC B1 ;  /* 0x0000000000017941 */ /* 0x000fea0003800000 */
.L_x_2375:
[----:B------:R-:W-:Y:S04]  /*105f0*/  BSSY B1, `(.L_x_2377) ;  /* 0x0000060000017945 */ /* 0x000fe80003800000 */
[----:B------:R-:W-:Y:S05]  /*10600*/  @P1 BRA `(.L_x_2378) ;  /* 0x0000000400781947 */ /* 0x000fea0003800000 */
[----:B-1234-:R-:W-:Y:S01]  /*10610*/  LEA.HI R4, R13, R216, RZ, 0x1d ;  /* 0x000000d80d047211 */ /* 0x01efe200078fe8ff */
        /* <DEDUP_REMOVED lines=9> */
[----:B------:R-:W-:Y:S01]  /*106b0*/  LOP3.LUT R4, R191, 0x38, R6, 0xf8, !PT ;  /* 0x00000038bf047812 */ /* 0x000fe200078ef806 */
[----:B------:R-:W-:Y:S01]  /*106c0*/  HADD2.F32 R21, -RZ, R71.H0_H0 ;  /* 0x20000047ff157230 */ /* 0x000fe20000004100 */
[----:B------:R-:W-:Y:S01]  /*106d0*/  SHF.R.U32.HI R32, RZ, 0x10, R45 ;  /* 0x00000010ff207819 */ /* 0x000fe2000001162d */
[----:B------:R-:W-:Y:S01]  /*106e0*/  IMAD.SHL.U32 R5, R5, 0x400, RZ ;  /* 0x0000040005057824 */ /* 0x000fe200078e00ff */
[----:B------:R-:W-:-:S02]  /*106f0*/  LOP3.LUT R8, R4, R225, RZ, 0x3c, !PT ;  /* 0x000000e104087212 */ /* 0x000fc400078e3cff */
[----:B------:R-:W-:Y:S01]  /*10700*/  SHF.R.U64 R41, R58, 0x10, R59 ;  /* 0x000000103a297819 */ /* 0x000fe2000000123b */
[----:B------:R-:W-:Y:S01]  /*10710*/  HADD2.F32 R32, -RZ, R32.H0_H0 ;  /* 0x20000020ff207230 */ /* 0x000fe20000004100 */
[----:B0-----:R-:W-:Y:S02]  /*10720*/  LOP3.LUT R9, R5, 0x7fffe000, RZ, 0xc0, !PT ;  /* 0x7fffe00005097812 */ /* 0x001fe400078ec0ff */
[----:B------:R-:W0:Y:S01]  /*10730*/  LDS.128 R4, [R220] ;  /* 0x00000000dc047984 */ /* 0x000e220000000c00 */
[----:B------:R-:W-:Y:S02]  /*10740*/  SHF.R.U64 R39, R46, 0x10, R47 ;  /* 0x000000102e277819 */ /* 0x000fe4000000122f */
[----:B------:R-:W-:Y:S02]  /*10750*/  IADD3 R9, R8, R9, R199 ;  /* 0x0000000908097210 */ /* 0x000fe40007ffe0c7 */
[----:B------:R-:W-:Y:S02]  /*10760*/  SHF.R.U32.HI R58, RZ, 0x10, R59 ;  /* 0x00000010ff3a7819 */ /* 0x000fe4000001163b */
[----:B------:R-:W-:-:S02]  /*10770*/  LEA R12, R9, R18, 0x1 ;  /* 0x00000012090c7211 */ /* 0x000fc400078e08ff */
[----:B------:R-:W-:Y:S02]  /*10780*/  SHF.R.U32.HI R46, RZ, 0x10, R47 ;  /* 0x00000010ff2e7819 */ /* 0x000fe4000001162f */
[----:B------:R-:W-:Y:S01]  /*10790*/  SHF.R.U64 R40, R44, 0x10, R45 ;  /* 0x000000102c287819 */ /* 0x000fe2000000122d */
[----:B------:R-:W1:Y:S01]  /*107a0*/  LDS.128 R8, [R12+0x10400] ;  /* 0x010400000c087984 */ /* 0x000e620000000c00 */
[--C-:B0-----:R-:W-:Y:S02]  /*107b0*/  HADD2.F32 R14, -RZ, R5.reuse.H0_H0 ;  /* 0x20000005ff0e7230 */ /* 0x101fe40000004100 */
[----:B------:R-:W-:Y:S02]  /*107c0*/  HADD2.F32 R15, -RZ, R5.H1_H1 ;  /* 0x30000005ff0f7230 */ /* 0x000fe40000004100 */
[----:B------:R-:W-:Y:S02]  /*107d0*/  HADD2.F32 R5, -RZ, R4.H0_H0 ;  /* 0x20000004ff057230 */ /* 0x000fe40000004100 */
[----:B------:R-:W-:-:S02]  /*107e0*/  HADD2.F32 R24, -RZ, R6.H0_H0 ;  /* 0x20000006ff187230 */ /* 0x000fc40000004100 */
[--C-:B------:R-:W-:Y:S02]  /*107f0*/  HADD2.F32 R25, -RZ, R7.reuse.H0_H0 ;  /* 0x20000007ff197230 */ /* 0x100fe40000004100 */
[----:B------:R-:W-:Y:S02]  /*10800*/  HADD2.F32 R7, -RZ, R7.H1_H1 ;  /* 0x30000007ff077230 */ /* 0x000fe40000004100 */
[--C-:B-1----:R-:W-:Y:S02]  /*10810*/  HADD2.F32 R26, -RZ, R9.reuse.H0_H0 ;  /* 0x20000009ff1a7230 */ /* 0x102fe40000004100 */
        /* <DEDUP_REMOVED lines=12> */
[----:B------:R-:W-:Y:S01]  /*108e0*/  FFMA.FTZ R34, R15, R26, -R34 ;  /* 0x0000001a0f227223 */ /* 0x000fe20000010822 */
[----:B------:R-:W-:Y:S02]  /*108f0*/  HADD2.F32 R9, -RZ, R73.H0_H0 ;  /* 0x20000049ff097230 */ /* 0x000fe40000004100 */
[----:B------:R-:W-:Y:S01]  /*10900*/  FFMA.FTZ R27, R5, R30, R27 ;  /* 0x0000001e051b7223 */ /* 0x000fe2000001001b */
[----:B------:R-:W-:-:S02]  /*10910*/  HADD2.F32 R29, -RZ, R11.H0_H0 ;  /* 0x2000000bff1d7230 */ /* 0x000fc40000004100 */
[----:B------:R-:W-:Y:S01]  /*10920*/  FFMA.FTZ R36, R15, R32, R36 ;  /* 0x000000200f247223 */ /* 0x000fe20000010024 */
[----:B------:R-:W-:Y:S02]  /*10930*/  HADD2.F32 R30, -RZ, R71.H1_H1 ;  /* 0x30000047ff1e7230 */ /* 0x000fe40000004100 */
[----:B------:R-:W-:Y:S01]  /*10940*/  FFMA.FTZ R72, R5, R72, -R14 ;  /* 0x0000004805487223 */ /* 0x000fe2000001080e */
[C---:B------:R-:W-:Y:S01]  /*10950*/  FMUL.FTZ R5, R28.reuse, R21 ;  /* 0x000000151c057220 */ /* 0x040fe20000410000 */
[----:B------:R-:W-:Y:S02]  /*10960*/  HADD2.F32 R14, -RZ, R73.H1_H1 ;  /* 0x30000049ff0e7230 */ /* 0x000fe40000004100 */
[----:B------:R-:W-:Y:S01]  /*10970*/  FMUL.FTZ R15, R28, R9 ;  /* 0x000000091c0f7220 */ /* 0x000fe20000410000 */
[----:B------:R-:W-:Y:S02]  /*10980*/  HADD2.F32 R11, -RZ, R11.H1_H1 ;  /* 0x3000000bff0b7230 */ /* 0x000fe40000004100 */
[----:B------:R-:W-:Y:S01]  /*10990*/  FMUL.FTZ R32, R29, R30 ;  /* 0x0000001e1d207220 */ /* 0x000fe20000410000 */
[----:B------:R-:W-:-:S02]  /*109a0*/  HADD2.F32 R28, -RZ, R46.H0_H0 ;  /* 0x2000002eff1c7230 */ /* 0x000fc40000004100 */
[C---:B------:R-:W-:Y:S01]  /*109b0*/  FFMA.FTZ R31, R24.reuse, R9, -R5 ;  /* 0x00000009181f7223 */ /* 0x040fe20000010805 */
[----:B------:R-:W-:Y:S02]  /*109c0*/  HADD2.F32 R26, -RZ, R58.H0_H0 ;  /* 0x2000003aff1a7230 */ /* 0x000fe40000004100 */
[-C--:B------:R-:W-:Y:S01]  /*109d0*/  FMUL.FTZ R29, R29, R14.reuse ;  /* 0x0000000e1d1d7220 */ /* 0x080fe20000410000 */
[----:B------:R-:W-:Y:S01]  /*109e0*/  FFMA.FTZ R32, R25, R14, -R32 ;  /* 0x0000000e19207223 */ /* 0x000fe20000010820 */
[----:B------:R-:W-:Y:S01]  /*109f0*/  FFMA.FTZ R24, R24, R21, R15 ;  /* 0x0000001518187223 */ /* 0x000fe2000001000f */
[C---:B------:R-:W-:Y:S01]  /*10a00*/  FMUL.FTZ R38, R11.reuse, R28 ;  /* 0x0000001c0b267220 */ /* 0x040fe20000410000 */
[----:B------:R-:W-:Y:S01]  /*10a10*/  FMUL.FTZ R14, R11, R26 ;  /* 0x0000001a0b0e7220 */ /* 0x000fe20000410000 */
[----:B------:R-:W-:Y:S02]  /*10a20*/  HADD2.F32 R8, -RZ, R8.H1_H1 ;  /* 0x30000008ff087230 */ /* 0x000fe40000004100 */
[----:B------:R-:W-:Y:S01]  /*10a30*/  FFMA.FTZ R29, R25, R30, R29 ;  /* 0x0000001e191d7223 */ /* 0x000fe2000001001d */
        /* <DEDUP_REMOVED lines=10> */
[----:B------:R-:W-:Y:S01]  /*10ae0*/  FMUL.FTZ R8, R8, R5 ;  /* 0x0000000508087220 */ /* 0x000fe20000410000 */
[----:B------:R-:W-:Y:S02]  /*10af0*/  HADD2.F32 R6, -RZ, R6.H1_H1 ;  /* 0x30000006ff067230 */ /* 0x000fe40000004100 */
[----:B------:R-:W-:Y:S01]  /*10b00*/  FMUL.FTZ R14, R10, R9 ;  /* 0x000000090a0e7220 */ /* 0x000fe20000410000 */
[C---:B------:R-:W-:Y:S01]  /*10b10*/  FFMA.FTZ R21, R4.reuse, R5, -R7 ;  /* 0x0000000504157223 */ /* 0x040fe20000010807 */
[----:B------:R-:W-:Y:S01]  /*10b20*/  FFMA.FTZ R8, R4, R11, R8 ;  /* 0x0000000b04087223 */ /* 0x000fe20000010008 */
[C---:B------:R-:W-:Y:S01]  /*10b30*/  FFMA.FTZ R10, R6.reuse, R9, -R25 ;  /* 0x00000009060a7223 */ /* 0x040fe20000010819 */
        /* <DEDUP_REMOVED lines=11> */
.L_x_2378:
[----:B------:R-:W-:Y:S05]  /*10bf0*/  BSYNC B1 ;  /* 0x0000000000017941 */ /* 0x000fea0003800000 */
.L_x_2377:
[----:B------:R-:W-:Y:S05]  /*10c00*/  @P2 BRA `(.L_x_2344) ;  /* 0x0000000400782947 */ /* 0x000fea0003800000 */
[----:B------:R-:W-:Y:S01]  /*10c10*/  LEA.HI R13, R13, R222, RZ, 0x1d ;  /* 0x000000de0d0d7211 */ /* 0x000fe200078fe8ff */
[----:B------:R-:W-:Y:S01]  /*10c20*/  HADD2.F32 R29, -RZ, R0.H1_H1 ;  /* 0x30000000ff1d7230 */ /* 0x000fe20000004100 */
[----:B------:R-:W-:Y:S01]  /*10c30*/  SHF.R.U32.HI R30, RZ, 0x10, R49 ;  /* 0x00000010ff1e7819 */ /* 0x000fe20000011631 */
[----:B------:R-:W-:Y:S01]  /*10c40*/  HADD2.F32 R28, -RZ, R3.H1_H1 ;  /* 0x30000003ff1c7230 */ /* 0x000fe20000004100 */
[----:B01234-:R-:W-:Y:S01]  /*10c50*/  SHF.R.S32.HI R6, RZ, 0x1f, R13 ;  /* 0x0000001fff067819 */ /* 0x01ffe2000001140d */
[----:B------:R-:W-:Y:S01]  /*10c60*/  IMAD.SHL.U32 R4, R13, 0x8, RZ ;  /* 0x000000080d047824 */ /* 0x000fe200078e00ff */
[----:B------:R-:W-:Y:S01]  /*10c70*/  SHF.R.U64 R39, R64, 0x10, R65 ;  /* 0x0000001040277819 */ /* 0x000fe20000001241 */
[----:B------:R-:W-:Y:S01]  /*10c80*/  HADD2.F32 R30, -RZ, R30.H0_H0 ;  /* 0x2000001eff1e7230 */ /* 0x000fe20000004100 */
[----:B------:R-:W-:Y:S02]  /*10c90*/  LEA.HI R6, R6, R13, RZ, 0x3 ;  /* 0x0000000d06067211 */ /* 0x000fe400078f18ff */
[----:B------:R-:W-:-:S02]  /*10ca0*/  LOP3.LUT R4, R191, 0x38, R4, 0xf8, !PT ;  /* 0x00000038bf047812 */ /* 0x000fc400078ef804 */
[----:B------:R-:W-:Y:S01]  /*10cb0*/  SHF.R.U32.HI R64, RZ, 0x10, R65 ;  /* 0x00000010ff407819 */ /* 0x000fe20000011641 */
[----:B------:R-:W-:Y:S01]  /*10cc0*/  IMAD.SHL.U32 R6, R6, 0x400, RZ ;  /* 0x0000040006067824 */ /* 0x000fe200078e00ff */
[----:B------:R-:W-:Y:S02]  /*10cd0*/  LOP3.LUT R8, R4, R225, RZ, 0x3c, !PT ;  /* 0x000000e104087212 */ /* 0x000fe400078e3cff */
[----:B------:R-:W-:Y:S02]  /*10ce0*/  SHF.R.U64 R37, R66, 0x10, R67 ;  /* 0x0000001042257819 */ /* 0x000fe40000001243 */
[----:B------:R-:W-:Y:S02]  /*10cf0*/  LOP3.LUT R9, R6, 0x7fffe000, RZ, 0xc0, !PT ;  /* 0x7fffe00006097812 */ /* 0x000fe400078ec0ff */
[----:B------:R-:W0:Y:S01]  /*10d00*/  LDS.128 R4, [R219] ;  /* 0x00000000db047984 */ /* 0x000e220000000c00 */
[----:B------:R-:W-:Y:S02]  /*10d10*/  SHF.R.U64 R33, R50, 0x10, R51 ;  /* 0x0000001032217819 */ /* 0x000fe40000001233 */
[----:B------:R-:W-:-:S02]  /*10d20*/  IADD3 R9, R8, R9, R199 ;  /* 0x0000000908097210 */ /* 0x000fc40007ffe0c7 */
[----:B------:R-:W-:Y:S02]  /*10d30*/  SHF.R.U32.HI R66, RZ, 0x10, R67 ;  /* 0x00000010ff427819 */ /* 0x000fe40000011643 */
[----:B------:R-:W-:Y:S02]  /*10d40*/  LEA R12, R9, R18, 0x1 ;  /* 0x00000012090c7211 */ /* 0x000fe400078e08ff */
[----:B------:R-:W-:Y:S02]  /*10d50*/  SHF.R.U32.HI R50, RZ, 0x10, R51 ;  /* 0x00000010ff327819 */ /* 0x000fe40000011633 */
[----:B------:R-:W-:Y:S01]  /*10d60*/  SHF.R.U64 R35, R48, 0x10, R49 ;  /* 0x0000001030237819 */ /* 0x000fe20000001231 */
        /* <DEDUP_REMOVED lines=10> */
[CC--:B------:R-:W-:Y:S01]  /*10e10*/  FMUL.FTZ R32, R24.reuse, R29.reuse ;  /* 0x0000001d18207220 */ /* 0x0c0fe20000410000 */
[----:B------:R-:W-:Y:S01]  /*10e20*/  FMUL.FTZ R34, R24, R28 ;  /* 0x0000001c18227220 */ /* 0x000fe20000410000 */
[----:B------:R-:W-:Y:S02]  /*10e30*/  HADD2.F32 R24, -RZ, R64.H0_H0 ;  /* 0x20000040ff187230 */ /* 0x000fe40000004100 */
[----:B------:R-:W-:Y:S01]  /*10e40*/  FMUL.FTZ R31, R25, R30 ;  /* 0x0000001e191f7220 */ /* 0x000fe20000410000 */
[C---:B------:R-:W-:Y:S01]  /*10e50*/  FFMA.FTZ R32, R13.reuse, R28, -R32 ;  /* 0x0000001c0d207223 */ /* 0x040fe20000010820 */
[----:B------:R-:W-:Y:S02]  /*10e60*/  HADD2.F32 R28, -RZ, R0.H0_H0 ;  /* 0x20000000ff1c7230 */ /* 0x000fe40000004100 */
[----:B------:R-:W-:Y:S01]  /*10e70*/  FFMA.FTZ R34, R13, R29, R34 ;  /* 0x0000001d0d227223 */ /* 0x000fe20000010022 */
[----:B------:R-:W-:-:S02]  /*10e80*/  HADD2.F32 R0, -RZ, R3.H0_H0 ;  /* 0x20000003ff007230 */ /* 0x000fc40000004100 */
[-C--:B------:R-:W-:Y:S01]  /*10e90*/  FMUL.FTZ R25, R25, R24.reuse ;  /* 0x0000001819197220 */ /* 0x080fe20000410000 */
[C---:B------:R-:W-:Y:S01]  /*10ea0*/  FFMA.FTZ R31, R14.reuse, R24, -R31 ;  /* 0x000000180e1f7223 */ /* 0x040fe2000001081f */
[C---:B------:R-:W-:Y:S01]  /*10eb0*/  FMUL.FTZ R24, R9.reuse, R28 ;  /* 0x0000001c09187220 */ /* 0x040fe20000410000 */
[----:B------:R-:W-:Y:S02]  /*10ec0*/  HADD2.F32 R26, -RZ, R10.H0_H0 ;  /* 0x2000000aff1a7230 */ /* 0x000fe40000004100 */
[-C--:B------:R-:W-:Y:S01]  /*10ed0*/  FMUL.FTZ R9, R9, R0.reuse ;  /* 0x0000000009097220 */ /* 0x080fe20000410000 */
[----:B------:R-:W-:Y:S02]  /*10ee0*/  HADD2.F32 R3, -RZ, R2.H0_H0 ;  /* 0x20000002ff037230 */ /* 0x000fe40000004100 */
[----:B------:R-:W-:Y:S01]  /*10ef0*/  FFMA.FTZ R24, R5, R0, -R24 ;  /* 0x0000000005187223 */ /* 0x000fe20000010818 */
[----:B------:R-:W-:Y:S02]  /*10f00*/  HADD2.F32 R0, -RZ, R20.H0_H0 ;  /* 0x20000014ff007230 */ /* 0x000fe40000004100 */
[----:B------:R-:W-:Y:S01]  /*10f10*/  FFMA.FTZ R25, R14, R30, R25 ;  /* 0x0000001e0e197223 */ /* 0x000fe20000010019 */
[----:B------:R-:W-:-:S02]  /*10f20*/  HADD2.F32 R27, -RZ, R11.H0_H0 ;  /* 0x2000000bff1b7230 */ /* 0x000fc40000004100 */
[C---:B------:R-:W-:Y:S01]  /*10f30*/  FMUL.FTZ R14, R26.reuse, R3 ;  /* 0x000000031a0e7220 */ /* 0x040fe20000410000 */
[----:B------:R-:W-:Y:S02]  /*10f40*/  HADD2.F32 R2, -RZ, R2.H1_H1 ;  /* 0x30000002ff027230 */ /* 0x000fe40000004100 */
[-C--:B------:R-:W-:Y:S01]  /*10f50*/  FMUL.FTZ R30, R26, R0.reuse ;  /* 0x000000001a1e7220 */ /* 0x080fe20000410000 */
[----:B------:R-:W-:Y:S02]  /*10f60*/  HADD2.F32 R20, -RZ, R20.H1_H1 ;  /* 0x30000014ff147230 */ /* 0x000fe40000004100 */
[----:B------:R-:W-:Y:S01]  /*10f70*/  FFMA.FTZ R26, R15, R0, -R14 ;  /* 0x000000000f1a7223 */ /* 0x000fe2000001080e */
[----:B------:R-:W-:Y:S02]  /*10f80*/  HADD2.F32 R11, -RZ, R11.H1_H1 ;  /* 0x3000000bff0b7230 */ /* 0x000fe40000004100 */
[----:B------:R-:W-:Y:S01]  /*10f90*/  FMUL.FTZ R36, R27, R2 ;  /* 0x000000021b247220 */ /* 0x000fe20000410000 */
[----:B------:R-:W-:-:S02]  /*10fa0*/  HADD2.F32 R14, -RZ, R50.H0_H0 ;  /* 0x20000032ff0e7230 */ /* 0x000fc40000004100 */
[----:B------:R-:W-:Y:S01]  /*10fb0*/  FMUL.FTZ R27, R27, R20 ;  /* 0x000000141b1b7220 */ /* 0x000fe20000410000 */
[----:B------:R-:W-:Y:S02]  /*10fc0*/  HADD2.F32 R0, -RZ, R66.H0_H0 ;  /* 0x20000042ff007230 */ /* 0x000fe40000004100 */
[----:B------:R-:W-:Y:S01]  /*10fd0*/  FFMA.FTZ R28, R5, R28, R9 ;  /* 0x0000001c051c7223 */ /* 0x000fe20000010009 */
[----:B------:R-:W-:Y:S02]  /*10fe0*/  HADD2.F32 R8, -RZ, R8.H1_H1 ;  /* 0x30000008ff087230 */ /* 0x000fe40000004100 */
[----:B------:R-:W-:Y:S01]  /*10ff0*/  FFMA.FTZ R27, R21, R2, R27 ;  /* 0x00000002151b7223 */ /* 0x000fe2000001001b */
[C---:B------:R-:W-:Y:S01]  /*11000*/  FMUL.FTZ R38, R11.reuse, R14 ;  /* 0x0000000e0b267220 */ /* 0x040fe20000410000 */
[----:B------:R-:W-:Y:S01]  /*11010*/  FMUL.FTZ R2, R11, R0 ;  /* 0x000000000b027220 */ /* 0x000fe20000410000 */
[----:B------:R-:W-:Y:S02]  /*11020*/  HADD2.F32 R10, -RZ, R10.H1_H1 ;  /* 0x3000000aff0a7230 */ /* 0x000fe40000004100 */
[----:B------:R-:W-:Y:S01]  /*11030*/  FFMA.FTZ R30, R15, R3, R30 ;  /* 0x000000030f1e7223 */ /* 0x000fe2000001001e */
[----:B------:R-:W-:-:S02]  /*11040*/  HADD2.F32 R9, -RZ, R35.H0_H0 ;  /* 0x20000023ff097230 */ /* 0x000fc40000004100 */
[C---:B------:R-:W-:Y:S01]  /*11050*/  FFMA.FTZ R29, R7.reuse, R0, -R38 ;  /* 0x00000000071d7223 */ /* 0x040fe20000010826 */
[----:B------:R-:W-:Y:S02]  /*11060*/  HADD2.F32 R11, -RZ, R33.H0_H0 ;  /* 0x20000021ff0b7230 */ /* 0x000fe40000004100 */
[----:B------:R-:W-:Y:S01]  /*11070*/  FFMA.FTZ R2, R7, R14, R2 ;  /* 0x0000000e07027223 */ /* 0x000fe20000010002 */
        /* <DEDUP_REMOVED lines=8> */
[----:B------:R-:W-:Y:S01]  /*11100*/  FFMA.FTZ R36, R21, R20, -R36 ;  /* 0x0000001415247223 */ /* 0x000fe20000010824 */
        /* <DEDUP_REMOVED lines=14> */
.L_x_2344:
[----:B------:R-:W-:Y:S05]  /*111f0*/  BSYNC B0 ;  /* 0x0000000000007941 */ /* 0x000fea0003800000 */
.L_x_2316:
        /* <DEDUP_REMOVED lines=8> */
.L_x_2314:
[----:B------:R-:W-:-:S13]  /*11280*/  ISETP.NE.AND P0, PT, R190, 0x3, PT ;  /* 0x00000003be00780c */ /* 0x000fda0003f05270 */
[----:B------:R-:W-:Y:S05]  /*11290*/  @!P0 BRA `(.L_x_2379) ;  /* 0x0000000000048947 */ /* 0x000fea0003800000 */
[----:B------:R-:W-:Y:S01]  /*112a0*/  BPT.TRAP 0x1 ;  /* 0x000000040000795c */ /* 0x000fe20000300000 */
.L_x_2379:
[----:B------:R-:W-:Y:S01]  /*112b0*/  IMAD R2, R185, 0x8, R18 ;  /* 0x00000008b9027824 */ /* 0x000fe200078e0212 */
[----:B01----:R-:W-:-:S04]  /*112c0*/  SHF.L.U32 R3, R188, 0x1f, RZ ;  /* 0x0000001fbc037819 */ /* 0x003fc800000006ff */
[----:B------:R0:W1:Y:S01]  /*112d0*/  SYNCS.PHASECHK.TRANS64.TRYWAIT P2, [R2+URZ+0x34830], R3 ;  /* 0x03483003020075a7 */ /* 0x000062000804017f */
[----:B------:R-:W-:Y:S05]  /*112e0*/  @!P0 BRA `(.L_x_2380) ;  /* 0x0000000000048947 */ /* 0x000fea0003800000 */
[----:B------:R-:W-:Y:S01]  /*112f0*/  BPT.TRAP 0x1 ;  /* 0x000000040000795c */ /* 0x000fe20000300000 */
.L_x_2380:
[----:B------:R-:W2:Y:S01]  /*11300*/  S2R R0, SR_TID.X ;  /* 0x0000000000007919 */ /* 0x000ea20000002100 */
[----:B------:R-:W-:Y:S01]  /*11310*/  IMAD.MOV.U32 R151, RZ, RZ, RZ ;  /* 0x000000ffff977224 */ /* 0x000fe200078e00ff */
[----:B--2---:R-:W-:-:S04]  /*11320*/  LOP3.LUT R0, R0, 0x7f, RZ, 0xc0, !PT ;  /* 0x0000007f00007812 */ /* 0x004fc800078ec0ff */
[----:B------:R-:W-:Y:S01]  /*11330*/  ISETP.NE.AND P1, PT, R0, RZ, PT ;  /* 0x000000ff0000720c */ /* 0x000fe20003f25270 */
[----:B-1----:R-:W-:-:S12]  /*11340*/  @P2 BRA `(.L_x_2381) ;  /* 0x0000000000082947 */ /* 0x002fd80003800000 */
[----:B------:R-:W1:Y:S02]  /*11350*/  SYNCS.PHASECHK.TRANS64.TRYWAIT P2, [R2+URZ+0x34830], R3 ;  /* 0x03483003020075a7 */ /* 0x000e64000804017f */
[----:B-1----:R-:W-:Y:S05]  /*11360*/  @!P2 BRA `(.L_x_2382) ;  /* 0x0000011400eca947 */ /* 0x002fea0003800000 */
.L_x_2381:
[----:B------:R-:W-:Y:S05]  /*11370*/  WARPSYNC.ALL ;  /* 0x0000000000007948 */ /* 0x000fea0003800000 */
[----:B------:R-:W-:Y:S01]  /*11380*/  IADD3 R0, R18, 0x1c400, RZ ;  /* 0x0001c40012007810 */ /* 0x000fe20007ffe0ff */
[----:B---34-:R-:W-:Y:S01]  /*11390*/  IMAD.MOV.U32 R5, RZ, RZ, 0x40000040 ;  /* 0x40000040ff057424 */ /* 0x018fe200078e00ff */
[----:B------:R-:W-:Y:S01]  /*113a0*/  R2UR UR4, R68 ;  /* 0x00000000440472ca */ /* 0x000fe200000e0000 */
[----:B------:R-:W-:Y:S01]  /*113b0*/  UMOV UR9, 0x40000040 ;  /* 0x4000004000097882 */ /* 0x000fe20000000000 */
[----:B------:R-:W-:Y:S01]  /*113c0*/  SHF.R.U32.HI R0, RZ, 0x4, R0 ;  /* 0x00000004ff007819 */ /* 0x000fe20000011600 */
[----:B------:R-:W-:Y:S01]  /*113d0*/  WARPGROUP.ARRIVE ;  /* 0x00000000000079c5 */ /* 0x000fe20000000000 */
[----:B------:R-:W-:Y:S01]  /*113e0*/  R2UR UR11, R5 ;  /* 0x00000000050b72ca */ /* 0x000fe200000e0000 */
[----:B------:R-:W-:Y:S01]  /*113f0*/  IMAD.MOV.U32 R7, RZ, RZ, 0x40000040 ;  /* 0x40000040ff077424 */ /* 0x000fe200078e00ff */
[----:B------:R-:W-:Y:S01]  /*11400*/  LOP3.LUT R0, R0, 0x3fff, RZ, 0xc0, !PT ;  /* 0x00003fff00007812 */ /* 0x000fe200078ec0ff */
[----:B------:R-:W-:Y:S01]  /*11410*/  UMOV UR53, 0x40000040 ;  /* 0x4000004000357882 */ /* 0x000fe20000000000 */
[----:B------:R-:W-:Y:S01]  /*11420*/  MOV R11, UR9 ;  /* 0x00000009000b7c02 */ /* 0x000fe20008000f00 */
[----:B------:R-:W-:Y:S01]  /*11430*/  UMOV UR49, 0x40000040 ;  /* 0x4000004000317882 */ /* 0x000fe20000000000 */
[----:B------:R-:W-:Y:S01]  /*11440*/  LOP3.LUT R8, R0, 0x10000, RZ, 0xfc, !PT ;  /* 0x0001000000087812 */ /* 0x000fe200078efcff */
[----:B------:R-:W-:Y:S01]  /*11450*/  UMOV UR45, 0x40000040 ;  /* 0x40000040002d7882 */ /* 0x000fe20000000000 */
[----:B------:R-:W-:Y:S01]  /*11460*/  UMOV UR41, 0x40000040 ;  /* 0x4000004000297882 */ /* 0x000fe20000000000 */
[----:B------:R-:W-:Y:S01]  /*11470*/  ULOP3.LUT UR4, UR4, 0x10000, URZ, 0xfc, !UPT ;  /* 0x0001000004047892 */ /* 0x000fe2000f8efc3f */
[----:B------:R-:W-:Y:S01]  /*11480*/  IMAD.MOV.U32 R5, RZ, RZ, 0x40000040 ;  /* 0x40000040ff057424 */ /* 0x000fe200078e00ff */
[----:B------:R-:W-:Y:S01]  /*11490*/  UMOV UR37, 0x40000040 ;  /* 0x4000004000257882 */ /* 0x000fe20000000000 */
[----:B------:R-:W-:Y:S01]  /*114a0*/  IMAD R4, R185, 0xc00, R8 ;  /* 0x00000c00b9047824 */ /* 0x000fe200078e0208 */
[----:B------:R-:W-:Y:S01]  /*114b0*/  UIADD3 UR5, UR4, 0x2, URZ ;  /* 0x0000000204057890 */ /* 0x000fe2000fffe03f */
[----:B01----:R-:W-:Y:S01]  /*114c0*/  IMAD.MOV.U32 R3, RZ, RZ, -0x80 ;  /* 0xffffff80ff037424 */ /* 0x003fe200078e00ff */
[----:B------:R-:W-:Y:S01]  /*114d0*/  UIADD3 UR52, UR4, 0x406, URZ ;  /* 0x0000040604347890 */ /* 0x000fe2000fffe03f */
[C---:B------:R-:W-:Y:S01]  /*114e0*/  VIADD R6, R4.reuse, 0x2 ;  /* 0x0000000204067836 */ /* 0x040fe20000000000 */
[----:B------:R-:W-:Y:S01]  /*114f0*/  R2UR UR10, R4 ;  /* 0x00000000040a72ca */ /* 0x000fe200000e0000 */
[----:B------:R-:W-:Y:S01]  /*11500*/  UMOV UR8, UR4 ;  /* 0x0000000400087c82 */ /* 0x000fe20008000000 */
[----:B------:R-:W-:Y:S01]  /*11510*/  UIADD3 UR48, UR4, 0x800, URZ ;  /* 0x0000080004307890 */ /* 0x000fe2000fffe03f */
[----:B------:R-:W-:Y:S01]  /*11520*/  IMAD.U32 R10, RZ, RZ, UR8 ;  /* 0x00000008ff0a7e24 */ /* 0x000fe2000f8e00ff */
[----:B------:R-:W-:Y:S01]  /*11530*/  UIADD3 UR44, UR4, 0x802, URZ ;  /* 0x00000802042c7890 */ /* 0x000fe2000fffe03f */
[----:B------:R-:W-:Y:S01]  /*11540*/  R2UR UR39, R5 ;  /* 0x00000000052772ca */ /* 0x000fe200000e0000 */
[----:B------:R-:W-:Y:S01]  /*11550*/  UIADD3 UR40, UR4, 0x804, URZ ;  /* 0x0000080404287890 */ /* 0x000fe2000fffe03f */
[----:B------:R-:W-:Y:S01]  /*11560*/  IMAD R0, R150, R3, 0x80 ;  /* 0x0000008096007424 */ /* 0x000fe200078e0203 */
[----:B------:R0:W-:Y:S01]  /*11570*/  STL.64 [R1+0x30], R10 ;  /* 0x0000300a01007387 */ /* 0x0001e20000100a00 */
[----:B------:R-:W-:Y:S01]  /*11580*/  UIADD3 UR36, UR4, 0x806, URZ ;  /* 0x0000080604247890 */ /* 0x000fe2000fffe03f */
[----:B------:R-:W-:Y:S01]  /*11590*/  @!P1 VIADD R2, R2, 0x34840 ;  /* 0x0003484002029836 */ /* 0x000fe20000000000 */
[----:B------:R-:W-:Y:S01]  /*115a0*/  BSSY B0, `(.L_x_2383) ;  /* 0x000056f000007945 */ /* 0x000fe20003800000 */
[----:B------:R-:W-:Y:S01]  /*115b0*/  IADD3 R0, R195, R0, RZ ;  /* 0x00000000c3007210 */ /* 0x000fe20007ffe0ff */
        /* <DEDUP_REMOVED lines=8> */
[----:B0-----:R-:W-:Y:S01]  /*11640*/  MOV R10, UR8 ;  /* 0x00000008000a7c02 */ /* 0x001fe20008000f00 */
[----:B------:R-:W-:Y:S01]  /*11650*/  IMAD.U32 R11, RZ, RZ, UR9 ;  /* 0x00000009ff0b7e24 */ /* 0x000fe2000f8e00ff */
[----:B------:R-:W-:Y:S01]  /*11660*/  @!P1 PRMT R2, RZ, 0x654, R2 ;  /* 0x00000654ff029816 */ /* 0x000fe20000000002 */
[--C-:B------:R-:W-:Y:S01]  /*11670*/  IMAD.MOV.U32 R149, RZ, RZ, R151.reuse ;  /* 0x000000ffff957224 */ /* 0x100fe200078e0097 */
[-C--:B------:R-:W-:Y:S01]  /*11680*/  MOV R147, R151.reuse ;  /* 0x0000009700937202 */ /* 0x080fe20000000f00 */
[--C-:B------:R-:W-:Y:S01]  /*11690*/  IMAD.MOV.U32 R148, RZ, RZ, R151.reuse ;  /* 0x000000ffff947224 */ /* 0x100fe200078e0097 */
[----:B------:R0:W-:Y:S01]  /*116a0*/  STL.64 [R1+0x28], R10 ;  /* 0x0000280a01007387 */ /* 0x0001e20000100a00 */
[--C-:B-----5:R-:W-:Y:S01]  /*116b0*/  IMAD.MOV.U32 R146, RZ, RZ, R151.reuse ;  /* 0x000000ffff927224 */ /* 0x120fe200078e0097 */
[-C--:B------:R-:W-:Y:S01]  /*116c0*/  MOV R144, R151.reuse ;  /* 0x0000009700907202 */ /* 0x080fe20000000f00 */
[--C-:B------:R-:W-:Y:S01]  /*116d0*/  IMAD.MOV.U32 R145, RZ, RZ, R151.reuse ;  /* 0x000000ffff917224 */ /* 0x100fe200078e0097 */
        /* <DEDUP_REMOVED lines=46> */
[----:B------:R-:W-:Y:S01]  /*119c0*/  HGMMA.64x128x16.F32 R24, gdesc[UR8], R24, gsb0 ;  /* 0x01e00000081879f0 */ /* 0x000fe20008000818 */
[----:B------:R-:W-:Y:S01]  /*119d0*/  R2UR UR10, R6 ;  /* 0x00000000060a72ca */ /* 0x000fe200000e0000 */
[----:B------:R-:W-:Y:S01]  /*119e0*/  UMOV UR8, UR5 ;  /* 0x0000000500087c82 */ /* 0x000fe20008000000 */
[----:B------:R-:W-:Y:S01]  /*119f0*/  R2UR UR11, R7 ;  /* 0x00000000070b72ca */ /* 0x000fe200000e0000 */
[----:B------:R-:W-:Y:S01]  /*11a00*/  UMOV UR9, 0x40000040 ;  /* 0x4000004000097882 */ /* 0x000fe20000000000 */
[----:B------:R-:W-:Y:S01]  /*11a10*/  IMAD.MOV.U32 R7, RZ, RZ, 0x40000040 ;  /* 0x40000040ff077424 */ /* 0x000fe200078e00ff */
[----:B------:R-:W-:Y:S01]  /*11a20*/  IADD3 R6, R4, 0x6, RZ ;  /* 0x0000000604067810 */ /* 0x000fe20007ffe0ff */
[----:B------:R-:W-:Y:S01]  /*11a30*/  UIADD3 UR5, UR4, 0x6, URZ ;  /* 0x0000000604057890 */ /* 0x000fe2000fffe03f */
[----:B0-----:R-:W-:Y:S02]  /*11a40*/  IMAD.U32 R10, RZ, RZ, UR8 ;  /* 0x00000008ff0a7e24 */ /* 0x001fe4000f8e00ff */
[----:B------:R-:W-:-:S05]  /*11a50*/  IMAD.U32 R11, RZ, RZ, UR9 ;  /* 0x00000009ff0b7e24 */ /* 0x000fca000f8e00ff */
        /* <DEDUP_REMOVED lines=9> */
[----:B------:R-:W-:Y:S01]  /*11af0*/  UIADD3 UR5, UR4, 0x400, URZ ;  /* 0x0000040004057890 */ /* 0x000fe2000fffe03f */
[----:B------:R-:W-:Y:S01]  /*11b00*/  IMAD.MOV.U32 R7, RZ, RZ, 0x40000040 ;  /* 0x40000040ff077424 */ /* 0x000fe200078e00ff */
[----:B0-----:R-:W-:Y:S01]  /*11b10*/  MOV R11, UR9 ;  /* 0x00000009000b7c02 */ /* 0x001fe20008000f00 */
        /* <DEDUP_REMOVED lines=26> */
[----:B------:R-:W-:Y:S01]  /*11cc0*/  IMAD.U32 R11, RZ, RZ, UR9 ;  /* 0x00000009ff0b7e24 */ /* 0x000fe2000f8e00ff */
        /* <DEDUP_REMOVED lines=10> */
[----:B0-----:R-:W-:Y:S01]  /*11d70*/  MOV R11, UR9 ;  /* 0x00000009000b7c02 */ /* 0x001fe20008000f00 */
[----:B------:R-:W-:Y:S02]  /*11d80*/  IMAD.MOV.U32 R7, RZ, RZ, 0x40000040 ;  /* 0x40000040ff077424 */ /* 0x000fe400078e00ff */
[----:B------:R-:W-:Y:S01]  /*11d90*/  IMAD.U32 R10, RZ, RZ, UR8 ;  /* 0x00000008ff0a7e24 */ /* 0x000fe2000f8e00ff */
[----:B------:R-:W-:-:S02]  /*11da0*/  R2UR UR54, R6 ;  /* 0x00000000063672ca */ /* 0x000fc400000e0000 */
[----:B------:R-:W-:Y:S01]  /*11db0*/  R2UR UR55, R7 ;  /* 0x00000000073772ca */ /* 0x000fe200000e0000 */
[----:B------:R-:W-:Y:S01]  /*11dc0*/  IMAD.MOV.U32 R7, RZ, RZ, 0x40000040 ;  /* 0x40000040ff077424 */ /* 0x000fe200078e00ff */
[----:B------:R-:W-:Y:S01]  /*11dd0*/  IADD3 R6, R4, 0x800, RZ ;  /* 0x0000080004067810 */ /* 0x000fe20007ffe0ff */
[----:B------:R0:W-:Y:S03]  /*11de0*/  STL.64 [R1], R10 ;  /* 0x0000000a01007387 */ /* 0x0001e60000100a00 */
[----:B------:R-:W-:Y:S01]  /*11df0*/  R2UR UR50, R6 ;  /* 0x00000000063272ca */ /* 0x000fe200000e0000 */
[----:B------:R-:W-:Y:S01]  /*11e00*/  VIADD R6, R4, 0x802 ;  /* 0x0000080204067836 */ /* 0x000fe20000000000 */
[----:B------:R-:W-:Y:S02]  /*11e10*/  R2UR UR51, R7 ;  /* 0x00000000073372ca */ /* 0x000fe400000e0000 */
[----:B------:R-:W-:-:S02]  /*11e20*/  MOV R7, 0x40000040 ;  /* 0x4000004000077802 */ /* 0x000fc40000000f00 */
[----:B------:R-:W-:Y:S01]  /*11e30*/  R2UR UR46, R6 ;  /* 0x00000000062e72ca */ /* 0x000fe200000e0000 */
[C---:B------:R-:W-:Y:S01]  /*11e40*/  VIADD R6, R4.reuse, 0x804 ;  /* 0x0000080404067836 */ /* 0x040fe20000000000 */
[----:B------:R-:W-:Y:S01]  /*11e50*/  R2UR UR47, R7 ;  /* 0x00000000072f72ca */ /* 0x000fe200000e0000 */
[----:B------:R-:W-:Y:S01]  /*11e60*/  IMAD.MOV.U32 R7, RZ, RZ, 0x40000040 ;  /* 0x40000040ff077424 */ /* 0x000fe200078e00ff */
[----:B------:R-:W-:Y:S02]  /*11e70*/  IADD3 R4, R4, 0x806, RZ ;  /* 0x0000080604047810 */ /* 0x000fe40007ffe0ff */
[----:B------:R-:W-:Y:S01]  /*11e80*/  R2UR UR42, R6 ;  /* 0x00000000062a72ca */ /* 0x000fe200000e0000 */
[----:B------:R-:W-:Y:S01]  /*11e90*/  IMAD R6, R193, 0x80, R204 ;  /* 0x00000080c1067824 */ /* 0x000fe200078e02cc */
[----:B------:R-:W-:Y:S02]  /*11ea0*/  R2UR UR43, R7 ;  /* 0x00000000072b72ca */ /* 0x000fe400000e0000 */
[----:B------:R-:W-:-:S02]  /*11eb0*/  R2UR UR38, R4 ;  /* 0x00000000042672ca */ /* 0x000fc400000e0000 */
[----:B------:R-:W-:-:S05]  /*11ec0*/  IADD3 R4, -R192, 0x1, R0 ;  /* 0x00000001c0047810 */ /* 0x000fca0007ffe100 */
[C---:B------:R-:W-:Y:S02]  /*11ed0*/  IMAD R91, R201.reuse, -0x2, R4 ;  /* 0xfffffffec95b7824 */ /* 0x040fe400078e0204 */
[----:B------:R-:W-:-:S03]  /*11ee0*/  IMAD R4, R201, -0x2, R0 ;  /* 0xfffffffec9047824 */ /* 0x000fc600078e0200 */
        /* <DEDUP_REMOVED lines=24> */
[----:B------:R-:W-:Y:S01]  /*12070*/  ULDC UR38, c[0x0][0x988] ;  /* 0x0002620000267ab9 */ /* 0x000fe20000000800 */
[----:B------:R-:W-:Y:S01]  /*12080*/  ULDC UR39, c[0x0][0x988] ;  /* 0x0002620000277ab9 */ /* 0x000fe20000000800 */
[----:B------:R-:W-:Y:S02]  /*12090*/  WARPGROUP.DEPBAR.LE gsb0, 0x0 ;  /* 0x00008000000079c5 */ /* 0x000fe40000010000 */
[----:B------:R-:W-:Y:S01]  /*120a0*/  FSEL R93, R26, -INF , P2 ;  /* 0xff8000001a5d7808 */ /* 0x000fe20001000000 */
[----:B------:R1:W-:Y:S01]  /*120b0*/  @!P1 SYNCS.ARRIVE.TRANS64.RED.A1T0 RZ, [R2+URZ], RZ ;  /* 0x000000ff02ff99a7 */ /* 0x0003e2000810043f */
[----:B------:R-:W-:Y:S02]  /*120c0*/  FSEL R95, R27, -INF , P3 ;  /* 0xff8000001b5f7808 */ /* 0x000fe40001800000 */
[----:B------:R-:W-:Y:S02]  /*120d0*/  ISETP.GT.AND P2, PT, R0, 0x9, PT ;  /* 0x000000090000780c */ /* 0x000fe40003f44270 */
[----:B------:R-:W-:-:S02]  /*120e0*/  FSEL R97, R30, -INF , P4 ;  /* 0xff8000001e617808 */ /* 0x000fc40002000000 */
[----:B0-----:R-:W-:Y:S02]  /*120f0*/  FMNMX.FTZ R10, R93, R95, !PT ;  /* 0x0000005f5d0a7209 */ /* 0x001fe40007810000 */
        /* <DEDUP_REMOVED lines=83> */
[----:B------:R-:W-:-:S02]  /*12630*/  FSEL R27, R86, -INF , P3 ;  /* 0xff800000561b7808 */ /* 0x000fc40001800000 */
[----:B------:R-:W-:Y:S02]  /*12640*/  FMNMX.FTZ R10, R83, R10, !PT ;  /* 0x0000000a530a7209 */ /* 0x000fe40007810000 */
[----:B------:R-:W-:Y:S02]  /*12650*/  FSEL R87, R87, -INF , P2 ;  /* 0xff80000057577808 */ /* 0x000fe40001000000 */
[----:B------:R-:W-:Y:S02]  /*12660*/  FMNMX.FTZ R10, R27, R10, !PT ;  /* 0x0000000a1b0a7209 */ /* 0x000fe40007810000 */
[C---:B------:R-:W-:Y:S02]  /*12670*/  ISETP.GT.AND P3, PT, R4.reuse, 0x1, PT ;  /* 0x000000010400780c */ /* 0x040fe40003f64270 */
[----:B------:R-:W-:Y:S02]  /*12680*/  FMNMX.FTZ R10, R87, R10, !PT ;  /* 0x0000000a570a7209 */ /* 0x000fe40007810000 */
[----:B------:R-:W-:-:S02]  /*12690*/  ISETP.GT.AND P4, PT, R4, 0x8, PT ;  /* 0x000000080400780c */ /* 0x000fc40003f84270 */
[----:B------:R-:W-:Y:S01]  /*126a0*/  FSEL R34, R25, -INF , P3 ;  /* 0xff80000019227808 */ /* 0x000fe20001800000 */
[----:B------:R-:W0:Y:S01]  /*126b0*/  SHFL.BFLY PT, R5, R10, 0x2, 0x1f ;  /* 0x0c401f000a057f89 */ /* 0x000e2200000e0000 */
[----:B------:R-:W-:Y:S02]  /*126c0*/  FSEL R25, R28, -INF , P4 ;  /* 0xff8000001c197808 */ /* 0x000fe40002000000 */
[----:B------:R-:W-:-:S04]  /*126d0*/  ISETP.GT.AND P3, PT, R4, 0x10, PT ;  /* 0x000000100400780c */ /* 0x000fc80003f64270 */
[----:B------:R-:W-:Y:S02]  /*126e0*/  FSEL R43, R32, -INF , P3 ;  /* 0xff800000202b7808 */ /* 0x000fe40001800000 */
[----:B------:R-:W-:-:S04]  /*126f0*/  ISETP.GT.AND P3, PT, R4, 0x18, PT ;  /* 0x000000180400780c */ /* 0x000fc80003f64270 */
[----:B------:R-:W-:Y:S02]  /*12700*/  FSEL R91, R36, -INF , P3 ;  /* 0xff800000245b7808 */ /* 0x000fe40001800000 */
[----:B------:R-:W-:Y:S02]  /*12710*/  ISETP.GT.AND P3, PT, R4, 0x20, PT ;  /* 0x000000200400780c */ /* 0x000fe40003f64270 */
[----:B0-----:R-:W-:-:S05]  /*12720*/  FMNMX.FTZ R12, R10, R5, !PT ;  /* 0x000000050a0c7209 */ /* 0x001fca0007810000 */
[----:B------:R-:W0:Y:S02]  /*12730*/  SHFL.BFLY PT, R5, R12, 0x1, 0x1f ;  /* 0x0c201f000c057f89 */ /* 0x000e2400000e0000 */
[----:B0-----:R-:W-:-:S04]  /*12740*/  FMNMX.FTZ R5, R12, R5, !PT ;  /* 0x000000050c057209 */ /* 0x001fc80007810000 */
[C---:B------:R-:W-:Y:S01]  /*12750*/  FSETP.NEU.FTZ.AND P2, PT, R5.reuse, -INF , PT ;  /* 0xff8000000500780b */ /* 0x040fe20003f5d000 */
[----:B------:R-:W-:-:S05]  /*12760*/  FMUL.FTZ R14, R5, R0 ;  /* 0x00000000050e7220 */ /* 0x000fca0000410000 */
[----:B------:R-:W-:Y:S02]  /*12770*/  FSEL R14, R14, RZ, P2 ;  /* 0x000000ff0e0e7208 */ /* 0x000fe40001000000 */
[----:B------:R-:W-:-:S03]  /*12780*/  ISETP.GT.AND P2, PT, R4, RZ, PT ;  /* 0x000000ff0400720c */ /* 0x000fc60003f44270 */
[-CC-:B------:R-:W-:Y:S01]  /*12790*/  FFMA.FTZ R181, R93, R0.reuse, -R14.reuse ;  /* 0x000000005db57223 */ /* 0x180fe2000001080e */
[----:B------:R-:W-:Y:S01]  /*127a0*/  FSEL R39, R24, -INF , P2 ;  /* 0xff80000018277808 */ /* 0x000fe20001000000 */
[-CC-:B------:R-:W-:Y:S01]  /*127b0*/  FFMA.FTZ R95, R95, R0.reuse, -R14.reuse ;  /* 0x000000005f5f7223 */ /* 0x180fe2000001080e */
[C---:B------:R-:W-:Y:S01]  /*127c0*/  ISETP.GT.AND P2, PT, R4.reuse, 0x9, PT ;  /* 0x000000090400780c */ /* 0x040fe20003f44270 */
[--C-:B------:R-:W-:Y:S01]  /*127d0*/  FFMA.FTZ R183, R97, R0, -R14.reuse ;  /* 0x0000000061b77223 */ /* 0x100fe2000001080e */
[----:B------:R-:W-:Y:S01]  /*127e0*/  FMNMX.FTZ R12, R39, R34, !PT ;  /* 0x00000022270c7209 */ /* 0x000fe20007810000 */
[----:B------:R0:W-:Y:S01]  /*127f0*/  MUFU.EX2 R6, R95 ;  /* 0x0000005f00067308 */ /* 0x0001e20000000800 */
[----:B------:R-:W-:Y:S01]  /*12800*/  FSEL R29, R29, -INF , P2 ;  /* 0xff8000001d1d7808 */ /* 0x000fe20001000000 */
[--C-:B------:R-:W-:Y:S01]  /*12810*/  FFMA.FTZ R10, R99, R0, -R14.reuse ;  /* 0x00000000630a7223 */ /* 0x100fe2000001080e */
[----:B------:R-:W-:Y:S01]  /*12820*/  FMNMX.FTZ R12, R25, R12, !PT ;  /* 0x0000000c190c7209 */ /* 0x000fe20007810000 */
[-CC-:B------:R-:W-:Y:S01]  /*12830*/  FFMA.FTZ R177, R101, R0.reuse, -R14.reuse ;  /* 0x0000000065b17223 */ /* 0x180fe2000001080e */
[C---:B------:R-:W-:Y:S01]  /*12840*/  ISETP.GT.AND P2, PT, R4.reuse, 0x11, PT ;  /* 0x000000110400780c */ /* 0x040fe20003f44270 */
[--C-:B------:R-:W-:Y:S01]  /*12850*/  FFMA.FTZ R175, R89, R0, -R14.reuse ;  /* 0x0000000059af7223 */ /* 0x100fe2000001080e */
[----:B------:R-:W-:Y:S01]  /*12860*/  FMNMX.FTZ R12, R29, R12, !PT ;  /* 0x0000000c1d0c7209 */ /* 0x000fe20007810000 */
[-CC-:B------:R-:W-:Y:S01]  /*12870*/  FFMA.FTZ R30, R47, R0.reuse, -R14.reuse ;  /* 0x000000002f1e7223 */ /* 0x180fe2000001080e */
        /* <DEDUP_REMOVED lines=12> */
[----:B------:R-:W-:Y:S01]  /*12940*/  ISETP.GT.AND P2, PT, R4, 0x21, PT ;  /* 0x000000210400780c */ /* 0x000fe20003f44270 */
[----:B------:R-:W2:Y:S01]  /*12950*/  MUFU.EX2 R181, R181 ;  /* 0x000000b500b57308 */ /* 0x000ea20000000800 */
[----:B------:R-:W-:Y:S01]  /*12960*/  FSEL R93, R40, -INF , P3 ;  /* 0xff800000285d7808 */ /* 0x000fe20001800000 */
[--C-:B------:R-:W-:Y:S01]  /*12970*/  FFMA.FTZ R103, R103, R0, -R14.reuse ;  /* 0x0000000067677223 */ /* 0x100fe2000001080e */
[----:B------:R-:W-:Y:S01]  /*12980*/  FMNMX.FTZ R20, R37, R20, !PT ;  /* 0x0000001425147209 */ /* 0x000fe20007810000 */
[-CC-:B------:R-:W-:Y:S01]  /*12990*/  FFMA.FTZ R179, R105, R0.reuse, -R14.reuse ;  /* 0x0000000069b37223 */ /* 0x180fe2000001080e */
[C---:B------:R-:W-:Y:S01]  /*129a0*/  ISETP.GT.AND P3, PT, R4.reuse, 0x28, PT ;  /* 0x000000280400780c */ /* 0x040fe20003f64270 */
[--C-:B------:R-:W-:Y:S01]  /*129b0*/  FFMA.FTZ R107, R107, R0, -R14.reuse ;  /* 0x000000006b6b7223 */ /* 0x100fe2000001080e */
[----:B------:R-:W-:Y:S01]  /*129c0*/  FSEL R41, R41, -INF , P2 ;  /* 0xff80000029297808 */ /* 0x000fe20001000000 */
[----:B------:R-:W3:Y:S01]  /*129d0*/  MUFU.EX2 R183, R183 ;  /* 0x000000b700b77308 */ /* 0x000ee20000000800 */
[----:B------:R-:W-:Y:S01]  /*129e0*/  FMNMX.FTZ R20, R93, R20, !PT ;  /* 0x000000145d147209 */ /* 0x000fe20007810000 */
[-CC-:B------:R-:W-:Y:S01]  /*129f0*/  FFMA.FTZ R163, R11, R0.reuse, -R14.reuse ;  /* 0x000000000ba37223 */ /* 0x180fe2000001080e */
[----:B------:R-:W-:Y:S01]  /*12a00*/  ISETP.GT.AND P2, PT, R4, 0x29, PT ;  /* 0x000000290400780c */ /* 0x000fe20003f44270 */
[-CC-:B------:R-:W-:Y:S01]  /*12a10*/  FFMA.FTZ R173, R109, R0.reuse, -R14.reuse ;  /* 0x000000006dad7223 */ /* 0x180fe2000001080e */
[----:B0-----:R-:W-:Y:S01]  /*12a20*/  FSEL R95, R44, -INF , P3 ;  /* 0xff8000002c5f7808 */ /* 0x001fe20001800000 */
[--C-:B------:R-:W-:Y:S01]  /*12a30*/  FFMA.FTZ R161, R9, R0, -R14.reuse ;  /* 0x0000000009a17223 */ /* 0x100fe2000001080e */
[----:B------:R-:W-:Y:S01]  /*12a40*/  FMNMX.FTZ R24, R41, R20, !PT ;  /* 0x0000001429187209 */ /* 0x000fe20007810000 */
[----:B------:R-:W0:Y:S01]  /*12a50*/  MUFU.EX2 R10, R10 ;  /* 0x0000000a000a7308 */ /* 0x000e220000000800 */
[C---:B------:R-:W-:Y:S01]  /*12a60*/  ISETP.GT.AND P3, PT, R4.reuse, 0x30, PT ;  /* 0x000000300400780c */ /* 0x040fe20003f64270 */
[-CC-:B------:R-:W-:Y:S01]  /*12a70*/  FFMA.FTZ R111, R111, R0.reuse, -R14.reuse ;  /* 0x000000006f6f7223 */ /* 0x180fe2000001080e */
[----:B------:R-:W-:Y:S01]  /*12a80*/  FSEL R45, R45, -INF , P2 ;  /* 0xff8000002d2d7808 */ /* 0x000fe20001000000 */
[--C-:B------:R-:W-:Y:S01]  /*12a90*/  FFMA.FTZ R157, R13, R0, -R14.reuse ;  /* 0x000000000d9d7223 */ /* 0x100fe2000001080e */
[----:B------:R-:W-:Y:S01]  /*12aa0*/  FMNMX.FTZ R24, R95, R24, !PT ;  /* 0x000000185f187209 */ /* 0x000fe20007810000 */
[-CC-:B------:R-:W-:Y:S01]  /*12ab0*/  FFMA.FTZ R159, R15, R0.reuse, -R14.reuse ;  /* 0x000000000f9f7223 */ /* 0x180fe2000001080e */
[----:B------:R-:W-:Y:S01]  /*12ac0*/  ISETP.GT.AND P2, PT, R4, 0x31, PT ;  /* 0x000000310400780c */ /* 0x000fe20003f44270 */
[----:B------:R-:W4:Y:S01]  /*12ad0*/  MUFU.EX2 R177, R177 ;  /* 0x000000b100b17308 */ /* 0x000f220000000800 */
[----:B------:R-:W-:Y:S01]  /*12ae0*/  FSEL R97, R48, -INF , P3 ;  /* 0xff80000030617808 */ /* 0x000fe20001800000 */
[--C-:B------:R-:W-:Y:S01]  /*12af0*/  FFMA.FTZ R153, R21, R0, -R14.reuse ;  /* 0x0000000015997223 */ /* 0x100fe2000001080e */
[----:B------:R-:W-:Y:S01]  /*12b00*/  FMNMX.FTZ R24, R45, R24, !PT ;  /* 0x000000182d187209 */ /* 0x000fe20007810000 */
[-CC-:B------:R-:W-:Y:S01]  /*12b10*/  FFMA.FTZ R59, R59, R0.reuse, -R14.reuse ;  /* 0x000000003b3b7223 */ /* 0x180fe2000001080e */
[C---:B------:R-:W-:Y:S01]  /*12b20*/  ISETP.GT.AND P3, PT, R4.reuse, 0x38, PT ;  /* 0x000000380400780c */ /* 0x040fe20003f64270 */
[--C-:B------:R-:W-:Y:S01]  /*12b30*/  FFMA.FTZ R155, R27, R0, -R14.reuse ;  /* 0x000000001b9b7223 */ /* 0x100fe2000001080e */
[----:B------:R-:W-:Y:S01]  /*12b40*/  FSEL R49, R49, -INF , P2 ;  /* 0xff80000031317808 */ /* 0x000fe20001000000 */
[----:B------:R1:W4:Y:S01]  /*12b50*/  MUFU.EX2 R12, R103 ;  /* 0x00000067000c7308 */ /* 0x0003220000000800 */
[----:B------:R-:W-:Y:S01]  /*12b60*/  FMNMX.FTZ R24, R97, R24, !PT ;  /* 0x0000001861187209 */ /* 0x000fe20007810000 */
[-CC-:B------:R-:W-:Y:S01]  /*12b70*/  FFMA.FTZ R38, R67, R0.reuse, -R14.reuse ;  /* 0x0000000043267223 */ /* 0x180fe2000001080e */
[----:B------:R-:W-:Y:S01]  /*12b80*/  ISETP.GT.AND P2, PT, R4, 0x39, PT ;  /* 0x000000390400780c */ /* 0x000fe20003f44270 */
[-CC-:B------:R-:W-:Y:S01]  /*12b90*/  FFMA.FTZ R40, R71, R0.reuse, -R14.reuse ;  /* 0x0000000047287223 */ /* 0x180fe2000001080e */
[----:B------:R-:W-:Y:S01]  /*12ba0*/  FSEL R99, R52, -INF , P3 ;  /* 0xff80000034637808 */ /* 0x000fe20001800000 */
[--C-:B------:R-:W-:Y:S01]  /*12bb0*/  FFMA.FTZ R42, R75, R0, -R14.reuse ;  /* 0x000000004b2a7223 */ /* 0x100fe2000001080e */
[----:B------:R-:W-:Y:S01]  /*12bc0*/  FMNMX.FTZ R26, R49, R24, !PT ;  /* 0x00000018311a7209 */ /* 0x000fe20007810000 */
[----:B------:R-:W4:Y:S01]  /*12bd0*/  MUFU.EX2 R179, R179 ;  /* 0x000000b300b37308 */ /* 0x000f220000000800 */
[C---:B------:R-:W-:Y:S01]  /*12be0*/  ISETP.GT.AND P3, PT, R4.reuse, 0x40, PT ;  /* 0x000000400400780c */ /* 0x040fe20003f64270 */
[-CC-:B------:R-:W-:Y:S01]  /*12bf0*/  FFMA.FTZ R44, R79, R0.reuse, -R14.reuse ;  /* 0x000000004f2c7223 */ /* 0x180fe2000001080e */
[----:B------:R-:W-:Y:S01]  /*12c00*/  FSEL R53, R53, -INF , P2 ;  /* 0xff80000035357808 */ /* 0x000fe20001000000 */
[----:B------:R-:W-:Y:S01]  /*12c10*/  FFMA.FTZ R46, R83, R0, -R14 ;  /* 0x00000000532e7223 */ /* 0x000fe2000001080e */
[----:B------:R-:W-:Y:S01]  /*12c20*/  FMNMX.FTZ R26, R99, R26, !PT ;  /* 0x0000001a631a7209 */ /* 0x000fe20007810000 */
[--C-:B------:R-:W-:Y:S01]  /*12c30*/  IMAD.MOV.U32 R109, RZ, RZ, R151.reuse ;  /* 0x000000ffff6d7224 */ /* 0x100fe200078e0097 */
[----:B------:R-:W-:Y:S01]  /*12c40*/  ISETP.GT.AND P2, PT, R4, 0x41, PT ;  /* 0x000000410400780c */ /* 0x000fe20003f44270 */
[----:B------:R2:W4:Y:S01]  /*12c50*/  MUFU.EX2 R20, R107 ;  /* 0x0000006b00147308 */ /* 0x0005220000000800 */
[----:B------:R-:W-:Y:S01]  /*12c60*/  FSEL R101, R56, -INF , P3 ;  /* 0xff80000038657808 */ /* 0x000fe20001800000 */
[----:B-1----:R-:W-:Y:S01]  /*12c70*/  IMAD.MOV.U32 R103, RZ, RZ, R151 ;  /* 0x000000ffff677224 */ /* 0x002fe200078e0097 */
[----:B------:R-:W-:-:S02]  /*12c80*/  FMNMX.FTZ R26, R53, R26, !PT ;  /* 0x0000001a351a7209 */ /* 0x000fc40007810000 */
[C---:B------:R-:W-:Y:S02]  /*12c90*/  ISETP.GT.AND P3, PT, R4.reuse, 0x48, PT ;  /* 0x000000480400780c */ /* 0x040fe40003f64270 */
[----:B------:R-:W-:Y:S01]  /*12ca0*/  FSEL R57, R57, -INF , P2 ;  /* 0xff80000039397808 */ /* 0x000fe20001000000 */
[----:B------:R-:W-:Y:S01]  /*12cb0*/  MUFU.EX2 R173, R173 ;  /* 0x000000ad00ad7308 */ /* 0x000fe20000000800 */
[----:B------:R-:W-:Y:S01]  /*12cc0*/  FMNMX.FTZ R26, R101, R26, !PT ;  /* 0x0000001a651a7209 */ /* 0x000fe20007810000 */
[----:B--2---:R-:W-:Y:S01]  /*12cd0*/  IMAD.MOV.U32 R107, RZ, RZ, R151 ;  /* 0x000000ffff6b7224 */ /* 0x004fe200078e0097 */
[----:B------:R-:W-:Y:S02]  /*12ce0*/  ISETP.GT.AND P2, PT, R4, 0x49, PT ;  /* 0x000000490400780c */ /* 0x000fe40003f44270 */
[----:B------:R-:W-:Y:S02]  /*12cf0*/  FSEL R89, R60, -INF , P3 ;  /* 0xff8000003c597808 */ /* 0x000fe40001800000 */
[----:B------:R-:W-:Y:S01]  /*12d00*/  FMNMX.FTZ R28, R57, R26, !PT ;  /* 0x0000001a391c7209 */ /* 0x000fe20007810000 */
[----:B------:R-:W-:Y:S01]  /*12d10*/  MUFU.EX2 R24, R111 ;  /* 0x0000006f00187308 */ /* 0x000fe20000000800 */
[----:B------:R-:W-:-:S02]  /*12d20*/  ISETP.GT.AND P3, PT, R4, 0x50, PT ;  /* 0x000000500400780c */ /* 0x000fc40003f64270 */
[----:B------:R-:W-:Y:S02]  /*12d30*/  FSEL R61, R61, -INF , P2 ;  /* 0xff8000003d3d7808 */ /* 0x000fe40001000000 */
[----:B------:R-:W-:Y:S02]  /*12d40*/  FMNMX.FTZ R28, R89, R28, !PT ;  /* 0x0000001c591c7209 */ /* 0x000fe40007810000 */
[----:B------:R-:W-:Y:S01]  /*12d50*/  ISETP.GT.AND P2, PT, R4, 0x51, PT ;  /* 0x000000510400780c */ /* 0x000fe20003f44270 */
[----:B------:R1:W-:Y:S01]  /*12d60*/  MUFU.EX2 R26, R30 ;  /* 0x0000001e001a7308 */ /* 0x0003e20000000800 */
[----:B------:R-:W-:Y:S02]  /*12d70*/  FSEL R47, R64, -INF , P3 ;  /* 0xff800000402f7808 */ /* 0x000fe40001800000 */
[----:B------:R-:W-:Y:S02]  /*12d80*/  FMNMX.FTZ R28, R61, R28, !PT ;  /* 0x0000001c3d1c7209 */ /* 0x000fe40007810000 */
[----:B------:R-:W-:-:S02]  /*12d90*/  ISETP.GT.AND P3, PT, R4, 0x58, PT ;  /* 0x000000580400780c */ /* 0x000fc40003f64270 */
[----:B------:R-:W-:Y:S01]  /*12da0*/  FSEL R65, R65, -INF , P2 ;  /* 0xff80000041417808 */ /* 0x000fe20001000000 */
[----:B------:R-:W-:Y:S01]  /*12db0*/  MUFU.EX2 R175, R175 ;  /* 0x000000af00af7308 */ /* 0x000fe20000000800 */
[----:B------:R-:W-:Y:S02]  /*12dc0*/  FMNMX.FTZ R28, R47, R28, !PT ;  /* 0x0000001c2f1c7209 */ /* 0x000fe40007810000 */
[----:B------:R-:W-:Y:S02]  /*12dd0*/  ISETP.GT.AND P2, PT, R4, 0x59, PT ;  /* 0x000000590400780c */ /* 0x000fe40003f44270 */
[----:B------:R-:W-:Y:S02]  /*12de0*/  FSEL R35, R68, -INF , P3 ;  /* 0xff80000044237808 */ /* 0x000fe40001800000 */
[----:B-1----:R-:W-:Y:S01]  /*12df0*/  FMNMX.FTZ R30, R65, R28, !PT ;  /* 0x0000001c411e7209 */ /* 0x002fe20007810000 */
        /* <DEDUP_REMOVED lines=26> */
[----:B------:R-:W-:Y:S01]  /*12fa0*/  FMNMX.FTZ R32, R55, R32, !PT ;  /* 0x0000002037207209 */ /* 0x000fe20007810000 */
[-CC-:B-1----:R-:W-:Y:S01]  /*12fb0*/  FFMA.FTZ R36, R63, R0.reuse, -R14.reuse ;  /* 0x000000003f247223 */ /* 0x182fe2000001080e */
[----:B------:R-:W-:Y:S01]  /*12fc0*/  ISETP.GT.AND P2, PT, R4, 0x79, PT ;  /* 0x000000790400780c */ /* 0x000fe20003f44270 */
[----:B------:R-:W-:Y:S01]  /*12fd0*/  FFMA.FTZ R14, R87, R0, -R14 ;  /* 0x00000000570e7223 */ /* 0x000fe2000001080e */
[----:B------:R-:W-:Y:S02]  /*12fe0*/  FSEL R7, R84, -INF , P3 ;  /* 0xff80000054077808 */ /* 0x000fe40001800000 */
[----:B------:R-:W-:Y:S01]  /*12ff0*/  FMNMX.FTZ R4, R81, R32, !PT ;  /* 0x0000002051047209 */ /* 0x000fe20007810000 */
[----:B------:R-:W-:Y:S01]  /*13000*/  MUFU.EX2 R36, R36 ;  /* 0x0000002400247308 */ /* 0x000fe20000000800 */
[----:B------:R-:W-:-:S02]  /*13010*/  FSEL R85, R85, -INF , P2 ;  /* 0xff80000055557808 */ /* 0x000fc40001000000 */
[----:B------:R-:W-:Y:S02]  /*13020*/  FMNMX.FTZ R4, R7, R4, !PT ;  /* 0x0000000407047209 */ /* 0x000fe40007810000 */
[----:B------:R-:W-:Y:S02]  /*13030*/  IADD3 R52, R195, -R192, RZ ;  /* 0x800000c0c3347210 */ /* 0x000fe40007ffe0ff */
[----:B------:R-:W-:Y:S01]  /*13040*/  FMNMX.FTZ R4, R85, R4, !PT ;  /* 0x0000000455047209 */ /* 0x000fe20007810000 */
[----:B------:R-:W-:Y:S01]  /*13050*/  MUFU.EX2 R32, R59 ;  /* 0x0000003b00207308 */ /* 0x000fe20000000800 */
[-C--:B------:R-:W-:Y:S01]  /*13060*/  MOV R111, R151.reuse ;  /* 0x00000097006f7202 */ /* 0x080fe20000000f00 */
[----:B------:R-:W-:Y:S01]  /*13070*/  IMAD R52, R193, 0x80, R52 ;  /* 0x00000080c1347824 */ /* 0x000fe200078e0234 */
[----:B------:R-:W-:Y:S01]  /*13080*/  MOV R105, R151 ;  /* 0x0000009700697202 */ /* 0x000fe20000000f00 */
        /* <DEDUP_REMOVED lines=10> */
[----:B-1----:R-:W-:-:S04]  /*13130*/  FMNMX.FTZ R4, R3, R4, !PT ;  /* 0x0000000403047209 */ /* 0x002fc80007810000 */
[C---:B------:R-:W-:Y:S01]  /*13140*/  FSETP.NEU.FTZ.AND P2, PT, R4.reuse, -INF , PT ;  /* 0xff8000000400780b */ /* 0x040fe20003f5d000 */
[----:B------:R-:W-:Y:S02]  /*13150*/  FMUL.FTZ R3, R4, R0 ;  /* 0x0000000004037220 */ /* 0x000fe40000410000 */
[----:B------:R-:W-:Y:S03]  /*13160*/  MUFU.EX2 R44, R44 ;  /* 0x0000002c002c7308 */ /* 0x000fe60000000800 */
[----:B------:R-:W-:-:S05]  /*13170*/  FSEL R48, R3, RZ, P2 ;  /* 0x000000ff03307208 */ /* 0x000fca0001000000 */
[-CC-:B------:R-:W-:Y:S01]  /*13180*/  FFMA.FTZ R180, R39, R0.reuse, -R48.reuse ;  /* 0x0000000027b47223 */ /* 0x180fe20000010830 */
[-C--:B------:R-:W-:Y:S01]  /*13190*/  FFMA.FTZ R3, R34, R0.reuse, -R48 ;  /* 0x0000000022037223 */ /* 0x080fe20000010830 */
[----:B------:R-:W-:Y:S01]  /*131a0*/  FADD.FTZ R34, R181, R6 ;  /* 0x00000006b5227221 */ /* 0x000fe20000010000 */
[-CC-:B------:R-:W-:Y:S01]  /*131b0*/  FFMA.FTZ R182, R25, R0.reuse, -R48.reuse ;  /* 0x0000000019b67223 */ /* 0x180fe20000010830 */
[-CC-:B------:R-:W-:Y:S01]  /*131c0*/  FFMA.FTZ R9, R29, R0.reuse, -R48.reuse ;  /* 0x000000001d097223 */ /* 0x180fe20000010830 */
[-C--:B------:R-:W-:Y:S01]  /*131d0*/  FFMA.FTZ R176, R43, R0.reuse, -R48 ;  /* 0x000000002bb07223 */ /* 0x080fe20000010830 */
[----:B------:R-:W-:Y:S01]  /*131e0*/  MUFU.EX2 R180, R180 ;  /* 0x000000b400b47308 */ /* 0x000fe20000000800 */
[----:B---3--:R-:W-:Y:S01]  /*131f0*/  FADD.FTZ R11, R183, R34 ;  /* 0x00000022b70b7221 */ /* 0x008fe20000010000 */
[-CC-:B------:R-:W-:Y:S01]  /*13200*/  FFMA.FTZ R13, R33, R0.reuse, -R48.reuse ;  /* 0x00000000210d7223 */ /* 0x180fe20000010830 */
[-CC-:B------:R-:W-:Y:S01]  /*13210*/  FFMA.FTZ R178, R91, R0.reuse, -R48.reuse ;  /* 0x000000005bb27223 */ /* 0x180fe20000010830 */
[-CC-:B------:R-:W-:Y:S01]  /*13220*/  FFMA.FTZ R15, R37, R0.reuse, -R48.reuse ;  /* 0x00000000250f7223 */ /* 0x180fe20000010830 */
[----:B0-----:R-:W-:Y:S01]  /*13230*/  FADD.FTZ R34, R10, R11 ;  /* 0x0000000b0a227221 */ /* 0x001fe20000010000 */
[-CC-:B------:R-:W-:Y:S01]  /*13240*/  FFMA.FTZ R172, R93, R0.reuse, -R48.reuse ;  /* 0x000000005dac7223 */ /* 0x180fe20000010830 */
[-C--:B------:R-:W-:Y:S01]  /*13250*/  FFMA.FTZ R21, R41, R0.reuse, -R48 ;  /* 0x0000000029157223 */ /* 0x080fe20000010830 */
[----:B------:R-:W0:Y:S01]  /*13260*/  MUFU.EX2 R3, R3 ;  /* 0x0000000300037308 */ /* 0x000e220000000800 */
[----:B----4-:R-:W-:Y:S01]  /*13270*/  FADD.FTZ R11, R177, R34 ;  /* 0x00000022b10b7221 */ /* 0x010fe20000010000 */
[-CC-:B------:R-:W-:Y:S01]  /*13280*/  FFMA.FTZ R174, R95, R0.reuse, -R48.reuse ;  /* 0x000000005fae7223 */ /* 0x180fe20000010830 */
[-C--:B------:R-:W-:Y:S01]  /*13290*/  FFMA.FTZ R25, R45, R0.reuse, -R48 ;  /* 0x000000002d197223 */ /* 0x080fe20000010830 */
[----:B------:R-:W-:Y:S01]  /*132a0*/  SHF.R.S32.HI R41, RZ, 0x1f, R52 ;  /* 0x0000001fff297819 */ /* 0x000fe20000011434 */
        /* <DEDUP_REMOVED lines=16> */
[-CC-:B------:R-:W-:Y:S01]  /*133b0*/  FFMA.FTZ R65, R65, R0.reuse, -R48.reuse ;  /* 0x0000000041417223 */ /* 0x180fe20000010830 */
[----:B------:R-:W-:Y:S01]  /*133c0*/  FADD.FTZ R50, R24, R39 ;  /* 0x0000002718327221 */ /* 0x000fe20000010000 */
[-CC-:B------:R-:W-:Y:S01]  /*133d0*/  FFMA.FTZ R35, R35, R0.reuse, -R48.reuse ;  /* 0x0000000023237223 */ /* 0x180fe20000010830 */
[----:B------:R-:W0:Y:S01]  /*133e0*/  MUFU.EX2 R176, R176 ;  /* 0x000000b000b07308 */ /* 0x000e220000000800 */
[----:B-1----:R-:W-:Y:S01]  /*133f0*/  FADD.FTZ R34, R182, R11 ;  /* 0x0000000bb6227221 */ /* 0x002fe20000010000 */
[----:B------:R-:W-:Y:S01]  /*13400*/  F2FP.F16.F32.PACK_AB R181, R6, R181 ;  /* 0x000000b506b5723e */ /* 0x000fe200000000ff */
[-CC-:B------:R-:W-:Y:S01]  /*13410*/  FFMA.FTZ R69, R69, R0.reuse, -R48.reuse ;  /* 0x0000000045457223 */ /* 0x180fe20000010830 */
[-CC-:B------:R-:W-:Y:S01]  /*13420*/  FFMA.FTZ R51, R51, R0.reuse, -R48.reuse ;  /* 0x0000000033337223 */ /* 0x180fe20000010830 */
[-CC-:B------:R-:W-:Y:S01]  /*13430*/  FFMA.FTZ R73, R73, R0.reuse, -R48.reuse ;  /* 0x0000000049497223 */ /* 0x180fe20000010830 */
[-CC-:B------:R-:W-:Y:S01]  /*13440*/  FFMA.FTZ R31, R31, R0.reuse, -R48.reuse ;  /* 0x000000001f1f7223 */ /* 0x180fe20000010830 */
[-C--:B------:R-:W-:Y:S01]  /*13450*/  FFMA.FTZ R77, R77, R0.reuse, -R48 ;  /* 0x000000004d4d7223 */ /* 0x080fe20000010830 */
[----:B------:R-:W1:Y:S01]  /*13460*/  MUFU.EX2 R13, R13 ;  /* 0x0000000d000d7308 */ /* 0x000e620000000800 */
[----:B--2---:R-:W-:Y:S01]  /*13470*/  FADD.FTZ R11, R9, R34 ;  /* 0x00000022090b7221 */ /* 0x004fe20000010000 */
[-CC-:B------:R-:W-:Y:S01]  /*13480*/  FFMA.FTZ R55, R55, R0.reuse, -R48.reuse ;  /* 0x0000000037377223 */ /* 0x180fe20000010830 */
[-CC-:B------:R-:W-:Y:S01]  /*13490*/  FFMA.FTZ R81, R81, R0.reuse, -R48.reuse ;  /* 0x0000000051517223 */ /* 0x180fe20000010830 */
[-CC-:B------:R-:W-:Y:S01]  /*134a0*/  FFMA.FTZ R7, R7, R0.reuse, -R48.reuse ;  /* 0x0000000007077223 */ /* 0x180fe20000010830 */
[----:B------:R-:W-:Y:S01]  /*134b0*/  FFMA.FTZ R48, R85, R0, -R48 ;  /* 0x0000000055307223 */ /* 0x000fe20000010830 */
[----:B------:R-:W-:Y:S01]  /*134c0*/  F2FP.F16.F32.PACK_AB R182, R9, R182 ;  /* 0x000000b609b6723e */ /* 0x000fe200000000ff */
[----:B------:R-:W-:Y:S01]  /*134d0*/  IMAD.MOV.U32 R101, RZ, RZ, R151 ;  /* 0x000000ffff657224 */ /* 0x000fe200078e0097 */
[----:B------:R-:W2:Y:S01]  /*134e0*/  MUFU.EX2 R178, R178 ;  /* 0x000000b200b27308 */ /* 0x000ea20000000800 */
[----:B0-----:R-:W-:Y:S01]  /*134f0*/  FADD.FTZ R34, R176, R11 ;  /* 0x0000000bb0227221 */ /* 0x001fe20000010000 */
[----:B------:R-:W-:Y:S01]  /*13500*/  FADD.FTZ R11, R175, R50 ;  /* 0x00000032af0b7221 */ /* 0x000fe20000010000 */
[----:B------:R-:W-:Y:S01]  /*13510*/  F2FP.F16.F32.PACK_AB R180, R3, R180 ;  /* 0x000000b403b4723e */ /* 0x000fe200000000ff */
[----:B------:R-:W-:Y:S01]  /*13520*/  IMAD.MOV.U32 R97, RZ, RZ, R151 ;  /* 0x000000ffff617224 */ /* 0x000fe200078e0097 */
[----:B------:R-:W-:Y:S01]  /*13530*/  IADD3 R9, R150, -0x2, RZ ;  /* 0xfffffffe96097810 */ /* 0x000fe20007ffe0ff */
[----:B------:R-:W-:Y:S01]  /*13540*/  FADD.FTZ R50, R26, R11 ;  /* 0x0000000b1a327221 */ /* 0x000fe20000010000 */
[----:B------:R-:W-:Y:S01]  /*13550*/  LEA.HI R11, R41, R52, RZ, 0x7 ;  /* 0x00000034290b7211 */ /* 0x000fe200078f38ff */
[----:B------:R-:W0:Y:S01]  /*13560*/  MUFU.EX2 R15, R15 ;  /* 0x0000000f000f7308 */ /* 0x000e220000000800 */
[----:B-1----:R-:W-:Y:S01]  /*13570*/  FADD.FTZ R39, R13, R34 ;  /* 0x000000220d277221 */ /* 0x002fe20000010000 */
[----:B------:R-:W-:Y:S01]  /*13580*/  FADD.FTZ R41, R169, R50 ;  /* 0x00000032a9297221 */ /* 0x000fe20000010000 */
[----:B------:R-:W-:Y:S01]  /*13590*/  SHF.R.S32.HI R11, RZ, 0x7, R11 ;  /* 0x00000007ff0b7819 */ /* 0x000fe2000001140b */
[----:B------:R-:W-:Y:S01]  /*135a0*/  IMAD.MOV.U32 R95, RZ, RZ, R151 ;  /* 0x000000ffff5f7224 */ /* 0x000fe200078e0097 */
[----:B------:R-:W-:Y:S01]  /*135b0*/  F2FP.F16.F32.PACK_AB R183, R10, R183 ;  /* 0x000000b70ab7723e */ /* 0x000fe200000000ff */
[----:B------:R-:W-:Y:S01]  /*135c0*/  FADD.FTZ R50, R28, R41 ;  /* 0x000000291c327221 */ /* 0x000fe20000010000 */
[----:B------:R-:W-:Y:S01]  /*135d0*/  F2FP.F16.F32.PACK_AB R177, R12, R177 ;  /* 0x000000b10cb1723e */ /* 0x000fe200000000ff */
[----:B------:R-:W1:Y:S01]  /*135e0*/  MUFU.EX2 R172, R172 ;  /* 0x000000ac00ac7308 */ /* 0x000e620000000800 */
[----:B--2---:R-:W-:Y:S01]  /*135f0*/  FADD.FTZ R34, R178, R39 ;  /* 0x00000027b2227221 */ /* 0x004fe20000010000 */
[----:B------:R-:W-:Y:S01]  /*13600*/  FADD.FTZ R41, R171, R50 ;  /* 0x00000032ab297221 */ /* 0x000fe20000010000 */
[----:B------:R-:W-:Y:S01]  /*13610*/  F2FP.F16.F32.PACK_AB R179, R20, R179 ;  /* 0x000000b314b3723e */ /* 0x000fe200000000ff */
[--C-:B------:R-:W-:Y:S01]  /*13620*/  IMAD.MOV.U32 R91, RZ, RZ, R151.reuse ;  /* 0x000000ffff5b7224 */ /* 0x100fe200078e0097 */
[----:B------:R-:W-:Y:S01]  /*13630*/  F2FP.F16.F32.PACK_AB R173, R24, R173 ;  /* 0x000000ad18ad723e */ /* 0x000fe200000000ff */
[----:B------:R-:W-:Y:S01]  /*13640*/  IMAD.MOV.U32 R89, RZ, RZ, R151 ;  /* 0x000000ffff597224 */ /* 0x000fe200078e0097 */
[----:B------:R-:W-:Y:S01]  /*13650*/  F2FP.F16.F32.PACK_AB R175, R26, R175 ;  /* 0x000000af1aaf723e */ /* 0x000fe200000000ff */
[----:B------:R-:W2:Y:S01]  /*13660*/  MUFU.EX2 R21, R21 ;  /* 0x0000001500157308 */ /* 0x000ea20000000800 */
[----:B0-----:R-:W-:Y:S01]  /*13670*/  FADD.FTZ R39, R15, R34 ;  /* 0x000000220f277221 */ /* 0x001fe20000010000 */
[----:B------:R-:W-:-:S02]  /*13680*/  F2FP.F16.F32.PACK_AB R169, R28, R169 ;  /* 0x000000a91ca9723e */ /* 0x000fc400000000ff */
[----:B------:R-:W-:Y:S02]  /*13690*/  F2FP.F16.F32.PACK_AB R171, R30, R171 ;  /* 0x000000ab1eab723e */ /* 0x000fe400000000ff */
[----:B------:R-:W-:Y:S02]  /*136a0*/  F2FP.F16.F32.PACK_AB R176, R13, R176 ;  /* 0x000000b00db0723e */ /* 0x000fe400000000ff */
[----:B------:R-:W0:Y:S01]  /*136b0*/  MUFU.EX2 R174, R174 ;  /* 0x000000ae00ae7308 */ /* 0x000e220000000800 */
[----:B-1----:R-:W-:Y:S01]  /*136c0*/  FADD.FTZ R34, R172, R39 ;  /* 0x00000027ac227221 */ /* 0x002fe20000010000 */
[----:B------:R-:W-:Y:S02]  /*136d0*/  F2FP.F16.F32.PACK_AB R178, R15, R178 ;  /* 0x000000b20fb2723e */ /* 0x000fe400000000ff */
[-C--:B------:R-:W-:Y:S02]  /*136e0*/  MOV R150, R151.reuse ;  /* 0x0000009700967202 */ /* 0x080fe40000000f00 */
[----:B------:R-:W-:-:S02]  /*136f0*/  MOV R99, R151 ;  /* 0x0000009700637202 */ /* 0x000fc40000000f00 */
[----:B------:R-:W1:Y:S01]  /*13700*/  MUFU.EX2 R25, R25 ;  /* 0x0000001900197308 */ /* 0x000e620000000800 */
[C---:B--2---:R-:W-:Y:S01]  /*13710*/  FADD.FTZ R39, R21.reuse, R34 ;  /* 0x0000002215277221 */ /* 0x044fe20000010000 */
[----:B------:R-:W-:Y:S01]  /*13720*/  FADD.FTZ R34, R30, R41 ;  /* 0x000000291e227221 */ /* 0x000fe20000010000 */
[----:B------:R-:W-:Y:S02]  /*13730*/  F2FP.F16.F32.PACK_AB R172, R21, R172 ;  /* 0x000000ac15ac723e */ /* 0x000fe400000000ff */
[----:B------:R-:W-:Y:S01]  /*13740*/  MOV R93, R151 ;  /* 0x00000097005d7202 */ /* 0x000fe20000000f00 */
        /* <DEDUP_REMOVED lines=11> */
[----:B------:R-:W-:Y:S01]  /*13800*/  FADD.FTZ R41, R161, R34 ;  /* 0x00000022a1297221 */ /* 0x000fe20000010000 */
[----:B------:R-:W-:Y:S01]  /*13810*/  F2FP.F16.F32.PACK_AB R161, R38, R161 ;  /* 0x000000a126a1723e */ /* 0x000fe200000000ff */
[----:B------:R-:W1:Y:S01]  /*13820*/  MUFU.EX2 R170, R170 ;  /* 0x000000aa00aa7308 */ /* 0x000e620000000800 */
[----:B--2---:R-:W-:Y:S01]  /*13830*/  FADD.FTZ R2, R168, R39 ;  /* 0x00000027a8027221 */ /* 0x004fe20000010000 */
[----:B------:R-:W-:-:S04]  /*13840*/  FADD.FTZ R34, R38, R41 ;  /* 0x0000002926227221 */ /* 0x000fc80000010000 */
[----:B------:R-:W-:Y:S01]  /*13850*/  FADD.FTZ R41, R163, R34 ;  /* 0x00000022a3297221 */ /* 0x000fe20000010000 */
[C---:B------:R-:W-:Y:S01]  /*13860*/  F2FP.F16.F32.PACK_AB R163, R40.reuse, R163 ;  /* 0x000000a328a3723e */ /* 0x040fe200000000ff */
        /* <DEDUP_REMOVED lines=15> */
[----:B--2---:R-:W-:Y:S01]  /*13960*/  FADD.FTZ R2, R166, R39 ;  /* 0x00000027a6027221 */ /* 0x004fe20000010000 */
[----:B------:R-:W-:Y:S01]  /*13970*/  FADD.FTZ R39, R157, R6 ;  /* 0x000000069d277221 */ /* 0x000fe20000010000 */
[----:B------:R-:W-:-:S03]  /*13980*/  F2FP.F16.F32.PACK_AB R157, R42, R157 ;  /* 0x0000009d2a9d723e */ /* 0x000fc600000000ff */
[----:B------:R-:W-:Y:S02]  /*13990*/  FADD.FTZ R6, R42, R39 ;  /* 0x000000272a067221 */ /* 0x000fe40000010000 */
[----:B------:R-:W2:Y:S01]  /*139a0*/  MUFU.EX2 R160, R65 ;  /* 0x0000004100a07308 */ /* 0x000ea20000000800 */
[----:B0-----:R-:W-:Y:S01]  /*139b0*/  FADD.FTZ R2, R37, R2 ;  /* 0x0000000225027221 */ /* 0x001fe20000010000 */
[----:B------:R-:W-:Y:S01]  /*139c0*/  FADD.FTZ R41, R159, R6 ;  /* 0x000000069f297221 */ /* 0x000fe20000010000 */
[C---:B------:R-:W-:Y:S02]  /*139d0*/  F2FP.F16.F32.PACK_AB R159, R44.reuse, R159 ;  /* 0x0000009f2c9f723e */ /* 0x040fe400000000ff */
[----:B------:R-:W-:Y:S01]  /*139e0*/  F2FP.F16.F32.PACK_AB R166, R37, R166 ;  /* 0x000000a625a6723e */ /* 0x000fe200000000ff */
[----:B------:R-:W-:Y:S02]  /*139f0*/  FADD.FTZ R6, R44, R41 ;  /* 0x000000292c067221 */ /* 0x000fe40000010000 */
        /* <DEDUP_REMOVED lines=26> */
[----:B------:R-:W-:Y:S02]  /*13ba0*/  F2FP.F16.F32.PACK_AB R155, R14, R155 ;  /* 0x0000009b0e9b723e */ /* 0x000fe400000000ff */
[----:B------:R-:W-:-:S04]  /*13bb0*/  VIMNMX R14, RZ, R11, !PT ;  /* 0x0000000bff0e7248 */ /* 0x000fc80007fe0100 */
[----:B------:R-:W2:Y:S01]  /*13bc0*/  MUFU.EX2 R152, R81 ;  /* 0x0000005100987308 */ /* 0x000ea20000000800 */
[C---:B0-----:R-:W-:Y:S01]  /*13bd0*/  FADD.FTZ R2, R158.reuse, R39 ;  /* 0x000000279e027221 */ /* 0x041fe20000010000 */
[----:B------:R-:W-:Y:S02]  /*13be0*/  ISETP.GE.AND P2, PT, R9, R14, PT ;  /* 0x0000000e0900720c */ /* 0x000fe40003f46270 */
[----:B------:R-:W-:-:S04]  /*13bf0*/  F2FP.F16.F32.PACK_AB R158, R158, R31 ;  /* 0x0000001f9e9e723e */ /* 0x000fc800000000ff */
[----:B------:R1:W0:Y:S08]  /*13c00*/  MUFU.EX2 R154, R7 ;  /* 0x00000007009a7308 */ /* 0x0002300000000800 */
[----:B------:R-:W3:Y:S01]  /*13c10*/  MUFU.EX2 R3, R48 ;  /* 0x0000003000037308 */ /* 0x000ee20000000800 */
[----:B-1----:R-:W-:-:S04]  /*13c20*/  FADD.FTZ R7, R55, R2 ;  /* 0x0000000237077221 */ /* 0x002fc80000010000 */
[C---:B--2---:R-:W-:Y:S01]  /*13c30*/  FADD.FTZ R7, R152.reuse, R7 ;  /* 0x0000000798077221 */ /* 0x044fe20000010000 */
[----:B------:R-:W-:-:S03]  /*13c40*/  F2FP.F16.F32.PACK_AB R152, R152, R55 ;  /* 0x000000379898723e */ /* 0x000fc600000000ff */
[----:B0-----:R-:W-:-:S04]  /*13c50*/  FADD.FTZ R2, R154, R7 ;  /* 0x000000079a027221 */ /* 0x001fc80000010000 */
[C---:B---3--:R-:W-:Y:S01]  /*13c60*/  FADD.FTZ R7, R3.reuse, R2 ;  /* 0x0000000203077221 */ /* 0x048fe20000010000 */
[----:B------:R-:W-:Y:S01]  /*13c70*/  F2FP.F16.F32.PACK_AB R154, R3, R154 ;  /* 0x0000009a039a723e */ /* 0x000fe200000000ff */
[----:B------:R-:W-:Y:S02]  /*13c80*/  IMAD.MOV.U32 R2, RZ, RZ, 0x3f800000 ;  /* 0x3f800000ff027424 */ /* 0x000fe400078e00ff */
[----:B------:R-:W-:Y:S01]  /*13c90*/  IMAD.MOV.U32 R3, RZ, RZ, 0x3f800000 ;  /* 0x3f800000ff037424 */ /* 0x000fe200078e00ff */
[----:B------:R-:W-:Y:S06]  /*13ca0*/  @!P2 BRA `(.L_x_2384) ;  /* 0x0000002c00f8a947 */ /* 0x000fec0003800000 */
[----:B------:R-:W-:Y:S01]  /*13cb0*/  BSSY B1, `(.L_x_2384) ;  /* 0x00002fd000017945 */ /* 0x000fe20003800000 */
[----:B------:R-:W-:Y:S01]  /*13cc0*/  MOV R13, R5 ;  /* 0x00000005000d7202 */ /* 0x000fe20000000f00 */
[----:B------:R-:W-:Y:S01]  /*13cd0*/  IMAD.MOV.U32 R12, RZ, RZ, R4 ;  /* 0x000000ffff0c7224 */ /* 0x000fe200078e0004 */
[----:B------:R-:W-:Y:S01]  /*13ce0*/  MOV R21, R185 ;  /* 0x000000b900157202 */ /* 0x000fe20000000f00 */
        /* <DEDUP_REMOVED lines=33> */
[----:B------:R-:W-:-:S07]  /*13f00*/  CS2R R88, SRZ ;  /* 0x0000000000587805 */ /* 0x000fce000001ff00 */
.L_x_2395:
[----:B------:R-:W-:-:S05]  /*13f10*/  VIADD R0, R21, 0x1 ;  /* 0x0000000115007836 */ /* 0x000fca0000000000 */
[----:B------:R-:W-:-:S04]  /*13f20*/  ISETP.NE.AND P2, PT, R0, 0x2, PT ;  /* 0x000000020000780c */ /* 0x000fc80003f45270 */
[----:B------:R-:W-:Y:S02]  /*13f30*/  SEL R5, RZ, 0x1, P2 ;  /* 0x00000001ff057807 */ /* 0x000fe40001000000 */
[----:B------:R-:W-:Y:S02]  /*13f40*/  SEL R185, R0, RZ, P2 ;  /* 0x000000ff00b97207 */ /* 0x000fe40001000000 */
[----:B------:R-:W-:Y:S01]  /*13f50*/  LOP3.LUT R188, R20, R5, RZ, 0x3c, !PT ;  /* 0x0000000514bc7212 */ /* 0x000fe200078e3cff */
[----:B------:R-:W-:Y:S06]  /*13f60*/  @!P0 BRA `(.L_x_2385) ;  /* 0x0000000000048947 */ /* 0x000fec0003800000 */
[----:B------:R-:W-:Y:S01]  /*13f70*/  BPT.TRAP 0x1 ;  /* 0x000000040000795c */ /* 0x000fe20000300000 */
.L_x_2385:
[----:B------:R-:W-:Y:S02]  /*13f80*/  LEA R15, R185, R18, 0x3 ;  /* 0x00000012b90f7211 */ /* 0x000fe400078e18ff */
[----:B------:R-:W-:-:S04]  /*13f90*/  SHF.L.U32 R0, R188, 0x1f, RZ ;  /* 0x0000001fbc007819 */ /* 0x000fc800000006ff */
[----:B------:R0:W1:Y:S01]  /*13fa0*/  SYNCS.PHASECHK.TRANS64.TRYWAIT P2, [R15+URZ+0x34830], R0 ;  /* 0x034830000f0075a7 */ /* 0x000062000804017f */
[----:B------:R-:W-:Y:S05]  /*13fb0*/  @!P0 BRA `(.L_x_2386) ;  /* 0x0000000000048947 */ /* 0x000fea0003800000 */
[----:B------:R-:W-:Y:S01]  /*13fc0*/  BPT.TRAP 0x1 ;  /* 0x000000040000795c */ /* 0x000fe20000300000 */
.L_x_2386:
[----:B------:R-:W-:Y:S01]  /*13fd0*/  BSSY B2, `(.L_x_2387) ;  /* 0x0000006000027945 */ /* 0x000fe20003800000 */
[----:B------:R-:W-:Y:S02]  /*13fe0*/  IMAD R4, R185, 0xc00, R8 ;  /* 0x00000c00b9047824 */ /* 0x000fe400078e0208 */
[----:B------:R-:W-:Y:S01]  /*13ff0*/  IMAD.MOV.U32 R5, RZ, RZ, 0x40000040 ;  /* 0x40000040ff057424 */ /* 0x000fe200078e00ff */
[----:B-1----:R-:W-:Y:S06]  /*14000*/  @P2 BRA `(.L_x_2388) ;  /* 0x0000000000082947 */ /* 0x002fec0003800000 */
[----:B------:R-:W1:Y:S02]  /*14010*/  SYNCS.PHASECHK.TRANS64.TRYWAIT P2, [R15+URZ+0x34830], R0 ;  /* 0x034830000f0075a7 */ /* 0x000e64000804017f */
[----:B-1----:R-:W-:Y:S05]  /*14020*/  @!P2 BRA `(.L_x_2389) ;  /* 0x000000e800d0a947 */ /* 0x002fea0003800000 */
.L_x_2388:
[----:B------:R-:W-:Y:S05]  /*14030*/  BSYNC B2 ;  /* 0x0000000000027941 */ /* 0x000fea0003800000 */
.L_x_2387:
[----:B------:R-:W2:Y:S04]  /*14040*/  LDL.64 R24, [R1+0x30] ;  /* 0x0000300001187983 */ /* 0x000ea80000100a00 */
[----:B------:R-:W3:Y:S04]  /*14050*/  LDL.64 R230, [R1+0x28] ;  /* 0x0000280001e67983 */ /* 0x000ee80000100a00 */
[----:B------:R-:W4:Y:S01]  /*14060*/  LDL.64 R228, [R1+0x20] ;  /* 0x0000200001e47983 */ /* 0x000f220000100a00 */
[C---:B------:R-:W-:Y:S02]  /*14070*/  R2UR UR6, R4.reuse ;  /* 0x00000000040672ca */ /* 0x040fe400000e0000 */
[----:B------:R-:W-:Y:S01]  /*14080*/  R2UR UR7, R5 ;  /* 0x00000000050772ca */ /* 0x000fe200000e0000 */
[----:B------:R-:W5:Y:S01]  /*14090*/  LDL.64 R234, [R1+0x18] ;  /* 0x0000180001ea7983 */ /* 0x000f620000100a00 */
[----:B------:R-:W-:Y:S01]  /*140a0*/  VIADD R10, R4, 0x2 ;  /* 0x00000002040a7836 */ /* 0x000fe20000000000 */
[----:B------:R-:W-:-:S02]  /*140b0*/  MOV R11, 0x40000040 ;  /* 0x40000040000b7802 */ /* 0x000fc40000000f00 */
        /* <DEDUP_REMOVED lines=9> */
[----:B------:R-:W-:Y:S01]  /*14150*/  VIADD R10, R4, 0x4 ;  /* 0x00000004040a7836 */ /* 0x000fe20000000000 */
[----:B------:R-:W2:Y:S01]  /*14160*/  LDL.64 R230, [R1+0x8] ;  /* 0x0000080001e67983 */ /* 0x000ea20000100a00 */
[----:B------:R-:W-:Y:S01]  /*14170*/  IMAD.MOV.U32 R11, RZ, RZ, 0x40000040 ;  /* 0x40000040ff0b7424 */ /* 0x000fe200078e00ff */
        /* <DEDUP_REMOVED lines=9> */
[----:B------:R-:W3:Y:S01]  /*14210*/  LDL.64 R228, [R1] ;  /* 0x0000000001e47983 */ /* 0x000ee20000100a00 */
[----:B------:R-:W-:-:S02]  /*14220*/  WARPGROUP.DEPBAR.LE gsb0, 0x0 ;  /* 0x00008000000079c5 */ /* 0x000fc40000010000 */
[----:B------:R-:W-:-:S07]  /*14230*/  WARPGROUP.ARRIVE ;  /* 0x00000000000079c5 */ /* 0x000fce0000000000 */
[----:B------:R-:W-:Y:S01]  /*14240*/  HGMMA.64x128x16.F32 R24, gdesc[UR4], R24, gsb0 ;  /* 0x01e00000041879f0 */ /* 0x000fe20008000818 */
[----:B------:R-:W-:Y:S02]  /*14250*/  R2UR UR6, R10 ;  /* 0x000000000a0672ca */ /* 0x000fe400000e0000 */
[----:B------:R-:W-:Y:S02]  /*14260*/  R2UR UR7, R11 ;  /* 0x000000000b0772ca */ /* 0x000fe400000e0000 */
[----:B-----5:R-:W-:Y:S02]  /*14270*/  R2UR UR4, R234 ;  /* 0x00000000ea0472ca */ /* 0x020fe400000e0000 */
[----:B------:R-:W-:Y:S01]  /*14280*/  R2UR UR5, R235 ;  /* 0x00000000eb0572ca */ /* 0x000fe200000e0000 */
[----:B------:R-:W-:Y:S01]  /*14290*/  VIADD R10, R4, 0x400 ;  /* 0x00000400040a7836 */ /* 0x000fe20000000000 */
[----:B------:R-:W-:Y:S01]  /*142a0*/  MOV R11, 0x40000040 ;  /* 0x40000040000b7802 */ /* 0x000fe20000000f00 */
[----:B------:R-:W-:-:S02]  /*142b0*/  WARPGROUP.DEPBAR.LE gsb0, 0x0 ;  /* 0x00008000000079c5 */ /* 0x000fc40000010000 */
[----:B------:R-:W-:-:S08]  /*142c0*/  WARPGROUP.ARRIVE ;  /* 0x00000000000079c5 */ /* 0x000fd00000000000 */
[----:B------:R-:W-:Y:S01]  /*142d0*/  HGMMA.64x128x16.F32 R24, gdesc[UR4], R24, gsb0 ;  /* 0x01e00000041879f0 */ /* 0x000fe20008000818 */
        /* <DEDUP_REMOVED lines=26> */
[----:B------:R-:W-:Y:S01]  /*14480*/  HGMMA.64x128x16.F32 R24, gdesc[UR4], R24, gsb0 ;  /* 0x01e00000041879f0 */ /* 0x000fe20008000818 */
        /* <DEDUP_REMOVED lines=110> */
.L_x_2390:
[----:B------:R-:W-:Y:S02]  /*14b70*/  SHF.L.U32 R3, R20, 0x1f, RZ ;  /* 0x0000001f14037819 */ /* 0x000fe400000006ff */
[----:B------:R-:W-:-:S04]  /*14b80*/  LEA R20, R21, R18, 0x3 ;  /* 0x0000001215147211 */ /* 0x000fc800078e18ff */
[----:B------:R2:W3:Y:S01]  /*14b90*/  SYNCS.PHASECHK.TRANS64.TRYWAIT P2, [R20+URZ+0x34850], R3 ;  /* 0x03485003140075a7 */ /* 0x0004e2000804017f */
[----:B------:R-:W-:Y:S05]  /*14ba0*/  @!P0 BRA `(.L_x_2391) ;  /* 0x0000000000048947 */ /* 0x000fea0003800000 */
[----:B------:R-:W-:Y:S01]  /*14bb0*/  BPT.TRAP 0x1 ;  /* 0x000000040000795c */ /* 0x000fe20000300000 */
.L_x_2391:
[----:B------:R-:W-:Y:S04]  /*14bc0*/  BSSY B2, `(.L_x_2392) ;  /* 0x0000004000027945 */ /* 0x000fe80003800000 */
[----:B---3--:R-:W-:Y:S05]  /*14bd0*/  @P2 BRA `(.L_x_2393) ;  /* 0x0000000000082947 */ /* 0x008fea0003800000 */
[----:B------:R-:W3:Y:S02]  /*14be0*/  SYNCS.PHASECHK.TRANS64.TRYWAIT P2, [R20+URZ+0x34850], R3 ;  /* 0x03485003140075a7 */ /* 0x000ee4000804017f */
[----:B---3--:R-:W-:Y:S05]  /*14bf0*/  @!P2 BRA `(.L_x_2394) ;  /* 0x000000dc00f0a947 */ /* 0x008fea0003800000 */
.L_x_2393:
[----:B------:R-:W-:Y:S05]  /*14c00*/  BSYNC B2 ;  /* 0x0000000000027941 */ /* 0x000fea0003800000 */
.L_x_2392:
[----:B01----:R-:W-:Y:S01]  /*14c10*/  VIADD R0, R18, 0x400 ;  /* 0x0000040012007836 */ /* 0x003fe20000000000 */
[----:B------:R-:W-:Y:S01]  /*14c20*/  MOV R11, 0x40000040 ;  /* 0x40000040000b7802 */ /* 0x000fe20000000f00 */
[----:B------:R-:W-:Y:S01]  /*14c30*/  WARPGROUP.ARRIVE ;  /* 0x00000000000079c5 */ /* 0x000fe20000000000 */
[----:B--23--:R-:W-:Y:S01]  /*14c40*/  IMAD.MOV.U32 R3, RZ, RZ, 0x40000040 ;  /* 0x40000040ff037424 */ /* 0x00cfe200078e00ff */
[----:B------:R-:W-:Y:S01]  /*14c50*/  @!P1 IADD3 R20, R20, 0x34860, RZ ;  /* 0x0003486014149810 */ /* 0x000fe20007ffe0ff */
[----:B------:R-:W-:Y:S01]  /*14c60*/  @!P1 VIADD R15, R15, 0x34840 ;  /* 0x000348400f0f9836 */ /* 0x000fe20000000000 */
[----:B------:R-:W-:Y:S02]  /*14c70*/  SHF.R.U32.HI R0, RZ, 0x4, R0 ;  /* 0x00000004ff007819 */ /* 0x000fe40000011600 */
[----:B------:R-:W-:Y:S02]  /*14c80*/  R2UR UR7, R11 ;  /* 0x000000000b0772ca */ /* 0x000fe400000e0000 */
[----:B------:R-:W-:-:S02]  /*14c90*/  LOP3.LUT R0, R0, 0x3fff, RZ, 0xc0, !PT ;  /* 0x00003fff00007812 */ /* 0x000fc400078ec0ff */
[----:B------:R-:W-:Y:S02]  /*14ca0*/  @!P1 PRMT R15, RZ, 0x654, R15 ;  /* 0x00000654ff0f9816 */ /* 0x000fe4000000000f */
[----:B------:R-:W-:-:S05]  /*14cb0*/  LOP3.LUT R0, R0, 0x4000000, RZ, 0xfc, !PT ;  /* 0x0400000000007812 */ /* 0x000fca00078efcff */
[----:B------:R-:W-:Y:S01]  /*14cc0*/  IMAD R10, R21, 0x800, R0 ;  /* 0x00000800150a7824 */ /* 0x000fe200078e0200 */
[----:B------:R-:W-:-:S03]  /*14cd0*/  MOV R0, 0xffffff80 ;  /* 0xffffff8000007802 */ /* 0x000fc60000000f00 */
[C---:B------:R-:W-:Y:S01]  /*14ce0*/  VIADD R2, R10.reuse, 0x80 ;  /* 0x000000800a027836 */ /* 0x040fe20000000000 */
[----:B------:R-:W-:Y:S01]  /*14cf0*/  R2UR UR6, R10 ;  /* 0x000000000a0672ca */ /* 0x000fe200000e0000 */
[----:B------:R-:W-:-:S04]  /*14d00*/  IMAD R0, R9, R0, 0x1 ;  /* 0x0000000109007424 */ /* 0x000fc800078e0200 */
[----:B------:R-:W-:-:S05]  /*14d10*/  IMAD R0, R193, 0x80, R0 ;  /* 0x00000080c1007824 */ /* 0x000fca00078e0200 */
[----:B------:R-:W-:-:S03]  /*14d20*/  IADD3 R0, -R192, R0, R195 ;  /* 0x00000000c0007210 */ /* 0x000fc60007ffe1c3 */
[----:B------:R-:W-:Y:S01]  /*14d30*/  HGMMA.64x128x16.F32 R88, R180, gdesc[UR4].tnspB, R88, gsb0 ;  /* 0x41e00004b4587df0 */ /* 0x000fe20008000858 */
[----:B------:R-:W-:Y:S01]  /*14d40*/  R2UR UR6, R2 ;  /* 0x00000000020672ca */ /* 0x000fe200000e0000 */
[----:B------:R-:W-:Y:S01]  /*14d50*/  IMAD R5, R201, -0x2, R0 ;  /* 0xfffffffec9057824 */ /* 0x000fe200078e0200 */
[----:B------:R-:W-:Y:S01]  /*14d60*/  R2UR UR7, R3 ;  /* 0x00000000030772ca */ /* 0x000fe200000e0000 */
[----:B------:R-:W-:Y:S01]  /*14d70*/  IMAD.MOV.U32 R3, RZ, RZ, 0x40000040 ;  /* 0x40000040ff037424 */ /* 0x000fe200078e00ff */
[----:B------:R-:W-:Y:S01]  /*14d80*/  IADD3 R2, R10, 0x100, RZ ;  /* 0x000001000a027810 */ /* 0x000fe20007ffe0ff */
[----:B------:R-:W-:-:S05]  /*14d90*/  IMAD.IADD R5, R204, 0x1, R5 ;  /* 0x00000001cc057824 */ /* 0x000fca00078e0205 */
[C---:B------:R-:W-:Y:S02]  /*14da0*/  ISETP.GT.AND P2, PT, R5.reuse, RZ, PT ;  /* 0x000000ff0500720c */ /* 0x040fe40003f44270 */
[C---:B------:R-:W-:Y:S02]  /*14db0*/  ISETP.GT.AND P3, PT, R5.reuse, 0x1, PT ;  /* 0x000000010500780c */ /* 0x040fe40003f64270 */
[----:B------:R-:W-:Y:S02]  /*14dc0*/  FSEL R11, R24, -INF , P2 ;  /* 0xff800000180b7808 */ /* 0x000fe40001000000 */
        /* <DEDUP_REMOVED lines=10> */
[----:B------:R-:W-:Y:S02]  /*14e70*/  FMNMX.FTZ R0, R29, R0, !PT ;  /* 0x000000001d007209 */ /* 0x000fe40007810000 */
[----:B------:R-:W-:Y:S02]  /*14e80*/  FSEL R33, R33, -INF , P3 ;  /* 0xff80000021217808 */ /* 0x000fe40001800000 */
[----:B------:R-:W-:-:S04]  /*14e90*/  ISETP.GT.AND P3, PT, R5, 0x19, PT ;  /* 0x000000190500780c */ /* 0x000fc80003f64270 */
        /* <DEDUP_REMOVED lines=24> */
[----:B------:R-:W-:Y:S01]  /*15020*/  FSEL R85, R85, -INF , P3 ;  /* 0xff80000055557808 */ /* 0x000fe20001800000 */
[----:B------:R-:W-:Y:S02]  /*15030*/  WARPGROUP.DEPBAR.LE gsb0, 0x0 ;  /* 0x00008000000079c5 */ /* 0x000fe40000010000 */
[----:B------:R-:W-:-:S06]  /*15040*/  WARPGROUP.ARRIVE ;  /* 0x00000000000079c5 */ /* 0x000fcc0000000000 */
        /* <DEDUP_REMOVED lines=11> */
[----:B------:R-:W-:Y:S02]  /*15100*/  WARPGROUP.DEPBAR.LE gsb0, 0x0 ;  /* 0x00008000000079c5 */ /* 0x000fe40000010000 */
[----:B------:R-:W-:Y:S01]  /*15110*/  WARPGROUP.ARRIVE ;  /* 0x00000000000079c5 */ /* 0x000fe20000000000 */
[----:B------:R-:W-:Y:S02]  /*15120*/  FSEL R173, R32, -INF , P2 ;  /* 0xff80000020ad7808 */ /* 0x000fe40001000000 */
[----:B------:R-:W-:Y:S02]  /*15130*/  ISETP.GT.AND P2, PT, R5, 0x18, PT ;  /* 0x000000180500780c */ /* 0x000fe40003f44270 */
[----:B------:R-:W-:-:S05]  /*15140*/  FMNMX.FTZ R0, R173, R0, !PT ;  /* 0x00000000ad007209 */ /* 0x000fca0007810000 */
[----:B------:R-:W-:Y:S01]  /*15150*/  HGMMA.64x128x16.F32 R88, R168, gdesc[UR4].tnspB, R88, gsb0 ;  /* 0x41e00004a8587df0 */ /* 0x000fe20008000858 */
[----:B------:R-:W-:Y:S02]  /*15160*/  FSEL R175, R36, -INF , P2 ;  /* 0xff80000024af7808 */ /* 0x000fe40001000000 */
[----:B------:R-:W-:Y:S02]  /*15170*/  FMNMX.FTZ R0, R33, R0, !PT ;  /* 0x0000000021007209 */ /* 0x000fe40007810000 */
[----:B------:R-:W-:Y:S02]  /*15180*/  ISETP.GT.AND P2, PT, R5, 0x20, PT ;  /* 0x000000200500780c */ /* 0x000fe40003f44270 */
[----:B------:R-:W-:Y:S02]  /*15190*/  FMNMX.FTZ R0, R175, R0, !PT ;  /* 0x00000000af007209 */ /* 0x000fe40007810000 */
[----:B------:R-:W-:Y:S02]  /*151a0*/  FSEL R177, R40, -INF , P2 ;  /* 0xff80000028b17808 */ /* 0x000fe40001000000 */
[----:B------:R-:W-:-:S02]  /*151b0*/  FMNMX.FTZ R0, R37, R0, !PT ;  /* 0x0000000025007209 */ /* 0x000fc40007810000 */
[----:B------:R-:W-:Y:S02]  /*151c0*/  ISETP.GT.AND P2, PT, R5, 0x28, PT ;  /* 0x000000280500780c */ /* 0x000fe40003f44270 */
[----:B------:R-:W-:Y:S02]  /*151d0*/  FMNMX.FTZ R0, R177, R0, !PT ;  /* 0x00000000b1007209 */ /* 0x000fe40007810000 */
[----:B------:R-:W-:Y:S02]  /*151e0*/  FSEL R179, R44, -INF , P2 ;  /* 0xff8000002cb37808 */ /* 0x000fe40001000000 */
[----:B------:R-:W-:Y:S02]  /*151f0*/  FMNMX.FTZ R0, R41, R0, !PT ;  /* 0x0000000029007209 */ /* 0x000fe40007810000 */
[----:B------:R-:W-:Y:S02]  /*15200*/  ISETP.GT.AND P2, PT, R5, 0x30, PT ;  /* 0x000000300500780c */ /* 0x000fe40003f44270 */
[----:B------:R-:W-:-:S02]  /*15210*/  FMNMX.FTZ R0, R179, R0, !PT ;  /* 0x00000000b3007209 */ /* 0x000fc40007810000 */
        /* <DEDUP_REMOVED lines=34> */
[C---:B------:R-:W-:Y:S01]  /*15440*/  ISETP.GT.AND P2, PT, R5.reuse, 0x78, PT ;  /* 0x000000780500780c */ /* 0x040fe20003f44270 */
[----:B------:R-:W-:Y:S01]  /*15450*/  VIADD R5, R5, 0x8 ;  /* 0x0000000805057836 */ /* 0x000fe20000000000 */
[----:B------:R-:W-:-:S02]  /*15460*/  FMNMX.FTZ R0, R80, R3, !PT ;  /* 0x0000000350007209 */ /* 0x000fc40007810000 */
[----:B------:R-:W-:Y:S01]  /*15470*/  R2UR UR6, R2 ;  /* 0x00000000020672ca */ /* 0x000fe200000e0000 */
[----:B------:R-:W-:Y:S01]  /*15480*/  VIADD R2, R10, 0x280 ;  /* 0x000002800a027836 */ /* 0x000fe20000000000 */
[----:B------:R-:W-:Y:S02]  /*15490*/  FMNMX.FTZ R0, R81, R0, !PT ;  /* 0x0000000051007209 */ /* 0x000fe40007810000 */
[C---:B------:R-:W-:Y:S02]  /*154a0*/  ISETP.GT.AND P5, PT, R5.reuse, RZ, PT ;  /* 0x000000ff0500720c */ /* 0x040fe40003fa4270 */
[C---:B------:R-:W-:Y:S02]  /*154b0*/  ISETP.GT.AND P6, PT, R5.reuse, 0x1, PT ;  /* 0x000000010500780c */ /* 0x040fe40003fc4270 */
[----:B------:R-:W-:Y:S02]  /*154c0*/  FSEL R26, R26, -INF , P5 ;  /* 0xff8000001a1a7808 */ /* 0x000fe40002800000 */
[----:B------:R-:W-:-:S02]  /*154d0*/  ISETP.GT.AND P3, PT, R5, 0x8, PT ;  /* 0x000000080500780c */ /* 0x000fc40003f64270 */
[----:B------:R-:W-:Y:S02]  /*154e0*/  FSEL R27, R27, -INF , P6 ;  /* 0xff8000001b1b7808 */ /* 0x000fe40003000000 */
[C---:B------:R-:W-:Y:S02]  /*154f0*/  ISETP.GT.AND P4, PT, R5.reuse, 0x9, PT ;  /* 0x000000090500780c */ /* 0x040fe40003f84270 */
[----:B------:R-:W-:Y:S02]  /*15500*/  ISETP.GT.AND P5, PT, R5, 0x10, PT ;  /* 0x000000100500780c */ /* 0x000fe40003fa4270 */
[----:B------:R-:W-:Y:S02]  /*15510*/  FSEL R31, R31, -INF , P4 ;  /* 0xff8000001f1f7808 */ /* 0x000fe40002000000 */
[C---:B------:R-:W-:Y:S02]  /*15520*/  ISETP.GT.AND P6, PT, R5.reuse, 0x11, PT ;  /* 0x000000110500780c */ /* 0x040fe40003fc4270 */
        /* <DEDUP_REMOVED lines=9> */
[----:B------:R-:W-:Y:S01]  /*155c0*/  FSEL R169, R84, -INF , P2 ;  /* 0xff80000054a97808 */ /* 0x000fe20001000000 */
[----:B------:R-:W-:Y:S01]  /*155d0*/  WARPGROUP.ARRIVE ;  /* 0x00000000000079c5 */ /* 0x000fe20000000000 */
[----:B------:R-:W-:Y:S02]  /*155e0*/  ISETP.GT.AND P4, PT, R5, 0x59, PT ;  /* 0x000000590500780c */ /* 0x000fe40003f84270 */
[----:B------:R-:W-:Y:S02]  /*155f0*/  FMNMX.FTZ R0, R169, R0, !PT ;  /* 0x00000000a9007209 */ /* 0x000fe40007810000 */
[----:B------:R-:W-:Y:S02]  /*15600*/  FSEL R71, R71, -INF , P4 ;  /* 0xff80000047477808 */ /* 0x000fe40002000000 */
[----:B------:R-:W-:Y:S01]  /*15610*/  FMNMX.FTZ R28, R85, R0, !PT ;  /* 0x00000000551c7209 */ /* 0x000fe20007810000 */
[----:B------:R-:W-:Y:S01]  /*15620*/  IMAD.U32 R0, RZ, RZ, UR39 ;  /* 0x00000027ff007e24 */ /* 0x000fe2000f8e00ff */
[----:B------:R-:W-:-:S03]  /*15630*/  ISETP.GT.AND P4, PT, R5, 0x69, PT ;  /* 0x000000690500780c */ /* 0x000fc60003f84270 */
[----:B------:R-:W0:Y:S01]  /*15640*/  SHFL.BFLY PT, R3, R28, 0x2, 0x1f ;  /* 0x0c401f001c037f89 */ /* 0x000e2200000e0000 */
[----:B------:R-:W-:Y:S02]  /*15650*/  FSEL R79, R79, -INF , P4 ;  /* 0xff8000004f4f7808 */ /* 0x000fe40002000000 */
[----:B------:R-:W-:-:S04]  /*15660*/  ISETP.GT.AND P4, PT, R5, 0x79, PT ;  /* 0x000000790500780c */ /* 0x000fc80003f84270 */
[----:B------:R-:W-:Y:S02]  /*15670*/  FSEL R87, R87, -INF , P4 ;  /* 0xff80000057577808 */ /* 0x000fe40002000000 */
[----:B0-----:R-:W-:Y:S02]  /*15680*/  FMNMX.FTZ R32, R28, R3, !PT ;  /* 0x000000031c207209 */ /* 0x001fe40007810000 */
[----:B------:R-:W-:-:S03]  /*15690*/  FMNMX.FTZ R28, R26, R13, !PT ;  /* 0x0000000d1a1c7209 */ /* 0x000fc60007810000 */
[----:B------:R-:W0:Y:S01]  /*156a0*/  SHFL.BFLY PT, R3, R32, 0x1, 0x1f ;  /* 0x0c201f0020037f89 */ /* 0x000e2200000e0000 */
[----:B------:R-:W-:Y:S02]  /*156b0*/  FMNMX.FTZ R28, R27, R28, !PT ;  /* 0x0000001c1b1c7209 */ /* 0x000fe40007810000 */
[----:B0-----:R-:W-:Y:S02]  /*156c0*/  FMNMX.FTZ R4, R32, R3, !PT ;  /* 0x0000000320047209 */ /* 0x001fe40007810000 */
[----:B------:R-:W-:Y:S02]  /*156d0*/  MOV R3, 0x40000040 ;  /* 0x4000004000037802 */ /* 0x000fe40000000f00 */
[C---:B------:R-:W-:Y:S01]  /*156e0*/  FSETP.NEU.FTZ.AND P2, PT, R4.reuse, -INF , PT ;  /* 0xff8000000400780b */ /* 0x040fe20003f5d000 */
[----:B------:R-:W-:Y:S01]  /*156f0*/  FMUL.FTZ R24, R4, R0 ;  /* 0x0000000004187220 */ /* 0x000fe20000410000 */
[----:B------:R-:W-:-:S04]  /*15700*/  R2UR UR7, R3 ;  /* 0x00000000030772ca */ /* 0x000fc800000e0000 */
[----:B------:R-:W-:-:S05]  /*15710*/  FSEL R24, R24, RZ, P2 ;  /* 0x000000ff18187208 */ /* 0x000fca0001000000 */
[-CC-:B------:R-:W-:Y:S01]  /*15720*/  FFMA.FTZ R182, R21, R0.reuse, -R24.reuse ;  /* 0x0000000015b67223 */ /* 0x180fe20000010818 */
[-CC-:B------:R-:W-:Y:S01]  /*15730*/  FFMA.FTZ R21, R29, R0.reuse, -R24.reuse ;  /* 0x000000001d157223 */ /* 0x180fe20000010818 */
[-CC-:B------:R-:W-:Y:S01]  /*15740*/  FFMA.FTZ R29, R33, R0.reuse, -R24.reuse ;  /* 0x00000000211d7223 */ /* 0x180fe20000010818 */
[----:B------:R-:W-:Y:S01]  /*15750*/  FSEL R33, R34, -INF , P5 ;  /* 0xff80000022217808 */ /* 0x000fe20002800000 */
[----:B------:R-:W-:Y:S01]  /*15760*/  HGMMA.64x128x16.F32 R88, R164, gdesc[UR4].tnspB, R88, gsb0 ;  /* 0x41e00004a4587df0 */ /* 0x000fe20008000858 */
[----:B------:R-:W-:Y:S01]  /*15770*/  ISETP.GT.AND P5, PT, R5, 0x20, PT ;  /* 0x000000200500780c */ /* 0x000fe20003fa4270 */
[-CC-:B------:R-:W-:Y:S01]  /*15780*/  FFMA.FTZ R176, R173, R0.reuse, -R24.reuse ;  /* 0x00000000adb07223 */ /* 0x180fe20000010818 */
[-CC-:B------:R-:W-:Y:S01]  /*15790*/  FFMA.FTZ R178, R175, R0.reuse, -R24.reuse ;  /* 0x00000000afb27223 */ /* 0x180fe20000010818 */
[-CC-:B------:R-:W-:Y:S01]  /*157a0*/  FFMA.FTZ R172, R177, R0.reuse, -R24.reuse ;  /* 0x00000000b1ac7223 */ /* 0x180fe20000010818 */
[----:B------:R-:W-:Y:S01]  /*157b0*/  FSEL R173, R42, -INF , P5 ;  /* 0xff8000002aad7808 */ /* 0x000fe20002800000 */
[-CC-:B------:R-:W-:Y:S01]  /*157c0*/  FFMA.FTZ R174, R179, R0.reuse, -R24.reuse ;  /* 0x00000000b3ae7223 */ /* 0x180fe20000010818 */
[----:B------:R-:W-:Y:S01]  /*157d0*/  ISETP.GT.AND P5, PT, R5, 0x30, PT ;  /* 0x000000300500780c */ /* 0x000fe20003fa4270 */
[-CC-:B------:R-:W-:Y:S01]  /*157e0*/  FFMA.FTZ R168, R181, R0.reuse, -R24.reuse ;  /* 0x00000000b5a87223 */ /* 0x180fe20000010818 */
[-CC-:B------:R-:W-:Y:S01]  /*157f0*/  FFMA.FTZ R170, R183, R0.reuse, -R24.reuse ;  /* 0x00000000b7aa7223 */ /* 0x180fe20000010818 */
[----:B------:R-:W-:Y:S01]  /*15800*/  R2UR UR6, R2 ;  /* 0x00000000020672ca */ /* 0x000fe200000e0000 */
[-CC-:B------:R-:W-:Y:S01]  /*15810*/  FFMA.FTZ R180, R11, R0.reuse, -R24.reuse ;  /* 0x000000000bb47223 */ /* 0x180fe20000010818 */
[----:B------:R-:W-:Y:S01]  /*15820*/  FSEL R177, R50, -INF , P5 ;  /* 0xff80000032b17808 */ /* 0x000fe20002800000 */
[-CC-:B------:R-:W-:Y:S01]  /*15830*/  FFMA.FTZ R11, R25, R0.reuse, -R24.reuse ;  /* 0x00000000190b7223 */ /* 0x180fe20000010818 */
[----:B------:R-:W-:Y:S01]  /*15840*/  ISETP.GT.AND P5, PT, R5, 0x40, PT ;  /* 0x000000400500780c */ /* 0x000fe20003fa4270 */
        /* <DEDUP_REMOVED lines=11> */
[----:B------:R-:W-:Y:S01]  /*15900*/  FFMA.FTZ R85, R85, R0, -R24 ;  /* 0x0000000055557223 */ /* 0x000fe20000010818 */
[----:B------:R-:W-:Y:S01]  /*15910*/  IMAD.MOV.U32 R25, RZ, RZ, 0x40000040 ;  /* 0x40000040ff197424 */ /* 0x000fe200078e00ff */
        /* <DEDUP_REMOVED lines=16> */
[----:B------:R-:W-:Y:S01]  /*15a20*/  FSEL R165, R30, -INF , P3 ;  /* 0xff8000001ea57808 */ /* 0x000fe20001800000 */
[----:B------:R-:W-:Y:S01]  /*15a30*/  WARPGROUP.ARRIVE ;  /* 0x00000000000079c5 */ /* 0x000fe20000000000 */
        /* <DEDUP_REMOVED lines=15> */
[----:B------:R-:W-:Y:S02]  /*15b30*/  ISETP.GT.AND P3, PT, R5, 0x28, PT ;  /* 0x000000280500780c */ /* 0x000fe40003f64270 */
[----:B------:R-:W-:Y:S02]  /*15b40*/  FMNMX.FTZ R28, R171, R28, !PT ;  /* 0x0000001cab1c7209 */ /* 0x000fe40007810000 */
[----:B------:R-:W-:Y:S01]  /*15b50*/  FSEL R43, R43, -INF , P6 ;  /* 0xff8000002b2b7808 */ /* 0x000fe20003000000 */
[----:B------:R-:W-:Y:S01]  /*15b60*/  MUFU.EX2 R37, R37 ;  /* 0x0000002500257308 */ /* 0x000fe20000000800 */
[----:B------:R-:W-:Y:S02]  /*15b70*/  FMNMX.FTZ R28, R39, R28, !PT ;  /* 0x0000001c271c7209 */ /* 0x000fe40007810000 */
[----:B------:R-:W-:Y:S02]  /*15b80*/  FSEL R175, R46, -INF , P3 ;  /* 0xff8000002eaf7808 */ /* 0x000fe40001800000 */
[----:B------:R-:W-:-:S02]  /*15b90*/  FMNMX.FTZ R28, R173, R28, !PT ;  /* 0x0000001cad1c7209 */ /* 0x000fc40007810000 */
[----:B------:R-:W-:Y:S01]  /*15ba0*/  ISETP.GT.AND P6, PT, R5, 0x31, PT ;  /* 0x000000310500780c */ /* 0x000fe20003fc4270 */
[----:B------:R-:W-:Y:S01]  /*15bb0*/  MUFU.EX2 R41, R41 ;  /* 0x0000002900297308 */ /* 0x000fe20000000800 */
[----:B------:R-:W-:Y:S02]  /*15bc0*/  FMNMX.FTZ R28, R43, R28, !PT ;  /* 0x0000001c2b1c7209 */ /* 0x000fe40007810000 */
[----:B------:R-:W-:Y:S02]  /*15bd0*/  ISETP.GT.AND P3, PT, R5, 0x38, PT ;  /* 0x000000380500780c */ /* 0x000fe40003f64270 */
[----:B------:R-:W-:Y:S02]  /*15be0*/  FMNMX.FTZ R28, R175, R28, !PT ;  /* 0x0000001caf1c7209 */ /* 0x000fe40007810000 */
[----:B------:R-:W-:Y:S01]  /*15bf0*/  FSEL R51, R51, -INF , P6 ;  /* 0xff80000033337808 */ /* 0x000fe20003000000 */
[----:B------:R-:W-:Y:S01]  /*15c00*/  MUFU.EX2 R164, R164 ;  /* 0x000000a400a47308 */ /* 0x000fe20000000800 */
[----:B------:R-:W-:-:S02]  /*15c10*/  FMNMX.FTZ R28, R47, R28, !PT ;  /* 0x0000001c2f1c7209 */ /* 0x000fc40007810000 */
[----:B------:R-:W-:Y:S02]  /*15c20*/  FSEL R179, R54, -INF , P3 ;  /* 0xff80000036b37808 */ /* 0x000fe40001800000 */
[----:B------:R-:W-:Y:S02]  /*15c30*/  FMNMX.FTZ R28, R177, R28, !PT ;  /* 0x0000001cb11c7209 */ /* 0x000fe40007810000 */
[----:B------:R-:W-:Y:S01]  /*15c40*/  ISETP.GT.AND P6, PT, R5, 0x41, PT ;  /* 0x000000410500780c */ /* 0x000fe20003fc4270 */
[----:B------:R-:W-:Y:S01]  /*15c50*/  MUFU.EX2 R166, R166 ;  /* 0x000000a600a67308 */ /* 0x000fe20000000800 */
[----:B------:R-:W-:Y:S02]  /*15c60*/  FMNMX.FTZ R28, R51, R28, !PT ;  /* 0x0000001c331c7209 */ /* 0x000fe40007810000 */
[----:B------:R-:W-:Y:S02]  /*15c70*/  FSEL R45, R58, -INF , P5 ;  /* 0xff8000003a2d7808 */ /* 0x000fe40002800000 */
[----:B------:R-:W-:-:S02]  /*15c80*/  FMNMX.FTZ R28, R179, R28, !PT ;  /* 0x0000001cb31c7209 */ /* 0x000fc40007810000 */
[----:B------:R-:W-:Y:S01]  /*15c90*/  ISETP.GT.AND P3, PT, R5, 0x48, PT ;  /* 0x000000480500780c */ /* 0x000fe20003f64270 */
[----:B------:R-:W-:Y:S01]  /*15ca0*/  MUFU.EX2 R65, R65 ;  /* 0x0000004100417308 */ /* 0x000fe20000000800 */
[----:B------:R-:W-:Y:S02]  /*15cb0*/  FMNMX.FTZ R28, R55, R28, !PT ;  /* 0x0000001c371c7209 */ /* 0x000fe40007810000 */
[----:B------:R-:W-:Y:S02]  /*15cc0*/  FSEL R59, R59, -INF , P6 ;  /* 0xff8000003b3b7808 */ /* 0x000fe40003000000 */
[----:B------:R-:W-:Y:S02]  /*15cd0*/  FMNMX.FTZ R28, R45, R28, !PT ;  /* 0x0000001c2d1c7209 */ /* 0x000fe40007810000 */
[----:B------:R-:W-:Y:S01]  /*15ce0*/  FSEL R181, R62, -INF , P3 ;  /* 0xff8000003eb57808 */ /* 0x000fe20001800000 */
[----:B------:R-:W-:Y:S01]  /*15cf0*/  MUFU.EX2 R69, R69 ;  /* 0x0000004500457308 */ /* 0x000fe20000000800 */
[----:B------:R-:W-:-:S02]  /*15d00*/  FMNMX.FTZ R28, R59, R28, !PT ;  /* 0x0000001c3b1c7209 */ /* 0x000fc40007810000 */
[----:B------:R-:W-:Y:S02]  /*15d10*/  ISETP.GT.AND P5, PT, R5, 0x50, PT ;  /* 0x000000500500780c */ /* 0x000fe40003fa4270 */
[----:B------:R-:W-:Y:S02]  /*15d20*/  FMNMX.FTZ R28, R181, R28, !PT ;  /* 0x0000001cb51c7209 */ /* 0x000fe40007810000 */
[----:B------:R-:W-:Y:S01]  /*15d30*/  ISETP.GT.AND P6, PT, R5, 0x51, PT ;  /* 0x000000510500780c */ /* 0x000fe20003fc4270 */
[----:B------:R-:W-:Y:S01]  /*15d40*/  MUFU.EX2 R73, R73 ;  /* 0x0000004900497308 */ /* 0x000fe20000000800 */
[----:B------:R-:W-:Y:S02]  /*15d50*/  FSEL R66, R66, -INF , P5 ;  /* 0xff80000042427808 */ /* 0x000fe40002800000 */
[----:B------:R-:W-:Y:S02]  /*15d60*/  FMNMX.FTZ R3, R63, R28, !PT ;  /* 0x0000001c3f037209 */ /* 0x000fe40007810000 */
[----:B------:R-:W-:-:S02]  /*15d70*/  ISETP.GT.AND P3, PT, R5, 0x58, PT ;  /* 0x000000580500780c */ /* 0x000fc40003f64270 */
[----:B------:R-:W-:Y:S01]  /*15d80*/  FSEL R67, R67, -INF , P6 ;  /* 0xff80000043437808 */ /* 0x000fe20003000000 */
        /* <DEDUP_REMOVED lines=9> */
[C---:B------:R-:W-:Y:S01]  /*15e20*/  ISETP.GT.AND P6, PT, R5.reuse, 0x61, PT ;  /* 0x000000610500780c */ /* 0x040fe20003fc4270 */
[----:B------:R-:W-:Y:S01]  /*15e30*/  MUFU.EX2 R32, R32 ;  /* 0x0000002000207308 */ /* 0x000fe20000000800 */
[----:B------:R-:W-:Y:S02]  /*15e40*/  FMNMX.FTZ R28, R74, R3, !PT ;  /* 0x000000034a1c7209 */ /* 0x000fe40007810000 */
[----:B------:R-:W-:Y:S02]  /*15e50*/  MOV R3, 0x40000040 ;  /* 0x4000004000037802 */ /* 0x000fe40000000f00 */
[----:B------:R-:W-:-:S02]  /*15e60*/  ISETP.GT.AND P3, PT, R5, 0x68, PT ;  /* 0x000000680500780c */ /* 0x000fc40003f64270 */
[----:B------:R-:W-:Y:S01]  /*15e70*/  R2UR UR7, R3 ;  /* 0x00000000030772ca */ /* 0x000fe200000e0000 */
[----:B------:R-:W-:Y:S01]  /*15e80*/  MUFU.EX2 R81, R81 ;  /* 0x0000005100517308 */ /* 0x000fe20000000800 */
[----:B------:R-:W-:Y:S02]  /*15e90*/  FSEL R75, R75, -INF , P6 ;  /* 0xff8000004b4b7808 */ /* 0x000fe40003000000 */
[----:B------:R-:W-:Y:S02]  /*15ea0*/  FSEL R229, R78, -INF , P3 ;  /* 0xff8000004ee57808 */ /* 0x000fe40001800000 */
[----:B------:R-:W-:Y:S02]  /*15eb0*/  FMNMX.FTZ R28, R75, R28, !PT ;  /* 0x0000001c4b1c7209 */ /* 0x000fe40007810000 */
[----:B------:R-:W-:Y:S01]  /*15ec0*/  ISETP.GT.AND P5, PT, R5, 0x70, PT ;  /* 0x000000700500780c */ /* 0x000fe20003fa4270 */
[----:B------:R-:W-:Y:S01]  /*15ed0*/  MUFU.EX2 R34, R34 ;  /* 0x0000002200227308 */ /* 0x000fe20000000800 */
[----:B------:R-:W-:-:S02]  /*15ee0*/  FMNMX.FTZ R28, R229, R28, !PT ;  /* 0x0000001ce51c7209 */ /* 0x000fc40007810000 */
[C---:B------:R-:W-:Y:S01]  /*15ef0*/  ISETP.GT.AND P6, PT, R5.reuse, 0x71, PT ;  /* 0x000000710500780c */ /* 0x040fe20003fc4270 */
[----:B------:R-:W-:Y:S01]  /*15f00*/  HGMMA.64x128x16.F32 R88, R160, gdesc[UR4].tnspB, R88, gsb0 ;  /* 0x41e00004a0587df0 */ /* 0x000fe20008000858 */
[----:B------:R-:W-:Y:S02]  /*15f10*/  ISETP.GT.AND P3, PT, R5, 0x78, PT ;  /* 0x000000780500780c */ /* 0x000fe40003f64270 */
[----:B------:R-:W-:Y:S01]  /*15f20*/  FSEL R82, R82, -INF , P5 ;  /* 0xff80000052527808 */ /* 0x000fe20002800000 */
[----:B------:R-:W-:Y:S01]  /*15f30*/  MUFU.EX2 R85, R85 ;  /* 0x0000005500557308 */ /* 0x000fe20000000800 */
[----:B------:R-:W-:Y:S02]  /*15f40*/  FMNMX.FTZ R5, R79, R28, !PT ;  /* 0x0000001c4f057209 */ /* 0x000fe40007810000 */
[----:B------:R-:W-:Y:S02]  /*15f50*/  FSEL R83, R83, -INF , P6 ;  /* 0xff80000053537808 */ /* 0x000fe40003000000 */
[----:B------:R-:W-:-:S02]  /*15f60*/  FMNMX.FTZ R28, R82, R5, !PT ;  /* 0x00000005521c7209 */ /* 0x000fc40007810000 */
[----:B------:R-:W-:Y:S02]  /*15f70*/  FSEL R231, R86, -INF , P3 ;  /* 0xff80000056e77808 */ /* 0x000fe40001800000 */
[----:B------:R-:W-:Y:S02]  /*15f80*/  FMNMX.FTZ R28, R83, R28, !PT ;  /* 0x0000001c531c7209 */ /* 0x000fe40007810000 */
[----:B------:R-:W-:Y:S02]  /*15f90*/  R2UR UR7, R25 ;  /* 0x00000000190772ca */ /* 0x000fe400000e0000 */
[----:B------:R-:W-:-:S04]  /*15fa0*/  FMNMX.FTZ R28, R231, R28, !PT ;  /* 0x0000001ce71c7209 */ /* 0x000fc80007810000 */
[----:B------:R-:W-:Y:S01]  /*15fb0*/  FMNMX.FTZ R2, R87, R28, !PT ;  /* 0x0000001c57027209 */ /* 0x000fe20007810000 */
[----:B------:R-:W-:-:S04]  /*15fc0*/  FFMA.FTZ R28, R237, R0, -R24 ;  /* 0x00000000ed1c7223 */ /* 0x000fc80000010818 */
[----:B------:R-:W0:Y:S02]  /*15fd0*/  SHFL.BFLY PT, R3, R2, 0x2, 0x1f ;  /* 0x0c401f0002037f89 */ /* 0x000e2400000e0000 */
[----:B------:R-:W-:Y:S01]  /*15fe0*/  MUFU.EX2 R28, R28 ;  /* 0x0000001c001c7308 */ /* 0x000fe20000000800 */
[----:B0-----:R-:W-:-:S05]  /*15ff0*/  FMNMX.FTZ R3, R2, R3, !PT ;  /* 0x0000000302037209 */ /* 0x001fca0007810000 */
[----:B------:R-:W0:Y:S02]  /*16000*/  SHFL.BFLY PT, R2, R3, 0x1, 0x1f ;  /* 0x0c201f0003027f89 */ /* 0x000e2400000e0000 */
[----:B0-----:R-:W-:Y:S02]  /*16010*/  FMNMX.FTZ R5, R3, R2, !PT ;  /* 0x0000000203057209 */ /* 0x001fe40007810000 */
[----:B------:R-:W-:Y:S02]  /*16020*/  FSEL R3, R4, RZ, P2 ;  /* 0x000000ff04037208 */ /* 0x000fe40001000000 */
[C---:B------:R-:W-:Y:S01]  /*16030*/  FSETP.NEU.FTZ.AND P2, PT, R5.reuse, -INF , PT ;  /* 0xff8000000500780b */ /* 0x040fe20003f5d000 */
[----:B------:R-:W-:Y:S02]  /*16040*/  FMUL.FTZ R46, R5, R0 ;  /* 0x00000000052e7220 */ /* 0x000fe40000410000 */
[----:B------:R-:W-:Y:S01]  /*16050*/  FADD.FTZ R3, -R3, R12 ;  /* 0x0000000c03037221 */ /* 0x000fe20000010100 */
[----:B------:R-:W-:-:S02]  /*16060*/  FSEL R2, R5, RZ, P2 ;  /* 0x000000ff05027208 */ /* 0x000fc40001000000 */
[----:B------:R-:W-:Y:S01]  /*16070*/  FSEL R46, R46, RZ, P2 ;  /* 0x000000ff2e2e7208 */ /* 0x000fe20001000000 */
[----:B------:R-:W-:Y:S01]  /*16080*/  FMUL.FTZ R3, R3, R0 ;  /* 0x0000000003037220 */ /* 0x000fe20000410000 */
[C---:B------:R-:W-:Y:S01]  /*16090*/  ISETP.GT.AND P2, PT, R9.reuse, R14, PT ;  /* 0x0000000e0900720c */ /* 0x040fe20003f44270 */
[----:B------:R-:W-:Y:S01]  /*160a0*/  FADD.FTZ R13, -R2, R13 ;  /* 0x0000000d020d7221 */ /* 0x000fe20000010100 */
[----:B------:R-:W-:Y:S02]  /*160b0*/  VIADD R9, R9, 0xffffffff ;  /* 0xffffffff09097836 */ /* 0x000fe40000000000 */
[-CC-:B------:R-:W-:Y:S01]  /*160c0*/  FFMA.FTZ R25, R31, R0.reuse, -R46.reuse ;  /* 0x000000001f197223 */ /* 0x180fe2000001082e */
[-C--:B------:R-:W-:Y:S01]  /*160d0*/  FFMA.FTZ R36, R167, R0.reuse, -R46 ;  /* 0x00000000a7247223 */ /* 0x080fe2000001082e */
[----:B------:R-:W0:Y:S01]  /*160e0*/  MUFU.EX2 R3, R3 ;  /* 0x0000000300037308 */ /* 0x000e220000000800 */
[----:B------:R-:W-:Y:S01]  /*160f0*/  FMUL.FTZ R2, R13, R0 ;  /* 0x000000000d027220 */ /* 0x000fe20000410000 */
[----:B------:R-:W-:-:S02]  /*16100*/  IMAD.MOV.U32 R13, RZ, RZ, 0x40000040 ;  /* 0x40000040ff0d7424 */ /* 0x000fc400078e00ff */
        /* <DEDUP_REMOVED lines=13> */
[----:B------:R-:W-:Y:S01]  /*161e0*/  MUFU.EX2 R25, R25 ;  /* 0x0000001900197308 */ /* 0x000fe20000000800 */
[----:B0-----:R-:W-:Y:S01]  /*161f0*/  FFMA.FTZ R12, R3, R7, R180 ;  /* 0x00000007030c7223 */ /* 0x001fe200000100b4 */
[----:B------:R-:W-:Y:S01]  /*16200*/  F2FP.F16.F32.PACK_AB R180, R11, R180 ;  /* 0x000000b40bb4723e */ /* 0x000fe200000000ff */
[-CC-:B------:R-:W-:Y:S01]  /*16210*/  FFMA.FTZ R82, R82, R0.reuse, -R46.reuse ;  /* 0x0000000052527223 */ /* 0x180fe2000001082e */
[-C--:B------:R-:W-:Y:S01]  /*16220*/  FFMA.FTZ R83, R83, R0.reuse, -R46 ;  /* 0x0000000053537223 */ /* 0x080fe2000001082e */
[----:B------:R-:W-:Y:S01]  /*16230*/  FADD.FTZ R7, R11, R12 ;  /* 0x0000000c0b077221 */ /* 0x000fe20000010000 */
[----:B------:R-:W-:Y:S01]  /*16240*/  IADD3 R12, R10, 0x380, RZ ;  /* 0x000003800a0c7810 */ /* 0x000fe20007ffe0ff */
[-CC-:B------:R-:W-:Y:S01]  /*16250*/  FFMA.FTZ R231, R231, R0.reuse, -R46.reuse ;  /* 0x00000000e7e77223 */ /* 0x180fe2000001082e */
[----:B------:R-:W-:Y:S01]  /*16260*/  MUFU.EX2 R36, R36 ;  /* 0x0000002400247308 */ /* 0x000fe20000000800 */
[----:B------:R-:W-:Y:S01]  /*16270*/  FADD.FTZ R50, R182, R7 ;  /* 0x00000007b6327221 */ /* 0x000fe20000010000 */
[----:B------:R-:W-:Y:S01]  /*16280*/  FFMA.FTZ R87, R87, R0, -R46 ;  /* 0x0000000057577223 */ /* 0x000fe2000001082e */
[----:B------:R-:W-:-:S02]  /*16290*/  F2FP.F16.F32.PACK_AB R182, R21, R182 ;  /* 0x000000b615b6723e */ /* 0x000fc400000000ff */
[----:B------:R-:W-:Y:S01]  /*162a0*/  FADD.FTZ R7, R21, R50 ;  /* 0x0000003215077221 */ /* 0x000fe20000010000 */
[----:B------:R-:W-:Y:S02]  /*162b0*/  MOV R21, R185 ;  /* 0x000000b900157202 */ /* 0x000fe40000000f00 */
[----:B------:R-:W-:Y:S01]  /*162c0*/  MUFU.EX2 R31, R31 ;  /* 0x0000001f001f7308 */ /* 0x000fe20000000800 */
[----:B------:R-:W-:Y:S01]  /*162d0*/  FADD.FTZ R50, R176, R7 ;  /* 0x00000007b0327221 */ /* 0x000fe20000010000 */
[----:B------:R-:W-:-:S03]  /*162e0*/  F2FP.F16.F32.PACK_AB R176, R29, R176 ;  /* 0x000000b01db0723e */ /* 0x000fc600000000ff */
[----:B------:R-:W-:-:S03]  /*162f0*/  FADD.FTZ R7, R29, R50 ;  /* 0x000000321d077221 */ /* 0x000fc60000010000 */
[----:B------:R-:W0:Y:S01]  /*16300*/  MUFU.EX2 R38, R38 ;  /* 0x0000002600267308 */ /* 0x000e220000000800 */
[----:B------:R-:W-:Y:S02]  /*16310*/  WARPGROUP.DEPBAR.LE gsb0, 0x0 ;  /* 0x00008000000079c5 */ /* 0x000fe40000010000 */
[-CC-:B------:R-:W-:Y:S01]  /*16320*/  FFMA.FTZ R160, R233, R0.reuse, -R24.reuse ;  /* 0x00000000e9a07223 */ /* 0x180fe20000010818 */
[-C--:B------:R-:W-:Y:S01]  /*16330*/  FFMA.FTZ R162, R235, R0.reuse, -R24 ;  /* 0x00000000eba27223 */ /* 0x080fe20000010818 */
[----:B------:R-:W-:Y:S01]  /*16340*/  VIADD R24, R10, 0x300 ;  /* 0x000003000a187836 */ /* 0x000fe20000000000 */
[----:B------:R-:W-:Y:S01]  /*16350*/  WARPGROUP.ARRIVE ;  /* 0x00000000000079c5 */ /* 0x000fe20000000000 */
[-CC-:B------:R-:W-:Y:S01]  /*16360*/  FFMA.FTZ R161, R26, R0.reuse, -R46.reuse ;  /* 0x000000001aa17223 */ /* 0x180fe2000001082e */
[-CC-:B------:R-:W-:Y:S01]  /*16370*/  FFMA.FTZ R26, R27, R0.reuse, -R46.reuse ;  /* 0x000000001b1a7223 */ /* 0x180fe2000001082e */
[-CC-:B------:R-:W-:Y:S01]  /*16380*/  FFMA.FTZ R27, R33, R0.reuse, -R46.reuse ;  /* 0x00000000211b7223 */ /* 0x180fe2000001082e */
[----:B------:R-:W-:Y:S01]  /*16390*/  R2UR UR6, R24 ;  /* 0x00000000180672ca */ /* 0x000fe200000e0000 */
[-C--:B------:R-:W-:Y:S01]  /*163a0*/  FFMA.FTZ R24, R165, R0.reuse, -R46 ;  /* 0x00000000a5187223 */ /* 0x080fe2000001082e */
[----:B------:R-:W-:Y:S01]  /*163b0*/  MUFU.EX2 R173, R173 ;  /* 0x000000ad00ad7308 */ /* 0x000fe20000000800 */
[----:B------:R-:W-:Y:S01]  /*163c0*/  @!P1 PRMT R33, RZ, 0x654, R20 ;  /* 0x00000654ff219816 */ /* 0x000fe20000000014 */
[-CC-:B------:R-:W-:Y:S01]  /*163d0*/  FFMA.FTZ R165, R45, R0.reuse, -R46.reuse ;  /* 0x000000002da57223 */ /* 0x180fe2000001082e */
[-CC-:B------:R-:W-:Y:S01]  /*163e0*/  FFMA.FTZ R10, R59, R0.reuse, -R46.reuse ;  /* 0x000000003b0a7223 */ /* 0x180fe2000001082e */
[----:B------:R-:W-:Y:S01]  /*163f0*/  FFMA.FTZ R163, R183, R0, -R46 ;  /* 0x00000000b7a37223 */ /* 0x000fe2000001082e */
[----:B0-----:R-:W-:-:S03]  /*16400*/  F2FP.F16.F32.PACK_AB R179, R38, R31 ;  /* 0x0000001f26b3723e */ /* 0x001fc600000000ff */
[----:B------:R-:W0:Y:S03]  /*16410*/  MUFU.EX2 R161, R161 ;  /* 0x000000a100a17308 */ /* 0x000e260000000800 */
[----:B------:R-:W-:Y:S01]  /*16420*/  HGMMA.64x128x16.F32 R88, R156, gdesc[UR4].tnspB, R88, gsb0 ;  /* 0x41e000049c587df0 */ /* 0x000fe20008000858 */
[----:B------:R-:W-:Y:S01]  /*16430*/  R2UR UR6, R12 ;  /* 0x000000000c0672ca */ /* 0x000fe200000e0000 */
[----:B------:R-:W-:Y:S01]  /*16440*/  FADD.FTZ R12, R178, R7 ;  /* 0x00000007b20c7221 */ /* 0x000fe20000010000 */
[----:B------:R-:W-:Y:S02]  /*16450*/  R2UR UR7, R13 ;  /* 0x000000000d0772ca */ /* 0x000fe400000e0000 */
[----:B------:R-:W1:Y:S01]  /*16460*/  MUFU.EX2 R26, R26 ;  /* 0x0000001a001a7308 */ /* 0x000e620000000800 */
[C---:B------:R-:W-:Y:S01]  /*16470*/  FADD.FTZ R13, R35.reuse, R12 ;  /* 0x0000000c230d7221 */ /* 0x040fe20000010000 */
[----:B------:R-:W-:-:S03]  /*16480*/  F2FP.F16.F32.PACK_AB R178, R35, R178 ;  /* 0x000000b223b2723e */ /* 0x000fc600000000ff */
[----:B------:R-:W-:Y:S01]  /*16490*/  FADD.FTZ R50, R172, R13 ;  /* 0x0000000dac327221 */ /* 0x000fe20000010000 */
[----:B------:R-:W-:Y:S02]  /*164a0*/  F2FP.F16.F32.PACK_AB R172, R37, R172 ;  /* 0x000000ac25ac723e */ /* 0x000fe400000000ff */
[----:B------:R-:W2:Y:S01]  /*164b0*/  MUFU.EX2 R24, R24 ;  /* 0x0000001800187308 */ /* 0x000ea20000000800 */
[----:B0-----:R-:W-:Y:S01]  /*164c0*/  FFMA.FTZ R7, R2, R6, R161 ;  /* 0x0000000602077223 */ /* 0x001fe200000100a1 */
[----:B------:R-:W-:-:S06]  /*164d0*/  FFMA.FTZ R6, R63, R0, -R46 ;  /* 0x000000003f067223 */ /* 0x000fcc000001082e */
[----:B------:R-:W0:Y:S01]  /*164e0*/  MUFU.EX2 R27, R27 ;  /* 0x0000001b001b7308 */ /* 0x000e220000000800 */
[C---:B-1----:R-:W-:Y:S01]  /*164f0*/  FADD.FTZ R7, R26.reuse, R7 ;  /* 0x000000071a077221 */ /* 0x042fe20000010000 */
[----:B------:R-:W-:-:S06]  /*16500*/  F2FP.F16.F32.PACK_AB R181, R26, R161 ;  /* 0x000000a11ab5723e */ /* 0x000fcc00000000ff */
[----:B------:R-:W1:Y:S01]  /*16510*/  MUFU.EX2 R40, R40 ;  /* 0x0000002800287308 */ /* 0x000e620000000800 */
[----:B--2---:R-:W-:Y:S01]  /*16520*/  FADD.FTZ R12, R24, R7 ;  /* 0x00000007180c7221 */ /* 0x004fe20000010000 */
[----:B------:R-:W-:Y:S01]  /*16530*/  FADD.FTZ R7, R37, R50 ;  /* 0x0000003225077221 */ /* 0x000fe20000010000 */
[C---:B------:R-:W-:Y:S02]  /*16540*/  F2FP.F16.F32.PACK_AB R183, R25.reuse, R24 ;  /* 0x0000001819b7723e */ /* 0x040fe400000000ff */
[----:B------:R-:W-:Y:S01]  /*16550*/  FADD.FTZ R50, R25, R12 ;  /* 0x0000000c19327221 */ /* 0x000fe20000010000 */
[----:B------:R-:W-:Y:S01]  /*16560*/  FADD.FTZ R52, R174, R7 ;  /* 0x00000007ae347221 */ /* 0x000fe20000010000 */
[----:B------:R-:W-:Y:S01]  /*16570*/  FFMA.FTZ R12, R66, R0, -R46 ;  /* 0x00000000420c7223 */ /* 0x000fe2000001082e */
[----:B------:R-:W-:Y:S01]  /*16580*/  MUFU.EX2 R175, R175 ;  /* 0x000000af00af7308 */ /* 0x000fe20000000800 */
[----:B0-----:R-:W-:Y:S01]  /*16590*/  FADD.FTZ R7, R27, R50 ;  /* 0x000000321b077221 */ /* 0x001fe20000010000 */
[C---:B------:R-:W-:Y:S01]  /*165a0*/  FADD.FTZ R13, R41.reuse, R52 ;  /* 0x00000034290d7221 */ /* 0x040fe20000010000 */
[----:B------:R-:W-:-:S02]  /*165b0*/  F2FP.F16.F32.PACK_AB R174, R41, R174 ;  /* 0x000000ae29ae723e */ /* 0x000fc400000000ff */
[----:B------:R-:W-:Y:S01]  /*165c0*/  FADD.FTZ R50, R36, R7 ;  /* 0x0000000724327221 */ /* 0x000fe20000010000 */
[----:B------:R-:W-:Y:S01]  /*165d0*/  FADD.FTZ R52, R168, R13 ;  /* 0x0000000da8347221 */ /* 0x000fe20000010000 */
[----:B------:R-:W-:Y:S01]  /*165e0*/  FFMA.FTZ R13, R67, R0, -R46 ;  /* 0x00000000430d7223 */ /* 0x000fe2000001082e */
[----:B------:R-:W-:Y:S01]  /*165f0*/  MUFU.EX2 R42, R42 ;  /* 0x0000002a002a7308 */ /* 0x000fe20000000800 */
[----:B------:R-:W-:Y:S01]  /*16600*/  FADD.FTZ R7, R31, R50 ;  /* 0x000000321f077221 */ /* 0x000fe20000010000 */
[----:B------:R-:W-:Y:S02]  /*16610*/  F2FP.F16.F32.PACK_AB R168, R49, R168 ;  /* 0x000000a831a8723e */ /* 0x000fe400000000ff */
[----:B------:R-:W-:Y:S01]  /*16620*/  F2FP.F16.F32.PACK_AB R177, R36, R27 ;  /* 0x0000001b24b1723e */ /* 0x000fe200000000ff */
[----:B------:R-:W-:-:S03]  /*16630*/  FADD.FTZ R20, R38, R7 ;  /* 0x0000000726147221 */ /* 0x000fc60000010000 */
[----:B------:R-:W-:Y:S01]  /*16640*/  MUFU.EX2 R169, R169 ;  /* 0x000000a900a97308 */ /* 0x000fe20000000800 */
[----:B------:R-:W-:Y:S01]  /*16650*/  FADD.FTZ R7, R173, R20 ;  /* 0x00000014ad077221 */ /* 0x000fe20000010000 */
[----:B------:R-:W-:Y:S01]  /*16660*/  FFMA.FTZ R20, R71, R0, -R46 ;  /* 0x0000000047147223 */ /* 0x000fe2000001082e */
[----:B-1----:R-:W-:-:S05]  /*16670*/  F2FP.F16.F32.PACK_AB R173, R40, R173 ;  /* 0x000000ad28ad723e */ /* 0x002fca00000000ff */
        /* <DEDUP_REMOVED lines=16> */
[----:B------:R-:W-:Y:S01]  /*16780*/  MUFU.EX2 R163, R163 ;  /* 0x000000a300a37308 */ /* 0x000fe20000000800 */
[----:B------:R-:W-:Y:S01]  /*16790*/  HGMMA.64x128x16.F32 R88, R152, gdesc[UR4].tnspB, R88, gsb0 ;  /* 0x41e0000498587df0 */ /* 0x000fe20008000858 */
[----:B------:R-:W-:-:S06]  /*167a0*/  F2FP.F16.F32.PACK_AB R158, R77, R30 ;  /* 0x0000001e4d9e723e */ /* 0x000fcc00000000ff */
[----:B------:R-:W-:Y:S01]  /*167b0*/  MUFU.EX2 R20, R20 ;  /* 0x0000001400147308 */ /* 0x000fe20000000800 */
[----:B0-----:R-:W-:-:S07]  /*167c0*/  F2FP.F16.F32.PACK_AB R161, R13, R12 ;  /* 0x0000000c0da1723e */ /* 0x001fce00000000ff */
[----:B------:R-:W-:Y:S08]  /*167d0*/  MUFU.EX2 R157, R157 ;  /* 0x0000009d009d7308 */ /* 0x000ff00000000800 */
[----:B------:R-:W-:Y:S08]  /*167e0*/  MUFU.EX2 R159, R159 ;  /* 0x0000009f009f7308 */ /* 0x000ff00000000800 */
[----:B------:R-:W-:Y:S08]  /*167f0*/  MUFU.EX2 R82, R82 ;  /* 0x0000005200527308 */ /* 0x000ff00000000800 */
[----:B------:R-:W0:Y:S08]  /*16800*/  MUFU.EX2 R83, R83 ;  /* 0x0000005300537308 */ /* 0x000e300000000800 */
[----:B------:R-:W-:Y:S01]  /*16810*/  MUFU.EX2 R87, R87 ;  /* 0x0000005700577308 */ /* 0x000fe20000000800 */
[----:B------:R-:W-:-:S02]  /*16820*/  WARPGROUP.DEPBAR.LE gsb0, 0x0 ;  /* 0x00008000000079c5 */ /* 0x000fc40000010000 */
[----:B------:R1:W-:Y:S01]  /*16830*/  @!P1 SYNCS.ARRIVE.TRANS64.RED.A1T0 RZ, [R15+URZ], RZ ;  /* 0x000000ff0fff99a7 */ /* 0x0003e2000810043f */
[----:B------:R-:W-:Y:S02]  /*16840*/  F2FP.F16.F32.PACK_AB R152, R81, R32 ;  /* 0x000000205198723e */ /* 0x000fe400000000ff */
[----:B------:R-:W-:Y:S02]  /*16850*/  F2FP.F16.F32.PACK_AB R154, R85, R34 ;  /* 0x00000022559a723e */ /* 0x000fe400000000ff */
[----:B0-----:R-:W-:Y:S01]  /*16860*/  F2FP.F16.F32.PACK_AB R153, R83, R82 ;  /* 0x000000525399723e */ /* 0x001fe200000000ff */
[----:B-1----:R-:W-:Y:S01]  /*16870*/  FADD.FTZ R15, R49, R52 ;  /* 0x00000034310f7221 */ /* 0x002fe20000010000 */
[----:B------:R0:W-:Y:S03]  /*16880*/  @!P1 SYNCS.ARRIVE.TRANS64.RED.A1T0 RZ, [R33+URZ], RZ ;  /* 0x000000ff21ff99a7 */ /* 0x0001e6000810043f */
[----:B------:R-:W-:Y:S01]  /*16890*/  FADD.FTZ R50, R170, R15 ;  /* 0x0000000faa327221 */ /* 0x000fe20000010000 */
[----:B------:R-:W-:-:S03]  /*168a0*/  F2FP.F16.F32.PACK_AB R170, R53, R170 ;  /* 0x000000aa35aa723e */ /* 0x000fc600000000ff */
[----:B------:R-:W-:Y:S01]  /*168b0*/  FADD.FTZ R15, R53, R50 ;  /* 0x00000032350f7221 */ /* 0x000fe20000010000 */
[----:B------:R-:W-:-:S03]  /*168c0*/  FADD.FTZ R50, R40, R7 ;  /* 0x0000000728327221 */ /* 0x000fc60000010000 */
[----:B------:R-:W-:Y:S01]  /*168d0*/  FADD.FTZ R52, R164, R15 ;  /* 0x0000000fa4347221 */ /* 0x000fe20000010000 */
[----:B------:R-:W-:Y:S01]  /*168e0*/  FADD.FTZ R7, R175, R50 ;  /* 0x00000032af077221 */ /* 0x000fe20000010000 */
[----:B------:R-:W-:Y:S01]  /*168f0*/  FFMA.FTZ R50, R79, R0, -R46 ;  /* 0x000000004f327223 */ /* 0x000fe2000001082e */
[C---:B------:R-:W-:Y:S01]  /*16900*/  F2FP.F16.F32.PACK_AB R164, R57.reuse, R164 ;  /* 0x000000a439a4723e */ /* 0x040fe200000000ff */
[----:B------:R-:W-:Y:S01]  /*16910*/  FADD.FTZ R15, R57, R52 ;  /* 0x00000034390f7221 */ /* 0x000fe20000010000 */
[C---:B------:R-:W-:Y:S01]  /*16920*/  FADD.FTZ R52, R42.reuse, R7 ;  /* 0x000000072a347221 */ /* 0x040fe20000010000 */
[----:B------:R-:W1:Y:S01]  /*16930*/  MUFU.EX2 R46, R75 ;  /* 0x0000004b002e7308 */ /* 0x000e620000000800 */
[----:B------:R-:W-:Y:S01]  /*16940*/  F2FP.F16.F32.PACK_AB R175, R42, R175 ;  /* 0x000000af2aaf723e */ /* 0x000fe200000000ff */
[----:B------:R-:W-:Y:S01]  /*16950*/  FADD.FTZ R54, R166, R15 ;  /* 0x0000000fa6367221 */ /* 0x000fe20000010000 */
[----:B------:R-:W-:Y:S01]  /*16960*/  FADD.FTZ R7, R169, R52 ;  /* 0x00000034a9077221 */ /* 0x000fe20000010000 */
[----:B------:R-:W-:-:S02]  /*16970*/  F2FP.F16.F32.PACK_AB R166, R61, R166 ;  /* 0x000000a63da6723e */ /* 0x000fc400000000ff */
[----:B------:R-:W-:Y:S01]  /*16980*/  FADD.FTZ R15, R61, R54 ;  /* 0x000000363d0f7221 */ /* 0x000fe20000010000 */
[C---:B------:R-:W-:Y:S01]  /*16990*/  FADD.FTZ R52, R44.reuse, R7 ;  /* 0x000000072c347221 */ /* 0x040fe20000010000 */
[----:B------:R-:W-:Y:S01]  /*169a0*/  MUFU.EX2 R50, R50 ;  /* 0x0000003200327308 */ /* 0x000fe20000000800 */
[----:B------:R-:W-:Y:S01]  /*169b0*/  F2FP.F16.F32.PACK_AB R169, R44, R169 ;  /* 0x000000a92ca9723e */ /* 0x000fe200000000ff */
        /* <DEDUP_REMOVED lines=16> */
[----:B------:R-:W-:-:S03]  /*16ac0*/  FADD.FTZ R7, R6, R7 ;  /* 0x0000000706077221 */ /* 0x000fc60000010000 */
[----:B------:R-:W-:Y:S01]  /*16ad0*/  FADD.FTZ R54, R30, R11 ;  /* 0x0000000b1e367221 */ /* 0x000fe20000010000 */
[----:B------:R-:W-:Y:S01]  /*16ae0*/  FADD.FTZ R52, R12, R7 ;  /* 0x000000070c347221 */ /* 0x000fe20000010000 */
[----:B------:R-:W2:Y:S01]  /*16af0*/  MUFU.EX2 R30, R231 ;  /* 0x000000e7001e7308 */ /* 0x000ea20000000800 */
[----:B------:R-:W-:Y:S02]  /*16b00*/  IMAD.MOV.U32 R12, RZ, RZ, R4 ;  /* 0x000000ffff0c7224 */ /* 0x000fe400078e0004 */
[----:B------:R-:W-:Y:S01]  /*16b10*/  FADD.FTZ R7, R77, R54 ;  /* 0x000000364d077221 */ /* 0x000fe20000010000 */
[----:B------:R-:W-:Y:S01]  /*16b20*/  FADD.FTZ R52, R13, R52 ;  /* 0x000000340d347221 */ /* 0x000fe20000010000 */
[----:B------:R-:W-:Y:S02]  /*16b30*/  IMAD.MOV.U32 R13, RZ, RZ, R5 ;  /* 0x000000ffff0d7224 */ /* 0x000fe400078e0005 */
[----:B------:R-:W-:Y:S01]  /*16b40*/  FADD.FTZ R54, R32, R7 ;  /* 0x0000000720367221 */ /* 0x000fe20000010000 */
[----:B------:R-:W-:Y:S01]  /*16b50*/  FADD.FTZ R7, R163, R52 ;  /* 0x00000034a3077221 */ /* 0x000fe20000010000 */
[----:B------:R-:W-:-:S02]  /*16b60*/  F2FP.F16.F32.PACK_AB R163, R20, R163 ;  /* 0x000000a314a3723e */ /* 0x000fc400000000ff */
[----:B------:R-:W-:Y:S01]  /*16b70*/  FADD.FTZ R11, R81, R54 ;  /* 0x00000036510b7221 */ /* 0x000fe20000010000 */
[----:B------:R-:W-:Y:S01]  /*16b80*/  FADD.FTZ R28, R20, R7 ;  /* 0x00000007141c7221 */ /* 0x000fe20000010000 */
[----:B------:R-:W-:Y:S02]  /*16b90*/  IMAD.MOV.U32 R20, RZ, RZ, R188 ;  /* 0x000000ffff147224 */ /* 0x000fe400078e00bc */
[----:B------:R-:W-:Y:S01]  /*16ba0*/  FADD.FTZ R52, R34, R11 ;  /* 0x0000000b22347221 */ /* 0x000fe20000010000 */
[----:B------:R-:W-:Y:S01]  /*16bb0*/  FADD.FTZ R11, R157, R28 ;  /* 0x0000001c9d0b7221 */ /* 0x000fe20000010000 */
[C---:B-1----:R-:W-:Y:S02]  /*16bc0*/  F2FP.F16.F32.PACK_AB R157, R46.reuse, R157 ;  /* 0x0000009d2e9d723e */ /* 0x042fe400000000ff */
[----:B------:R-:W-:Y:S01]  /*16bd0*/  FADD.FTZ R7, R85, R52 ;  /* 0x0000003455077221 */ /* 0x000fe20000010000 */
[----:B------:R-:W-:Y:S01]  /*16be0*/  FADD.FTZ R28, R46, R11 ;  /* 0x0000000b2e1c7221 */ /* 0x000fe20000010000 */
[----:B--2---:R-:W-:-:S03]  /*16bf0*/  F2FP.F16.F32.PACK_AB R155, R87, R30 ;  /* 0x0000001e579b723e */ /* 0x004fc600000000ff */
[----:B------:R-:W-:Y:S01]  /*16c00*/  FADD.FTZ R11, R159, R28 ;  /* 0x0000001c9f0b7221 */ /* 0x000fe20000010000 */
[----:B------:R-:W-:-:S03]  /*16c10*/  F2FP.F16.F32.PACK_AB R159, R50, R159 ;  /* 0x0000009f329f723e */ /* 0x000fc600000000ff */
[----:B------:R-:W-:-:S04]  /*16c20*/  FADD.FTZ R11, R50, R11 ;  /* 0x0000000b320b7221 */ /* 0x000fc80000010000 */
[----:B------:R-:W-:-:S04]  /*16c30*/  FADD.FTZ R11, R82, R11 ;  /* 0x0000000b520b7221 */ /* 0x000fc80000010000 */
[----:B------:R-:W-:-:S04]  /*16c40*/  FADD.FTZ R11, R83, R11 ;  /* 0x0000000b530b7221 */ /* 0x000fc80000010000 */
[----:B------:R-:W-:-:S04]  /*16c50*/  FADD.FTZ R11, R30, R11 ;  /* 0x0000000b1e0b7221 */ /* 0x000fc80000010000 */
[----:B------:R-:W-:Y:S01]  /*16c60*/  FADD.FTZ R6, R87, R11 ;  /* 0x0000000b57067221 */ /* 0x000fe20000010000 */
[----:B0-----:R-:W-:Y:S06]  /*16c70*/  @P2 BRA `(.L_x_2395) ;  /* 0xffffffd000a42947 */ /* 0x001fec000383ffff */
[----:B------:R-:W-:Y:S05]  /*16c80*/  BSYNC B1 ;  /* 0x0000000000017941 */ /* 0x000fea0003800000 */
.L_x_2384:
[----:B------:R-:W-:Y:S05]  /*16c90*/  BSYNC B0 ;  /* 0x0000000000007941 */ /* 0x000fea0003800000 */
.L_x_2383:
[----:B------:R-:W-:Y:S01]  /*16ca0*/  ISETP.GE.AND P2, PT, R9, RZ, PT ;  /* 0x000000ff0900720c */ /* 0x000fe20003f46270 */
[----:B------:R-:W-:-:S12]  /*16cb0*/  BSSY B0, `(.L_x_2396) ;  /* 0x0000252000007945 */ /* 0x000fd80003800000 */
[----:B------:R-:W-:Y:S05]  /*16cc0*/  @!P2 BRA `(.L_x_2397) ;  /* 0x000000240040a947 */ /* 0x000fea0003800000 */
[----:B------:R-:W-:Y:S01]  /*16cd0*/  MOV R13, R5 ;  /* 0x00000005000d7202 */ /* 0x000fe20000000f00 */
[----:B------:R-:W-:Y:S01]  /*16ce0*/  IMAD.MOV.U32 R12, RZ, RZ, R4 ;  /* 0x000000ffff0c7224 */ /* 0x000fe200078e0004 */
[----:B------:R-:W-:Y:S01]  /*16cf0*/  MOV R20, R185 ;  /* 0x000000b900147202 */ /* 0x000fe20000000f00 */
[----:B------:R-:W-:-:S07]  /*16d00*/  IMAD.MOV.U32 R15, RZ, RZ, R188 ;  /* 0x000000ffff0f7224 */ /* 0x000fce00078e00bc */
.L_x_2408:
[----:B------:R-:W-:-:S05]  /*16d10*/  VIADD R14, R20, 0x1 ;  /* 0x00000001140e7836 */ /* 0x000fca0000000000 */
[----:B------:R-:W-:-:S04]  /*16d20*/  ISETP.NE.AND P2, PT, R14, 0x2, PT ;  /* 0x000000020e00780c */ /* 0x000fc80003f45270 */
[----:B------:R-:W-:Y:S02]  /*16d30*/  SEL R14, R14, RZ, P2 ;  /* 0x000000ff0e0e7207 */ /* 0x000fe40001000000 */
[----:B------:R-:W-:-:S03]  /*16d40*/  SEL R188, RZ, 0x1, P2 ;  /* 0x00000001ffbc7807 */ /* 0x000fc60001000000 */
[----:B------:R-:W-:Y:S01]  /*16d50*/  IMAD.MOV.U32 R185, RZ, RZ, R14 ;  /* 0x000000ffffb97224 */ /* 0x000fe200078e000e */
[----:B------:R-:W-:Y:S01]  /*16d60*/  LOP3.LUT R188, R15, R188, RZ, 0x3c, !PT ;  /* 0x000000bc0fbc7212 */ /* 0x000fe200078e3cff */
[----:B------:R-:W-:Y:S06]  /*16d70*/  @!P0 BRA `(.L_x_2398) ;  /* 0x0000000000048947 */ /* 0x000fec0003800000 */
[----:B------:R-:W-:Y:S01]  /*16d80*/  BPT.TRAP 0x1 ;  /* 0x000000040000795c */ /* 0x000fe20000300000 */
.L_x_2398:
[----:B------:R-:W-:Y:S02]  /*16d90*/  LEA R0, R185, R18, 0x3 ;  /* 0x00000012b9007211 */ /* 0x000fe400078e18ff */
[----:B------:R-:W-:-:S04]  /*16da0*/  SHF.L.U32 R11, R188, 0x1f, RZ ;  /* 0x0000001fbc0b7819 */ /* 0x000fc800000006ff */
[----:B------:R0:W1:Y:S01]  /*16db0*/  SYNCS.PHASECHK.TRANS64.TRYWAIT P2, [R0+URZ+0x34830], R11 ;  /* 0x0348300b000075a7 */ /* 0x000062000804017f */
[----:B------:R-:W-:Y:S05]  /*16dc0*/  @!P0 BRA `(.L_x_2399) ;  /* 0x0000000000048947 */ /* 0x000fea0003800000 */
[----:B------:R-:W-:Y:S01]  /*16dd0*/  BPT.TRAP 0x1 ;  /* 0x000000040000795c */ /* 0x000fe20000300000 */
.L_x_2399:
[----:B------:R-:W-:Y:S01]  /*16de0*/  BSSY B1, `(.L_x_2400) ;  /* 0x0000006000017945 */ /* 0x000fe20003800000 */
[----:B------:R-:W-:Y:S02]  /*16df0*/  IMAD R4, R185, 0xc00, R8 ;  /* 0x00000c00b9047824 */ /* 0x000fe400078e0208 */
[----:B------:R-:W-:Y:S01]  /*16e00*/  IMAD.MOV.U32 R5, RZ, RZ, 0x40000040 ;  /* 0x40000040ff057424 */ /* 0x000fe200078e00ff */
[----:B-1----:R-:W-:Y:S06]  /*16e10*/  @P2 BRA `(.L_x_2401) ;  /* 0x0000000000082947 */ /* 0x002fec0003800000 */
[----:B------:R-:W1:Y:S02]  /*16e20*/  SYNCS.PHASECHK.TRANS64.TRYWAIT P2, [R0+URZ+0x34830], R11 ;  /* 0x0348300b000075a7 */ /* 0x000e64000804017f */
[----:B-1----:R-:W-:Y:S05]  /*16e30*/  @!P2 BRA `(.L_x_2402) ;  /* 0x000000bc0074a947 */ /* 0x002fea0003800000 */
.L_x_2401:
[----:B------:R-:W-:Y:S05]  /*16e40*/  BSYNC B1 ;  /* 0x0000000000017941 */ /* 0x000fea0003800000 */
.L_x_2400:
[----:B------:R-:W2:Y:S04]  /*16e50*/  LDL.64 R24, [R1+0x30] ;  /* 0x0000300001187983 */ /* 0x000ea80000100a00 */
[----:B------:R-:W3:Y:S04]  /*16e60*/  LDL.64 R234, [R1+0x28] ;  /* 0x0000280001ea7983 */ /* 0x000ee80000100a00 */
[----:B------:R-:W4:Y:S01]  /*16e70*/  LDL.64 R232, [R1+0x20] ;  /* 0x0000200001e87983 */ /* 0x000f220000100a00 */
[C---:B------:R-:W-:Y:S02]  /*16e80*/  R2UR UR6, R4.reuse ;  /* 0x00000000040672ca */ /* 0x040fe400000e0000 */
[----:B------:R-:W-:Y:S01]  /*16e90*/  R2UR UR7, R5 ;  /* 0x00000000050772ca */ /* 0x000fe200000e0000 */
[----:B------:R-:W5:Y:S01]  /*16ea0*/  LDL.64 R230, [R1+0x18] ;  /* 0x0000180001e67983 */ /* 0x000f620000100a00 */
[----:B------:R-:W-:Y:S01]  /*16eb0*/  VIADD R10, R4, 0x2 ;  /* 0x00000002040a7836 */ /* 0x000fe20000000000 */
[----:B01----:R-:W-:-:S02]  /*16ec0*/  MOV R11, 0x40000040 ;  /* 0x40000040000b7802 */ /* 0x003fc40000000f00 */
[----:B------:R-:W5:Y:S04]  /*16ed0*/  LDL.64 R228, [R1+0x10] ;  /* 0x0000100001e47983 */ /* 0x000f680000100a00 */
[----:B------:R-:W5:Y:S04]  /*16ee0*/  LDL.64 R194, [R1+0x8] ;  /* 0x0000080001c27983 */ /* 0x000f680000100a00 */
[----:B------:R-:W5:Y:S01]  /*16ef0*/  LDL.64 R192, [R1] ;  /* 0x0000000001c07983 */ /* 0x000f620000100a00 */
[----:B--2---:R-:W-:Y:S02]  /*16f00*/  R2UR UR4, R24 ;  /* 0x00000000180472ca */ /* 0x004fe400000e0000 */
[----:B------:R-:W-:-:S02]  /*16f10*/  R2UR UR5, R25 ;  /* 0x00000000190572ca */ /* 0x000fc400000e0000 */
[----:B------:R-:W-:-:S11]  /*16f20*/  WARPGROUP.ARRIVE ;  /* 0x00000000000079c5 */ /* 0x000fd60000000000 */
[----:B------:R-:W-:Y:S01]  /*16f30*/  HGMMA.64x128x16.F32 R24, gdesc[UR4], RZ, !UPT, gsb0 ;  /* 0x01e00000041879f0 */ /* 0x000fe2000c0008ff */
        /* <DEDUP_REMOVED lines=164> */
.L_x_2403:
[----:B------:R-:W-:Y:S02]  /*17980*/  SHF.L.U32 R0, R15, 0x1f, RZ ;  /* 0x0000001f0f007819 */ /* 0x000fe400000006ff */
[----:B------:R-:W-:-:S04]  /*17990*/  LEA R15, R20, R18, 0x3 ;  /* 0x00000012140f7211 */ /* 0x000fc800078e18ff */
[----:B------:R0:W1:Y:S01]  /*179a0*/  SYNCS.PHASECHK.TRANS64.TRYWAIT P2, [R15+URZ+0x34850], R0 ;  /* 0x034850000f0075a7 */ /* 0x000062000804017f */
[----:B------:R-:W-:Y:S05]  /*179b0*/  @!P0 BRA `(.L_x_2404) ;  /* 0x0000000000048947 */ /* 0x000fea0003800000 */
[----:B------:R-:W-:Y:S01]  /*179c0*/  BPT.TRAP 0x1 ;  /* 0x000000040000795c */ /* 0x000fe20000300000 */
.L_x_2404:
[----:B------:R-:W-:Y:S04]  /*179d0*/  BSSY B1, `(.L_x_2405) ;  /* 0x0000004000017945 */ /* 0x000fe80003800000 */
[----:B-1----:R-:W-:Y:S05]  /*179e0*/  @P2 BRA `(.L_x_2406) ;  /* 0x0000000000082947 */ /* 0x002fea0003800000 */
[----:B------:R-:W1:Y:S02]  /*179f0*/  SYNCS.PHASECHK.TRANS64.TRYWAIT P2, [R15+URZ+0x34850], R0 ;  /* 0x034850000f0075a7 */ /* 0x000e64000804017f */
[----:B-1----:R-:W-:Y:S05]  /*17a00*/  @!P2 BRA `(.L_x_2407) ;  /* 0x000000b00094a947 */ /* 0x002fea0003800000 */
.L_x_2406:
[----:B------:R-:W-:Y:S05]  /*17a10*/  BSYNC B1 ;  /* 0x0000000000017941 */ /* 0x000fea0003800000 */
.L_x_2405:
[----:B01----:R-:W-:Y:S01]  /*17a20*/  VIADD R0, R18, 0x400 ;  /* 0x0000040012007836 */ /* 0x003fe20000000000 */
[----:B------:R-:W-:Y:S01]  /*17a30*/  WARPGROUP.ARRIVE ;  /* 0x00000000000079c5 */ /* 0x000fe20000000000 */
[----:B------:R-:W-:Y:S01]  /*17a40*/  IMAD.MOV.U32 R3, RZ, RZ, 0x40000040 ;  /* 0x40000040ff037424 */ /* 0x000fe200078e00ff */
[----:B------:R-:W-:Y:S02]  /*17a50*/  MOV R21, 0x40000040 ;  /* 0x4000004000157802 */ /* 0x000fe40000000f00 */
[----:B------:R-:W-:Y:S02]  /*17a60*/  SHF.R.U32.HI R0, RZ, 0x4, R0 ;  /* 0x00000004ff007819 */ /* 0x000fe40000011600 */
[C---:B------:R-:W-:Y:S01]  /*17a70*/  ISETP.GT.AND P2, PT, R9.reuse, RZ, PT ;  /* 0x000000ff0900720c */ /* 0x040fe20003f44270 */
[----:B------:R-:W-:Y:S01]  /*17a80*/  VIADD R9, R9, 0xffffffff ;  /* 0xffffffff09097836 */ /* 0x000fe20000000000 */
[----:B------:R-:W-:Y:S02]  /*17a90*/  LOP3.LUT R0, R0, 0x3fff, RZ, 0xc0, !PT ;  /* 0x00003fff00007812 */ /* 0x000fe400078ec0ff */
[----:B------:R-:W-:-:S02]  /*17aa0*/  @!P1 IADD3 R15, R15, 0x34860, RZ ;  /* 0x000348600f0f9810 */ /* 0x000fc40007ffe0ff */
[----:B------:R-:W-:Y:S02]  /*17ab0*/  LOP3.LUT R11, R0, 0x4000000, RZ, 0xfc, !PT ;  /* 0x04000000000b7812 */ /* 0x000fe400078efcff */
[----:B------:R-:W-:Y:S02]  /*17ac0*/  FMNMX.FTZ R0, R24, R12, !PT ;  /* 0x0000000c18007209 */ /* 0x000fe40007810000 */
[----:B------:R-:W-:Y:S01]  /*17ad0*/  @!P1 PRMT R15, RZ, 0x654, R15 ;  /* 0x00000654ff0f9816 */ /* 0x000fe2000000000f */
[----:B------:R-:W-:Y:S01]  /*17ae0*/  IMAD R10, R20, 0x800, R11 ;  /* 0x00000800140a7824 */ /* 0x000fe200078e020b */
[----:B------:R-:W-:-:S03]  /*17af0*/  MOV R11, 0x40000040 ;  /* 0x40000040000b7802 */ /* 0x000fc60000000f00 */
[C---:B------:R-:W-:Y:S01]  /*17b00*/  VIADD R2, R10.reuse, 0x80 ;  /* 0x000000800a027836 */ /* 0x040fe20000000000 */
[C---:B------:R-:W-:Y:S01]  /*17b10*/  R2UR UR6, R10.reuse ;  /* 0x000000000a0672ca */ /* 0x040fe200000e0000 */
[----:B------:R-:W-:Y:S01]  /*17b20*/  VIADD R20, R10, 0x200 ;  /* 0x000002000a147836 */ /* 0x000fe20000000000 */
[----:B------:R-:W-:-:S13]  /*17b30*/  R2UR UR7, R11 ;  /* 0x000000000b0772ca */ /* 0x000fda00000e0000 */
[----:B------:R-:W-:Y:S01]  /*17b40*/  HGMMA.64x128x16.F32 R88, R180, gdesc[UR4].tnspB, R88, gsb0 ;  /* 0x41e00004b4587df0 */ /* 0x000fe20008000858 */
[----:B------:R-:W-:Y:S02]  /*17b50*/  R2UR UR6, R2 ;  /* 0x00000000020672ca */ /* 0x000fe400000e0000 */
[----:B------:R-:W-:Y:S02]  /*17b60*/  R2UR UR7, R3 ;  /* 0x00000000030772ca */ /* 0x000fe400000e0000 */
[----:B------:R-:W-:Y:S02]  /*17b70*/  FMNMX.FTZ R3, R25, R0, !PT ;  /* 0x0000000019037209 */ /* 0x000fe40007810000 */
[----:B------:R-:W-:Y:S02]  /*17b80*/  IADD3 R2, R10, 0x100, RZ ;  /* 0x000001000a027810 */ /* 0x000fe40007ffe0ff */
[----:B------:R-:W-:Y:S01]  /*17b90*/  FMNMX.FTZ R0, R28, R3, !PT ;  /* 0x000000031c007209 */ /* 0x000fe20007810000 */
[----:B------:R-:W-:-:S03]  /*17ba0*/  IMAD.MOV.U32 R3, RZ, RZ, 0x40000040 ;  /* 0x40000040ff037424 */ /* 0x000fc600078e00ff */
[----:B------:R-:W-:-:S04]  /*17bb0*/  FMNMX.FTZ R5, R29, R0, !PT ;  /* 0x000000001d057209 */ /* 0x000fc80007810000 */
[----:B------:R-:W-:Y:S01]  /*17bc0*/  FMNMX.FTZ R0, R32, R5, !PT ;  /* 0x0000000520007209 */ /* 0x000fe20007810000 */
[----:B------:R-:W-:Y:S02]  /*17bd0*/  WARPGROUP.DEPBAR.LE gsb0, 0x0 ;  /* 0x00008000000079c5 */ /* 0x000fe40000010000 */
[----:B------:R-:W-:-:S06]  /*17be0*/  WARPGROUP.ARRIVE ;  /* 0x00000000000079c5 */ /* 0x000fcc0000000000 */
        /* <DEDUP_REMOVED lines=27> */
[----:B------:R-:W-:-:S04]  /*17da0*/  FMNMX.FTZ R5, R77, R0, !PT ;  /* 0x000000004d057209 */ /* 0x000fc80007810000 */
[----:B------:R-:W-:Y:S01]  /*17db0*/  FMNMX.FTZ R0, R80, R5, !PT ;  /* 0x0000000550007209 */ /* 0x000fe20007810000 */
[----:B------:R-:W-:Y:S02]  /*17dc0*/  WARPGROUP.DEPBAR.LE gsb0, 0x0 ;  /* 0x00008000000079c5 */ /* 0x000fe40000010000 */
[----:B------:R-:W-:-:S06]  /*17dd0*/  WARPGROUP.ARRIVE ;  /* 0x00000000000079c5 */ /* 0x000fcc0000000000 */
[----:B------:R-:W-:Y:S01]  /*17de0*/  HGMMA.64x128x16.F32 R88, R172, gdesc[UR4].tnspB, R88, gsb0 ;  /* 0x41e00004ac587df0 */ /* 0x000fe20008000858 */
[----:B------:R-:W-:Y:S02]  /*17df0*/  R2UR UR6, R2 ;  /* 0x00000000020672ca */ /* 0x000fe400000e0000 */
[----:B------:R-:W-:Y:S02]  /*17e00*/  R2UR UR7, R3 ;  /* 0x00000000030772ca */ /* 0x000fe400000e0000 */
[----:B------:R-:W-:-:S04]  /*17e10*/  FMNMX.FTZ R3, R81, R0, !PT ;  /* 0x0000000051037209 */ /* 0x000fc80007810000 */
[----:B------:R-:W-:-:S04]  /*17e20*/  FMNMX.FTZ R0, R84, R3, !PT ;  /* 0x0000000354007209 */ /* 0x000fc80007810000 */
[----:B------:R-:W-:Y:S01]  /*17e30*/  FMNMX.FTZ R2, R85, R0, !PT ;  /* 0x0000000055027209 */ /* 0x000fe20007810000 */
[----:B------:R-:W-:-:S04]  /*17e40*/  IMAD.U32 R0, RZ, RZ, UR38 ;  /* 0x00000026ff007e24 */ /* 0x000fc8000f8e00ff */
[----:B------:R-:W0:Y:S02]  /*17e50*/  SHFL.BFLY PT, R3, R2, 0x2, 0x1f ;  /* 0x0c401f0002037f89 */ /* 0x000e2400000e0000 */
[----:B0-----:R-:W-:Y:S02]  /*17e60*/  FMNMX.FTZ R5, R2, R3, !PT ;  /* 0x0000000302057209 */ /* 0x001fe40007810000 */
[----:B------:R-:W-:-:S03]  /*17e70*/  FMNMX.FTZ R2, R26, R13, !PT ;  /* 0x0000000d1a027209 */ /* 0x000fc60007810000 */
[----:B------:R-:W0:Y:S02]  /*17e80*/  SHFL.BFLY PT, R4, R5, 0x1, 0x1f ;  /* 0x0c201f0005047f89 */ /* 0x000e2400000e0000 */
[----:B0-----:R-:W-:Y:S02]  /*17e90*/  FMNMX.FTZ R4, R5, R4, !PT ;  /* 0x0000000405047209 */ /* 0x001fe40007810000 */
[----:B------:R-:W-:-:S03]  /*17ea0*/  FMNMX.FTZ R5, R27, R2, !PT ;  /* 0x000000021b057209 */ /* 0x000fc60007810000 */
[-C--:B------:R-:W-:Y:S01]  /*17eb0*/  FMUL.FTZ R11, R4, R0.reuse ;  /* 0x00000000040b7220 */ /* 0x080fe20000410000 */
[----:B------:R-:W-:Y:S01]  /*17ec0*/  FMNMX.FTZ R2, R30, R5, !PT ;  /* 0x000000051e027209 */ /* 0x000fe20007810000 */
[----:B------:R-:W-:Y:S02]  /*17ed0*/  FADD.FTZ R3, -R4, R12 ;  /* 0x0000000c04037221 */ /* 0x000fe40000010100 */
        /* <DEDUP_REMOVED lines=22> */
[-C--:B------:R-:W-:Y:S01]  /*18040*/  FFMA.FTZ R53, R80, R0.reuse, -R11 ;  /* 0x0000000050357223 */ /* 0x080fe2000001080b */
[----:B------:R-:W-:Y:S01]  /*18050*/  FMUL.FTZ R3, R3, R0 ;  /* 0x0000000003037220 */ /* 0x000fe20000410000 */
        /* <DEDUP_REMOVED lines=9> */
[----:B------:R-:W2:Y:S01]  /*180f0*/  MUFU.EX2 R182, R182 ;  /* 0x000000b600b67308 */ /* 0x000ea20000000800 */
[----:B------:R-:W-:Y:S01]  /*18100*/  FMNMX.FTZ R5, R55, R2, !PT ;  /* 0x0000000237057209 */ /* 0x000fe20007810000 */
[----:B0-----:R-:W-:-:S03]  /*18110*/  FFMA.FTZ R7, R3, R7, R180 ;  /* 0x0000000703077223 */ /* 0x001fc600000100b4 */
[----:B------:R-:W-:-:S03]  /*18120*/  FMNMX.FTZ R2, R58, R5, !PT ;  /* 0x000000053a027209 */ /* 0x000fc60007810000 */
[----:B------:R-:W0:Y:S01]  /*18130*/  MUFU.EX2 R24, R24 ;  /* 0x0000001800187308 */ /* 0x000e220000000800 */
[----:B------:R-:W-:Y:S01]  /*18140*/  FMNMX.FTZ R5, R59, R2, !PT ;  /* 0x000000023b057209 */ /* 0x000fe20007810000 */
[C---:B-1----:R-:W-:Y:S01]  /*18150*/  FADD.FTZ R7, R12.reuse, R7 ;  /* 0x000000070c077221 */ /* 0x042fe20000010000 */
[----:B------:R-:W-:Y:S02]  /*18160*/  F2FP.F16.F32.PACK_AB R180, R12, R180 ;  /* 0x000000b40cb4723e */ /* 0x000fe400000000ff */
[----:B------:R-:W-:Y:S01]  /*18170*/  FMNMX.FTZ R2, R62, R5, !PT ;  /* 0x000000053e027209 */ /* 0x000fe20007810000 */
[----:B------:R-:W-:Y:S02]  /*18180*/  WARPGROUP.DEPBAR.LE gsb0, 0x0 ;  /* 0x00008000000079c5 */ /* 0x000fe40000010000 */
[----:B------:R-:W-:Y:S01]  /*18190*/  WARPGROUP.ARRIVE ;  /* 0x00000000000079c5 */ /* 0x000fe20000000000 */
[----:B------:R-:W-:Y:S01]  /*181a0*/  FMNMX.FTZ R5, R63, R2, !PT ;  /* 0x000000023f057209 */ /* 0x000fe20007810000 */
[-CC-:B------:R-:W-:Y:S01]  /*181b0*/  FFMA.FTZ R172, R40, R0.reuse, -R11.reuse ;  /* 0x0000000028ac7223 */ /* 0x180fe2000001080b */
[-CC-:B------:R-:W-:Y:S01]  /*181c0*/  FFMA.FTZ R174, R44, R0.reuse, -R11.reuse ;  /* 0x000000002cae7223 */ /* 0x180fe2000001080b */
[--C-:B------:R-:W-:Y:S01]  /*181d0*/  FFMA.FTZ R40, R57, R0, -R11.reuse ;  /* 0x0000000039287223 */ /* 0x100fe2000001080b */
[----:B------:R-:W-:Y:S01]  /*181e0*/  FMNMX.FTZ R2, R66, R5, !PT ;  /* 0x0000000542027209 */ /* 0x000fe20007810000 */
[----:B------:R-:W-:Y:S01]  /*181f0*/  HGMMA.64x128x16.F32 R88, R168, gdesc[UR4].tnspB, R88, gsb0 ;  /* 0x41e00004a8587df0 */ /* 0x000fe20008000858 */
[----:B------:R-:W-:Y:S01]  /*18200*/  R2UR UR6, R20 ;  /* 0x00000000140672ca */ /* 0x000fe200000e0000 */
[----:B------:R-:W-:Y:S01]  /*18210*/  VIADD R20, R10, 0x280 ;  /* 0x000002800a147836 */ /* 0x000fe20000000000 */
[----:B------:R-:W-:Y:S01]  /*18220*/  R2UR UR7, R21 ;  /* 0x00000000150772ca */ /* 0x000fe200000e0000 */
[----:B------:R-:W-:Y:S01]  /*18230*/  IMAD.MOV.U32 R21, RZ, RZ, 0x40000040 ;  /* 0x40000040ff157424 */ /* 0x000fe200078e00ff */
[----:B------:R-:W-:Y:S01]  /*18240*/  FMNMX.FTZ R5, R67, R2, !PT ;  /* 0x0000000243057209 */ /* 0x000fe20007810000 */
[-CC-:B------:R-:W-:Y:S01]  /*18250*/  FFMA.FTZ R44, R73, R0.reuse, -R11.reuse ;  /* 0x00000000492c7223 */ /* 0x180fe2000001080b */
[----:B------:R-:W-:Y:S01]  /*18260*/  FFMA.FTZ R57, R84, R0, -R11 ;  /* 0x0000000054397223 */ /* 0x000fe2000001080b */
[----:B------:R-:W1:Y:S01]  /*18270*/  MUFU.EX2 R176, R176 ;  /* 0x000000b000b07308 */ /* 0x000e620000000800 */
[----:B------:R-:W-:Y:S01]  /*18280*/  FMNMX.FTZ R2, R70, R5, !PT ;  /* 0x0000000546027209 */ /* 0x000fe20007810000 */
[----:B--2---:R-:W-:Y:S01]  /*18290*/  FADD.FTZ R7, R182, R7 ;  /* 0x00000007b6077221 */ /* 0x004fe20000010000 */
[----:B0-----:R-:W-:-:S02]  /*182a0*/  F2FP.F16.F32.PACK_AB R182, R24, R182 ;  /* 0x000000b618b6723e */ /* 0x001fc400000000ff */
[----:B------:R-:W-:Y:S01]  /*182b0*/  FMNMX.FTZ R5, R71, R2, !PT ;  /* 0x0000000247057209 */ /* 0x000fe20007810000 */
[----:B------:R-:W-:Y:S02]  /*182c0*/  FADD.FTZ R7, R24, R7 ;  /* 0x0000000718077221 */ /* 0x000fe40000010000 */
[----:B------:R-:W0:Y:S01]  /*182d0*/  MUFU.EX2 R25, R25 ;  /* 0x0000001900197308 */ /* 0x000e220000000800 */
        /* <DEDUP_REMOVED lines=11> */
[----:B------:R-:W-:Y:S02]  /*18390*/  MUFU.EX2 R29, R29 ;  /* 0x0000001d001d7308 */ /* 0x000fe40000000800 */
[----:B------:R-:W2:Y:S06]  /*183a0*/  SHFL.BFLY PT, R5, R2, 0x2, 0x1f ;  /* 0x0c401f0002057f89 */ /* 0x000eac00000e0000 */
[----:B------:R-:W-:Y:S08]  /*183b0*/  MUFU.EX2 R174, R174 ;  /* 0x000000ae00ae7308 */ /* 0x000ff00000000800 */
[----:B------:R-:W-:Y:S08]  /*183c0*/  MUFU.EX2 R28, R28 ;  /* 0x0000001c001c7308 */ /* 0x000ff00000000800 */
[----:B------:R-:W-:Y:S01]  /*183d0*/  MUFU.EX2 R32, R32 ;  /* 0x0000002000207308 */ /* 0x000fe20000000800 */
[----:B--2---:R-:W-:-:S05]  /*183e0*/  FMNMX.FTZ R5, R2, R5, !PT ;  /* 0x0000000502057209 */ /* 0x004fca0007810000 */
[----:B------:R-:W2:Y:S02]  /*183f0*/  SHFL.BFLY PT, R2, R5, 0x1, 0x1f ;  /* 0x0c201f0005027f89 */ /* 0x000ea400000e0000 */
[----:B------:R-:W-:Y:S08]  /*18400*/  MUFU.EX2 R36, R36 ;  /* 0x0000002400247308 */ /* 0x000ff00000000800 */
[----:B------:R-:W-:Y:S08]  /*18410*/  MUFU.EX2 R40, R40 ;  /* 0x0000002800287308 */ /* 0x000ff00000000800 */
[----:B------:R-:W-:Y:S01]  /*18420*/  MUFU.EX2 R45, R45 ;  /* 0x0000002d002d7308 */ /* 0x000fe20000000800 */
[----:B--2---:R-:W-:-:S07]  /*18430*/  FMNMX.FTZ R5, R5, R2, !PT ;  /* 0x0000000205057209 */ /* 0x004fce0007810000 */
[----:B------:R-:W-:Y:S08]  /*18440*/  MUFU.EX2 R41, R41 ;  /* 0x0000002900297308 */ /* 0x000ff00000000800 */
[----:B------:R-:W-:Y:S08]  /*18450*/  MUFU.EX2 R37, R37 ;  /* 0x0000002500257308 */ /* 0x000ff00000000800 */
[----:B------:R-:W2:Y:S08]  /*18460*/  MUFU.EX2 R44, R44 ;  /* 0x0000002c002c7308 */ /* 0x000eb00000000800 */
        /* <DEDUP_REMOVED lines=10> */
[----:B------:R-:W-:Y:S02]  /*18510*/  R2UR UR6, R20 ;  /* 0x00000000140672ca */ /* 0x000fe400000e0000 */
[----:B------:R-:W-:Y:S01]  /*18520*/  R2UR UR7, R21 ;  /* 0x00000000150772ca */ /* 0x000fe200000e0000 */
[----:B------:R-:W-:Y:S01]  /*18530*/  IMAD.MOV.U32 R21, RZ, RZ, 0x40000040 ;  /* 0x40000040ff157424 */ /* 0x000fe200078e00ff */
[C---:B------:R-:W-:Y:S01]  /*18540*/  IADD3 R20, R10.reuse, 0x300, RZ ;  /* 0x000003000a147810 */ /* 0x040fe20007ffe0ff */
[----:B------:R-:W-:Y:S01]  /*18550*/  VIADD R10, R10, 0x380 ;  /* 0x000003800a0a7836 */ /* 0x000fe20000000000 */
[----:B------:R-:W-:Y:S08]  /*18560*/  MUFU.EX2 R168, R168 ;  /* 0x000000a800a87308 */ /* 0x000ff00000000800 */
[----:B------:R-:W-:Y:S08]  /*18570*/  MUFU.EX2 R170, R170 ;  /* 0x000000aa00aa7308 */ /* 0x000ff00000000800 */
[----:B------:R-:W-:Y:S08]  /*18580*/  MUFU.EX2 R48, R48 ;  /* 0x0000003000307308 */ /* 0x000ff00000000800 */
[----:B------:R-:W3:Y:S01]  /*18590*/  MUFU.EX2 R52, R52 ;  /* 0x0000003400347308 */ /* 0x000ee20000000800 */
[----:B------:R-:W-:-:S02]  /*185a0*/  WARPGROUP.DEPBAR.LE gsb0, 0x0 ;  /* 0x00008000000079c5 */ /* 0x000fc40000010000 */
        /* <DEDUP_REMOVED lines=20> */
[----:B------:R-:W-:Y:S01]  /*186f0*/  R2UR UR6, R10 ;  /* 0x000000000a0672ca */ /* 0x000fe200000e0000 */
[-CC-:B------:R-:W-:Y:S01]  /*18700*/  FFMA.FTZ R181, R26, R0.reuse, -R13.reuse ;  /* 0x000000001ab57223 */ /* 0x180fe2000001080d */
[-CC-:B------:R-:W-:Y:S01]  /*18710*/  FFMA.FTZ R26, R27, R0.reuse, -R13.reuse ;  /* 0x000000001b1a7223 */ /* 0x180fe2000001080d */
[----:B------:R4:W-:Y:S01]  /*18720*/  MUFU.EX2 R2, R11 ;  /* 0x0000000b00027308 */ /* 0x0009e20000000800 */
[----:B------:R-:W-:Y:S01]  /*18730*/  FFMA.FTZ R183, R30, R0, -R13 ;  /* 0x000000001eb77223 */ /* 0x000fe2000001080d */
[----:B------:R-:W-:-:S02]  /*18740*/  @!P1 IMAD R10, R14, 0x8, R18 ;  /* 0x000000080e0a9824 */ /* 0x000fc400078e0212 */
[-CC-:B------:R-:W-:Y:S01]  /*18750*/  FFMA.FTZ R60, R31, R0.reuse, -R13.reuse ;  /* 0x000000001f3c7223 */ /* 0x180fe2000001080d */
[-CC-:B------:R-:W-:Y:S01]  /*18760*/  FFMA.FTZ R177, R34, R0.reuse, -R13.reuse ;  /* 0x0000000022b17223 */ /* 0x180fe2000001080d */
[-CC-:B------:R-:W-:Y:S01]  /*18770*/  FFMA.FTZ R30, R35, R0.reuse, -R13.reuse ;  /* 0x00000000231e7223 */ /* 0x180fe2000001080d */
[----:B------:R-:W-:Y:S02]  /*18780*/  @!P1 VIADD R10, R10, 0x34840 ;  /* 0x000348400a0a9836 */ /* 0x000fe40000000000 */
[-CC-:B------:R-:W-:Y:S01]  /*18790*/  FFMA.FTZ R179, R38, R0.reuse, -R13.reuse ;  /* 0x0000000026b37223 */ /* 0x180fe2000001080d */
[----:B------:R-:W-:Y:S01]  /*187a0*/  MUFU.EX2 R181, R181 ;  /* 0x000000b500b57308 */ /* 0x000fe20000000800 */
[----:B----4-:R-:W-:Y:S01]  /*187b0*/  MOV R11, 0x40000040 ;  /* 0x40000040000b7802 */ /* 0x010fe20000000f00 */
[-CC-:B------:R-:W-:Y:S01]  /*187c0*/  FFMA.FTZ R38, R39, R0.reuse, -R13.reuse ;  /* 0x0000000027267223 */ /* 0x180fe2000001080d */
[-CC-:B------:R-:W-:Y:S01]  /*187d0*/  FFMA.FTZ R173, R42, R0.reuse, -R13.reuse ;  /* 0x000000002aad7223 */ /* 0x180fe2000001080d */
[-CC-:B------:R-:W-:Y:S01]  /*187e0*/  FFMA.FTZ R169, R50, R0.reuse, -R13.reuse ;  /* 0x0000000032a97223 */ /* 0x180fe2000001080d */
[----:B------:R-:W-:Y:S01]  /*187f0*/  R2UR UR7, R11 ;  /* 0x000000000b0772ca */ /* 0x000fe200000e0000 */
[-CC-:B------:R-:W-:Y:S01]  /*18800*/  FFMA.FTZ R64, R43, R0.reuse, -R13.reuse ;  /* 0x000000002b407223 */ /* 0x180fe2000001080d */
[----:B------:R-:W-:Y:S01]  /*18810*/  @!P1 PRMT R11, RZ, 0x654, R10 ;  /* 0x00000654ff0b9816 */ /* 0x000fe2000000000a */
[----:B------:R-:W-:Y:S01]  /*18820*/  MUFU.EX2 R26, R26 ;  /* 0x0000001a001a7308 */ /* 0x000fe20000000800 */
[-C--:B------:R-:W-:Y:S01]  /*18830*/  FFMA.FTZ R171, R54, R0.reuse, -R13 ;  /* 0x0000000036ab7223 */ /* 0x080fe2000001080d */
[----:B-1----:R-:W-:Y:S01]  /*18840*/  FADD.FTZ R54, R176, R7 ;  /* 0x00000007b0367221 */ /* 0x002fe20000010000 */
        /* <DEDUP_REMOVED lines=16> */
[----:B------:R-:W-:Y:S01]  /*18950*/  FFMA.FTZ R86, R86, R0, -R13 ;  /* 0x0000000056567223 */ /* 0x000fe2000001080d */
[----:B0-----:R-:W-:-:S04]  /*18960*/  F2FP.F16.F32.PACK_AB R176, R25, R176 ;  /* 0x000000b019b0723e */ /* 0x001fc800000000ff */
        /* <DEDUP_REMOVED lines=15> */
[----:B------:R-:W-:Y:S01]  /*18a60*/  FFMA.FTZ R157, R74, R0, -R13 ;  /* 0x000000004a9d7223 */ /* 0x000fe2000001080d */
[----:B--2---:R-:W-:Y:S02]  /*18a70*/  F2FP.F16.F32.PACK_AB R156, R44, R37 ;  /* 0x000000252c9c723e */ /* 0x004fe400000000ff */
[----:B---3--:R-:W-:Y:S01]  /*18a80*/  F2FP.F16.F32.PACK_AB R158, R52, R49 ;  /* 0x00000031349e723e */ /* 0x008fe200000000ff */
[----:B------:R-:W-:Y:S01]  /*18a90*/  MUFU.EX2 R10, R59 ;  /* 0x0000003b000a7308 */ /* 0x000fe20000000800 */
[----:B------:R-:W-:Y:S07]  /*18aa0*/  HGMMA.64x128x16.F32 R88, R152, gdesc[UR4].tnspB, R88, gsb0 ;  /* 0x41e0000498587df0 */ /* 0x000fee0008000858 */
        /* <DEDUP_REMOVED lines=9> */
[----:B------:R-:W1:Y:S01]  /*18b40*/  MUFU.EX2 R83, R83 ;  /* 0x0000005300537308 */ /* 0x000e620000000800 */
[----:B0-----:R-:W-:-:S07]  /*18b50*/  F2FP.F16.F32.PACK_AB R159, R79, R78 ;  /* 0x0000004e4f9f723e */ /* 0x001fce00000000ff */
[----:B------:R-:W-:Y:S01]  /*18b60*/  MUFU.EX2 R86, R86 ;  /* 0x0000005600567308 */ /* 0x000fe20000000800 */
[----:B------:R-:W-:Y:S02]  /*18b70*/  WARPGROUP.DEPBAR.LE gsb0, 0x0 ;  /* 0x00008000000079c5 */ /* 0x000fe40000010000 */
[----:B------:R0:W-:Y:S01]  /*18b80*/  @!P1 SYNCS.ARRIVE.TRANS64.RED.A1T0 RZ, [R11+URZ], RZ ;  /* 0x000000ff0bff99a7 */ /* 0x0001e2000810043f */
[----:B------:R-:W-:Y:S02]  /*18b90*/  F2FP.F16.F32.PACK_AB R154, R20, R57 ;  /* 0x00000039149a723e */ /* 0x000fe400000000ff */
[----:B------:R-:W-:Y:S02]  /*18ba0*/  F2FP.F16.F32.PACK_AB R152, R56, R53 ;  /* 0x000000353898723e */ /* 0x000fe400000000ff */
[----:B-1----:R-:W-:Y:S01]  /*18bb0*/  F2FP.F16.F32.PACK_AB R153, R83, R82 ;  /* 0x000000525399723e */ /* 0x002fe200000000ff */
[----:B0-----:R-:W-:Y:S01]  /*18bc0*/  FFMA.FTZ R11, R2, R6, R181 ;  /* 0x00000006020b7223 */ /* 0x001fe200000100b5 */
[----:B------:R-:W-:Y:S01]  /*18bd0*/  FFMA.FTZ R6, R63, R0, -R13 ;  /* 0x000000003f067223 */ /* 0x000fe2000001080d */
[C---:B------:R-:W-:Y:S01]  /*18be0*/  F2FP.F16.F32.PACK_AB R181, R26.reuse, R181 ;  /* 0x000000b51ab5723e */ /* 0x040fe200000000ff */
[----:B------:R0:W-:Y:S01]  /*18bf0*/  @!P1 SYNCS.ARRIVE.TRANS64.RED.A1T0 RZ, [R15+URZ], RZ ;  /* 0x000000ff0fff99a7 */ /* 0x0001e2000810043f */
[----:B------:R-:W-:-:S03]  /*18c00*/  FADD.FTZ R14, R26, R11 ;  /* 0x0000000b1a0e7221 */ /* 0x000fc60000010000 */
[----:B------:R-:W-:Y:S01]  /*18c10*/  MUFU.EX2 R6, R6 ;  /* 0x0000000600067308 */ /* 0x000fe20000000800 */
[----:B------:R-:W-:Y:S01]  /*18c20*/  FADD.FTZ R11, R183, R14 ;  /* 0x0000000eb70b7221 */ /* 0x000fe20000010000 */
[-C--:B------:R-:W-:Y:S01]  /*18c30*/  FFMA.FTZ R14, R67, R0.reuse, -R13 ;  /* 0x00000000430e7223 */ /* 0x080fe2000001080d */
[C---:B------:R-:W-:Y:S01]  /*18c40*/  F2FP.F16.F32.PACK_AB R183, R60.reuse, R183 ;  /* 0x000000b73cb7723e */ /* 0x040fe200000000ff */
[----:B0-----:R-:W-:Y:S02]  /*18c50*/  IMAD.MOV.U32 R15, RZ, RZ, R188 ;  /* 0x000000ffff0f7224 */ /* 0x001fe400078e00bc */
[----:B------:R-:W-:Y:S01]  /*18c60*/  FADD.FTZ R50, R60, R11 ;  /* 0x0000000b3c327221 */ /* 0x000fe20000010000 */
[----:B------:R-:W-:Y:S01]  /*18c70*/  FADD.FTZ R11, R25, R54 ;  /* 0x00000036190b7221 */ /* 0x000fe20000010000 */
[----:B------:R-:W-:Y:S02]  /*18c80*/  MUFU.EX2 R14, R14 ;  /* 0x0000000e000e7308 */ /* 0x000fe40000000800 */
[----:B------:R-:W-:Y:S01]  /*18c90*/  FADD.FTZ R7, R177, R50 ;  /* 0x00000032b1077221 */ /* 0x000fe20000010000 */
[----:B------:R-:W-:Y:S01]  /*18ca0*/  FADD.FTZ R58, R178, R11 ;  /* 0x0000000bb23a7221 */ /* 0x000fe20000010000 */
[-CC-:B------:R-:W-:Y:S01]  /*18cb0*/  FFMA.FTZ R50, R71, R0.reuse, -R13.reuse ;  /* 0x0000000047327223 */ /* 0x180fe2000001080d */
[----:B------:R-:W-:Y:S01]  /*18cc0*/  FFMA.FTZ R13, R87, R0, -R13 ;  /* 0x00000000570d7223 */ /* 0x000fe2000001080d */
[C---:B------:R-:W-:Y:S01]  /*18cd0*/  FADD.FTZ R54, R30.reuse, R7 ;  /* 0x000000071e367221 */ /* 0x040fe20000010000 */
[----:B------:R-:W-:Y:S01]  /*18ce0*/  FADD.FTZ R11, R33, R58 ;  /* 0x0000003a210b7221 */ /* 0x000fe20000010000 */
[----:B------:R-:W-:-:S02]  /*18cf0*/  F2FP.F16.F32.PACK_AB R177, R30, R177 ;  /* 0x000000b11eb1723e */ /* 0x000fc400000000ff */
[----:B------:R-:W-:Y:S01]  /*18d00*/  FADD.FTZ R7, R179, R54 ;  /* 0x00000036b3077221 */ /* 0x000fe20000010000 */
[----:B------:R-:W-:Y:S01]  /*18d10*/  FADD.FTZ R58, R172, R11 ;  /* 0x0000000bac3a7221 */ /* 0x000fe20000010000 */
[----:B------:R-:W-:Y:S01]  /*18d20*/  MUFU.EX2 R50, R50 ;  /* 0x0000003200327308 */ /* 0x000fe20000000800 */
[----:B------:R-:W-:Y:S01]  /*18d30*/  F2FP.F16.F32.PACK_AB R178, R33, R178 ;  /* 0x000000b221b2723e */ /* 0x000fe200000000ff */
[C---:B------:R-:W-:Y:S01]  /*18d40*/  FADD.FTZ R54, R38.reuse, R7 ;  /* 0x0000000726367221 */ /* 0x040fe20000010000 */
[----:B------:R-:W-:Y:S01]  /*18d50*/  FADD.FTZ R11, R29, R58 ;  /* 0x0000003a1d0b7221 */ /* 0x000fe20000010000 */
[----:B------:R-:W-:Y:S02]  /*18d60*/  F2FP.F16.F32.PACK_AB R179, R38, R179 ;  /* 0x000000b326b3723e */ /* 0x000fe400000000ff */
[----:B------:R-:W-:Y:S01]  /*18d70*/  FADD.FTZ R7, R173, R54 ;  /* 0x00000036ad077221 */ /* 0x000fe20000010000 */
[----:B------:R-:W-:Y:S01]  /*18d80*/  FADD.FTZ R11, R174, R11 ;  /* 0x0000000bae0b7221 */ /* 0x000fe20000010000 */
[----:B------:R-:W0:Y:S01]  /*18d90*/  MUFU.EX2 R13, R13 ;  /* 0x0000000d000d7308 */ /* 0x000e220000000800 */
[----:B------:R-:W-:Y:S01]  /*18da0*/  F2FP.F16.F32.PACK_AB R172, R29, R172 ;  /* 0x000000ac1dac723e */ /* 0x000fe200000000ff */
        /* <DEDUP_REMOVED lines=14> */
[----:B0-----:R-:W-:Y:S02]  /*18e90*/  F2FP.F16.F32.PACK_AB R155, R13, R86 ;  /* 0x000000560d9b723e */ /* 0x001fe400000000ff */
        /* <DEDUP_REMOVED lines=9> */
[C---:B------:R-:W-:Y:S02]  /*18f30*/  F2FP.F16.F32.PACK_AB R165, R10.reuse, R165 ;  /* 0x000000a50aa5723e */ /* 0x040fe400000000ff */
        /* <DEDUP_REMOVED lines=16> */
[----:B------:R-:W-:Y:S02]  /*19040*/  F2FP.F16.F32.PACK_AB R161, R14, R161 ;  /* 0x000000a10ea1723e */ /* 0x000fe400000000ff */
[----:B------:R-:W-:Y:S01]  /*19050*/  F2FP.F16.F32.PACK_AB R162, R41, R162 ;  /* 0x000000a229a2723e */ /* 0x000fe200000000ff */
[C---:B------:R-:W-:Y:S01]  /*19060*/  FADD.FTZ R10, R50.reuse, R7 ;  /* 0x00000007320a7221 */ /* 0x040fe20000010000 */
[----:B------:R-:W-:Y:S01]  /*19070*/  FADD.FTZ R7, R37, R26 ;  /* 0x0000001a25077221 */ /* 0x000fe20000010000 */
[----:B------:R-:W-:Y:S02]  /*19080*/  F2FP.F16.F32.PACK_AB R163, R50, R163 ;  /* 0x000000a332a3723e */ /* 0x000fe400000000ff */
[----:B------:R-:W-:Y:S01]  /*19090*/  FADD.FTZ R11, R157, R10 ;  /* 0x0000000a9d0b7221 */ /* 0x000fe20000010000 */
[----:B------:R-:W-:Y:S01]  /*190a0*/  FADD.FTZ R6, R44, R7 ;  /* 0x000000072c067221 */ /* 0x000fe20000010000 */
[----:B0-----:R-:W-:-:S02]  /*190b0*/  F2FP.F16.F32.PACK_AB R157, R12, R157 ;  /* 0x0000009d0c9d723e */ /* 0x001fc400000000ff */
        /* <DEDUP_REMOVED lines=13> */
[----:B------:R-:W-:Y:S02]  /*19190*/  MOV R20, R185 ;  /* 0x000000b900147202 */ /* 0x000fe40000000f00 */
[----:B------:R-:W-:Y:S01]  /*191a0*/  FADD.FTZ R6, R13, R11 ;  /* 0x0000000b0d067221 */ /* 0x000fe20000010000 */
[----:B------:R-:W-:Y:S01]  /*191b0*/  IMAD.MOV.U32 R13, RZ, RZ, R5 ;  /* 0x000000ffff0d7224 */ /* 0x000fe200078e0005 */
[----:B------:R-:W-:Y:S06]  /*191c0*/  @P2 BRA `(.L_x_2408) ;  /* 0xffffffd800d02947 */ /* 0x000fec000383ffff */
.L_x_2397:
[----:B------:R-:W-:Y:S05]  /*191d0*/  BSYNC B0 ;  /* 0x0000000000007941 */ /* 0x000fea0003800000 */
.L_x_2396:
        /* <DEDUP_REMOVED lines=67> */
.L_x_2409:
[----:B------:R-:W-:Y:S02]  /*19610*/  LEA R12, R185, R18, 0x3 ;  /* 0x00000012b90c7211 */ /* 0x000fe400078e18ff */
[----:B------:R-:W-:-:S04]  /*19620*/  SHF.L.U32 R3, R188, 0x1f, RZ ;  /* 0x0000001fbc037819 */ /* 0x000fc800000006ff */
[----:B------:R0:W1:Y:S01]  /*19630*/  SYNCS.PHASECHK.TRANS64.TRYWAIT P2, [R12+URZ+0x34850], R3 ;  /* 0x034850030c0075a7 */ /* 0x000062000804017f */
[----:B------:R-:W-:Y:S05]  /*19640*/  @!P0 BRA `(.L_x_2410) ;  /* 0x0000000000048947 */ /* 0x000fea0003800000 */
[----:B------:R-:W-:Y:S01]  /*19650*/  BPT.TRAP 0x1 ;  /* 0x000000040000795c */ /* 0x000fe20000300000 */
.L_x_2410:
        /* <DEDUP_REMOVED lines=9> */
.L_x_2412:
[----:B------:R-:W-:Y:S05]  /*196f0*/  BSYNC B0 ;  /* 0x0000000000007941 */ /* 0x000fea0003800000 */
.L_x_2411:
[----:B01----:R-:W-:Y:S01]  /*19700*/  MOV R3, 0x40000040 ;  /* 0x4000004000037802 */ /* 0x003fe20000000f00 */
[----:B------:R-:W-:Y:S01]  /*19710*/  WARPGROUP.ARRIVE ;  /* 0x00000000000079c5 */ /* 0x000fe20000000000 */
[C---:B------:R-:W-:Y:S01]  /*19720*/  R2UR UR6, R2.reuse ;  /* 0x00000000020672ca */ /* 0x040fe200000e0000 */
[----:B------:R-:W-:Y:S01]  /*19730*/  VIADD R8, R2, 0x80 ;  /* 0x0000008002087836 */ /* 0x000fe20000000000 */
[----:B------:R-:W-:Y:S01]  /*19740*/  R2UR UR7, R3 ;  /* 0x00000000030772ca */ /* 0x000fe200000e0000 */
[----:B------:R-:W-:Y:S01]  /*19750*/  IMAD.MOV.U32 R9, RZ, RZ, 0x40000040 ;  /* 0x40000040ff097424 */ /* 0x000fe200078e00ff */
[----:B------:R-:W-:Y:S01]  /*19760*/  IADD3 R185, R185, 0x1, RZ ;  /* 0x00000001b9b97810 */ /* 0x000fe20007ffe0ff */
[----:B------:R-:W-:Y:S01]  /*19770*/  IMAD.MOV.U32 R3, RZ, RZ, 0x40000040 ;  /* 0x40000040ff037424 */ /* 0x000fe200078e00ff */
[----:B------:R-:W-:Y:S01]  /*19780*/  IADD3 R209, R209, 0x1, RZ ;  /* 0x00000001d1d17810 */ /* 0x000fe20007ffe0ff */
[----:B------:R-:W-:Y:S01]  /*19790*/  @!P1 VIADD R11, R12, 0x34860 ;  /* 0x000348600c0b9836 */ /* 0x000fe20000000000 */
[----:B------:R-:W-:-:S04]  /*197a0*/  ISETP.NE.AND P0, PT, R185, 0x2, PT ;  /* 0x00000002b900780c */ /* 0x000fc80003f05270 */
[----:B------:R-:W-:Y:S02]  /*197b0*/  @!P1 PRMT R11, RZ, 0x654, R11 ;  /* 0x00000654ff0b9816 */ /* 0x000fe4000000000b */
[----:B------:R-:W-:Y:S01]  /*197c0*/  SEL R185, R185, RZ, P0 ;  /* 0x000000ffb9b97207 */ /* 0x000fe20000000000 */
        /* <DEDUP_REMOVED lines=30> */
[C---:B------:R-:W-:Y:S01]  /*199b0*/  VIADD R8, R2.reuse, 0x300 ;  /* 0x0000030002087836 */ /* 0x040fe20000000000 */
[----:B------:R-:W-:Y:S01]  /*199c0*/  R2UR UR7, R9 ;  /* 0x00000000090772ca */ /* 0x000fe200000e0000 */
[----:B------:R-:W-:Y:S01]  /*199d0*/  VIADD R2, R2, 0x380 ;  /* 0x0000038002027836 */ /* 0x000fe20000000000 */
[----:B------:R-:W-:Y:S01]  /*199e0*/  MOV R9, 0x40000040 ;  /* 0x4000004000097802 */ /* 0x000fe20000000f00 */
[----:B------:R-:W-:Y:S02]  /*199f0*/  WARPGROUP.DEPBAR.LE gsb0, 0x0 ;  /* 0x00008000000079c5 */ /* 0x000fe40000010000 */
[----:B------:R-:W-:-:S08]  /*19a00*/  WARPGROUP.ARRIVE ;  /* 0x00000000000079c5 */ /* 0x000fd00000000000 */
        /* <DEDUP_REMOVED lines=8> */
[----:B------:R-:W0:Y:S04]  /*19a90*/  SHFL.BFLY PT, R2, R7, 0x2, 0x1f ;  /* 0x0c401f0007027f89 */ /* 0x000e2800000e0000 */
[----:B------:R-:W1:Y:S01]  /*19aa0*/  SHFL.BFLY PT, R3, R6, 0x2, 0x1f ;  /* 0x0c401f0006037f89 */ /* 0x000e6200000e0000 */
[----:B0-----:R-:W-:Y:S01]  /*19ab0*/  FADD.FTZ R2, R2, R7 ;  /* 0x0000000702027221 */ /* 0x001fe20000010000 */
[----:B-1----:R-:W-:Y:S01]  /*19ac0*/  FADD.FTZ R8, R3, R6 ;  /* 0x0000000603087221 */ /* 0x002fe20000010000 */
[----:B------:R-:W-:-:S03]  /*19ad0*/  IMAD.MOV.U32 R6, RZ, RZ, RZ ;  /* 0x000000ffff067224 */ /* 0x000fc600078e00ff */
[----:B------:R-:W0:Y:S04]  /*19ae0*/  SHFL.BFLY PT, R3, R2, 0x1, 0x1f ;  /* 0x0c201f0002037f89 */ /* 0x000e2800000e0000 */
[----:B------:R-:W1:Y:S01]  /*19af0*/  SHFL.BFLY PT, R9, R8, 0x1, 0x1f ;  /* 0x0c201f0008097f89 */ /* 0x000e6200000e0000 */
[----:B0-----:R-:W-:Y:S01]  /*19b00*/  FADD.FTZ R13, R2, R3 ;  /* 0x00000003020d7221 */ /* 0x001fe20000010000 */
[----:B------:R-:W-:Y:S02]  /*19b10*/  SEL R3, RZ, 0x1, P0 ;  /* 0x00000001ff037807 */ /* 0x000fe40000000000 */
[----:B------:R-:W-:Y:S01]  /*19b20*/  MOV R2, 0xff800000 ;  /* 0xff80000000027802 */ /* 0x000fe20000000f00 */
[----:B-1----:R-:W-:Y:S01]  /*19b30*/  FADD.FTZ R14, R8, R9 ;  /* 0x00000009080e7221 */ /* 0x002fe20000010000 */
[----:B------:R-:W-:Y:S01]  /*19b40*/  FSETP.NE.FTZ.AND P2, PT, R13, RZ, PT ;  /* 0x000000ff0d00720b */ /* 0x000fe20003f55000 */
[----:B------:R-:W-:Y:S01]  /*19b50*/  IMAD.MOV.U32 R8, RZ, RZ, RZ ;  /* 0x000000ffff087224 */ /* 0x000fe200078e00ff */
[----:B------:R-:W-:Y:S01]  /*19b60*/  LOP3.LUT R188, R188, R3, RZ, 0x3c, !PT ;  /* 0x00000003bcbc7212 */ /* 0x000fe200078e3cff */
[----:B------:R-:W-:Y:S01]  /*19b70*/  IMAD.MOV.U32 R3, RZ, RZ, -0x800000 ;  /* 0xff800000ff037424 */ /* 0x000fe200078e00ff */
[----:B------:R-:W-:-:S09]  /*19b80*/  FSETP.NE.FTZ.AND P3, PT, R14, RZ, PT ;  /* 0x000000ff0e00720b */ /* 0x000fd20003f75000 */
[----:B------:R-:W0:Y:S01]  /*19b90*/  @P2 MUFU.LG2 R9, R13 ;  /* 0x0000000d00092308 */ /* 0x000e220000000c00 */
[----:B------:R-:W-:-:S03]  /*19ba0*/  @P2 FMUL.FTZ R7, R0, 0.69314718246459960938 ;  /* 0x3f31721800072820 */ /* 0x000fc60000410000 */
[----:B------:R-:W-:-:S04]  /*19bb0*/  @P3 FMUL.FTZ R15, R0, 0.69314718246459960938 ;  /* 0x3f317218000f3820 */ /* 0x000fc80000410000 */
[----:B------:R-:W1:Y:S08]  /*19bc0*/  @P3 MUFU.LG2 R10, R14 ;  /* 0x0000000e000a3308 */ /* 0x000e700000000c00 */
[----:B------:R-:W2:Y:S01]  /*19bd0*/  @P3 MUFU.RCP R8, R14 ;  /* 0x0000000e00083308 */ /* 0x000ea20000001000 */
[----:B0-----:R-:W-:-:S04]  /*19be0*/  @P2 FMUL.FTZ R0, R9, 0.69314718246459960938 ;  /* 0x3f31721809002820 */ /* 0x001fc80000410000 */
[----:B------:R-:W-:-:S03]  /*19bf0*/  @P2 FFMA.FTZ R2, R7, R4, R0 ;  /* 0x0000000407022223 */ /* 0x000fc60000010000 */
[----:B------:R-:W0:Y:S01]  /*19c00*/  @P2 MUFU.RCP R6, R13 ;  /* 0x0000000d00062308 */ /* 0x000e220000001000 */
[----:B-1----:R-:W-:-:S04]  /*19c10*/  @P3 FMUL.FTZ R10, R10, 0.69314718246459960938 ;  /* 0x3f3172180a0a3820 */ /* 0x002fc80000410000 */
[----:B------:R-:W-:Y:S01]  /*19c20*/  @P3 FFMA.FTZ R3, R15, R5, R10 ;  /* 0x000000050f033223 */ /* 0x000fe2000001000a */
[----:B------:R-:W-:Y:S02]  /*19c30*/  WARPGROUP.DEPBAR.LE gsb0, 0x0 ;  /* 0x00008000000079c5 */ /* 0x000fe40000010000 */
[----:B------:R-:W-:-:S06]  /*19c40*/  WARPGROUP.ARRIVE ;  /* 0x00000000000079c5 */ /* 0x000fcc0000000000 */
[----:B------:R-:W-:Y:S03]  /*19c50*/  HGMMA.64x128x16.F32 R24, R152, gdesc[UR4].tnspB, R24, gsb0 ;  /* 0x41e0000498187df0 */ /* 0x000fe60008000818 */
[----:B------:R-:W-:Y:S02]  /*19c60*/  WARPGROUP.DEPBAR.LE gsb0, 0x0 ;  /* 0x00008000000079c5 */ /* 0x000fe40000010000 */
[-C--:B--2---:R-:W-:Y:S01]  /*19c70*/  FMUL.FTZ R95, R26, R8.reuse ;  /* 0x000000081a5f7220 */ /* 0x084fe20000410000 */
[----:B------:R-:W-:Y:S01]  /*19c80*/  FMUL.FTZ R93, R30, R8 ;  /* 0x000000081e5d7220 */ /* 0x000fe20000410000 */
[----:B------:R1:W-:Y:S01]  /*19c90*/  @!P1 SYNCS.ARRIVE.TRANS64.RED.A1T0 RZ, [R11+URZ], RZ ;  /* 0x000000ff0bff99a7 */ /* 0x0003e2000810043f */
[-C--:B0-----:R-:W-:Y:S01]  /*19ca0*/  FMUL.FTZ R10, R28, R6.reuse ;  /* 0x000000061c0a7220 */ /* 0x081fe20000410000 */
[----:B------:R-:W-:Y:S01]  /*19cb0*/  FMUL.FTZ R0, R32, R6 ;  /* 0x0000000620007220 */ /* 0x000fe20000410000 */
[-C--:B------:R-:W-:Y:S01]  /*19cc0*/  FMUL.FTZ R26, R31, R8.reuse ;  /* 0x000000081f1a7220 */ /* 0x080fe20000410000 */
[----:B------:R-:W-:Y:S01]  /*19cd0*/  FMUL.FTZ R30, R35, R8 ;  /* 0x00000008231e7220 */ /* 0x000fe20000410000 */
[-C--:B------:R-:W-:Y:S01]  /*19ce0*/  FMUL.FTZ R24, R24, R6.reuse ;  /* 0x0000000618187220 */ /* 0x080fe20000410000 */
        /* <DEDUP_REMOVED lines=58> */
.L_x_2308:
        /* <DEDUP_REMOVED lines=22> */
[C---:B------:R-:W-:Y:S01]  /*1a1f0*/  IADD3 R79, P5, R8.reuse, 0x40, RZ ;  /* 0x00000040084f7810 */ /* 0x040fe20007fbe0ff */
[----:B------:R-:W-:Y:S01]  /*1a200*/  IMAD.X R5, RZ, RZ, R9, P6 ;  /* 0x000000ffff057224 */ /* 0x000fe200030e0609 */
[C---:B------:R-:W-:Y:S02]  /*1a210*/  IADD3 R97, P4, R8.reuse, 0x60, RZ ;  /* 0x0000006008617810 */ /* 0x040fe40007f9e0ff */
[----:B------:R-:W-:-:S02]  /*1a220*/  IADD3 R99, P3, R8, 0x4000, RZ ;  /* 0x0000400008637810 */ /* 0x000fc40007f7e0ff */
[C---:B------:R-:W-:Y:S01]  /*1a230*/  IADD3 R101, P2, R8.reuse, 0x4020, RZ ;  /* 0x0000402008657810 */ /* 0x040fe20007f5e0ff */
[--C-:B------:R-:W-:Y:S01]  /*1a240*/  IMAD.X R13, RZ, RZ, R9.reuse, P4 ;  /* 0x000000ffff0d7224 */ /* 0x100fe200020e0609 */
[C---:B------:R-:W-:Y:S02]  /*1a250*/  IADD3 R103, P1, R8.reuse, 0x4040, RZ ;  /* 0x0000404008677810 */ /* 0x040fe40007f3e0ff */
[----:B------:R-:W-:Y:S02]  /*1a260*/  IADD3 R105, P0, R8, 0x4060, RZ ;  /* 0x0000406008697810 */ /* 0x000fe40007f1e0ff */
[----:B------:R-:W-:Y:S01]  /*1a270*/  LOP3.LUT R8, R15, R8, RZ, 0x3c, !PT ;  /* 0x000000080f087212 */ /* 0x000fe200078e3cff */
[--C-:B------:R-:W-:Y:S01]  /*1a280*/  IMAD.X R15, RZ, RZ, R9.reuse, P3 ;  /* 0x000000ffff0f7224 */ /* 0x100fe200018e0609 */
[-C--:B------:R-:W-:Y:S01]  /*1a290*/  IADD3.X R7, RZ, R9.reuse, RZ, P5, !PT ;  /* 0x00000009ff077210 */ /* 0x080fe20002ffe4ff */
[--C-:B------:R-:W-:Y:S01]  /*1a2a0*/  IMAD.X R27, RZ, RZ, R9.reuse, P1 ;  /* 0x000000ffff1b7224 */ /* 0x100fe200008e0609 */
[----:B------:R-:W-:Y:S01]  /*1a2b0*/  IADD3.X R25, RZ, R9, RZ, P2, !PT ;  /* 0x00000009ff197210 */ /* 0x000fe200017fe4ff */
[----:B------:R-:W-:Y:S01]  /*1a2c0*/  IMAD.X R29, RZ, RZ, R9, P0 ;  /* 0x000000ffff1d7224 */ /* 0x000fe200000e0609 */
[----:B------:R-:W-:-:S02]  /*1a2d0*/  LOP3.LUT R4, R71, 0x380, RZ, 0xc0, !PT ;  /* 0x0000038047047812 */ /* 0x000fc400078ec0ff */
[----:B------:R-:W-:Y:S02]  /*1a2e0*/  LOP3.LUT R6, R79, 0x380, RZ, 0xc0, !PT ;  /* 0x000003804f067812 */ /* 0x000fe400078ec0ff */
[----:B------:R-:W-:Y:S02]  /*1a2f0*/  MOV R90, R8 ;  /* 0x00000008005a7202 */ /* 0x000fe40000000f00 */
[----:B------:R-:W-:Y:S02]  /*1a300*/  F2FP.F16.F32.PACK_AB R9, R28, R95 ;  /* 0x0000005f1c09723e */ /* 0x000fe400000000ff */
[----:B------:R-:W-:Y:S02]  /*1a310*/  LOP3.LUT R28, R103, 0x380, RZ, 0xc0, !PT ;  /* 0x00000380671c7812 */ /* 0x000fe400078ec0ff */
[----:B------:R-:W-:Y:S02]  /*1a320*/  LOP3.LUT R34, R105, 0x380, RZ, 0xc0, !PT ;  /* 0x0000038069227812 */ /* 0x000fe400078ec0ff */
[----:B------:R-:W-:-:S02]  /*1a330*/  SHF.R.U64 R4, R4, 0x3, RZ ;  /* 0x0000000304047819 */ /* 0x000fc400000012ff */
[----:B------:R-:W-:Y:S02]  /*1a340*/  SHF.R.U64 R6, R6, 0x3, RZ ;  /* 0x0000000306067819 */ /* 0x000fe400000012ff */
[----:B------:R-:W-:Y:S02]  /*1a350*/  LOP3.LUT R12, R97, 0x380, RZ, 0xc0, !PT ;  /* 0x00000380610c7812 */ /* 0x000fe400078ec0ff */
[----:B------:R-:W-:Y:S02]  /*1a360*/  LOP3.LUT R14, R99, 0x380, RZ, 0xc0, !PT ;  /* 0x00000380630e7812 */ /* 0x000fe400078ec0ff */
[----:B------:R-:W-:Y:S01]  /*1a370*/  F2FP.F16.F32.PACK_AB R8, R89, R24 ;  /* 0x000000185908723e */ /* 0x000fe200000000ff */
[----:B------:R-:W-:Y:S01]  /*1a380*/  BAR.SYNC.DEFER_BLOCKING 0x1, 0x100 ;  /* 0x0044000000007b1d */ /* 0x000fe20000010000 */
[----:B------:R-:W-:Y:S02]  /*1a390*/  SHF.R.U64 R28, R28, 0x3, RZ ;  /* 0x000000031c1c7819 */ /* 0x000fe400000012ff */
[----:B------:R-:W-:-:S02]  /*1a3a0*/  LOP3.LUT R24, R101, 0x380, RZ, 0xc0, !PT ;  /* 0x0000038065187812 */ /* 0x000fc400078ec0ff */
[----:B------:R-:W-:Y:S02]  /*1a3b0*/  SHF.R.U64 R34, R34, 0x3, RZ ;  /* 0x0000000322227819 */ /* 0x000fe400000012ff */
[----:B------:R-:W-:Y:S02]  /*1a3c0*/  LOP3.LUT R4, R4, R71, RZ, 0x3c, !PT ;  /* 0x0000004704047212 */ /* 0x000fe400078e3cff */
[----:B------:R-:W-:Y:S02]  /*1a3d0*/  LOP3.LUT R6, R6, R79, RZ, 0x3c, !PT ;  /* 0x0000004f06067212 */ /* 0x000fe400078e3cff */
[----:B------:R-:W-:Y:S02]  /*1a3e0*/  SHF.R.U64 R12, R12, 0x3, RZ ;  /* 0x000000030c0c7819 */ /* 0x000fe400000012ff */
[----:B------:R-:W-:Y:S02]  /*1a3f0*/  SHF.R.U64 R14, R14, 0x3, RZ ;  /* 0x000000030e0e7819 */ /* 0x000fe400000012ff */
[----:B------:R-:W-:-:S02]  /*1a400*/  LOP3.LUT R26, R28, R103, RZ, 0x3c, !PT ;  /* 0x000000671c1a7212 */ /* 0x000fc400078e3cff */
[----:B------:R-:W-:Y:S02]  /*1a410*/  SHF.R.U64 R24, R24, 0x3, RZ ;  /* 0x0000000318187819 */ /* 0x000fe400000012ff */
[----:B------:R-:W-:Y:S02]  /*1a420*/  LOP3.LUT R28, R34, R105, RZ, 0x3c, !PT ;  /* 0x00000069221c7212 */ /* 0x000fe400078e3cff */
[----:B------:R-:W-:Y:S02]  /*1a430*/  MOV R89, R4 ;  /* 0x0000000400597202 */ /* 0x000fe40000000f00 */
[----:B------:R-:W-:Y:S01]  /*1a440*/  MOV R34, R6 ;  /* 0x0000000600227202 */ /* 0x000fe20000000f00 */
[----:B------:R2:W-:Y:S01]  /*1a450*/  STSM.16.M88.4 [R90], R8 ;  /* 0x000000085a007844 */ /* 0x0005e20000000200 */
[----:B------:R-:W-:Y:S02]  /*1a460*/  F2FP.F16.F32.PACK_AB R4, R33, R0 ;  /* 0x000000002104723e */ /* 0x000fe400000000ff */
[----:B------:R-:W-:-:S02]  /*1a470*/  F2FP.F16.F32.PACK_AB R5, R30, R91 ;  /* 0x0000005b1e05723e */ /* 0x000fc400000000ff */
[----:B------:R-:W-:Y:S02]  /*1a480*/  F2FP.F16.F32.PACK_AB R6, R37, R36 ;  /* 0x000000242506723e */ /* 0x000fe400000000ff */
[----:B------:R-:W-:Y:S02]  /*1a490*/  F2FP.F16.F32.PACK_AB R7, R39, R38 ;  /* 0x000000262707723e */ /* 0x000fe400000000ff */
[----:B------:R-:W-:Y:S02]  /*1a4a0*/  LOP3.LUT R12, R12, R97, RZ, 0x3c, !PT ;  /* 0x000000610c0c7212 */ /* 0x000fe400078e3cff */
[----:B------:R-:W-:Y:S01]  /*1a4b0*/  LOP3.LUT R14, R14, R99, RZ, 0x3c, !PT ;  /* 0x000000630e0e7212 */ /* 0x000fe200078e3cff */
[----:B------:R-:W-:Y:S01]  /*1a4c0*/  STSM.16.M88.4 [R89], R4 ;  /* 0x0000000459007844 */ /* 0x000fe20000000200 */
[----:B------:R-:W-:Y:S02]  /*1a4d0*/  LOP3.LUT R24, R24, R101, RZ, 0x3c, !PT ;  /* 0x0000006518187212 */ /* 0x000fe400078e3cff */
[----:B------:R-:W-:-:S02]  /*1a4e0*/  MOV R88, R12 ;  /* 0x0000000c00587202 */ /* 0x000fc40000000f00 */
[----:B--2---:R-:W-:Y:S02]  /*1a4f0*/  F2FP.F16.F32.PACK_AB R8, R41, R40 ;  /* 0x000000282908723e */ /* 0x004fe400000000ff */
[----:B------:R-:W-:Y:S02]  /*1a500*/  F2FP.F16.F32.PACK_AB R9, R43, R42 ;  /* 0x0000002a2b09723e */ /* 0x000fe400000000ff */
[----:B------:R-:W-:Y:S02]  /*1a510*/  F2FP.F16.F32.PACK_AB R10, R45, R44 ;  /* 0x0000002c2d0a723e */ /* 0x000fe400000000ff */
[----:B------:R-:W-:Y:S02]  /*1a520*/  F2FP.F16.F32.PACK_AB R11, R47, R46 ;  /* 0x0000002e2f0b723e */ /* 0x000fe400000000ff */
[----:B------:R-:W-:Y:S02]  /*1a530*/  MOV R79, R14 ;  /* 0x0000000e004f7202 */ /* 0x000fe40000000f00 */
[----:B------:R-:W-:Y:S01]  /*1a540*/  MOV R72, R24 ;  /* 0x0000001800487202 */ /* 0x000fe20000000f00 */
[----:B------:R2:W-:Y:S01]  /*1a550*/  STSM.16.M88.4 [R34], R8 ;  /* 0x0000000822007844 */ /* 0x0005e20000000200 */
[----:B------:R-:W-:-:S02]  /*1a560*/  MOV R71, R26 ;  /* 0x0000001a00477202 */ /* 0x000fc40000000f00 */
[----:B------:R-:W-:Y:S02]  /*1a570*/  F2FP.F16.F32.PACK_AB R12, R49, R48 ;  /* 0x00000030310c723e */ /* 0x000fe400000000ff */
        /* <DEDUP_REMOVED lines=8> */
[----:B------:R-:W-:Y:S02]  /*1a600*/  MOV R0, R28 ;  /* 0x0000001c00007202 */ /* 0x000fe40000000f00 */
[----:B------:R-:W-:Y:S01]  /*1a610*/  ISETP.NE.U32.AND P0, PT, RZ, UR4, PT ;  /* 0x00000004ff007c0c */ /* 0x000fe2000bf05070 */
[----:B------:R-:W-:Y:S01]  /*1a620*/  STSM.16.M88.4 [R79], R24 ;  /* 0x000000184f007844 */ /* 0x000fe20000000200 */
[----:B--2---:R-:W-:Y:S02]  /*1a630*/  IADD3 R8, P1, R206, UR4, RZ ;  /* 0x00000004ce087c10 */ /* 0x004fe4000ff3e0ff */
[----:B------:R-:W-:Y:S02]  /*1a640*/  F2FP.F16.F32.PACK_AB R28, R65, R64 ;  /* 0x00000040411c723e */ /* 0x000fe400000000ff */
[----:B------:R-:W-:-:S02]  /*1a650*/  F2FP.F16.F32.PACK_AB R29, R67, R66 ;  /* 0x00000042431d723e */ /* 0x000fc400000000ff */
[----:B------:R-:W-:Y:S02]  /*1a660*/  F2FP.F16.F32.PACK_AB R30, R69, R68 ;  /* 0x00000044451e723e */ /* 0x000fe400000000ff */
[----:B------:R-:W-:Y:S02]  /*1a670*/  F2FP.F16.F32.PACK_AB R33, R75, R74 ;  /* 0x0000004a4b21723e */ /* 0x000fe400000000ff */
[----:B------:R-:W-:Y:S01]  /*1a680*/  F2FP.F16.F32.PACK_AB R34, R77, R76 ;  /* 0x0000004c4d22723e */ /* 0x000fe200000000ff */
[----:B------:R-:W-:Y:S01]  /*1a690*/  STSM.16.M88.4 [R72], R28 ;  /* 0x0000001c48007844 */ /* 0x000fe20000000200 */
[----:B------:R-:W-:Y:S02]  /*1a6a0*/  F2FP.F16.F32.PACK_AB R4, R81, R80 ;  /* 0x000000505104723e */ /* 0x000fe400000000ff */
[----:B------:R-:W-:Y:S01]  /*1a6b0*/  F2FP.F16.F32.PACK_AB R5, R83, R82 ;  /* 0x000000525305723e */ /* 0x000fe200000000ff */
[----:B------:R-:W-:Y:S01]  /*1a6c0*/  STSM.16.M88.4 [R71], R32 ;  /* 0x0000002047007844 */ /* 0x000fe20000000200 */
[----:B------:R-:W-:-:S02]  /*1a6d0*/  F2FP.F16.F32.PACK_AB R6, R85, R84 ;  /* 0x000000545506723e */ /* 0x000fc400000000ff */
[----:B------:R-:W-:Y:S02]  /*1a6e0*/  F2FP.F16.F32.PACK_AB R7, R87, R86 ;  /* 0x000000565707723e */ /* 0x000fe400000000ff */
[----:B------:R-:W-:Y:S02]  /*1a6f0*/  ISETP.NE.AND.EX P0, PT, RZ, UR5, PT, P0 ;  /* 0x00000005ff007c0c */ /* 0x000fe4000bf05300 */
[----:B------:R-:W-:Y:S01]  /*1a700*/  IADD3.X R9, R207, UR5, RZ, P1, !PT ;  /* 0x00000005cf097c10 */ /* 0x000fe20008ffe4ff */
[----:B------:R-:W-:Y:S01]  /*1a710*/  ULDC.64 UR4, c[0x0][0xbe0] ;  /* 0x0002f80000047ab9 */ /* 0x000fe20000000a00 */
[----:B------:R2:W-:Y:S01]  /*1a720*/  STSM.16.M88.4 [R0], R4 ;  /* 0x0000000400007844 */ /* 0x0005e20000000200 */
[----:B------:R-:W-:Y:S01]  /*1a730*/  BAR.SYNC.DEFER_BLOCKING 0x1, 0x100 ;  /* 0x0044000000007b1d */ /* 0x000fe20000010000 */
[----:B------:R-:W-:Y:S02]  /*1a740*/  ISETP.NE.U32.AND P1, PT, RZ, UR4, PT ;  /* 0x00000004ff007c0c */ /* 0x000fe4000bf25070 */
[----:B------:R-:W-:-:S02]  /*1a750*/  MOV R51, RZ ;  /* 0x000000ff00337202 */ /* 0x000fc40000000f00 */
[----:B------:R-:W-:-:S13]  /*1a760*/  ISETP.NE.AND.EX P1, PT, RZ, UR5, PT, P1 ;  /* 0x00000005ff007c0c */ /* 0x000fda000bf25310 */
[----:B------:R-:W-:Y:S01]  /*1a770*/  @P1 IADD3 R206, P2, R206, UR4, RZ ;  /* 0x00000004cece1c10 */ /* 0x000fe2000ff5e0ff */
[----:B------:R-:W-:Y:S02]  /*1a780*/  ULDC UR4, c[0x0][0xa88] ;  /* 0x0002a20000047ab9 */ /* 0x000fe40000000800 */
[----:B------:R-:W-:Y:S01]  /*1a790*/  IMAD.U32 R49, RZ, RZ, UR4 ;  /* 0x00000004ff317e24 */ /* 0x000fe2000f8e00ff */
[----:B------:R-:W-:Y:S01]  /*1a7a0*/  @P1 IADD3.X R207, R207, UR5, RZ, P2, !PT ;  /* 0x00000005cfcf1c10 */ /* 0x000fe200097fe4ff */
[----:B------:R3:W5:Y:S01]  /*1a7b0*/  @P0 LDG.E R51, desc[UR56][R8.64] ;  /* 0x0000003808330981 */ /* 0x000762000c1e1900 */
[----:B------:R-:W-:-:S03]  /*1a7c0*/  IMAD R11, R202, 0x40, R200 ;  /* 0x00000040ca0b7824 */ /* 0x000fc600078e02c8 */
[----:B------:R3:W5:Y:S01]  /*1a7d0*/  @P1 LDG.E R49, desc[UR56][R206.64] ;  /* 0x00000038ce311981 */ /* 0x000762000c1e1900 */
[----:B--2---:R-:W-:Y:S01]  /*1a7e0*/  IMAD.WIDE R4, R11, 0x2, R20 ;  /* 0x000000020b047825 */ /* 0x004fe200078e0214 */
[----:B------:R-:W-:Y:S06]  /*1a7f0*/  @P1 BRA `(.L_x_2416) ;  /* 0x0000000000101947 */ /* 0x000fec0003800000 */
[----:B------:R-:W-:Y:S05]  /*1a800*/  @!P0 BRA `(.L_x_2416) ;  /* 0x00000000000c8947 */ /* 0x000fea0003800000 */
[----:B------:R-:W2:Y:S04]  /*1a810*/  LDG.E R0, desc[UR56][R8.64] ;  /* 0x0000003808007981 */ /* 0x000ea8000c1e1900 */
[----:B-----5:R-:W2:Y:S02]  /*1a820*/  LDG.E R49, desc[UR56][R8.64+0x4] ;  /* 0x0000043808317981 */ /* 0x020ea4000c1e1900 */
[----:B--2---:R-:W-:-:S07]  /*1a830*/  IADD3 R49, -R0, R49, RZ ;  /* 0x0000003100317210 */ /* 0x004fce0007ffe1ff */
.L_x_2416:
[----:B------:R-:W-:Y:S01]  /*1a840*/  SHF.R.S32.HI R48, RZ, 0x1f, R205 ;  /* 0x0000001fff307819 */ /* 0x000fe200000114cd */
[----:B------:R-:W-:Y:S01]  /*1a850*/  ULDC.64 UR4, c[0x0][0xb70] ;  /* 0x0002dc0000047ab9 */ /* 0x000fe20000000a00 */
[--C-:B-----5:R-:W-:Y:S01]  /*1a860*/  SHF.R.S32.HI R21, RZ, 0x1f, R51.reuse ;  /* 0x0000001fff157819 */ /* 0x120fe20000011433 */
[----:B------:R-:W-:Y:S01]  /*1a870*/  IMAD.MOV.U32 R20, RZ, RZ, R51 ;  /* 0x000000ffff147224 */ /* 0x000fe200078e0033 */
[----:B---3--:R-:W-:Y:S01]  /*1a880*/  IADD3 R9, P1, R4, 0x1000, RZ ;  /* 0x0000100004097810 */ /* 0x008fe20007f3e0ff */
[----:B------:R-:W-:Y:S01]  /*1a890*/  IMAD R0, R48, UR4, RZ ;  /* 0x0000000430007c24 */ /* 0x000fe2000f8e02ff */
[----:B------:R-:W-:Y:S01]  /*1a8a0*/  SEL R214, R214, RZ, !P0 ;  /* 0x000000ffd6d67207 */ /* 0x000fe20004000000 */
[----:B------:R-:W-:Y:S01]  /*1a8b0*/  IMAD.WIDE.U32 R6, R205, UR4, R20 ;  /* 0x00000004cd067c25 */ /* 0x000fe2000f8e0014 */
[----:B------:R-:W-:Y:S02]  /*1a8c0*/  SEL R53, R208, RZ, !P0 ;  /* 0x000000ffd0357207 */ /* 0x000fe40004000000 */
[----:B------:R-:W-:Y:S01]  /*1a8d0*/  LOP3.LUT R8, R9, 0x380, RZ, 0xc0, !PT ;  /* 0x0000038009087812 */ /* 0x000fe200078ec0ff */
[----:B------:R-:W-:Y:S01]  /*1a8e0*/  IMAD R11, R205, UR5, R0 ;  /* 0x00000005cd0b7c24 */ /* 0x000fe2000f8e0200 */
[----:B------:R-:W-:Y:S01]  /*1a8f0*/  ULDC.64 UR4, c[0x0][0xb78] ;  /* 0x0002de0000047ab9 */ /* 0x000fe20000000a00 */
[----:B------:R-:W-:Y:S01]  /*1a900*/  IADD3 R13, P2, R4, 0x2000, RZ ;  /* 0x00002000040d7810 */ /* 0x000fe20007f5e0ff */
[----:B------:R-:W-:Y:S01]  /*1a910*/  IMAD R0, R214, UR4, RZ ;  /* 0x00000004d6007c24 */ /* 0x000fe2000f8e02ff */
[----:B------:R-:W-:Y:S01]  /*1a920*/  SHF.R.U64 R8, R8, 0x3, RZ ;  /* 0x0000000308087819 */ /* 0x000fe200000012ff */
[----:B------:R-:W-:Y:S01]  /*1a930*/  IMAD.IADD R7, R7, 0x1, R11 ;  /* 0x0000000107077824 */ /* 0x000fe200078e020b */
[----:B------:R-:W-:Y:S01]  /*1a940*/  LEA R11, R212, R204, 0x7 ;  /* 0x000000ccd40b7211 */ /* 0x000fe200078e38ff */
[C---:B------:R-:W-:Y:S01]  /*1a950*/  IMAD R10, R53.reuse, UR5, R0 ;  /* 0x00000005350a7c24 */ /* 0x040fe2000f8e0200 */
[----:B------:R-:W-:Y:S01]  /*1a960*/  LOP3.LUT R8, R8, R9, RZ, 0x3c, !PT ;  /* 0x0000000908087212 */ /* 0x000fe200078e3cff */
[----:B------:R-:W-:Y:S01]  /*1a970*/  IMAD.WIDE.U32 R6, R53, UR4, R6 ;  /* 0x0000000435067c25 */ /* 0x000fe2000f8e0006 */
[----:B------:R-:W-:Y:S01]  /*1a980*/  SHF.R.S32.HI R9, RZ, 0x1f, R11 ;  /* 0x0000001fff097819 */ /* 0x000fe2000001140b */
[----:B------:R-:W-:Y:S01]  /*1a990*/  ULDC.64 UR4, c[0x0][0xb40] ;  /* 0x0002d00000047ab9 */ /* 0x000fe20000000a00 */
[----:B------:R-:W-:-:S02]  /*1a9a0*/  LOP3.LUT R12, R13, 0x380, RZ, 0xc0, !PT ;  /* 0x000003800d0c7812 */ /* 0x000fc400078ec0ff */
[----:B------:R-:W-:Y:S02]  /*1a9b0*/  IADD3 R0, P0, R11, R6, RZ ;  /* 0x000000060b007210 */ /* 0x000fe40007f1e0ff */
[----:B------:R-:W-:Y:S02]  /*1a9c0*/  SHF.R.U64 R12, R12, 0x3, RZ ;  /* 0x000000030c0c7819 */ /* 0x000fe400000012ff */
[----:B------:R-:W-:Y:S02]  /*1a9d0*/  IADD3.X R9, R9, R7, R10, P0, !PT ;  /* 0x0000000709097210 */ /* 0x000fe400007fe40a */
[----:B------:R-:W-:Y:S02]  /*1a9e0*/  LEA R46, P0, R0, UR4, 0x2 ;  /* 0x00000004002e7c11 */ /* 0x000fe4000f8010ff */
[----:B------:R-:W-:Y:S02]  /*1a9f0*/  LOP3.LUT R12, R12, R13, RZ, 0x3c, !PT ;  /* 0x0000000d0c0c7212 */ /* 0x000fe400078e3cff */
[----:B------:R-:W-:Y:S01]  /*1aa00*/  LEA.HI.X R47, R0, UR5, R9, 0x2, P0 ;  /* 0x00000005002f7c11 */ /* 0x000fe200080f1409 */
[----:B------:R-:W-:Y:S01]  /*1aa10*/  VIADD R0, R11, 0x8 ;  /* 0x000000080b007836 */ /* 0x000fe20000000000 */
[----:B------:R-:W-:Y:S01]  /*1aa20*/  LOP3.LUT P0, RZ, R218, 0x3, RZ, 0xc0, !PT ;  /* 0x00000003daff7812 */ /* 0x000fe2000780c0ff */
[----:B------:R-:W-:Y:S01]  /*1aa30*/  IMAD.X R9, RZ, RZ, R5, P1 ;  /* 0x000000ffff097224 */ /* 0x000fe200008e0605 */
[C---:B------:R-:W-:Y:S01]  /*1aa40*/  IADD3 R25, P6, R4.reuse, 0x3000, RZ ;  /* 0x0000300004197810 */ /* 0x040fe20007fde0ff */
[----:B------:R-:W-:Y:S01]  /*1aa50*/  ULDC.64 UR4, c[0x0][0xaa0] ;  /* 0x0002a80000047ab9 */ /* 0x000fe20000000a00 */
[----:B------:R-:W-:-:S02]  /*1aa60*/  IADD3 R29, P5, R4, 0x4000, RZ ;  /* 0x00004000041d7810 */ /* 0x000fc40007fbe0ff */
[C---:B------:R-:W-:Y:S02]  /*1aa70*/  IADD3 R33, P4, R4.reuse, 0x5000, RZ ;  /* 0x0000500004217810 */ /* 0x040fe40007f9e0ff */
[C---:B------:R-:W-:Y:S02]  /*1aa80*/  IADD3 R37, P3, R4.reuse, 0x6000, RZ ;  /* 0x0000600004257810 */ /* 0x040fe40007f7e0ff */
[----:B------:R-:W-:Y:S02]  /*1aa90*/  IADD3.X R13, RZ, R5, RZ, P2, !PT ;  /* 0x00000005ff0d7210 */ /* 0x000fe400017fe4ff */
[----:B------:R-:W-:Y:S02]  /*1aaa0*/  IADD3 R7, P2, R4, 0x7000, RZ ;  /* 0x0000700004077810 */ /* 0x000fe40007f5e0ff */
[----:B------:R-:W-:Y:S02]  /*1aab0*/  ISETP.GE.OR P1, PT, R11, R49, P0 ;  /* 0x000000310b00720c */ /* 0x000fe40000726670 */
[----:B------:R-:W-:Y:S01]  /*1aac0*/  LOP3.LUT R24, R25, 0x380, RZ, 0xc0, !PT ;  /* 0x0000038019187812 */ /* 0x000fe200078ec0ff */
[----:B------:R-:W-:Y:S01]  /*1aad0*/  IMAD.X R41, RZ, RZ, R5, P2 ;  /* 0x000000ffff297224 */ /* 0x000fe200010e0605 */
[----:B------:R-:W-:-:S02]  /*1aae0*/  LOP3.LUT R28, R29, 0x380, RZ, 0xc0, !PT ;  /* 0x000003801d1c7812 */ /* 0x000fc400078ec0ff */
[----:B------:R-:W-:Y:S02]  /*1aaf0*/  LOP3.LUT R32, R33, 0x380, RZ, 0xc0, !PT ;  /* 0x0000038021207812 */ /* 0x000fe400078ec0ff */
[----:B------:R-:W-:Y:S02]  /*1ab00*/  LOP3.LUT R36, R37, 0x380, RZ, 0xc0, !PT ;  /* 0x0000038025247812 */ /* 0x000fe400078ec0ff */
[----:B------:R-:W-:Y:S02]  /*1ab10*/  ISETP.GE.OR P0, PT, R0, R49, P0 ;  /* 0x000000310000720c */ /* 0x000fe40000706670 */
[----:B------:R-:W-:Y:S01]  /*1ab20*/  LOP3.LUT R11, R4, 0x380, RZ, 0xc0, !PT ;  /* 0x00000380040b7812 */ /* 0x000fe200078ec0ff */
[----:B------:R-:W-:Y:S01]  /*1ab30*/  @!P1 STG.E desc[UR56][R46.64], R2 ;  /* 0x000000022e009986 */ /* 0x000fe2000c101938 */
[----:B------:R-:W-:Y:S02]  /*1ab40*/  LOP3.LUT R0, R7, 0x380, RZ, 0xc0, !PT ;  /* 0x0000038007007812 */ /* 0x000fe400078ec0ff */
[----:B------:R-:W-:-:S02]  /*1ab50*/  SHF.R.U64 R24, R24, 0x3, RZ ;  /* 0x0000000318187819 */ /* 0x000fc400000012ff */
[----:B------:R-:W-:Y:S02]  /*1ab60*/  SHF.R.U64 R28, R28, 0x3, RZ ;  /* 0x000000031c1c7819 */ /* 0x000fe400000012ff */
[----:B------:R-:W-:Y:S02]  /*1ab70*/  SHF.R.U64 R32, R32, 0x3, RZ ;  /* 0x0000000320207819 */ /* 0x000fe400000012ff */
[----:B------:R-:W-:Y:S01]  /*1ab80*/  SHF.R.U64 R36, R36, 0x3, RZ ;  /* 0x0000000324247819 */ /* 0x000fe200000012ff */
[----:B------:R2:W-:Y:S01]  /*1ab90*/  @!P0 STG.E desc[UR56][R46.64+0x20], R3 ;  /* 0x000020032e008986 */ /* 0x0005e2000c101938 */
[----:B------:R-:W-:Y:S02]  /*1aba0*/  SHF.R.U64 R11, R11, 0x3, RZ ;  /* 0x000000030b0b7819 */ /* 0x000fe400000012ff */
[----:B------:R-:W-:Y:S01]  /*1abb0*/  SHF.R.U64 R0, R0, 0x3, RZ ;  /* 0x0000000300007819 */ /* 0x000fe200000012ff */
[----:B------:R-:W5:Y:S01]  /*1abc0*/  LD.E.128 R12, desc[UR56][R12.64] ;  /* 0x000000380c0c7980 */ /* 0x000f62000c101d00 */
[----:B------:R-:W-:Y:S01]  /*1abd0*/  LOP3.LUT R24, R24, R25, RZ, 0x3c, !PT ;  /* 0x0000001918187212 */ /* 0x000fe200078e3cff */
[--C-:B------:R-:W-:Y:S01]  /*1abe0*/  IMAD.X R25, RZ, RZ, R5.reuse, P6 ;  /* 0x000000ffff197224 */ /* 0x100fe200030e0605 */
[----:B------:R-:W-:Y:S01]  /*1abf0*/  LOP3.LUT R28, R28, R29, RZ, 0x3c, !PT ;  /* 0x0000001d1c1c7212 */ /* 0x000fe200078e3cff */
[----:B------:R-:W-:Y:S01]  /*1ac00*/  IMAD.X R29, RZ, RZ, R5, P5 ;  /* 0x000000ffff1d7224 */ /* 0x000fe200028e0605 */
[----:B------:R-:W-:-:S02]  /*1ac10*/  LOP3.LUT R32, R32, R33, RZ, 0x3c, !PT ;  /* 0x0000002120207212 */ /* 0x000fc400078e3cff */
[----:B------:R-:W-:Y:S01]  /*1ac20*/  LOP3.LUT R36, R36, R37, RZ, 0x3c, !PT ;  /* 0x0000002524247212 */ /* 0x000fe200078e3cff */
[----:B------:R-:W-:Y:S01]  /*1ac30*/  IMAD.X R37, RZ, RZ, R5, P3 ;  /* 0x000000ffff257224 */ /* 0x000fe200018e0605 */
[----:B------:R-:W-:Y:S01]  /*1ac40*/  LOP3.LUT R4, R11, R4, RZ, 0x3c, !PT ;  /* 0x000000040b047212 */ /* 0x000fe200078e3cff */
[----:B------:R-:W5:Y:S01]  /*1ac50*/  LD.E.128 R24, desc[UR56][R24.64] ;  /* 0x0000003818187980 */ /* 0x000f62000c101d00 */
[----:B------:R-:W-:Y:S02]  /*1ac60*/  IADD3.X R33, RZ, R5, RZ, P4, !PT ;  /* 0x00000005ff217210 */ /* 0x000fe400027fe4ff */
[----:B------:R-:W-:Y:S01]  /*1ac70*/  LOP3.LUT R40, R0, R7, RZ, 0x3c, !PT ;  /* 0x0000000700287212 */ /* 0x000fe200078e3cff */
[----:B------:R-:W5:Y:S01]  /*1ac80*/  LD.E.128 R8, desc[UR56][R8.64] ;  /* 0x0000003808087980 */ /* 0x000f62000c101d00 */
[----:B------:R-:W-:-:S03]  /*1ac90*/  SHF.R.S32.HI R45, RZ, 0x1f, R200 ;  /* 0x0000001fff2d7819 */ /* 0x000fc600000114c8 */
[----:B------:R-:W5:Y:S01]  /*1aca0*/  LD.E.128 R4, desc[UR56][R4.64] ;  /* 0x0000003804047980 */ /* 0x000f62000c101d00 */
[----:B------:R-:W-:-:S03]  /*1acb0*/  MOV R44, R200 ;  /* 0x000000c8002c7202 */ /* 0x000fc60000000f00 */
[----:B------:R-:W5:Y:S04]  /*1acc0*/  LD.E.128 R28, desc[UR56][R28.64] ;  /* 0x000000381c1c7980 */ /* 0x000f68000c101d00 */
[----:B------:R-:W5:Y:S04]  /*1acd0*/  LD.E.128 R32, desc[UR56][R32.64] ;  /* 0x0000003820207980 */ /* 0x000f68000c101d00 */
[----:B------:R-:W5:Y:S04]  /*1ace0*/  LD.E.128 R36, desc[UR56][R36.64] ;  /* 0x0000003824247980 */ /* 0x000f68000c101d00 */
[----:B------:R-:W5:Y:S01]  /*1acf0*/  LD.E.128 R40, desc[UR56][R40.64] ;  /* 0x0000003828287980 */ /* 0x000f62000c101d00 */
[----:B------:R-:W-:Y:S01]  /*1ad00*/  IMAD R0, R21, UR4, RZ ;  /* 0x0000000415007c24 */ /* 0x000fe2000f8e02ff */
        /* <DEDUP_REMOVED lines=9> */
[----:B------:R-:W-:Y:S02]  /*1ada0*/  IMAD R49, R212, -0x80, R49 ;  /* 0xffffff80d4317824 */ /* 0x000fe400078e0231 */
[C---:B------:R-:W-:Y:S02]  /*1adb0*/  VIADD R0, R202.reuse, 0x20 ;  /* 0x00000020ca007836 */ /* 0x040fe40000000000 */
[----:B------:R-:W-:Y:S01]  /*1adc0*/  IMAD.IADD R3, R3, 0x1, R51 ;  /* 0x0000000103037824 */ /* 0x000fe200078e0233 */
[-C--:B------:R-:W-:Y:S01]  /*1add0*/  ISETP.GE.AND P2, PT, R202, R49.reuse, PT ;  /* 0x00000031ca00720c */ /* 0x080fe20003f46270 */
[----:B------:R-:W-:Y:S01]  /*1ade0*/  IMAD R44, R48, UR4, RZ ;  /* 0x00000004302c7c24 */ /* 0x000fe2000f8e02ff */
[----:B------:R-:W-:Y:S01]  /*1adf0*/  IADD3 R20, R202, 0x40, RZ ;  /* 0x00000040ca147810 */ /* 0x000fe20007ffe0ff */
[----:B------:R-:W-:Y:S01]  /*1ae00*/  IMAD.WIDE.U32 R2, R205, UR4, R2 ;  /* 0x00000004cd027c25 */ /* 0x000fe2000f8e0002 */
[----:B------:R-:W-:-:S02]  /*1ae10*/  ISETP.GE.AND P4, PT, R0, R49, PT ;  /* 0x000000310000720c */ /* 0x000fc40003f86270 */
[----:B------:R-:W-:Y:S01]  /*1ae20*/  IADD3 R0, R18, 0x34820, RZ ;  /* 0x0003482012007810 */ /* 0x000fe20007ffe0ff */
[----:B------:R-:W-:Y:S01]  /*1ae30*/  IMAD R45, R205, UR5, R44 ;  /* 0x00000005cd2d7c24 */ /* 0x000fe2000f8e022c */
[----:B------:R-:W-:Y:S01]  /*1ae40*/  ULDC.64 UR4, c[0x0][0xae8] ;  /* 0x0002ba0000047ab9 */ /* 0x000fe20000000a00 */
[-C--:B------:R-:W-:Y:S01]  /*1ae50*/  ISETP.GE.AND P0, PT, R20, R49.reuse, PT ;  /* 0x000000311400720c */ /* 0x080fe20003f06270 */
[----:B------:R-:W-:Y:S01]  /*1ae60*/  IMAD R20, R214, UR4, RZ ;  /* 0x00000004d6147c24 */ /* 0x000fe2000f8e02ff */
[----:B------:R-:W-:Y:S01]  /*1ae70*/  PRMT R0, RZ, 0x654, R0 ;  /* 0x00000654ff007816 */ /* 0x000fe20000000000 */
[----:B------:R-:W-:Y:S01]  /*1ae80*/  IMAD.IADD R3, R3, 0x1, R45 ;  /* 0x0000000103037824 */ /* 0x000fe200078e022d */
[----:B------:R-:W-:Y:S01]  /*1ae90*/  SHF.R.S32.HI R203, RZ, 0x1f, R202 ;  /* 0x0000001fffcb7819 */ /* 0x000fe200000114ca */
[----:B------:R-:W-:Y:S01]  /*1aea0*/  VIADD R21, R202, 0x60 ;  /* 0x00000060ca157836 */ /* 0x000fe20000000000 */
[----:B---3--:R2:W-:Y:S01]  /*1aeb0*/  SYNCS.ARRIVE.TRANS64.RED.A1T0 RZ, [R0+URZ], RZ ;  /* 0x000000ff00ff79a7 */ /* 0x0085e2000810043f */
[C---:B------:R-:W-:Y:S01]  /*1aec0*/  IMAD R47, R53.reuse, UR5, R20 ;  /* 0x00000005352f7c24 */ /* 0x040fe2000f8e0214 */
[----:B------:R-:W-:Y:S01]  /*1aed0*/  BSSY B1, `(.L_x_2417) ;  /* 0x0000016000017945 */ /* 0x000fe20003800000 */
[----:B------:R-:W-:Y:S01]  /*1aee0*/  IMAD.WIDE.U32 R44, R53, UR4, R2 ;  /* 0x00000004352c7c25 */ /* 0x000fe2000f8e0002 */
[----:B------:R-:W-:-:S03]  /*1aef0*/  ISETP.GE.AND P1, PT, R21, R49, PT ;  /* 0x000000311500720c */ /* 0x000fc60003f26270 */
[----:B------:R-:W-:-:S04]  /*1af00*/  IMAD.WIDE R20, R212, 0x80, R202 ;  /* 0x00000080d4147825 */ /* 0x000fc800078e02ca */
[----:B------:R-:W-:Y:S01]  /*1af10*/  IMAD.IADD R49, R45, 0x1, R47 ;  /* 0x000000012d317824 */ /* 0x000fe200078e022f */
[----:B--2---:R-:W-:Y:S06]  /*1af20*/  @P2 BRA `(.L_x_2418) ;  /* 0x0000000000402947 */ /* 0x004fec0003800000 */
[----:B------:R-:W-:Y:S01]  /*1af30*/  MOV R2, R44 ;  /* 0x0000002c00027202 */ /* 0x000fe20000000f00 */
[----:B------:R-:W-:Y:S01]  /*1af40*/  ULDC.64 UR4, c[0x0][0xad8] ;  /* 0x0002b60000047ab9 */ /* 0x000fe20000000a00 */
[----:B------:R-:W-:Y:S01]  /*1af50*/  IMAD.MOV.U32 R3, RZ, RZ, R49 ;  /* 0x000000ffff037224 */ /* 0x000fe200078e0031 */
[----:B------:R-:W-:Y:S01]  /*1af60*/  ULDC.64 UR6, c[0x0][0xa80] ;  /* 0x0002a00000067ab9 */ /* 0x000fe20000000a00 */
[----:B------:R-:W-:Y:S02]  /*1af70*/  IMAD R47, R21, UR4, RZ ;  /* 0x00000004152f7c24 */ /* 0x000fe4000f8e02ff */
[----:B------:R-:W-:Y:S02]  /*1af80*/  VIADD R0, R200, 0x40 ;  /* 0x00000040c8007836 */ /* 0x000fe40000000000 */
[----:B------:R-:W-:Y:S01]  /*1af90*/  IMAD.WIDE.U32 R2, R20, UR4, R2 ;  /* 0x0000000414027c25 */ /* 0x000fe2000f8e0002 */
        /* <DEDUP_REMOVED lines=9> */
.L_x_2418:
[----:B------:R-:W-:Y:S05]  /*1b030*/  BSYNC B1 ;  /* 0x0000000000017941 */ /* 0x000fea0003800000 */
.L_x_2417:
[----:B------:R-:W-:Y:S04]  /*1b040*/  BSSY B1, `(.L_x_2419) ;  /* 0x0000014000017945 */ /* 0x000fe80003800000 */
[----:B------:R-:W-:Y:S05]  /*1b050*/  @P4 BRA `(.L_x_2420) ;  /* 0x0000000000484947 */ /* 0x000fea0003800000 */
[----:B--2--5:R-:W-:Y:S01]  /*1b060*/  IADD3 R5, P2, R20, 0x20, RZ ;  /* 0x0000002014057810 */ /* 0x024fe20007f5e0ff */
        /* <DEDUP_REMOVED lines=17> */
.L_x_2420:
[----:B------:R-:W-:Y:S05]  /*1b180*/  BSYNC B1 ;  /* 0x0000000000017941 */ /* 0x000fea0003800000 */
.L_x_2419:
[----:B------:R-:W-:Y:S04]  /*1b190*/  BSSY B1, `(.L_x_2421) ;  /* 0x0000014000017945 */ /* 0x000fe80003800000 */
[----:B------:R-:W-:Y:S05]  /*1b1a0*/  @P0 BRA `(.L_x_2422) ;  /* 0x0000000000480947 */ /* 0x000fea0003800000 */
[----:B--23-5:R-:W-:Y:S01]  /*1b1b0*/  IADD3 R5, P0, R20, 0x40, RZ ;  /* 0x0000004014057810 */ /* 0x02cfe20007f1e0ff */
[----:B------:R-:W-:Y:S01]  /*1b1c0*/  ULDC.64 UR4, c[0x0][0xad8] ;  /* 0x0002b60000047ab9 */ /* 0x000fe20000000a00 */
[----:B------:R-:W-:Y:S01]  /*1b1d0*/  IMAD.MOV.U32 R2, RZ, RZ, R44 ;  /* 0x000000ffff027224 */ /* 0x000fe200078e002c */
[----:B------:R-:W-:Y:S01]  /*1b1e0*/  IADD3 R4, R200, 0x40, RZ ;  /* 0x00000040c8047810 */ /* 0x000fe20007ffe0ff */
[----:B------:R-:W-:Y:S01]  /*1b1f0*/  IMAD.MOV.U32 R3, RZ, RZ, R49 ;  /* 0x000000ffff037224 */ /* 0x000fe200078e0031 */
[----:B------:R-:W-:Y:S01]  /*1b200*/  ULDC.64 UR6, c[0x0][0xa80] ;  /* 0x0002a00000067ab9 */ /* 0x000fe20000000a00 */
[----:B------:R-:W-:Y:S02]  /*1b210*/  IMAD.X R0, RZ, RZ, R21, P0 ;  /* 0x000000ffff007224 */ /* 0x000fe400000e0615 */
        /* <DEDUP_REMOVED lines=11> */
.L_x_2422:
[----:B------:R-:W-:Y:S05]  /*1b2d0*/  BSYNC B1 ;  /* 0x0000000000017941 */ /* 0x000fea0003800000 */
.L_x_2421:
[----:B------:R-:W-:Y:S05]  /*1b2e0*/  @P1 BRA `(.L_x_2423) ;  /* 0x0000000800d01947 */ /* 0x000fea0003800000 */
[----:B--2345:R-:W-:Y:S01]  /*1b2f0*/  IADD3 R5, P0, R20, 0x60, RZ ;  /* 0x0000006014057810 */ /* 0x03cfe20007f1e0ff */
[----:B------:R-:W-:Y:S01]  /*1b300*/  ULDC.64 UR6, c[0x0][0xad8] ;  /* 0x0002b60000067ab9 */ /* 0x000fe20000000a00 */
[----:B------:R-:W-:Y:S01]  /*1b310*/  MOV R3, R49 ;  /* 0x0000003100037202 */ /* 0x000fe20000000f00 */
[----:B------:R-:W-:Y:S01]  /*1b320*/  IMAD.MOV.U32 R2, RZ, RZ, R44 ;  /* 0x000000ffff027224 */ /* 0x000fe200078e002c */
[----:B------:R-:W-:Y:S01]  /*1b330*/  ULDC UR4, c[0x0][0xa8c] ;  /* 0x0002a30000047ab9 */ /* 0x000fe20000000800 */
[----:B------:R-:W-:Y:S01]  /*1b340*/  IMAD.X R20, RZ, RZ, R21, P0 ;  /* 0x000000ffff147224 */ /* 0x000fe200000e0615 */
[----:B------:R-:W-:Y:S01]  /*1b350*/  ISETP.GE.AND P1, PT, R200, UR4, PT ;  /* 0x00000004c8007c0c */ /* 0x000fe2000bf26270 */
        /* <DEDUP_REMOVED lines=13> */
.L_x_2415:
[----:B------:R-:W-:Y:S01]  /*1b430*/  ULDC.64 UR4, c[0x0][0xbd8] ;  /* 0x0002f60000047ab9 */ /* 0x000fe20000000a00 */
[----:B------:R-:W-:Y:S02]  /*1b440*/  MOV R9, RZ ;  /* 0x000000ff00097202 */ /* 0x000fe40000000f00 */
[----:B------:R-:W-:Y:S02]  /*1b450*/  ISETP.NE.U32.AND P0, PT, RZ, UR4, PT ;  /* 0x00000004ff007c0c */ /* 0x000fe4000bf05070 */
[----:B------:R-:W-:Y:S02]  /*1b460*/  IADD3 R2, P1, R206, UR4, RZ ;  /* 0x00000004ce027c10 */ /* 0x000fe4000ff3e0ff */
[----:B------:R-:W-:Y:S02]  /*1b470*/  ISETP.NE.AND.EX P0, PT, RZ, UR5, PT, P0 ;  /* 0x00000005ff007c0c */ /* 0x000fe4000bf05300 */
[----:B------:R-:W-:Y:S01]  /*1b480*/  IADD3.X R3, R207, UR5, RZ, P1, !PT ;  /* 0x00000005cf037c10 */ /* 0x000fe20008ffe4ff */
[----:B------:R-:W-:-:S02]  /*1b490*/  ULDC.64 UR4, c[0x0][0xbe0] ;  /* 0x0002f80000047ab9 */ /* 0x000fc40000000a00 */
[----:B------:R-:W-:-:S04]  /*1b4a0*/  ISETP.NE.U32.AND P1, PT, RZ, UR4, PT ;  /* 0x00000004ff007c0c */ /* 0x000fc8000bf25070 */
[----:B------:R-:W-:-:S04]  /*1b4b0*/  ISETP.NE.AND.EX P1, PT, RZ, UR5, PT, P1 ;  /* 0x00000005ff007c0c */ /* 0x000fc8000bf25310 */
[----:B------:R2:W5:Y:S09]  /*1b4c0*/  @P0 LDG.E R9, desc[UR56][R2.64] ;  /* 0x0000003802090981 */ /* 0x000572000c1e1900 */
[----:B------:R-:W-:Y:S01]  /*1b4d0*/  @P1 IADD3 R206, P2, R206, UR4, RZ ;  /* 0x00000004cece1c10 */ /* 0x000fe2000ff5e0ff */
[----:B------:R-:W-:-:S02]  /*1b4e0*/  ULDC UR4, c[0x0][0xa88] ;  /* 0x0002a20000047ab9 */ /* 0x000fc40000000800 */
[----:B------:R-:W-:Y:S01]  /*1b4f0*/  IMAD.U32 R7, RZ, RZ, UR4 ;  /* 0x00000004ff077e24 */ /* 0x000fe2000f8e00ff */
[----:B------:R-:W-:-:S05]  /*1b500*/  @P1 IADD3.X R207, R207, UR5, RZ, P2, !PT ;  /* 0x00000005cfcf1c10 */ /* 0x000fca00097fe4ff */
[----:B------:R2:W5:Y:S01]  /*1b510*/  @P1 LDG.E R7, desc[UR56][R206.64] ;  /* 0x00000038ce071981 */ /* 0x000562000c1e1900 */
[----:B------:R-:W3:Y:S02]  /*1b520*/  S2R R5, SR_TID.X ;  /* 0x0000000000057919 */ /* 0x000ee40000002100 */
[----:B---3--:R-:W-:-:S05]  /*1b530*/  VIADD R0, R5, 0xffffff80 ;  /* 0xffffff8005007836 */ /* 0x008fca0000000000 */
[----:B------:R-:W-:Y:S01]  /*1b540*/  ISETP.GT.AND P2, PT, R0, 0x7f, PT ;  /* 0x0000007f0000780c */ /* 0x000fe20003f44270 */
[----:B--2---:R-:W-:-:S12]  /*1b550*/  @P1 BRA `(.L_x_2424) ;  /* 0x0000000000101947 */ /* 0x004fd80003800000 */
[----:B------:R-:W-:Y:S05]  /*1b560*/  @!P0 BRA `(.L_x_2424) ;  /* 0x00000000000c8947 */ /* 0x000fea0003800000 */
[----:B------:R-:W2:Y:S04]  /*1b570*/  LDG.E R0, desc[UR56][R2.64] ;  /* 0x0000003802007981 */ /* 0x000ea8000c1e1900 */
[----:B-----5:R-:W2:Y:S02]  /*1b580*/  LDG.E R7, desc[UR56][R2.64+0x4] ;  /* 0x0000043802077981 */ /* 0x020ea4000c1e1900 */
[----:B--2---:R-:W-:-:S07]  /*1b590*/  IADD3 R7, -R0, R7, RZ ;  /* 0x0000000700077210 */ /* 0x004fce0007ffe1ff */
.L_x_2424:
[----:B------:R-:W-:Y:S01]  /*1b5a0*/  BSSY B1, `(.L_x_2425) ;  /* 0x000001c000017945 */ /* 0x000fe20003800000 */
[----:B------:R-:W-:Y:S02]  /*1b5b0*/  SHF.R.S32.HI R8, RZ, 0x1f, R205 ;  /* 0x0000001fff087819 */ /* 0x000fe400000114cd */
[----:B------:R-:W-:Y:S02]  /*1b5c0*/  SHF.R.S32.HI R13, RZ, 0x1f, R200 ;  /* 0x0000001fff0d7819 */ /* 0x000fe400000114c8 */
[----:B------:R-:W-:Y:S02]  /*1b5d0*/  SEL R11, R208, RZ, !P0 ;  /* 0x000000ffd00b7207 */ /* 0x000fe40004000000 */
[----:B------:R-:W-:Y:S02]  /*1b5e0*/  SEL R214, R214, RZ, !P0 ;  /* 0x000000ffd6d67207 */ /* 0x000fe40004000000 */
[----:B-----5:R-:W-:Y:S01]  /*1b5f0*/  SHF.R.S32.HI R6, RZ, 0x1f, R9 ;  /* 0x0000001fff067819 */ /* 0x020fe20000011409 */
[----:B------:R-:W-:Y:S06]  /*1b600*/  @P2 BRA `(.L_x_2426) ;  /* 0x0000000000542947 */ /* 0x000fec0003800000 */
[----:B------:R-:W-:-:S04]  /*1b610*/  IMAD R0, R212, 0x80, R5 ;  /* 0x00000080d4007824 */ /* 0x000fc800078e0205 */
[----:B------:R-:W-:-:S05]  /*1b620*/  VIADD R0, R0, 0xffffff80 ;  /* 0xffffff8000007836 */ /* 0x000fca0000000000 */
[----:B------:R-:W-:-:S13]  /*1b630*/  ISETP.GE.AND P0, PT, R0, R7, PT ;  /* 0x000000070000720c */ /* 0x000fda0003f06270 */
[----:B------:R-:W-:Y:S05]  /*1b640*/  @P0 BRA `(.L_x_2426) ;  /* 0x0000000000440947 */ /* 0x000fea0003800000 */
[----:B------:R-:W-:Y:S01]  /*1b650*/  IADD3 R2, P0, R0, R9, RZ ;  /* 0x0000000900027210 */ /* 0x000fe20007f1e0ff */
[----:B------:R-:W-:-:S03]  /*1b660*/  ULDC.64 UR4, c[0x0][0xb70] ;  /* 0x0002dc0000047ab9 */ /* 0x000fc60000000a00 */
[----:B------:R-:W-:Y:S01]  /*1b670*/  LEA.HI.X.SX32 R3, R0, R6, 0x1, P0 ;  /* 0x0000000600037211 */ /* 0x000fe200000f0eff */
[----:B------:R-:W-:-:S04]  /*1b680*/  IMAD R0, R8, UR4, RZ ;  /* 0x0000000408007c24 */ /* 0x000fc8000f8e02ff */
        /* <DEDUP_REMOVED lines=13> */
.L_x_2426:
[----:B------:R-:W-:Y:S05]  /*1b760*/  BSYNC B1 ;  /* 0x0000000000017941 */ /* 0x000fea0003800000 */
.L_x_2425:
[----:B------:R-:W-:Y:S01]  /*1b770*/  ULDC.64 UR4, c[0x0][0xaa0] ;  /* 0x0002a80000047ab9 */ /* 0x000fe20000000a00 */
[----:B------:R-:W-:Y:S01]  /*1b780*/  MOV R2, R200 ;  /* 0x000000c800027202 */ /* 0x000fe20000000f00 */
[----:B--2---:R-:W-:Y:S01]  /*1b790*/  IMAD.MOV.U32 R3, RZ, RZ, R13 ;  /* 0x000000ffff037224 */ /* 0x004fe200078e000d */
[----:B------:R-:W-:Y:S01]  /*1b7a0*/  IADD3 R4, R202, 0x20, RZ ;  /* 0x00000020ca047810 */ /* 0x000fe20007ffe0ff */
[----:B------:R-:W-:Y:S01]  /*1b7b0*/  IMAD R0, R6, UR4, RZ ;  /* 0x0000000406007c24 */ /* 0x000fe2000f8e02ff */
[----:B------:R-:W-:Y:S01]  /*1b7c0*/  BSSY B1, `(.L_x_2427) ;  /* 0x0000029000017945 */ /* 0x000fe20003800000 */
[----:B------:R-:W-:-:S04]  /*1b7d0*/  IMAD.WIDE.U32 R2, R9, UR4, R2 ;  /* 0x0000000409027c25 */ /* 0x000fc8000f8e0002 */
[----:B------:R-:W-:Y:S01]  /*1b7e0*/  IMAD R9, R9, UR5, R0 ;  /* 0x0000000509097c24 */ /* 0x000fe2000f8e0200 */
[----:B------:R-:W-:Y:S01]  /*1b7f0*/  ULDC.64 UR4, c[0x0][0xae0] ;  /* 0x0002b80000047ab9 */ /* 0x000fe20000000a00 */
[----:B------:R-:W-:Y:S02]  /*1b800*/  IMAD R7, R212, -0x80, R7 ;  /* 0xffffff80d4077824 */ /* 0x000fe400078e0207 */
[----:B------:R-:W-:Y:S02]  /*1b810*/  IMAD R0, R8, UR4, RZ ;  /* 0x0000000408007c24 */ /* 0x000fe4000f8e02ff */
[----:B------:R-:W-:Y:S01]  /*1b820*/  IMAD.IADD R3, R3, 0x1, R9 ;  /* 0x0000000103037824 */ /* 0x000fe200078e0209 */
[-C--:B------:R-:W-:Y:S01]  /*1b830*/  ISETP.GE.AND P2, PT, R202, R7.reuse, PT ;  /* 0x00000007ca00720c */ /* 0x080fe20003f46270 */
[C---:B------:R-:W-:Y:S01]  /*1b840*/  IMAD R5, R205.reuse, UR5, R0 ;  /* 0x00000005cd057c24 */ /* 0x040fe2000f8e0200 */
[----:B------:R-:W-:Y:S01]  /*1b850*/  ISETP.GE.AND P3, PT, R4, R7, PT ;  /* 0x000000070400720c */ /* 0x000fe20003f66270 */
[----:B------:R-:W-:Y:S01]  /*1b860*/  IMAD.WIDE.U32 R2, R205, UR4, R2 ;  /* 0x00000004cd027c25 */ /* 0x000fe2000f8e0002 */
[----:B------:R-:W-:-:S03]  /*1b870*/  ULDC.64 UR4, c[0x0][0xae8] ;  /* 0x0002ba0000047ab9 */ /* 0x000fc60000000a00 */
[C---:B------:R-:W-:Y:S01]  /*1b880*/  VIADD R0, R202.reuse, 0x40 ;  /* 0x00000040ca007836 */ /* 0x040fe20000000000 */
[----:B------:R-:W-:Y:S01]  /*1b890*/  IADD3 R3, R3, R5, RZ ;  /* 0x0000000503037210 */ /* 0x000fe20007ffe0ff */
[----:B------:R-:W-:Y:S02]  /*1b8a0*/  VIADD R4, R202, 0x60 ;  /* 0x00000060ca047836 */ /* 0x000fe40000000000 */
[----:B------:R-:W-:Y:S01]  /*1b8b0*/  IMAD.MOV.U32 R6, RZ, RZ, R202 ;  /* 0x000000ffff067224 */ /* 0x000fe200078e00ca */
[-C--:B------:R-:W-:Y:S01]  /*1b8c0*/  ISETP.GE.AND P1, PT, R0, R7.reuse, PT ;  /* 0x000000070000720c */ /* 0x080fe20003f26270 */
[----:B------:R-:W-:Y:S01]  /*1b8d0*/  IMAD R0, R214, UR4, RZ ;  /* 0x00000004d6007c24 */ /* 0x000fe2000f8e02ff */
[----:B------:R-:W-:Y:S01]  /*1b8e0*/  ISETP.GE.AND P0, PT, R4, R7, PT ;  /* 0x000000070400720c */ /* 0x000fe20003f06270 */
[----:B------:R-:W-:Y:S01]  /*1b8f0*/  IMAD.WIDE.U32 R4, R11, UR4, R2 ;  /* 0x000000040b047c25 */ /* 0x000fe2000f8e0002 */
[----:B------:R-:W-:-:S03]  /*1b900*/  SHF.R.S32.HI R7, RZ, 0x1f, R202 ;  /* 0x0000001fff077819 */ /* 0x000fc600000114ca */
[----:B------:R-:W-:Y:S02]  /*1b910*/  IMAD R9, R11, UR5, R0 ;  /* 0x000000050b097c24 */ /* 0x000fe4000f8e0200 */
[----:B------:R-:W-:-:S04]  /*1b920*/  IMAD.WIDE R6, R212, 0x80, R6 ;  /* 0x00000080d4067825 */ /* 0x000fc800078e0206 */
[----:B------:R-:W-:Y:S01]  /*1b930*/  IMAD.IADD R11, R5, 0x1, R9 ;  /* 0x00000001050b7824 */ /* 0x000fe200078e0209 */
[----:B------:R-:W-:Y:S06]  /*1b940*/  @P2 BRA `(.L_x_2428) ;  /* 0x0000000000402947 */ /* 0x000fec0003800000 */
[----:B------:R-:W-:Y:S01]  /*1b950*/  ULDC.64 UR4, c[0x0][0xad8] ;  /* 0x0002b60000047ab9 */ /* 0x000fe20000000a00 */
[----:B------:R-:W-:Y:S01]  /*1b960*/  IMAD.MOV.U32 R2, RZ, RZ, R4 ;  /* 0x000000ffff027224 */ /* 0x000fe200078e0004 */
[----:B------:R-:W-:Y:S01]  /*1b970*/  IADD3 R0, R200, 0x40, RZ ;  /* 0x00000040c8007810 */ /* 0x000fe20007ffe0ff */
[----:B------:R-:W-:Y:S01]  /*1b980*/  IMAD.MOV.U32 R3, RZ, RZ, R11 ;  /* 0x000000ffff037224 */ /* 0x000fe200078e000b */
[----:B------:R-:W-:Y:S01]  /*1b990*/  ULDC.64 UR6, c[0x0][0xa80] ;  /* 0x0002a00000067ab9 */ /* 0x000fe20000000a00 */
[----:B------:R-:W-:Y:S02]  /*1b9a0*/  IMAD R9, R7, UR4, RZ ;  /* 0x0000000407097c24 */ /* 0x000fe4000f8e02ff */
[----:B------:R-:W-:Y:S01]  /*1b9b0*/  IMAD.WIDE.U32 R2, R6, UR4, R2 ;  /* 0x0000000406027c25 */ /* 0x000fe2000f8e0002 */
[----:B------:R-:W-:Y:S02]  /*1b9c0*/  ULDC UR4, c[0x0][0xa8c] ;  /* 0x0002a30000047ab9 */ /* 0x000fe40000000800 */
[----:B------:R-:W-:Y:S01]  /*1b9d0*/  ISETP.GE.AND P4, PT, R200, UR4, PT ;  /* 0x00000004c8007c0c */ /* 0x000fe2000bf86270 */
[----:B------:R-:W-:Y:S01]  /*1b9e0*/  IMAD R9, R6, UR5, R9 ;  /* 0x0000000506097c24 */ /* 0x000fe2000f8e0209 */
[----:B------:R-:W-:-:S02]  /*1b9f0*/  ISETP.GE.AND P5, PT, R0, UR4, PT ;  /* 0x0000000400007c0c */ /* 0x000fc4000bfa6270 */
[----:B------:R-:W-:Y:S02]  /*1ba00*/  LEA R8, P2, R2, UR6, 0x1 ;  /* 0x0000000602087c11 */ /* 0x000fe4000f8408ff */
[----:B------:R-:W-:-:S04]  /*1ba10*/  IADD3 R3, R3, R9, RZ ;  /* 0x0000000903037210 */ /* 0x000fc80007ffe0ff */
[----:B------:R-:W-:-:S05]  /*1ba20*/  LEA.HI.X R9, R2, UR7, R3, 0x1, P2 ;  /* 0x0000000702097c11 */ /* 0x000fca00090f0c03 */
[----:B------:R2:W-:Y:S04]  /*1ba30*/  @!P4 STG.E.128 desc[UR56][R8.64], RZ ;  /* 0x000000ff0800c986 */ /* 0x0005e8000c101d38 */
[----:B------:R2:W-:Y:S02]  /*1ba40*/  @!P5 STG.E.128 desc[UR56][R8.64+0x80], RZ ;  /* 0x000080ff0800d986 */ /* 0x0005e4000c101d38 */
.L_x_2428:
[----:B------:R-:W-:Y:S05]  /*1ba50*/  BSYNC B1 ;  /* 0x0000000000017941 */ /* 0x000fea0003800000 */
.L_x_2427:
[----:B------:R-:W-:Y:S04]  /*1ba60*/  BSSY B1, `(.L_x_2429) ;  /* 0x0000014000017945 */ /* 0x000fe80003800000 */
[----:B------:R-:W-:Y:S05]  /*1ba70*/  @P3 BRA `(.L_x_2430) ;  /* 0x0000000000483947 */ /* 0x000fea0003800000 */
[----:B--2---:R-:W-:Y:S01]  /*1ba80*/  IADD3 R9, P2, R6, 0x20, RZ ;  /* 0x0000002006097810 */ /* 0x004fe20007f5e0ff */
[----:B------:R-:W-:Y:S01]  /*1ba90*/  ULDC.64 UR4, c[0x0][0xad8] ;  /* 0x0002b60000047ab9 */ /* 0x000fe20000000a00 */
[----:B------:R-:W-:Y:S01]  /*1baa0*/  MOV R2, R4 ;  /* 0x0000000400027202 */ /* 0x000fe20000000f00 */
[----:B------:R-:W-:Y:S01]  /*1bab0*/  IMAD.MOV.U32 R3, RZ, RZ, R11 ;  /* 0x000000ffff037224 */ /* 0x000fe200078e000b */
[----:B------:R-:W-:Y:S01]  /*1bac0*/  ULDC.64 UR6, c[0x0][0xa80] ;  /* 0x0002a00000067ab9 */ /* 0x000fe20000000a00 */
[----:B------:R-:W-:Y:S02]  /*1bad0*/  IMAD.X R0, RZ, RZ, R7, P2 ;  /* 0x000000ffff007224 */ /* 0x000fe400010e0607 */
[----:B------:R-:W-:Y:S02]  /*1bae0*/  VIADD R8, R200, 0x40 ;  /* 0x00000040c8087836 */ /* 0x000fe40000000000 */
[----:B------:R-:W-:Y:S02]  /*1baf0*/  IMAD R0, R0, UR4, RZ ;  /* 0x0000000400007c24 */ /* 0x000fe4000f8e02ff */
        /* <DEDUP_REMOVED lines=10> */
.L_x_2430:
[----:B------:R-:W-:Y:S05]  /*1bba0*/  BSYNC B1 ;  /* 0x0000000000017941 */ /* 0x000fea0003800000 */
.L_x_2429:
[----:B------:R-:W-:Y:S04]  /*1bbb0*/  BSSY B1, `(.L_x_2431) ;  /* 0x0000014000017945 */ /* 0x000fe80003800000 */
[----:B------:R-:W-:Y:S05]  /*1bbc0*/  @P1 BRA `(.L_x_2432) ;  /* 0x0000000000481947 */ /* 0x000fea0003800000 */
[----:B--23--:R-:W-:Y:S01]  /*1bbd0*/  IADD3 R9, P1, R6, 0x40, RZ ;  /* 0x0000004006097810 */ /* 0x00cfe20007f3e0ff */
        /* <DEDUP_REMOVED lines=17> */
.L_x_2432:
[----:B------:R-:W-:Y:S05]  /*1bcf0*/  BSYNC B1 ;  /* 0x0000000000017941 */ /* 0x000fea0003800000 */
.L_x_2431:
[----:B------:R-:W-:Y:S05]  /*1bd00*/  @P0 BRA `(.L_x_2423) ;  /* 0x0000000000480947 */ /* 0x000fea0003800000 */
[----:B------:R-:W-:Y:S01]  /*1bd10*/  IADD3 R5, P0, R6, 0x60, RZ ;  /* 0x0000006006057810 */ /* 0x000fe20007f1e0ff */
        /* <DEDUP_REMOVED lines=12> */
[----:B------:R-:W-:Y:S02]  /*1bde0*/  LEA R4, P0, R2, UR6, 0x1 ;  /* 0x0000000602047c11 */ /* 0x000fe4000f8008ff */
[----:B------:R-:W-:-:S04]  /*1bdf0*/  IADD3 R3, R3, R5, RZ ;  /* 0x0000000503037210 */ /* 0x000fc80007ffe0ff */
[----:B------:R-:W-:-:S05]  /*1be00*/  LEA.HI.X R5, R2, UR7, R3, 0x1, P0 ;  /* 0x0000000702057c11 */ /* 0x000fca00080f0c03 */
[----:B------:R0:W-:Y:S04]  /*1be10*/  @!P1 STG.E.128 desc[UR56][R4.64], RZ ;  /* 0x000000ff04009986 */ /* 0x0001e8000c101d38 */
[----:B------:R0:W-:Y:S02]  /*1be20*/  @!P2 STG.E.128 desc[UR56][R4.64+0x80], RZ ;  /* 0x000080ff0400a986 */ /* 0x0001e4000c101d38 */
.L_x_2423:
[----:B------:R-:W-:Y:S05]  /*1be30*/  BSYNC B0 ;  /* 0x0000000000007941 */ /* 0x000fea0003800000 */
.L_x_2414:
[----:B------:R-:W-:Y:S02]  /*1be40*/  ULDC UR4, c[0x0][0xc14] ;  /* 0x0003050000047ab9 */ /* 0x000fe40000000800 */
[----:B-1----:R-:W-:-:S13]  /*1be50*/  ISETP.GE.AND P0, PT, R195, UR4, PT ;  /* 0x00000004c3007c0c */ /* 0x002fda000bf06270 */
[----:B------:R-:W-:Y:S05]  /*1be60*/  @!P0 BRA `(.L_x_2433) ;  /* 0xfffffe5000bc8947 */ /* 0x000fea000383ffff */
[----:B------:R-:W-:Y:S05]  /*1be70*/  BRA `(.L_x_2197) ;  /* 0x0000006000287947 */ /* 0x000fea0003800000 */
.L_x_2195:
        /* <DEDUP_REMOVED lines=31> */
[----:B------:R-:W-:Y:S02]  /*1c070*/  ISETP.GE.U32.AND P0, PT, R7, 0x4, PT ;  /* 0x000000040700780c */ /* 0x000fe40003f06070 */
[----:B------:R-:W-:-:S05]  /*1c080*/  IADD3 R4, R5, R4, RZ ;  /* 0x0000000405047210 */ /* 0x000fca0007ffe0ff */
[----:B------:R-:W1:Y:S06]  /*1c090*/  SHFL.UP PT, R6, R4, 0x4, RZ ;  /* 0x0480000004067989 */ /* 0x000e6c00000e00ff */
        /* <DEDUP_REMOVED lines=17> */
[----:B-1----:R-:W-:-:S05]  /*1c1b0*/  IMAD R5, R5, UR4, RZ ;  /* 0x0000000405057c24 */ /* 0x002fca000f8e02ff */
[----:B0-----:R-:W-:Y:S02]  /*1c1c0*/  ISETP.GT.AND P0, PT, R5, UR6, PT ;  /* 0x0000000605007c0c */ /* 0x001fe4000bf04270 */
[----:B------:R-:W-:-:S11]  /*1c1d0*/  MOV R2, R5 ;  /* 0x0000000500027202 */ /* 0x000fd60000000f00 */
[----:B------:R-:W-:Y:S05]  /*1c1e0*/  @P0 BRA `(.L_x_2434) ;  /* 0x0000000000b80947 */ /* 0x000fea0003800000 */
[----:B------:R-:W-:Y:S01]  /*1c1f0*/  IMAD.MOV.U32 R5, RZ, RZ, R2 ;  /* 0x000000ffff057224 */ /* 0x000fe200078e0002 */
[----:B------:R-:W-:Y:S01]  /*1c200*/  ULDC UR5, c[0x0][0xc14] ;  /* 0x0003050000057ab9 */ /* 0x000fe20000000800 */
[----:B------:R-:W-:Y:S01]  /*1c210*/  IMAD.MOV.U32 R6, RZ, RZ, RZ ;  /* 0x000000ffff067224 */ /* 0x000fe200078e00ff */
[----:B------:R-:W-:Y:S01]  /*1c220*/  ULDC UR7, c[0x0][0xc14] ;  /* 0x0003050000077ab9 */ /* 0x000fe20000000800 */
[----:B------:R-:W-:-:S05]  /*1c230*/  ULDC UR4, c[0x0][0xc10] ;  /* 0x0003040000047ab9 */ /* 0x000fca0000000800 */
.L_x_2438:
[----:B------:R-:W-:Y:S01]  /*1c240*/  IADD3 R6, R6, 0x1f, RZ ;  /* 0x0000001f06067810 */ /* 0x000fe20007ffe0ff */
[----:B------:R-:W-:-:S03]  /*1c250*/  IMAD.U32 R19, RZ, RZ, UR7 ;  /* 0x00000007ff137e24 */ /* 0x000fc6000f8e00ff */
[----:B------:R-:W-:-:S13]  /*1c260*/  ISETP.GE.AND P0, PT, R6, UR5, PT ;  /* 0x0000000506007c0c */ /* 0x000fda000bf06270 */
[----:B------:R-:W-:Y:S05]  /*1c270*/  @P0 BRA `(.L_x_2435) ;  /* 0x0000000400c40947 */ /* 0x000fea0003800000 */
[----:B------:R-:W0:Y:S01]  /*1c280*/  S2R R8, SR_TID.X ;  /* 0x0000000000087919 */ /* 0x000e220000002100 */
        /* <DEDUP_REMOVED lines=10> */
.L_x_2437:
[----:B------:R-:W-:Y:S05]  /*1c330*/  BSYNC B0 ;  /* 0x0000000000007941 */ /* 0x000fea0003800000 */
.L_x_2436:
        /* <DEDUP_REMOVED lines=15> */
[----:B0-----:R-:W-:-:S05]  /*1c430*/  SEL R4, R4, RZ, P1 ;  /* 0x000000ff04047207 */ /* 0x001fca0000800000 */
[----:B------:R-:W-:-:S05]  /*1c440*/  IMAD.IADD R4, R7, 0x1, R4 ;  /* 0x0000000107047824 */ /* 0x000fca00078e0204 */
        /* <DEDUP_REMOVED lines=8> */
.L_x_2434:
        /* <DEDUP_REMOVED lines=15> */
[----:B0-----:R-:W-:-:S06]  /*1c5c0*/  IADD3 R13, R12, 0xffffffe, RZ ;  /* 0x0ffffffe0c0d7810 */ /* 0x001fcc0007ffe0ff */
[----:B------:R0:W1:Y:S01]  /*1c5d0*/  F2I.FTZ.U32.TRUNC.NTZ R3, R13 ;  /* 0x0000000d00037305 */ /* 0x000062000021f000 */
[----:B------:R-:W-:Y:S05]  /*1c5e0*/  @!P0 BRA `(.L_x_2439) ;  /* 0x0000000000088947 */ /* 0x000fea0003800000 */
[----:B------:R-:W-:-:S05]  /*1c5f0*/  VIADD R5, R5, 0xffffffff ;  /* 0xffffffff05057836 */ /* 0x000fca0000000000 */
[----:B------:R2:W3:Y:S02]  /*1c600*/  SHFL.IDX PT, R16, R4, R5, 0x1f ;  /* 0x00001f0504107589 */ /* 0x0004e400000e0000 */
.L_x_2439:
[----:B-1----:R-:W-:Y:S01]  /*1c610*/  IMAD.MOV R2, RZ, RZ, -R3 ;  /* 0x000000ffff027224 */ /* 0x002fe200078e0a03 */
[----:B--2---:R-:W-:Y:S01]  /*1c620*/  IABS R4, R6 ;  /* 0x0000000600047213 */ /* 0x004fe20000000000 */
[----:B---3--:R-:W-:Y:S02]  /*1c630*/  IMAD R16, R16, UR4, R7 ;  /* 0x0000000410107c24 */ /* 0x008fe4000f8e0207 */
[----:B------:R-:W-:Y:S01]  /*1c640*/  IMAD R5, R2, R11, RZ ;  /* 0x0000000b02057224 */ /* 0x000fe200078e02ff */
[----:B------:R-:W-:Y:S01]  /*1c650*/  MOV R2, RZ ;  /* 0x000000ff00027202 */ /* 0x000fe20000000f00 */
[----:B------:R-:W-:-:S04]  /*1c660*/  IMAD.MOV R4, RZ, RZ, -R4 ;  /* 0x000000ffff047224 */ /* 0x000fc800078e0a04 */
[----:B------:R-:W-:Y:S01]  /*1c670*/  IMAD.HI.U32 R2, R3, R5, R2 ;  /* 0x0000000503027227 */ /* 0x000fe200078e0002 */
[----:B------:R-:W-:-:S04]  /*1c680*/  IADD3 R5, -R16, UR6, RZ ;  /* 0x0000000610057c10 */ /* 0x000fc8000fffe1ff */
        /* <DEDUP_REMOVED lines=14> */
[----:B------:R-:W-:-:S03]  /*1c770*/  IMAD.MOV R9, RZ, RZ, -R9 ;  /* 0x000000ffff097224 */ /* 0x000fc600078e0a09 */
[----:B------:R-:W-:Y:S01]  /*1c780*/  IADD3 R3, -R4, RZ, RZ ;  /* 0x000000ff04037210 */ /* 0x000fe20007ffe1ff */
        /* <DEDUP_REMOVED lines=8> */
[----:B-1----:R-:W-:Y:S01]  /*1c810*/  IMAD.MOV.U32 R2, RZ, RZ, RZ ;  /* 0x000000ffff027224 */ /* 0x002fe200078e00ff */
[----:B--2---:R-:W-:-:S05]  /*1c820*/  IADD3 R6, RZ, -R3, RZ ;  /* 0x80000003ff067210 */ /* 0x004fca0007ffe0ff */
        /* <DEDUP_REMOVED lines=12> */
[----:B------:R-:W-:Y:S01]  /*1c8f0*/  @P0 VIADD R3, R3, 0x1 ;  /* 0x0000000103030836 */ /* 0x000fe20000000000 */
[----:B------:R-:W-:-:S13]  /*1c900*/  ISETP.GE.AND P0, PT, R2, RZ, PT ;  /* 0x000000ff0200720c */ /* 0x000fda0003f06270 */
[----:B------:R-:W-:Y:S02]  /*1c910*/  @!P0 IADD3 R3, -R3, RZ, RZ ;  /* 0x000000ff03038210 */ /* 0x000fe40007ffe1ff */
[----:B------:R-:W-:-:S13]  /*1c920*/  ISETP.NE.AND P0, PT, R8, RZ, PT ;  /* 0x000000ff0800720c */ /* 0x000fda0003f05270 */
[----:B------:R-:W-:Y:S01]  /*1c930*/  @!P0 LOP3.LUT R3, RZ, R8, RZ, 0x33, !PT ;  /* 0x00000008ff038212 */ /* 0x000fe200078e33ff */
[----:B------:R-:W-:-:S03]  /*1c940*/  IMAD.MOV R8, RZ, RZ, -R8 ;  /* 0x000000ffff087224 */ /* 0x000fc600078e0a08 */
[----:B------:R-:W-:Y:S01]  /*1c950*/  LOP3.LUT R2, RZ, R3, RZ, 0x33, !PT ;  /* 0x00000003ff027212 */ /* 0x000fe200078e33ff */
[----:B------:R-:W-:-:S03]  /*1c960*/  IMAD R18, R3, R8, R4 ;  /* 0x0000000803127224 */ /* 0x000fc600078e0204 */
[----:B------:R-:W-:Y:S01]  /*1c970*/  IADD3 R17, R17, R2, RZ ;  /* 0x0000000211117210 */ /* 0x000fe20007ffe0ff */
[----:B------:R-:W-:Y:S06]  /*1c980*/  BRA `(.L_x_2440) ;  /* 0x00000000000c7947 */ /* 0x000fec0003800000 */
.L_x_2435:
[----:B------:R-:W-:Y:S01]  /*1c990*/  IMAD.MOV.U32 R17, RZ, RZ, RZ ;  /* 0x000000ffff117224 */ /* 0x000fe200078e00ff */
[----:B------:R-:W-:Y:S01]  /*1c9a0*/  MOV R18, RZ ;  /* 0x000000ff00127202 */ /* 0x000fe20000000f00 */
[----:B------:R-:W-:-:S07]  /*1c9b0*/  IMAD.U32 R16, RZ, RZ, UR6 ;  /* 0x00000006ff107e24 */ /* 0x000fce000f8e00ff */
.L_x_2440:
        /* <DEDUP_REMOVED lines=16> */
[----:B------:R-:W-:Y:S01]  /*1cac0*/  ULDC.64 UR36, c[0x0][0x198] ;  /* 0x0000660000247ab9 */ /* 0x000fe20000000a00 */
[----:B------:R-:W-:Y:S02]  /*1cad0*/  ULDC UR38, c[0x0][0xc] ;  /* 0x0000030000267ab9 */ /* 0x000fe40000000800 */
[----:B------:R1:W-:Y:S04]  /*1cae0*/  STL [R1+0xc], R0 ;  /* 0x00000c0001007387 */ /* 0x0003e80000100800 */
[----:B------:R1:W-:Y:S04]  /*1caf0*/  STL [R1+0x4], RZ ;  /* 0x000004ff01007387 */ /* 0x0003e80000100800 */
[----:B------:R1:W-:Y:S04]  /*1cb00*/  STL [R1+0x10], R0 ;  /* 0x0000100001007387 */ /* 0x0003e80000100800 */
[----:B------:R1:W-:Y:S02]  /*1cb10*/  STL [R1+0x2c], RZ ;  /* 0x00002cff01007387 */ /* 0x0003e40000100800 */
.L_x_2527:
[----:B--2---:R-:W2:Y:S02]  /*1cb20*/  LDC.64 R2, c[0x0][0xc60] ;  /* 0x00031800ff027b82 */ /* 0x004ea40000000a00 */
[----:B--2---:R-:W-:-:S05]  /*1cb30*/  IMAD.WIDE R2, R19, 0x4, R2 ;  /* 0x0000000413027825 */ /* 0x004fca00078e0202 */
[----:B------:R-:W1:Y:S01]  /*1cb40*/  LDG.E R11, desc[UR56][R2.64] ;  /* 0x00000038020b7981 */ /* 0x000e62000c1e1900 */
[----:B------:R-:W-:Y:S05]  /*1cb50*/  YIELD ;  /* 0x0000000000007946 */ /* 0x000fea0003800000 */
[----:B------:R-:W-:Y:S01]  /*1cb60*/  ULDC.64 UR4, c[0x0][0xa28] ;  /* 0x00028a0000047ab9 */ /* 0x000fe20000000a00 */
[----:B------:R-:W-:Y:S02]  /*1cb70*/  CS2R R8, SRZ ;  /* 0x0000000000087805 */ /* 0x000fe4000001ff00 */
[----:B------:R-:W-:Y:S01]  /*1cb80*/  ISETP.NE.U32.AND P0, PT, RZ, UR4, PT ;  /* 0x00000004ff007c0c */ /* 0x000fe2000bf05070 */
[----:B------:R-:W-:Y:S01]  /*1cb90*/  ULDC.64 UR8, c[0x0][0xa08] ;  /* 0x0002820000087ab9 */ /* 0x000fe20000000a00 */
[----:B------:R-:W-:-:S02]  /*1cba0*/  ULDC.64 UR10, c[0x0][0xa10] ;  /* 0x00028400000a7ab9 */ /* 0x000fc40000000a00 */
[----:B------:R-:W-:Y:S02]  /*1cbb0*/  ISETP.NE.AND.EX P0, PT, RZ, UR5, PT, P0 ;  /* 0x00000005ff007c0c */ /* 0x000fe4000bf05300 */
[----:B-1----:R-:W-:Y:S01]  /*1cbc0*/  SHF.R.S32.HI R0, RZ, 0x1f, R11 ;  /* 0x0000001fff007819 */ /* 0x002fe2000001140b */
[----:B------:R-:W-:Y:S10]  /*1cbd0*/  STL [R1+0x1c], R11 ;  /* 0x00001c0b01007387 */ /* 0x000ff40000100800 */
[----:B------:R-:W-:-:S04]  /*1cbe0*/  @P0 LEA R2, P1, R11, UR4, 0x2 ;  /* 0x000000040b020c11 */ /* 0x000fc8000f8210ff */
[----:B------:R-:W-:Y:S01]  /*1cbf0*/  @P0 LEA.HI.X R3, R11, UR5, R0, 0x2, P1 ;  /* 0x000000050b030c11 */ /* 0x000fe200088f1400 */
[----:B------:R-:W-:-:S04]  /*1cc00*/  ULDC.64 UR4, c[0x0][0xa18] ;  /* 0x0002860000047ab9 */ /* 0x000fc80000000a00 */
[----:B------:R1:W5:Y:S01]  /*1cc10*/  @P0 LDG.E R8, desc[UR56][R2.64] ;  /* 0x0000003802080981 */ /* 0x000362000c1e1900 */
[----:B------:R-:W-:Y:S02]  /*1cc20*/  ISETP.NE.U32.AND P0, PT, RZ, UR4, PT ;  /* 0x00000004ff007c0c */ /* 0x000fe4000bf05070 */
[C---:B------:R-:W-:Y:S02]  /*1cc30*/  SHF.L.U32 R15, R11.reuse, 0x2, RZ ;  /* 0x000000020b0f7819 */ /* 0x040fe400000006ff */
[----:B------:R-:W-:Y:S02]  /*1cc40*/  ISETP.NE.AND.EX P0, PT, RZ, UR5, PT, P0 ;  /* 0x00000005ff007c0c */ /* 0x000fe4000bf05300 */
[----:B------:R-:W-:Y:S01]  /*1cc50*/  SHF.L.U64.HI R14, R11, 0x2, R0 ;  /* 0x000000020b0e7819 */ /* 0x000fe20000010200 */
[----:B------:R-:W-:Y:S01]  /*1cc60*/  STL [R1+0x24], R15 ;  /* 0x0000240f01007387 */ /* 0x000fe20000100800 */
[----:B------:R-:W-:-:S03]  /*1cc70*/  ULDC UR6, c[0x0][0x338] ;  /* 0x0000ce0000067ab9 */ /* 0x000fc60000000800 */
[----:B------:R-:W-:Y:S06]  /*1cc80*/  STL [R1+0x28], R14 ;  /* 0x0000280e01007387 */ /* 0x000fec0000100800 */
[----:B------:R-:W-:-:S04]  /*1cc90*/  @P0 IADD3 R12, P1, R15, UR4, RZ ;  /* 0x000000040f0c0c10 */ /* 0x000fc8000ff3e0ff */
[C---:B0-----:R-:W-:Y:S01]  /*1cca0*/  @P0 IADD3.X R13, R14.reuse, UR5, RZ, P1, !PT ;  /* 0x000000050e0d0c10 */ /* 0x041fe20008ffe4ff */
[----:B------:R-:W-:Y:S02]  /*1ccb0*/  ULDC.64 UR4, c[0x0][0xa00] ;  /* 0x0002800000047ab9 */ /* 0x000fe40000000a00 */
[----:B------:R-:W-:Y:S02]  /*1ccc0*/  ISETP.NE.U32.AND P2, PT, RZ, UR4, PT ;  /* 0x00000004ff007c0c */ /* 0x000fe4000bf45070 */
[C---:B-1----:R-:W-:Y:S02]  /*1ccd0*/  IADD3 R2, P1, R15.reuse, UR4, RZ ;  /* 0x000000040f027c10 */ /* 0x042fe4000ff3e0ff */
[----:B------:R-:W-:Y:S02]  /*1cce0*/  ISETP.NE.AND.EX P2, PT, RZ, UR5, PT, P2 ;  /* 0x00000005ff007c0c */ /* 0x000fe4000bf45320 */
[----:B------:R-:W-:Y:S01]  /*1ccf0*/  IADD3.X R3, R14, UR5, RZ, P1, !PT ;  /* 0x000000050e037c10 */ /* 0x000fe20008ffe4ff */
[----:B------:R-:W-:Y:S01]  /*1cd00*/  ULDC UR4, c[0x0][0x288] ;  /* 0x0000a20000047ab9 */ /* 0x000fe20000000800 */
[----:B------:R-:W-:Y:S01]  /*1cd10*/  IADD3 R6, P1, R15, UR8, RZ ;  /* 0x000000080f067c10 */ /* 0x000fe2000ff3e0ff */
[----:B------:R-:W-:Y:S01]  /*1cd20*/  IMAD.U32 R10, RZ, RZ, UR4 ;  /* 0x00000004ff0a7e24 */ /* 0x000fe2000f8e00ff */
[----:B------:R-:W-:-:S02]  /*1cd30*/  ULDC.64 UR4, c[0x0][0x3f8] ;  /* 0x0000fe0000047ab9 */ /* 0x000fc40000000a00 */
[----:B------:R-:W-:-:S03]  /*1cd40*/  IADD3.X R7, R14, UR9, RZ, P1, !PT ;  /* 0x000000090e077c10 */ /* 0x000fc60008ffe4ff */
[----:B------:R0:W5:Y:S04]  /*1cd50*/  @P0 LDG.E R10, desc[UR56][R12.64] ;  /* 0x000000380c0a0981 */ /* 0x000168000c1e1900 */
[----:B------:R-:W2:Y:S01]  /*1cd60*/  @P2 LDG.E R9, desc[UR56][R2.64] ;  /* 0x0000003802092981 */ /* 0x000ea2000c1e1900 */
[----:B------:R-:W-:Y:S01]  /*1cd70*/  UISETP.NE.U32.AND UP0, UPT, UR4, URZ, UPT ;  /* 0x0000003f0400728c */ /* 0x000fe2000bf05070 */
[----:B------:R-:W-:Y:S02]  /*1cd80*/  IADD3 R4, P1, R15, UR10, RZ ;  /* 0x0000000a0f047c10 */ /* 0x000fe4000ff3e0ff */
[----:B------:R-:W-:Y:S01]  /*1cd90*/  ULDC UR4, c[0x0][0x404] ;  /* 0x0001010000047ab9 */ /* 0x000fe20000000800 */
[----:B------:R-:W-:Y:S01]  /*1cda0*/  UISETP.NE.AND.EX UP0, UPT, UR5, URZ, UPT, UP0 ;  /* 0x0000003f0500728c */ /* 0x000fe2000bf05300 */
[----:B------:R-:W-:-:S02]  /*1cdb0*/  IADD3.X R5, R14, UR11, RZ, P1, !PT ;  /* 0x0000000b0e057c10 */ /* 0x000fc40008ffe4ff */
[----:B------:R-:W-:Y:S01]  /*1cdc0*/  ISETP.NE.U32.AND P1, PT, RZ, UR8, PT ;  /* 0x00000008ff007c0c */ /* 0x000fe2000bf25070 */
[----:B------:R-:W-:Y:S01]  /*1cdd0*/  USEL UR4, UR4, 0x1, UP0 ;  /* 0x0000000104047887 */ /* 0x000fe20008000000 */
[----:B------:R-:W-:Y:S02]  /*1cde0*/  ULDC UR5, c[0x0][0x2e0] ;  /* 0x0000b80000057ab9 */ /* 0x000fe40000000800 */
[----:B------:R-:W-:Y:S01]  /*1cdf0*/  ISETP.NE.AND.EX P3, PT, RZ, UR9, PT, P1 ;  /* 0x00000009ff007c0c */ /* 0x000fe2000bf65310 */
[----:B------:R-:W-:Y:S01]  /*1ce00*/  UIMAD UR4, UR4, UR5, URZ ;  /* 0x00000005040472a4 */ /* 0x000fe2000f8e023f */
[----:B------:R-:W-:Y:S01]  /*1ce10*/  ISETP.NE.U32.AND P1, PT, RZ, UR10, PT ;  /* 0x0000000aff007c0c */ /* 0x000fe2000bf25070 */
[----:B------:R-:W-:-:S03]  /*1ce20*/  IMAD.U32 R0, RZ, RZ, UR6 ;  /* 0x00000006ff007e24 */ /* 0x000fc6000f8e00ff */
[----:B------:R-:W-:Y:S01]  /*1ce30*/  ISETP.NE.AND.EX P1, PT, RZ, UR11, PT, P1 ;  /* 0x0000000bff007c0c */ /* 0x000fe2000bf25310 */
[----:B--2---:R1:W-:Y:S02]  /*1ce40*/  STL [R1+0x30], R9 ;  /* 0x0000300901007387 */ /* 0x0043e40000100800 */
[----:B-1----:R-:W-:Y:S01]  /*1ce50*/  MOV R9, UR4 ;  /* 0x0000000400097c02 */ /* 0x002fe20008000f00 */
[----:B0-----:R-:W-:Y:S09]  /*1ce60*/  @P0 BRA `(.L_x_2442) ;  /* 0x0000000000100947 */ /* 0x001ff20003800000 */
[----:B------:R-:W-:Y:S05]  /*1ce70*/  @!P2 BRA `(.L_x_2442) ;  /* 0x00000000000ca947 */ /* 0x000fea0003800000 */
[----:B-----5:R-:W2:Y:S04]  /*1ce80*/  LDG.E R10, desc[UR56][R2.64] ;  /* 0x00000038020a7981 */ /* 0x020ea8000c1e1900 */
[----:B------:R-:W2:Y:S02]  /*1ce90*/  LDG.E R2, desc[UR56][R2.64+0x4] ;  /* 0x0000043802027981 */ /* 0x000ea4000c1e1900 */
[----:B--2---:R-:W-:-:S07]  /*1cea0*/  IMAD.IADD R10, R2, 0x1, -R10 ;  /* 0x00000001020a7824 */ /* 0x004fce00078e0a0a */
.L_x_2442:
[----:B------:R-:W-:Y:S01]  /*1ceb0*/  IMAD.MOV.U32 R2, RZ, RZ, RZ ;  /* 0x000000ffff027224 */ /* 0x000fe200078e00ff */
[----:B------:R-:W-:Y:S01]  /*1cec0*/  MOV R20, RZ ;  /* 0x000000ff00147202 */ /* 0x000fe20000000f00 */
[----:B------:R-:W-:-:S04]  /*1ced0*/  ULDC.64 UR4, c[0x0][0xa20] ;  /* 0x0002880000047ab9 */ /* 0x000fc80000000a00 */
[----:B------:R-:W2:Y:S04]  /*1cee0*/  @P3 LDG.E R2, desc[UR56][R6.64] ;  /* 0x0000003806023981 */ /* 0x000ea8000c1e1900 */
[----:B------:R0:W5:Y:S01]  /*1cef0*/  @P1 LDG.E R20, desc[UR56][R4.64] ;  /* 0x0000003804141981 */ /* 0x000162000c1e1900 */
[----:B------:R-:W-:-:S04]  /*1cf00*/  ISETP.NE.U32.AND P0, PT, RZ, UR4, PT ;  /* 0x00000004ff007c0c */ /* 0x000fc8000bf05070 */
[----:B------:R-:W-:Y:S01]  /*1cf10*/  ISETP.NE.AND.EX P0, PT, RZ, UR5, PT, P0 ;  /* 0x00000005ff007c0c */ /* 0x000fe2000bf05300 */
[----:B--2--5:R-:W-:-:S05]  /*1cf20*/  IMAD.IADD R2, R2, 0x1, R8 ;  /* 0x0000000102027824 */ /* 0x024fca00078e0208 */
[----:B------:R0:W-:Y:S07]  /*1cf30*/  STL [R1+0x8], R2 ;  /* 0x0000080201007387 */ /* 0x0001ee0000100800 */
[----:B------:R-:W-:Y:S05]  /*1cf40*/  @!P0 BRA `(.L_x_2443) ;  /* 0x0000000000108947 */ /* 0x000fea0003800000 */
[----:B0-----:R-:W-:-:S04]  /*1cf50*/  IADD3 R2, P0, R15, UR4, RZ ;  /* 0x000000040f027c10 */ /* 0x001fc8000ff1e0ff */
[----:B------:R-:W-:-:S05]  /*1cf60*/  IADD3.X R3, R14, UR5, RZ, P0, !PT ;  /* 0x000000050e037c10 */ /* 0x000fca00087fe4ff */
[----:B------:R0:W5:Y:S01]  /*1cf70*/  LDG.E R9, desc[UR56][R2.64] ;  /* 0x0000003802097981 */ /* 0x000162000c1e1900 */
[----:B------:R-:W-:Y:S05]  /*1cf80*/  BRA `(.L_x_2444) ;  /* 0x0000000000107947 */ /* 0x000fea0003800000 */
.L_x_2443:
[----:B------:R-:W-:Y:S05]  /*1cf90*/  @!P3 BRA `(.L_x_2444) ;  /* 0x00000000000cb947 */ /* 0x000fea0003800000 */
[----:B------:R-:W2:Y:S04]  /*1cfa0*/  LDG.E R9, desc[UR56][R6.64] ;  /* 0x0000003806097981 */ /* 0x000ea8000c1e1900 */
[----:B------:R-:W2:Y:S02]  /*1cfb0*/  LDG.E R6, desc[UR56][R6.64+0x4] ;  /* 0x0000043806067981 */ /* 0x000ea4000c1e1900 */
[----:B--2---:R-:W-:-:S07]  /*1cfc0*/  IMAD.IADD R9, R6, 0x1, -R9 ;  /* 0x0000000106097824 */ /* 0x004fce00078e0a09 */
.L_x_2444:
[----:B0-----:R-:W2:Y:S01]  /*1cfd0*/  @P1 LDG.E R2, desc[UR56][R4.64] ;  /* 0x0000003804021981 */ /* 0x001ea2000c1e1900 */
[----:B-----5:R-:W-:-:S03]  /*1cfe0*/  IADD3 R9, -R8, R9, RZ ;  /* 0x0000000908097210 */ /* 0x020fc60007ffe1ff */
[----:B------:R-:W2:Y:S01]  /*1cff0*/  @P1 LDG.E R4, desc[UR56][R4.64+0x4] ;  /* 0x0000043804041981 */ /* 0x000ea2000c1e1900 */
[----:B------:R-:W-:Y:S01]  /*1d000*/  LEA R3, R17, 0xff, 0x7 ;  /* 0x000000ff11037811 */ /* 0x000fe200078e38ff */
[----:B------:R-:W-:Y:S01]  /*1d010*/  BSSY B0, `(.L_x_2445) ;  /* 0x00000f5000007945 */ /* 0x000fe20003800000 */
[----:B------:R-:W-:Y:S01]  /*1d020*/  PLOP3.LUT P2, PT, PT, PT, PT, 0x80, 0x0 ;  /* 0x000000000000781c */ /* 0x000fe20003f4f070 */
[----:B--2---:R-:W-:-:S04]  /*1d030*/  @P1 IMAD.IADD R0, R4, 0x1, -R2 ;  /* 0x0000000104001824 */ /* 0x004fc800078e0a02 */
[----:B------:R-:W-:-:S05]  /*1d040*/  IMAD.IADD R2, R9, 0x1, R0 ;  /* 0x0000000109027824 */ /* 0x000fca00078e0200 */
[C---:B------:R-:W-:Y:S02]  /*1d050*/  IADD3 R3, R2.reuse, R3, -R10 ;  /* 0x0000000302037210 */ /* 0x040fe40007ffe80a */
[----:B------:R-:W-:-:S04]  /*1d060*/  IADD3 R2, R2, 0x7f, RZ ;  /* 0x0000007f02027810 */ /* 0x000fc80007ffe0ff */
[----:B------:R-:W-:-:S04]  /*1d070*/  SHF.R.S32.HI R4, RZ, 0x1f, R2 ;  /* 0x0000001fff047819 */ /* 0x000fc80000011402 */
[----:B------:R-:W-:Y:S02]  /*1d080*/  LEA.HI R4, R4, R2, RZ, 0x7 ;  /* 0x0000000204047211 */ /* 0x000fe400078f38ff */
[----:B------:R-:W-:-:S04]  /*1d090*/  SHF.R.S32.HI R2, RZ, 0x1f, R3 ;  /* 0x0000001fff027819 */ /* 0x000fc80000011403 */
[----:B------:R-:W-:Y:S02]  /*1d0a0*/  LEA.HI R2, R2, R3, RZ, 0x7 ;  /* 0x0000000302027211 */ /* 0x000fe400078f38ff */
[----:B------:R-:W-:Y:S02]  /*1d0b0*/  SHF.R.S32.HI R4, RZ, 0x7, R4 ;  /* 0x00000007ff047819 */ /* 0x000fe40000011404 */
[----:B------:R-:W-:-:S04]  /*1d0c0*/  SHF.R.S32.HI R2, RZ, 0x7, R2 ;  /* 0x00000007ff027819 */ /* 0x000fc80000011402 */
[----:B------:R-:W-:-:S05]  /*1d0d0*/  VIMNMX R6, R4, R2, PT ;  /* 0x0000000204067248 */ /* 0x000fca0003fe0100 */
[--C-:B------:R-:W-:Y:S02]  /*1d0e0*/  IMAD R2, R6, 0x80, -R9.reuse ;  /* 0x0000008006027824 */ /* 0x100fe400078e0a09 */
[----:B------:R-:W-:-:S03]  /*1d0f0*/  IMAD.MOV R9, RZ, RZ, -R9 ;  /* 0x000000ffff097224 */ /* 0x000fc600078e0a09 */
[----:B------:R-:W-:Y:S02]  /*1d100*/  VIMNMX R0, R2, R0, PT ;  /* 0x0000000002007248 */ /* 0x000fe40003fe0100 */
[----:B------:R-:W-:-:S04]  /*1d110*/  VIMNMX R9, RZ, R9, !PT ;  /* 0x00000009ff097248 */ /* 0x000fc80007fe0100 */
[----:B------:R-:W-:Y:S02]  /*1d120*/  ISETP.GT.AND P0, PT, R0, R9, PT ;  /* 0x000000090000720c */ /* 0x000fe40003f04270 */
[----:B------:R-:W-:-:S11]  /*1d130*/  SHF.R.U32.HI R4, RZ, 0x7, R9 ;  /* 0x00000007ff047819 */ /* 0x000fd60000011609 */
[----:B------:R-:W-:-:S04]  /*1d140*/  @P0 IADD3 R0, R0, 0x7f, RZ ;  /* 0x0000007f00000810 */ /* 0x000fc80007ffe0ff */
[----:B------:R-:W-:Y:S01]  /*1d150*/  @P0 SHF.R.S32.HI R2, RZ, 0x1f, R0 ;  /* 0x0000001fff020819 */ /* 0x000fe20000011400 */
[----:B------:R0:W-:Y:S03]  /*1d160*/  STL [R1+0x20], R6 ;  /* 0x0000200601007387 */ /* 0x0001e60000100800 */
[----:B------:R-:W-:Y:S01]  /*1d170*/  @P0 LEA.HI R2, R2, R0, RZ, 0x7 ;  /* 0x0000000002020211 */ /* 0x000fe200078f38ff */
[----:B------:R-:W-:-:S03]  /*1d180*/  IMAD.MOV.U32 R3, RZ, RZ, R4 ;  /* 0x000000ffff037224 */ /* 0x000fc600078e0004 */
[----:B------:R-:W-:-:S04]  /*1d190*/  @P0 SHF.R.S32.HI R3, RZ, 0x7, R2 ;  /* 0x00000007ff030819 */ /* 0x000fc80000011402 */
[----:B------:R-:W-:-:S13]  /*1d1a0*/  ISETP.GT.AND P0, PT, R3, R4, PT ;  /* 0x000000040300720c */ /* 0x000fda0003f04270 */
[----:B0-----:R-:W-:Y:S05]  /*1d1b0*/  @!P0 BRA `(.L_x_2446) ;  /* 0x0000000c00688947 */ /* 0x001fea0003800000 */
[----:B------:R-:W0:Y:S01]  /*1d1c0*/  LDC R0, c[0x0][0x428] ;  /* 0x00010a00ff007b82 */ /* 0x000e220000000800 */
[----:B------:R-:W-:Y:S01]  /*1d1d0*/  UMOV UR4, 0xffffffff ;  /* 0xffffffff00047882 */ /* 0x000fe20000000000 */
[----:B------:R-:W-:Y:S01]  /*1d1e0*/  IMAD.MOV.U32 R2, RZ, RZ, R18 ;  /* 0x000000ffff027224 */ /* 0x000fe200078e0012 */
[----:B0-----:R-:W-:-:S13]  /*1d1f0*/  ISETP.NE.AND P0, PT, R0, 0x1, PT ;  /* 0x000000010000780c */ /* 0x001fda0003f05270 */
[----:B------:R-:W0:Y:S08]  /*1d200*/  @P0 LDC R0, c[0x0][0x42c] ;  /* 0x00010b00ff000b82 */ /* 0x000e300000000800 */
[----:B------:R-:W1:Y:S01]  /*1d210*/  @P0 LDC R5, c[0x0][0x430] ;  /* 0x00010c00ff050b82 */ /* 0x000e620000000800 */
[----:B0-----:R-:W-:-:S05]  /*1d220*/  @P0 IMAD.HI.U32 R0, R18, R0, RZ ;  /* 0x0000000012000227 */ /* 0x001fca00078e00ff */
[----:B-1----:R-:W-:Y:S02]  /*1d230*/  @P0 SHF.R.U32.HI R2, RZ, R5, R0 ;  /* 0x00000005ff020219 */ /* 0x002fe40000011600 */
[----:B------:R-:W-:Y:S01]  /*1d240*/  SEL R0, R11, RZ, !P1 ;  /* 0x000000ff0b007207 */ /* 0x000fe20004800000 */
[----:B------:R-:W-:Y:S06]  /*1d250*/  BRA.DIV UR4, `(.L_x_2447) ;  /* 0x0000005a04a87947 */ /* 0x000fec000b800000 */
.L_x_2594:
[----:B------:R-:W-:-:S03]  /*1d260*/  UMOV UR4, 0xffffffff ;  /* 0xffffffff00047882 */ /* 0x000fc60000000000 */
[----:B------:R-:W-:Y:S05]  /*1d270*/  BRA.DIV UR4, `(.L_x_2448) ;  /* 0x0000005a04d47947 */ /* 0x000fea000b800000 */
[----:B------:R-:W-:-:S13]  /*1d280*/  ELECT P6, URZ, PT ;  /* 0x00000000003f782f */ /* 0x000fda00038c0000 */
.L_x_2597:
[----:B------:R-:W2:Y:S01]  /*1d290*/  LDL R5, [R1+0x2c] ;  /* 0x00002c0001057983 */ /* 0x000ea20000100800 */
[----:B------:R-:W-:Y:S01]  /*1d2a0*/  MOV R7, 0x400 ;  /* 0x0000040000077802 */ /* 0x000fe20000000f00 */
[----:B------:R-:W-:Y:S01]  /*1d2b0*/  BSSY B1, `(.L_x_2449) ;  /* 0x000000a000017945 */ /* 0x000fe20003800000 */
[----:B--2---:R-:W-:-:S04]  /*1d2c0*/  IADD3 R5, R5, 0x1, RZ ;  /* 0x0000000105057810 */ /* 0x004fc80007ffe0ff */
[----:B------:R-:W-:-:S04]  /*1d2d0*/  LEA.HI R6, R5, R5, RZ, 0x1 ;  /* 0x0000000505067211 */ /* 0x000fc800078f08ff */
[----:B------:R-:W-:-:S05]  /*1d2e0*/  LOP3.LUT R6, R6, 0xfffffffe, RZ, 0xc0, !PT ;  /* 0xfffffffe06067812 */ /* 0x000fca00078ec0ff */
[----:B------:R-:W-:Y:S02]  /*1d2f0*/  IMAD.IADD R6, R5, 0x1, -R6 ;  /* 0x0000000105067824 */ /* 0x000fe400078e0a06 */
[----:B------:R-:W0:Y:S03]  /*1d300*/  S2R R5, SR_CgaCtaId ;  /* 0x0000000000057919 */ /* 0x000e260000008800 */
[----:B------:R-:W-:Y:S02]  /*1d310*/  SHF.L.U32 R6, R6, 0x1f, RZ ;  /* 0x0000001f06067819 */ /* 0x000fe400000006ff */
[----:B0-----:R-:W-:-:S04]  /*1d320*/  LEA R5, R5, R7, 0x18 ;  /* 0x0000000705057211 */ /* 0x001fc800078ec0ff */
[----:B------:R-:W0:Y:S02]  /*1d330*/  SYNCS.PHASECHK.TRANS64.TRYWAIT P0, [R5+URZ+0x34820], R6 ;  /* 0x03482006050075a7 */ /* 0x000e24000800017f */
[----:B0-----:R-:W-:Y:S05]  /*1d340*/  @!P0 BRA `(.L_x_2450) ;  /* 0x0000005800c08947 */ /* 0x001fea0003800000 */
.L_x_2598:
[----:B------:R-:W-:Y:S05]  /*1d350*/  BSYNC B1 ;  /* 0x0000000000017941 */ /* 0x000fea0003800000 */
.L_x_2449:
        /* <DEDUP_REMOVED lines=8> */
.L_x_2599:
        /* <DEDUP_REMOVED lines=11> */
.L_x_2454:
        /* <DEDUP_REMOVED lines=13> */
[----:B------:R-:W-:-:S04]  /*1d560*/  IMAD R7, R3, 0x80, R20 ;  /* 0x0000008003077824 */ /* 0x000fc800078e0214 */
[----:B------:R-:W-:-:S05]  /*1d570*/  VIADD R7, R7, 0xffffff80 ;  /* 0xffffff8007077836 */ /* 0x000fca0000000000 */
        /* <DEDUP_REMOVED lines=15> */
.L_x_2600:
        /* <DEDUP_REMOVED lines=8> */
.L_x_2456:
[----:B01----:R-:W2:Y:S01]  /*1d6f0*/  LDL R8, [R1+0x4] ;  /* 0x0000040001087983 */ /* 0x003ea20000100800 */
[----:B------:R-:W-:Y:S01]  /*1d700*/  R2UR UR11, R7 ;  /* 0x00000000070b72ca */ /* 0x000fe200000e0000 */
[----:B------:R-:W-:Y:S01]  /*1d710*/  VIADD R7, R5, 0x400 ;  /* 0x0000040005077836 */ /* 0x000fe20000000000 */
        /* <DEDUP_REMOVED lines=23> */
.L_x_2452:
[----:B------:R-:W-:Y:S05]  /*1d890*/  BSYNC B1 ;  /* 0x0000000000017941 */ /* 0x000fea0003800000 */
.L_x_2451:
[----:B0-----:R-:W2:Y:S04]  /*1d8a0*/  LDL.LU R6, [R1+0x4] ;  /* 0x0000040001067983 */ /* 0x001ea80000300800 */
[----:B------:R-:W3:Y:S01]  /*1d8b0*/  LDL.LU R8, [R1+0x10] ;  /* 0x0000100001087983 */ /* 0x000ee20000300800 */
[----:B------:R-:W-:Y:S01]  /*1d8c0*/  PLOP3.LUT P2, PT, PT, PT, PT, 0x8, 0x0 ;  /* 0x000000000000781c */ /* 0x000fe20003f4e170 */
[----:B--2---:R-:W-:-:S05]  /*1d8d0*/  VIADD R6, R6, 0x1 ;  /* 0x0000000106067836 */ /* 0x004fca0000000000 */
[----:B------:R-:W-:-:S04]  /*1d8e0*/  ISETP.NE.AND P0, PT, R6, 0x2, PT ;  /* 0x000000020600780c */ /* 0x000fc80003f05270 */
[----:B------:R-:W-:Y:S02]  /*1d8f0*/  SEL R7, RZ, 0x1, P0 ;  /* 0x00000001ff077807 */ /* 0x000fe40000000000 */
[----:B------:R-:W-:Y:S01]  /*1d900*/  SEL R9, R6, RZ, P0 ;  /* 0x000000ff06097207 */ /* 0x000fe20000000000 */
[----:B------:R-:W-:Y:S01]  /*1d910*/  VIADD R6, R3, 0xfffffffe ;  /* 0xfffffffe03067836 */ /* 0x000fe20000000000 */
[----:B---3--:R-:W-:-:S03]  /*1d920*/  LOP3.LUT R8, R8, R7, RZ, 0x3c, !PT ;  /* 0x0000000708087212 */ /* 0x008fc600078e3cff */
[----:B------:R0:W-:Y:S01]  /*1d930*/  STL [R1+0x4], R9 ;  /* 0x0000040901007387 */ /* 0x0001e20000100800 */
[----:B------:R-:W-:-:S03]  /*1d940*/  ISETP.GE.AND P0, PT, R6, R4, PT ;  /* 0x000000040600720c */ /* 0x000fc60003f06270 */
[----:B------:R0:W-:Y:S10]  /*1d950*/  STL [R1+0x10], R8 ;  /* 0x0000100801007387 */ /* 0x0001f40000100800 */
[----:B0-----:R-:W-:Y:S05]  /*1d960*/  @!P0 BRA `(.L_x_2446) ;  /* 0x00000004007c8947 */ /* 0x001fea0003800000 */
[C---:B------:R-:W-:Y:S01]  /*1d970*/  LEA R6, R3.reuse, R20, 0x7 ;  /* 0x0000001403067211 */ /* 0x040fe200078e38ff */
[----:B------:R-:W-:-:S04]  /*1d980*/  VIADD R3, R3, 0xffffffff ;  /* 0xffffffff03037836 */ /* 0x000fc80000000000 */
[----:B------:R-:W-:-:S07]  /*1d990*/  VIADD R6, R6, 0xffffff00 ;  /* 0xffffff0006067836 */ /* 0x000fce0000000000 */
.L_x_2463:
        /* <DEDUP_REMOVED lines=9> */
.L_x_2601:
        /* <DEDUP_REMOVED lines=11> */
.L_x_2460:
        /* <DEDUP_REMOVED lines=28> */
.L_x_2602:
        /* <DEDUP_REMOVED lines=8> */
.L_x_2462:
        /* <DEDUP_REMOVED lines=22> */
.L_x_2458:
[----:B------:R-:W-:Y:S05]  /*1de80*/  BSYNC B1 ;  /* 0x0000000000017941 */ /* 0x000fea0003800000 */
.L_x_2457:
[----:B------:R-:W2:Y:S04]  /*1de90*/  LDL.LU R7, [R1+0x4] ;  /* 0x0000040001077983 */ /* 0x000ea80000300800 */
[----:B------:R-:W3:Y:S01]  /*1dea0*/  LDL.LU R8, [R1+0x10] ;  /* 0x0000100001087983 */ /* 0x000ee20000300800 */
[----:B------:R-:W-:Y:S02]  /*1deb0*/  VIADD R3, R3, 0xffffffff ;  /* 0xffffffff03037836 */ /* 0x000fe40000000000 */
[----:B------:R-:W-:Y:S01]  /*1dec0*/  VIADD R6, R6, 0xffffff80 ;  /* 0xffffff8006067836 */ /* 0x000fe20000000000 */
[----:B--2---:R-:W-:-:S04]  /*1ded0*/  IADD3 R7, R7, 0x1, RZ ;  /* 0x0000000107077810 */ /* 0x004fc80007ffe0ff */
        /* <DEDUP_REMOVED lines=8> */
.L_x_2446:
[----:B------:R-:W-:Y:S05]  /*1df60*/  BSYNC B0 ;  /* 0x0000000000007941 */ /* 0x000fea0003800000 */
.L_x_2445:
        /* <DEDUP_REMOVED lines=23> */
.L_x_2465:
        /* <DEDUP_REMOVED lines=17> */
[----:B------:R-:W-:Y:S01]  /*1e1f0*/  MOV R13, RZ ;  /* 0x000000ff000d7202 */ /* 0x000fe20000000f00 */
[----:B------:R-:W-:-:S02]  /*1e200*/  IMAD.U32 R10, RZ, RZ, UR4 ;  /* 0x00000004ff0a7e24 */ /* 0x000fc4000f8e00ff */
[----:B0-----:R-:W-:Y:S02]  /*1e210*/  IMAD.MOV.U32 R8, RZ, RZ, 0x70 ;  /* 0x00000070ff087424 */ /* 0x001fe400078e00ff */
[----:B------:R-:W-:-:S07]  /*1e220*/  IMAD.MOV.U32 R12, RZ, RZ, 0x1 ;  /* 0x00000001ff0c7424 */ /* 0x000fce00078e00ff */
[----:B------:R-:W-:-:S07]  /*1e230*/  LEPC R20, `(.L_x_2467) ;  /* 0x000000001014794e */ /* 0x000fce0000000000 */
[----:B-1----:R-:W-:Y:S05]  /*1e240*/  CALL.ABS.NOINC R2 ;  /* 0x0000000002007343 */ /* 0x002fea0003c00000 */
.L_x_2467:
        /* <DEDUP_REMOVED lines=14> */
[----:B------:R-:W-:Y:S01]  /*1e330*/  MOV R12, 0x1 ;  /* 0x00000001000c7802 */ /* 0x000fe20000000f00 */
[----:B------:R-:W-:-:S02]  /*1e340*/  IMAD.U32 R11, RZ, RZ, UR5 ;  /* 0x00000005ff0b7e24 */ /* 0x000fc4000f8e00ff */
[----:B0-----:R-:W-:Y:S02]  /*1e350*/  IMAD.MOV.U32 R8, RZ, RZ, 0x70 ;  /* 0x00000070ff087424 */ /* 0x001fe400078e00ff */
[----:B-1----:R-:W-:-:S07]  /*1e360*/  IMAD.MOV.U32 R13, RZ, RZ, RZ ;  /* 0x000000ffff0d7224 */ /* 0x002fce00078e00ff */
[----:B------:R-:W-:-:S07]  /*1e370*/  LEPC R20, `(.L_x_2469) ;  /* 0x000000001014794e */ /* 0x000fce0000000000 */
[----:B--2---:R-:W-:Y:S05]  /*1e380*/  CALL.ABS.NOINC R2 ;  /* 0x0000000002007343 */ /* 0x004fea0003c00000 */
.L_x_2469:
        /* <DEDUP_REMOVED lines=8> */
[----:B------:R-:W-:Y:S01]  /*1e410*/  MOV R10, UR8 ;  /* 0x00000008000a7c02 */ /* 0x000fe20008000f00 */
[----:B------:R-:W-:Y:S01]  /*1e420*/  IMAD.U32 R7, RZ, RZ, UR7 ;  /* 0x00000007ff077e24 */ /* 0x000fe2000f8e00ff */
[----:B------:R-:W-:Y:S01]  /*1e430*/  MOV R12, 0x1 ;  /* 0x00000001000c7802 */ /* 0x000fe20000000f00 */
[----:B------:R-:W-:-:S02]  /*1e440*/  IMAD.U32 R11, RZ, RZ, UR9 ;  /* 0x00000009ff0b7e24 */ /* 0x000fc4000f8e00ff */
[----:B------:R-:W-:Y:S02]  /*1e450*/  IMAD.MOV.U32 R8, RZ, RZ, 0x70 ;  /* 0x00000070ff087424 */ /* 0x000fe400078e00ff */
[----:B------:R-:W-:-:S07]  /*1e460*/  IMAD.MOV.U32 R13, RZ, RZ, RZ ;  /* 0x000000ffff0d7224 */ /* 0x000fce00078e00ff */
[----:B------:R-:W-:-:S07]  /*1e470*/  LEPC R20, `(.L_x_2468) ;  /* 0x000000001014794e */ /* 0x000fce0000000000 */
[----:B0-----:R-:W-:Y:S05]  /*1e480*/  CALL.ABS.NOINC R2 ;  /* 0x0000000002007343 */ /* 0x001fea0003c00000 */
.L_x_2468:
[----:B------:R-:W2:Y:S01]  /*1e490*/  LDL.LU R2, [R1+0x24] ;  /* 0x0000240001027983 */ /* 0x000ea20000300800 */
[----:B------:R-:W-:-:S03]  /*1e4a0*/  ULDC.64 UR4, c[0x0][0x9f8] ;  /* 0x00027e0000047ab9 */ /* 0x000fc60000000a00 */
[----:B------:R-:W3:Y:S04]  /*1e4b0*/  LDL.LU R0, [R1+0x28] ;  /* 0x0000280001007983 */ /* 0x000ee80000300800 */
[----:B------:R-:W4:Y:S04]  /*1e4c0*/  LDL.LU R4, [R1+0x30] ;  /* 0x0000300001047983 */ /* 0x000f280000300800 */
[----:B0-----:R-:W4:Y:S01]  /*1e4d0*/  LDL.LU R8, [R1+0x1c] ;  /* 0x00001c0001087983 */ /* 0x001f220000300800 */
[----:B------:R-:W-:-:S04]  /*1e4e0*/  ISETP.NE.U32.AND P0, PT, RZ, UR4, PT ;  /* 0x00000004ff007c0c */ /* 0x000fc8000bf05070 */
        /* <DEDUP_REMOVED lines=11> */
[----:B----4-:R-:W-:-:S06]  /*1e5a0*/  IMAD.MOV.U32 R0, RZ, RZ, R8 ;  /* 0x000000ffff007224 */ /* 0x010fcc00078e0008 */
[----:B------:R0:W5:Y:S01]  /*1e5b0*/  @P0 LDG.E R0, desc[UR56][R2.64] ;  /* 0x0000003802000981 */ /* 0x000162000c1e1900 */
[----:B------:R-:W-:Y:S02]  /*1e5c0*/  PLOP3.LUT P1, PT, P6, PT, PT, 0x8, 0x0 ;  /* 0x000000000000781c */ /* 0x000fe4000372e170 */
[----:B0-----:R-:W-:Y:S02]  /*1e5d0*/  LEA R2, R17, R4, 0x7 ;  /* 0x0000000411027211 */ /* 0x001fe400078e38ff */
[----:B------:R-:W0:Y:S02]  /*1e5e0*/  LDC R4, c[0x0][0x428] ;  /* 0x00010a00ff047b82 */ /* 0x000e240000000800 */
[----:B0-----:R-:W-:Y:S01]  /*1e5f0*/  ISETP.NE.AND P0, PT, R4, 0x1, PT ;  /* 0x000000010400780c */ /* 0x001fe20003f05270 */
[----:B------:R-:W-:-:S12]  /*1e600*/  IMAD.MOV.U32 R4, RZ, RZ, R18 ;  /* 0x000000ffff047224 */ /* 0x000fd800078e0012 */
[----:B------:R-:W0:Y:S08]  /*1e610*/  @P0 LDC R7, c[0x0][0x42c] ;  /* 0x00010b00ff070b82 */ /* 0x000e300000000800 */
[----:B------:R-:W1:Y:S01]  /*1e620*/  @P0 LDC R5, c[0x0][0x430] ;  /* 0x00010c00ff050b82 */ /* 0x000e620000000800 */
[----:B0-----:R-:W-:-:S05]  /*1e630*/  @P0 IMAD.HI.U32 R6, R18, R7, RZ ;  /* 0x0000000712060227 */ /* 0x001fca00078e00ff */
[----:B-1----:R-:W-:Y:S02]  /*1e640*/  @P0 SHF.R.U32.HI R4, RZ, R5, R6 ;  /* 0x00000005ff040219 */ /* 0x002fe40000011606 */
[----:B------:R-:W-:-:S04]  /*1e650*/  ISETP.NE.U32.AND P0, PT, RZ, UR4, PT ;  /* 0x00000004ff007c0c */ /* 0x000fc8000bf05070 */
[----:B------:R-:W-:-:S04]  /*1e660*/  ISETP.NE.AND.EX P0, PT, RZ, UR5, PT, P0 ;  /* 0x00000005ff007c0c */ /* 0x000fc8000bf05300 */
[----:B------:R-:W-:-:S09]  /*1e670*/  SEL R3, R8, RZ, !P0 ;  /* 0x000000ff08037207 */ /* 0x000fd20004000000 */
.L_x_2470:
        /* <DEDUP_REMOVED lines=16> */
.L_x_2471:
        /* <DEDUP_REMOVED lines=15> */
.L_x_2472:
        /* <DEDUP_REMOVED lines=9> */
[----:B------:R-:W2:Y:S01]  /*1e900*/  LDL R5, [R1+0x20] ;  /* 0x0000200001057983 */ /* 0x000ea20000100800 */
[----:B------:R-:W0:Y:S01]  /*1e910*/  LDC.64 R8, c[0x0][0x3f8] ;  /* 0x0000fe00ff087b82 */ /* 0x000e220000000a00 */
[----:B------:R-:W-:Y:S02]  /*1e920*/  ULDC.64 UR4, c[0x0][0xa08] ;  /* 0x0002820000047ab9 */ /* 0x000fe40000000a00 */
[----:B0-----:R-:W-:Y:S01]  /*1e930*/  LOP3.LUT P0, RZ, R8, UR4, RZ, 0xfc, !PT ;  /* 0x0000000408ff7c12 */ /* 0x001fe2000f80fcff */
[----:B------:R-:W-:-:S03]  /*1e940*/  UMOV UR4, 0xffffffff ;  /* 0xffffffff00047882 */ /* 0x000fc60000000000 */
[----:B------:R-:W-:-:S04]  /*1e950*/  LOP3.LUT P0, RZ, R9, UR5, RZ, 0xfc, P0 ;  /* 0x0000000509ff7c12 */ /* 0x000fc8000800fcff */
[----:B-----5:R-:W-:Y:S01]  /*1e960*/  SEL R6, R0, RZ, !P0 ;  /* 0x000000ff00067207 */ /* 0x020fe20004000000 */
[----:B--2---:R-:W-:Y:S01]  /*1e970*/  VIADD R5, R5, 0xffffffff ;  /* 0xffffffff05057836 */ /* 0x004fe20000000000 */
[----:B------:R-:W-:Y:S07]  /*1e980*/  BRA.DIV UR4, `(.L_x_2473) ;  /* 0x0000004604947947 */ /* 0x000fee000b800000 */
.L_x_2605:
[----:B------:R-:W-:Y:S01]  /*1e990*/  UMOV UR4, 0xffffffff ;  /* 0xffffffff00047882 */ /* 0x000fe20000000000 */
[----:B------:R-:W-:Y:S02]  /*1e9a0*/  SHF.R.S32.HI R17, RZ, 0x1f, R0 ;  /* 0x0000001fff117819 */ /* 0x000fe40000011400 */
[----:B------:R-:W-:Y:S05]  /*1e9b0*/  BRA.DIV UR4, `(.L_x_2474) ;  /* 0x0000004604bc7947 */ /* 0x000fea000b800000 */
[----:B------:R-:W-:-:S13]  /*1e9c0*/  ELECT P6, URZ, PT ;  /* 0x00000000003f782f */ /* 0x000fda00038c0000 */
.L_x_2608:
[----:B------:R-:W-:Y:S05]  /*1e9d0*/  @!P6 BRA `(.L_x_2475) ;  /* 0x000000040024e947 */ /* 0x000fea0003800000 */
[----:B------:R-:W-:-:S04]  /*1e9e0*/  ISETP.NE.U32.AND P0, PT, R8, RZ, PT ;  /* 0x000000ff0800720c */ /* 0x000fc80003f05070 */
[----:B------:R-:W-:-:S13]  /*1e9f0*/  ISETP.NE.AND.EX P0, PT, R9, RZ, PT, P0 ;  /* 0x000000ff0900720c */ /* 0x000fda0003f05300 */
[----:B------:R-:W-:Y:S05]  /*1ea00*/  @!P0 BRA `(.L_x_2476) ;  /* 0x0000000000448947 */ /* 0x000fea0003800000 */
[----:B------:R-:W0:Y:S01]  /*1ea10*/  LDC R11, c[0x0][0x41c] ;  /* 0x00010700ff0b7b82 */ /* 0x000e220000000800 */
[----:B------:R-:W-:Y:S01]  /*1ea20*/  ULDC.64 UR4, c[0x0][0x408] ;  /* 0x0001020000047ab9 */ /* 0x000fe20000000a00 */
[----:B0-----:R-:W-:-:S13]  /*1ea30*/  ISETP.NE.AND P0, PT, R11, 0x1, PT ;  /* 0x000000010b00780c */ /* 0x001fda0003f05270 */
[----:B------:R-:W0:Y:S02]  /*1ea40*/  @P0 LDC.64 R6, c[0x0][0x420] ;  /* 0x00010800ff060b82 */ /* 0x000e240000000a00 */
[----:B0-----:R-:W-:Y:S01]  /*1ea50*/  @P0 IMAD.HI.U32 R10, R5, R6, RZ ;  /* 0x00000006050a0227 */ /* 0x001fe200078e00ff */
[----:B------:R-:W-:-:S04]  /*1ea60*/  MOV R6, R5 ;  /* 0x0000000500067202 */ /* 0x000fc80000000f00 */
        /* <DEDUP_REMOVED lines=11> */
.L_x_2476:
        /* <DEDUP_REMOVED lines=9> */
.L_x_2609:
        /* <DEDUP_REMOVED lines=11> */
.L_x_2478:
        /* <DEDUP_REMOVED lines=33> */
.L_x_2475:
        /* <DEDUP_REMOVED lines=47> */
.L_x_2610:
[----:B------:R-:W-:Y:S05]  /*1f160*/  BSYNC B0 ;  /* 0x0000000000007941 */ /* 0x000fea0003800000 */
.L_x_2479:
[----:B0-----:R-:W2:Y:S01]  /*1f170*/  LDL R3, [R1+0x20] ;  /* 0x0000200001037983 */ /* 0x001ea20000100800 */
[----:B------:R-:W-:Y:S01]  /*1f180*/  BSSY B0, `(.L_x_2481) ;  /* 0x0000190000007945 */ /* 0x000fe20003800000 */
[----:B--2---:R-:W-:-:S13]  /*1f190*/  ISETP.GE.AND P0, PT, R3, 0x2, PT ;  /* 0x000000020300780c */ /* 0x004fda0003f06270 */
[----:B------:R-:W-:Y:S05]  /*1f1a0*/  @!P0 BRA `(.L_x_2482) ;  /* 0x0000001800348947 */ /* 0x000fea0003800000 */
[C---:B------:R-:W-:Y:S01]  /*1f1b0*/  LOP3.LUT R2, R3.reuse, 0x1, RZ, 0xc0, !PT ;  /* 0x0000000103027812 */ /* 0x040fe200078ec0ff */
[----:B------:R-:W-:Y:S01]  /*1f1c0*/  VIADD R10, R3, 0xfffffffe ;  /* 0xfffffffe030a7836 */ /* 0x000fe20000000000 */
[----:B------:R-:W-:Y:S02]  /*1f1d0*/  BSSY B1, `(.L_x_2483) ;  /* 0x000008b000017945 */ /* 0x000fe40003800000 */
[----:B------:R-:W-:Y:S02]  /*1f1e0*/  ISETP.NE.U32.AND P0, PT, R2, 0x1, PT ;  /* 0x000000010200780c */ /* 0x000fe40003f05070 */
[----:B------:R-:W-:-:S11]  /*1f1f0*/  MOV R7, R10 ;  /* 0x0000000a00077202 */ /* 0x000fd60000000f00 */
        /* <DEDUP_REMOVED lines=11> */
[----:B------:R-:W-:Y:S01]  /*1f2b0*/  IMAD.MOV.U32 R2, RZ, RZ, R6 ;  /* 0x000000ffff027224 */ /* 0x000fe200078e0006 */
[----:B------:R-:W-:Y:S02]  /*1f2c0*/  MOV R3, R10 ;  /* 0x0000000a00037202 */ /* 0x000fe40000000f00 */
        /* <DEDUP_REMOVED lines=11> */
[C---:B------:R-:W-:Y:S02]  /*1f380*/  IMAD R7, R0.reuse, UR5, R7 ;  /* 0x0000000500077c24 */ /* 0x040fe4000f8e0207 */
[----:B------:R-:W-:Y:S01]  /*1f390*/  IMAD.WIDE.U32 R12, R0, UR4, R2 ;  /* 0x00000004000c7c25 */ /* 0x000fe2000f8e0002 */
[----:B------:R-:W-:-:S03]  /*1f3a0*/  IADD3 R3, -R2, RZ, RZ ;  /* 0x000000ff02037210 */ /* 0x000fc60007ffe1ff */
[----:B------:R-:W-:Y:S01]  /*1f3b0*/  IMAD.IADD R7, R7, 0x1, R13 ;  /* 0x0000000107077824 */ /* 0x000fe200078e020d */
[----:B------:R-:W-:Y:S01]  /*1f3c0*/  LEA R8, P0, R12, R8, 0x2 ;  /* 0x000000080c087211 */ /* 0x000fe200078010ff */
[----:B------:R-:W-:-:S03]  /*1f3d0*/  IMAD R3, R15, R3, R10 ;  /* 0x000000030f037224 */ /* 0x000fc600078e020a */
[----:B------:R-:W-:-:S05]  /*1f3e0*/  LEA.HI.X R9, R12, R9, R7, 0x2, P0 ;  /* 0x000000090c097211 */ /* 0x000fca00000f1407 */
[----:B------:R0:W5:Y:S04]  /*1f3f0*/  LDG.E R2, desc[UR56][R8.64] ;  /* 0x0000003808027981 */ /* 0x000168000c1e1900 */
.L_x_2487:
[----:B0-----:R-:W0:Y:S01]  /*1f400*/  S2R R8, SR_CgaCtaId ;  /* 0x0000000000087919 */ /* 0x001e220000008800 */
[----:B------:R-:W-:-:S04]  /*1f410*/  MOV R7, 0x400 ;  /* 0x0000040000077802 */ /* 0x000fc80000000f00 */
[----:B0-----:R-:W-:Y:S02]  /*1f420*/  LEA R7, R8, R7, 0x18 ;  /* 0x0000000708077211 */ /* 0x001fe400078ec0ff */
[----:B------:R-:W-:-:S03]  /*1f430*/  SHF.L.U32 R8, R14, 0x1f, RZ ;  /* 0x0000001f0e087819 */ /* 0x000fc600000006ff */
[----:B------:R-:W-:-:S04]  /*1f440*/  IMAD R7, R11, 0x8, R7 ;  /* 0x000000080b077824 */ /* 0x000fc800078e0207 */
[----:B------:R-:W0:Y:S02]  /*1f450*/  SYNCS.PHASECHK.TRANS64.TRYWAIT P0, [R7+URZ+0x34840], R8 ;  /* 0x03484008070075a7 */ /* 0x000e24000800017f */
[----:B0-----:R-:W-:Y:S05]  /*1f460*/  @!P0 BRA `(.L_x_2488) ;  /* 0x0000003c00648947 */ /* 0x001fea0003800000 */
.L_x_2611:
        /* <DEDUP_REMOVED lines=11> */
.L_x_2489:
        /* <DEDUP_REMOVED lines=37> */
.L_x_2612:
[----:B------:R-:W-:Y:S05]  /*1f770*/  @P1 BRA `(.L_x_2491) ;  /* 0x0000000000301947 */ /* 0x000fea0003800000 */
[----:B------:R-:W2:Y:S01]  /*1f780*/  LDL R9, [R1] ;  /* 0x0000000001097983 */ /* 0x000ea20000100800 */
[----:B------:R-:W-:Y:S01]  /*1f790*/  MOV R12, 0x400 ;  /* 0x00000400000c7802 */ /* 0x000fe20000000f00 */
[----:B------:R-:W1:Y:S01]  /*1f7a0*/  S2R R15, SR_TID.X ;  /* 0x00000000000f7919 */ /* 0x000e620000002100 */
[----:B------:R-:W3:Y:S01]  /*1f7b0*/  S2R R13, SR_CgaCtaId ;  /* 0x00000000000d7919 */ /* 0x000ee20000008800 */
[----:B0-----:R-:W-:Y:S02]  /*1f7c0*/  MOV R8, 0x8000 ;  /* 0x0000800000087802 */ /* 0x001fe40000000f00 */
[----:B-1----:R-:W-:-:S04]  /*1f7d0*/  LOP3.LUT R15, R15, 0x1f, RZ, 0xc0, !PT ;  /* 0x0000001f0f0f7812 */ /* 0x002fc800078ec0ff */
[----:B------:R-:W-:Y:S02]  /*1f7e0*/  ISETP.NE.AND P0, PT, R15, RZ, PT ;  /* 0x000000ff0f00720c */ /* 0x000fe40003f05270 */
[----:B---3--:R-:W-:-:S05]  /*1f7f0*/  LEA R12, R13, R12, 0x18 ;  /* 0x0000000c0d0c7211 */ /* 0x008fca00078ec0ff */
[----:B--2---:R-:W-:-:S04]  /*1f800*/  IMAD R7, R9, 0x8, R12 ;  /* 0x0000000809077824 */ /* 0x004fc800078e020c */
[----:B------:R1:W-:Y:S02]  /*1f810*/  SYNCS.ARRIVE.TRANS64 RZ, [R7+URZ+0x34850], R8 ;  /* 0x0348500807ff79a7 */ /* 0x0003e4000800003f */
[----:B------:R-:W-:Y:S05]  /*1f820*/  @!P0 BRA `(.L_x_2491) ;  /* 0x0000000000048947 */ /* 0x000fea0003800000 */
[----:B------:R-:W-:Y:S01]  /*1f830*/  BPT.TRAP 0x1 ;  /* 0x000000040000795c */ /* 0x000fe20000300000 */
.L_x_2491:
[----:B01----:R-:W2:Y:S01]  /*1f840*/  LDL.LU R7, [R1] ;  /* 0x0000000001077983 */ /* 0x003ea20000300800 */
[----:B------:R-:W-:Y:S01]  /*1f850*/  MOV R9, 0x400 ;  /* 0x0000040000097802 */ /* 0x000fe20000000f00 */
[----:B------:R-:W0:Y:S01]  /*1f860*/  S2R R12, SR_CgaCtaId ;  /* 0x00000000000c7919 */ /* 0x000e220000008800 */
[----:B------:R-:W-:Y:S01]  /*1f870*/  R2UR UR11, R5 ;  /* 0x00000000050b72ca */ /* 0x000fe200000e0000 */
[----:B------:R-:W-:Y:S01]  /*1f880*/  UIADD3 UR4, UP0, UR36, 0x470, URZ ;  /* 0x0000047024047890 */ /* 0x000fe2000ff1e03f */
[----:B------:R-:W-:Y:S02]  /*1f890*/  R2UR UR13, R6 ;  /* 0x00000000060d72ca */ /* 0x000fe400000e0000 */
[----:B------:R-:W-:Y:S02]  /*1f8a0*/  R2UR UR12, R4 ;  /* 0x00000000040c72ca */ /* 0x000fe400000e0000 */
[----:B0-----:R-:W-:Y:S01]  /*1f8b0*/  LEA R9, R12, R9, 0x18 ;  /* 0x000000090c097211 */ /* 0x001fe200078ec0ff */
[----:B--2---:R-:W-:-:S02]  /*1f8c0*/  IMAD.MOV.U32 R8, RZ, RZ, R7 ;  /* 0x000000ffff087224 */ /* 0x004fc400078e0007 */
[----:B------:R-:W2:Y:S01]  /*1f8d0*/  LDL R7, [R1+0x8] ;  /* 0x0000080001077983 */ /* 0x000ea20000100800 */
[----:B------:R-:W-:Y:S01]  /*1f8e0*/  UMOV UR10, URZ ;  /* 0x0000003f000a7c82 */ /* 0x000fe20008000000 */
[C---:B------:R-:W-:Y:S01]  /*1f8f0*/  IMAD R5, R8.reuse, 0x8, R9 ;  /* 0x0000000808057824 */ /* 0x040fe200078e0209 */
[----:B------:R-:W-:Y:S01]  /*1f900*/  UMOV UR7, 0x14f00000 ;  /* 0x14f0000000077882 */ /* 0x000fe20000000000 */
[----:B------:R-:W-:Y:S01]  /*1f910*/  UMOV UR15, 0x40 ;  /* 0x00000040000f7882 */ /* 0x000fe20000000000 */
[----:B------:R-:W-:Y:S02]  /*1f920*/  IMAD.MOV.U32 R6, RZ, RZ, R2 ;  /* 0x000000ffff067224 */ /* 0x000fe400078e0002 */
[----:B------:R-:W-:Y:S02]  /*1f930*/  R2UR UR9, R5 ;  /* 0x00000000050972ca */ /* 0x000fe400000e0000 */
[----:B------:R-:W-:-:S04]  /*1f940*/  LEA R5, R8, R9, 0xf ;  /* 0x0000000908057211 */ /* 0x000fc800078e78ff */
[----:B------:R-:W-:Y:S01]  /*1f950*/  R2UR UR6, R5 ;  /* 0x00000000050672ca */ /* 0x000fe200000e0000 */
[----:B------:R-:W-:-:S06]  /*1f960*/  IMAD.MOV.U32 R5, RZ, RZ, R3 ;  /* 0x000000ffff057224 */ /* 0x000fcc00078e0003 */
[----:B------:R-:W-:-:S06]  /*1f970*/  UIADD3 UR9, UR9, 0x34850, URZ ;  /* 0x0003485009097890 */ /* 0x000fcc000fffe03f */
[----:B------:R-:W-:Y:S02]  /*1f980*/  UIADD3 UR8, UR6, 0x400, URZ ;  /* 0x0000040006087890 */ /* 0x000fe4000fffe03f */
[----:B------:R-:W-:-:S03]  /*1f990*/  UIADD3 UR14, UR6, 0x4400, URZ ;  /* 0x00004400060e7890 */ /* 0x000fc6000fffe03f */
[----:B------:R-:W-:Y:S01]  /*1f9a0*/  UMOV UR6, 0x0 ;  /* 0x0000000000067882 */ /* 0x000fe20000000000 */
[----:B--2---:R-:W-:-:S13]  /*1f9b0*/  R2UR UR5, R7 ;  /* 0x00000000070572ca */ /* 0x004fda00000e0000 */
[----:B------:R-:W-:Y:S02]  /*1f9c0*/  ULEA UR11, UR11, UR5, 0x7 ;  /* 0x000000050b0b7291 */ /* 0x000fe4000f8e383f */
[----:B------:R-:W-:-:S09]  /*1f9d0*/  UIADD3.X UR5, URZ, UR37, URZ, UP0, !UPT ;  /* 0x000000253f057290 */ /* 0x000fd200087fe43f */
[----:B------:R0:W-:Y:S02]  /*1f9e0*/  UTMALDG.4D [UR8], [UR4], desc[UR6] ;  /* 0x00000608040075b4 */ /* 0x0001e40008019000 */
[----:B0-----:R-:W-:Y:S01]  /*1f9f0*/  UMOV UR8, UR14 ;  /* 0x0000000e00087c82 */ /* 0x001fe20008000000 */
[----:B------:R-:W-:Y:S02]  /*1fa00*/  UMOV UR10, UR15 ;  /* 0x0000000f000a7c82 */ /* 0x000fe40008000000 */
[----:B------:R0:W-:Y:S02]  /*1fa10*/  UTMALDG.4D [UR8], [UR4], desc[UR6] ;  /* 0x00000608040075b4 */ /* 0x0001e40008019000 */
[----:B0-----:R-:W-:Y:S01]  /*1fa20*/  NOP ;  /* 0x0000000000007918 */ /* 0x001fe20000000000 */
.L_x_2486:
[----:B------:R-:W-:Y:S05]  /*1fa30*/  BSYNC B2 ;  /* 0x0000000000027941 */ /* 0x000fea0003800000 */
.L_x_2485:
[----:B------:R-:W2:Y:S04]  /*1fa40*/  LDL.LU R2, [R1+0x20] ;  /* 0x0000200001027983 */ /* 0x000ea80000300800 */
[----:B------:R0:W-:Y:S04]  /*1fa50*/  STL [R1], R11 ;  /* 0x0000000b01007387 */ /* 0x0001e80000100800 */
[----:B------:R0:W-:Y:S02]  /*1fa60*/  STL [R1+0xc], R14 ;  /* 0x00000c0e01007387 */ /* 0x0001e40000100800 */
[----:B0-2---:R-:W-:-:S07]  /*1fa70*/  IADD3 R7, R2, -0x3, RZ ;  /* 0xfffffffd02077810 */ /* 0x005fce0007ffe0ff */
.L_x_2484:
[----:B------:R-:W-:Y:S05]  /*1fa80*/  BSYNC B1 ;  /* 0x0000000000017941 */ /* 0x000fea0003800000 */
.L_x_2483:
[----:B------:R-:W-:-:S13]  /*1fa90*/  ISETP.NE.AND P0, PT, R10, RZ, PT ;  /* 0x000000ff0a00720c */ /* 0x000fda0003f05270 */
[----:B------:R-:W-:Y:S05]  /*1faa0*/  @!P0 BRA `(.L_x_2482) ;  /* 0x0000000c00f48947 */ /* 0x000fea0003800000 */
[----:B------:R-:W-:-:S07]  /*1fab0*/  IMAD.MOV.U32 R11, RZ, RZ, R6 ;  /* 0x000000ffff0b7224 */ /* 0x000fce00078e0006 */
.L_x_2506:
        /* <DEDUP_REMOVED lines=11> */
[----:B------:R-:W-:Y:S02]  /*1fb70*/  MOV R12, R7 ;  /* 0x00000007000c7202 */ /* 0x000fe40000000f00 */
        /* <DEDUP_REMOVED lines=18> */
[----:B------:R-:W-:-:S06]  /*1fca0*/  LEA.HI.X R11, R2, UR5, R3, 0x2, P0 ;  /* 0x00000005020b7c11 */ /* 0x000fcc00080f1403 */
[----:B------:R0:W5:Y:S03]  /*1fcb0*/  LDG.E R11, desc[UR56][R10.64] ;  /* 0x000000380a0b7981 */ /* 0x000166000c1e1900 */
.L_x_2494:
[----:B------:R-:W1:Y:S01]  /*1fcc0*/  S2R R3, SR_CgaCtaId ;  /* 0x0000000000037919 */ /* 0x000e620000008800 */
[----:B------:R-:W-:-:S04]  /*1fcd0*/  MOV R2, 0x400 ;  /* 0x0000040000027802 */ /* 0x000fc80000000f00 */
[----:B-1----:R-:W-:Y:S02]  /*1fce0*/  LEA R2, R3, R2, 0x18 ;  /* 0x0000000203027211 */ /* 0x002fe400078ec0ff */
[----:B------:R-:W-:-:S03]  /*1fcf0*/  SHF.L.U32 R3, R9, 0x1f, RZ ;  /* 0x0000001f09037819 */ /* 0x000fc600000006ff */
[----:B------:R-:W-:-:S04]  /*1fd00*/  IMAD R2, R8, 0x8, R2 ;  /* 0x0000000808027824 */ /* 0x000fc800078e0202 */
[----:B------:R-:W1:Y:S02]  /*1fd10*/  SYNCS.PHASECHK.TRANS64.TRYWAIT P0, [R2+URZ+0x34840], R3 ;  /* 0x03484003020075a7 */ /* 0x000e64000800017f */
[----:B-1----:R-:W-:Y:S05]  /*1fd20*/  @!P0 BRA `(.L_x_2495) ;  /* 0x00000034005c8947 */ /* 0x002fea0003800000 */
.L_x_2613:
        /* <DEDUP_REMOVED lines=11> */
.L_x_2496:
        /* <DEDUP_REMOVED lines=37> */
.L_x_2614:
        /* <DEDUP_REMOVED lines=8> */
.L_x_2498:
        /* <DEDUP_REMOVED lines=15> */
[----:B------:R-:W-:Y:S01]  /*201a0*/  IMAD.MOV.U32 R6, RZ, RZ, R11 ;  /* 0x000000ffff067224 */ /* 0x000fe200078e000b */
[----:B--2---:R-:W-:Y:S02]  /*201b0*/  LEA R2, R2, R13, 0xf ;  /* 0x0000000d02027211 */ /* 0x004fe400078e78ff */
[----:B---3--:R-:W-:Y:S02]  /*201c0*/  R2UR UR5, R10 ;  /* 0x000000000a0572ca */ /* 0x008fe400000e0000 */
[----:B------:R-:W-:-:S11]  /*201d0*/  R2UR UR6, R2 ;  /* 0x00000000020672ca */ /* 0x000fd600000e0000 */
[----:B------:R-:W-:Y:S02]  /*201e0*/  ULEA UR11, UR11, UR5, 0x7 ;  /* 0x000000050b0b7291 */ /* 0x000fe4000f8e383f */
        /* <DEDUP_REMOVED lines=9> */
.L_x_2493:
[----:B------:R-:W-:Y:S05]  /*20280*/  BSYNC B1 ;  /* 0x0000000000017941 */ /* 0x000fea0003800000 */
.L_x_2492:
        /* <DEDUP_REMOVED lines=28> */
[----:B------:R-:W-:-:S04]  /*20450*/  LEA R12, P0, R2, UR4, 0x2 ;  /* 0x00000004020c7c11 */ /* 0x000fc8000f8010ff */
[----:B------:R-:W-:-:S05]  /*20460*/  LEA.HI.X R13, R2, UR5, R11, 0x2, P0 ;  /* 0x00000005020d7c11 */ /* 0x000fca00080f140b */
[----:B------:R1:W5:Y:S04]  /*20470*/  LDG.E R11, desc[UR56][R12.64] ;  /* 0x000000380c0b7981 */ /* 0x000368000c1e1900 */
.L_x_2501:
[----:B------:R-:W2:Y:S01]  /*20480*/  S2R R3, SR_CgaCtaId ;  /* 0x0000000000037919 */ /* 0x000ea20000008800 */
[----:B------:R-:W-:-:S04]  /*20490*/  MOV R2, 0x400 ;  /* 0x0000040000027802 */ /* 0x000fc80000000f00 */
[----:B--2---:R-:W-:Y:S02]  /*204a0*/  LEA R2, R3, R2, 0x18 ;  /* 0x0000000203027211 */ /* 0x004fe400078ec0ff */
[----:B------:R-:W-:-:S03]  /*204b0*/  SHF.L.U32 R3, R14, 0x1f, RZ ;  /* 0x0000001f0e037819 */ /* 0x000fc600000006ff */
[----:B------:R-:W-:-:S04]  /*204c0*/  IMAD R2, R15, 0x8, R2 ;  /* 0x000000080f027824 */ /* 0x000fc800078e0202 */
[----:B------:R-:W2:Y:S02]  /*204d0*/  SYNCS.PHASECHK.TRANS64.TRYWAIT P0, [R2+URZ+0x34840], R3 ;  /* 0x03484003020075a7 */ /* 0x000ea4000800017f */
[----:B--2---:R-:W-:Y:S05]  /*204e0*/  @!P0 BRA `(.L_x_2502) ;  /* 0x0000002c00948947 */ /* 0x004fea0003800000 */
.L_x_2615:
        /* <DEDUP_REMOVED lines=11> */
.L_x_2503:
[----:B------:R-:W3:Y:S01]  /*205a0*/  LDL R13, [R1] ;  /* 0x00000000010d7983 */ /* 0x000ee20000100800 */
[----:B0-----:R-:W-:-:S03]  /*205b0*/  MOV R14, 0x400 ;  /* 0x00000400000e7802 */ /* 0x001fc60000000f00 */
        /* <DEDUP_REMOVED lines=27> */
[----:B------:R-:W-:Y:S01]  /*20770*/  LEA R2, R8, R2, 0x3 ;  /* 0x0000000208027211 */ /* 0x000fe200078e18ff */
        /* <DEDUP_REMOVED lines=8> */
.L_x_2616:
        /* <DEDUP_REMOVED lines=8> */
.L_x_2505:
        /* <DEDUP_REMOVED lines=28> */
.L_x_2500:
[----:B------:R-:W-:Y:S05]  /*20a40*/  BSYNC B1 ;  /* 0x0000000000017941 */ /* 0x000fea0003800000 */
.L_x_2499:
[C---:B------:R-:W-:Y:S01]  /*20a50*/  ISETP.GT.AND P0, PT, R7.reuse, 0x1, PT ;  /* 0x000000010700780c */ /* 0x040fe20003f04270 */
[----:B------:R-:W-:-:S12]  /*20a60*/  VIADD R7, R7, 0xfffffffe ;  /* 0xfffffffe07077836 */ /* 0x000fd80000000000 */
[----:B------:R-:W-:Y:S05]  /*20a70*/  @P0 BRA `(.L_x_2506) ;  /* 0xfffffff000100947 */ /* 0x000fea000383ffff */
.L_x_2482:
[----:B------:R-:W-:Y:S05]  /*20a80*/  BSYNC B0 ;  /* 0x0000000000007941 */ /* 0x000fea0003800000 */
.L_x_2481:
        /* <DEDUP_REMOVED lines=17> */
.L_x_2508:
[----:B------:R-:W-:Y:S05]  /*20ba0*/  BSYNC B0 ;  /* 0x0000000000007941 */ /* 0x000fea0003800000 */
.L_x_2507:
        /* <DEDUP_REMOVED lines=11> */
.L_x_2617:
        /* <DEDUP_REMOVED lines=11> */
.L_x_2512:
        /* <DEDUP_REMOVED lines=27> */
.L_x_2510:
[----:B------:R-:W-:Y:S05]  /*20ec0*/  BSYNC B0 ;  /* 0x0000000000007941 */ /* 0x000fea0003800000 */
.L_x_2509:
        /* <DEDUP_REMOVED lines=9> */
.L_x_2466:
[----:B------:R-:W-:Y:S05]  /*20f60*/  BSYNC B6 ;  /* 0x0000000000067941 */ /* 0x000fea0003800000 */
.L_x_2464:
[----:B------:R-:W-:-:S03]  /*20f70*/  UMOV UR4, 0xffffffff ;  /* 0xffffffff00047882 */ /* 0x000fc60000000000 */
[----:B------:R-:W-:Y:S05]  /*20f80*/  BRA.DIV UR4, `(.L_x_2513) ;  /* 0x0000002604287947 */ /* 0x000fea000b800000 */
[----:B------:R2:W3:Y:S04]  /*20f90*/  SHFL.IDX PT, R4, R16, RZ, 0x1f ;  /* 0x00001fff10047589 */ /* 0x0004e800000e0000 */
[----:B------:R-:W4:Y:S02]  /*20fa0*/  SHFL.IDX PT, R16, R16, 0x1, 0x1f ;  /* 0x00201f0010107f89 */ /* 0x000f2400000e0000 */
.L_x_2621:
[----:B------:R-:W5:Y:S01]  /*20fb0*/  S2R R7, SR_TID.X ;  /* 0x0000000000077919 */ /* 0x000f620000002100 */
[----:B------:R-:W-:Y:S01]  /*20fc0*/  ULDC UR4, c[0x0][0xc14] ;  /* 0x0003050000047ab9 */ /* 0x000fe20000000800 */
[----:B------:R-:W-:Y:S01]  /*20fd0*/  BSSY B0, `(.L_x_2514) ;  /* 0x000000b000007945 */ /* 0x000fe20003800000 */
[----:B-1----:R-:W-:Y:S01]  /*20fe0*/  IMAD.U32 R0, RZ, RZ, UR4 ;  /* 0x00000004ff007e24 */ /* 0x002fe2000f8e00ff */
[----:B------:R-:W-:Y:S02]  /*20ff0*/  MOV R17, RZ ;  /* 0x000000ff00117202 */ /* 0x000fe40000000f00 */
[----:B-----5:R-:W-:-:S04]  /*21000*/  LOP3.LUT R7, R7, 0x1f, RZ, 0xc0, !PT ;  /* 0x0000001f07077812 */ /* 0x020fc800078ec0ff */
[C---:B------:R-:W-:Y:S01]  /*21010*/  ISETP.NE.AND P0, PT, R7.reuse, 0x1f, PT ;  /* 0x0000001f0700780c */ /* 0x040fe20003f05270 */
[----:B------:R-:W-:-:S05]  /*21020*/  IMAD.IADD R5, R7, 0x1, R19 ;  /* 0x0000000107057824 */ /* 0x000fca00078e0213 */
[----:B------:R-:W-:-:S13]  /*21030*/  ISETP.GE.OR P0, PT, R5, R0, !P0 ;  /* 0x000000000500720c */ /* 0x000fda0004706670 */
[----:B------:R-:W-:Y:S05]  /*21040*/  @P0 BRA `(.L_x_2515) ;  /* 0x00000000000c0947 */ /* 0x000fea0003800000 */
[----:B------:R-:W1:Y:S02]  /*21050*/  LDC.64 R2, c[0x0][0xc58] ;  /* 0x00031600ff027b82 */ /* 0x000e640000000a00 */
[----:B-1----:R-:W-:-:S05]  /*21060*/  IMAD.WIDE R2, R5, 0x4, R2 ;  /* 0x0000000405027825 */ /* 0x002fca00078e0202 */
[----:B------:R1:W5:Y:S02]  /*21070*/  LDG.E R17, desc[UR56][R2.64] ;  /* 0x0000003802117981 */ /* 0x000364000c1e1900 */
.L_x_2515:
[----:B------:R-:W-:Y:S05]  /*21080*/  BSYNC B0 ;  /* 0x0000000000007941 */ /* 0x000fea0003800000 */
.L_x_2514:
        /* <DEDUP_REMOVED lines=10> */
[----:B------:R-:W-:-:S03]  /*21130*/  ISETP.GE.U32.AND P1, PT, R7, 0x8, PT ;  /* 0x000000080700780c */ /* 0x000fc60003f26070 */
[----:B-1----:R-:W-:-:S05]  /*21140*/  IMAD.IADD R3, R13, 0x1, R14 ;  /* 0x000000010d037824 */ /* 0x002fca00078e020e */
        /* <DEDUP_REMOVED lines=10> */
[----:B------:R0:W1:Y:S02]  /*211f0*/  SHFL.IDX PT, R14, R2, 0x1f, 0x1f ;  /* 0x03e01f00020e7f89 */ /* 0x00006400000e0000 */
.L_x_2629:
[----:B------:R-:W-:Y:S02]  /*21200*/  ULDC UR4, c[0x0][0xc10] ;  /* 0x0003040000047ab9 */ /* 0x000fe40000000800 */
[----:B------:R-:W-:-:S05]  /*21210*/  MOV R5, UR4 ;  /* 0x0000000400057c02 */ /* 0x000fca0008000f00 */
[----:B-1----:R-:W-:-:S04]  /*21220*/  IMAD R3, R14, R5, RZ ;  /* 0x000000050e037224 */ /* 0x002fc800078e02ff */
[----:B--2-4-:R-:W-:-:S05]  /*21230*/  IMAD.IADD R16, R16, 0x1, R3 ;  /* 0x0000000110107824 */ /* 0x014fca00078e0203 */
[----:B---3--:R-:W-:-:S13]  /*21240*/  ISETP.GT.AND P0, PT, R16, R4, PT ;  /* 0x000000041000720c */ /* 0x008fda0003f04270 */
[----:B------:R-:W-:Y:S05]  /*21250*/  @P0 BRA `(.L_x_2517) ;  /* 0x0000000000b40947 */ /* 0x000fea0003800000 */
[----:B------:R-:W1:Y:S02]  /*21260*/  LDC R0, c[0x0][0xc14] ;  /* 0x00030500ff007b82 */ /* 0x000e640000000800 */
.L_x_2522:
[----:B------:R-:W-:-:S05]  /*21270*/  VIADD R19, R19, 0x1f ;  /* 0x0000001f13137836 */ /* 0x000fca0000000000 */
[----:B-1----:R-:W-:-:S13]  /*21280*/  ISETP.GE.AND P0, PT, R19, R0, PT ;  /* 0x000000001300720c */ /* 0x002fda0003f06270 */
[----:B------:R-:W-:Y:S05]  /*21290*/  @P0 BRA `(.L_x_2518) ;  /* 0x0000000400ec0947 */ /* 0x000fea0003800000 */
[----:B------:R-:W1:Y:S01]  /*212a0*/  S2R R7, SR_TID.X ;  /* 0x0000000000077919 */ /* 0x000e620000002100 */
[----:B------:R-:W-:Y:S01]  /*212b0*/  BSSY B0, `(.L_x_2519) ;  /* 0x000000a000007945 */ /* 0x000fe20003800000 */
[----:B------:R-:W-:Y:S01]  /*212c0*/  IMAD.MOV.U32 R17, RZ, RZ, RZ ;  /* 0x000000ffff117224 */ /* 0x000fe200078e00ff */
[----:B-1----:R-:W-:-:S04]  /*212d0*/  LOP3.LUT R7, R7, 0x1f, RZ, 0xc0, !PT ;  /* 0x0000001f07077812 */ /* 0x002fc800078ec0ff */
[C---:B------:R-:W-:Y:S02]  /*212e0*/  ISETP.NE.AND P1, PT, R7.reuse, 0x1f, PT ;  /* 0x0000001f0700780c */ /* 0x040fe40003f25270 */
[----:B------:R-:W-:-:S04]  /*212f0*/  IADD3 R5, R7, R19, RZ ;  /* 0x0000001307057210 */ /* 0x000fc80007ffe0ff */
[----:B------:R-:W-:-:S13]  /*21300*/  ISETP.GE.OR P0, PT, R5, R0, !P1 ;  /* 0x000000000500720c */ /* 0x000fda0004f06670 */
[----:B------:R-:W-:Y:S05]  /*21310*/  @P0 BRA `(.L_x_2520) ;  /* 0x00000000000c0947 */ /* 0x000fea0003800000 */
[----:B0-----:R-:W0:Y:S02]  /*21320*/  LDC.64 R2, c[0x0][0xc58] ;  /* 0x00031600ff027b82 */ /* 0x001e240000000a00 */
[----:B0-----:R-:W-:-:S05]  /*21330*/  IMAD.WIDE R2, R5, 0x4, R2 ;  /* 0x0000000405027825 */ /* 0x001fca00078e0202 */
[----:B------:R1:W5:Y:S02]  /*21340*/  LDG.E R17, desc[UR56][R2.64] ;  /* 0x0000003802117981 */ /* 0x000364000c1e1900 */
.L_x_2520:
[----:B------:R-:W-:Y:S05]  /*21350*/  BSYNC B0 ;  /* 0x0000000000007941 */ /* 0x000fea0003800000 */
.L_x_2519:
[----:B------:R-:W-:-:S03]  /*21360*/  UMOV UR4, 0xffffffff ;  /* 0xffffffff00047882 */ /* 0x000fc60000000000 */
[----:B------:R-:W-:Y:S05]  /*21370*/  BRA.DIV UR4, `(.L_x_2521) ;  /* 0x0000002604487947 */ /* 0x000fea000b800000 */
[----:B-----5:R-:W2:Y:S01]  /*21380*/  SHFL.UP PT, R14, R17, 0x1, RZ ;  /* 0x04200000110e7989 */ /* 0x020ea200000e00ff */
[C---:B------:R-:W-:Y:S02]  /*21390*/  ISETP.NE.AND P0, PT, R7.reuse, RZ, PT ;  /* 0x000000ff0700720c */ /* 0x040fe40003f05270 */
[C---:B------:R-:W-:Y:S02]  /*213a0*/  ISETP.GE.U32.AND P1, PT, R7.reuse, 0x2, PT ;  /* 0x000000020700780c */ /* 0x040fe40003f26070 */
        /* <DEDUP_REMOVED lines=15> */
[----:B-1----:R-:W-:-:S04]  /*214a0*/  SEL R7, R14, RZ, P0 ;  /* 0x000000ff0e077207 */ /* 0x002fc80000000000 */
[----:B0-----:R-:W-:-:S05]  /*214b0*/  IADD3 R2, R6, R7, RZ ;  /* 0x0000000706027210 */ /* 0x001fca0007ffe0ff */
[----:B------:R0:W1:Y:S02]  /*214c0*/  SHFL.IDX PT, R14, R2, 0x1f, 0x1f ;  /* 0x03e01f00020e7f89 */ /* 0x00006400000e0000 */
.L_x_2637:
[----:B------:R-:W-:Y:S02]  /*214d0*/  ULDC UR4, c[0x0][0xc10] ;  /* 0x0003040000047ab9 */ /* 0x000fe40000000800 */
[----:B------:R-:W-:-:S04]  /*214e0*/  IMAD.U32 R5, RZ, RZ, UR4 ;  /* 0x00000004ff057e24 */ /* 0x000fc8000f8e00ff */
[----:B-1----:R-:W-:-:S04]  /*214f0*/  IMAD R3, R14, R5, RZ ;  /* 0x000000050e037224 */ /* 0x002fc800078e02ff */
[----:B------:R-:W-:-:S05]  /*21500*/  IMAD.IADD R16, R3, 0x1, R16 ;  /* 0x0000000103107824 */ /* 0x000fca00078e0210 */
[----:B------:R-:W-:-:S13]  /*21510*/  ISETP.GT.AND P0, PT, R16, R4, PT ;  /* 0x000000041000720c */ /* 0x000fda0003f04270 */
[----:B------:R-:W-:Y:S05]  /*21520*/  @!P0 BRA `(.L_x_2522) ;  /* 0xfffffffc00508947 */ /* 0x000fea000383ffff */
.L_x_2517:
        /* <DEDUP_REMOVED lines=8> */
.L_x_2641:
[----:B------:R-:W-:Y:S01]  /*215b0*/  ISETP.NE.AND P0, PT, R3, RZ, PT ;  /* 0x000000ff0300720c */ /* 0x000fe20003f05270 */
[----:B------:R-:W-:-:S12]  /*215c0*/  IMAD.MOV.U32 R7, RZ, RZ, RZ ;  /* 0x000000ffff077224 */ /* 0x000fd800078e00ff */
[----:B------:R-:W-:Y:S05]  /*215d0*/  @!P0 BRA `(.L_x_2524) ;  /* 0x0000000000108947 */ /* 0x000fea0003800000 */
[----:B------:R-:W-:Y:S01]  /*215e0*/  UMOV UR4, 0xffffffff ;  /* 0xffffffff00047882 */ /* 0x000fe20000000000 */
[----:B------:R-:W-:Y:S02]  /*215f0*/  VIADD R12, R6, 0xffffffff ;  /* 0xffffffff060c7836 */ /* 0x000fe40000000000 */
[----:B------:R-:W-:Y:S05]  /*21600*/  BRA.DIV UR4, `(.L_x_2525) ;  /* 0x0000002604bc7947 */ /* 0x000fea000b800000 */
[----:B------:R3:W4:Y:S02]  /*21610*/  SHFL.IDX PT, R7, R2, R12, 0x1f ;  /* 0x00001f0c02077589 */ /* 0x00072400000e0000 */
.L_x_2524:
[----:B0--3--:R-:W0:Y:S01]  /*21620*/  LDC.64 R2, c[0x0][0xc68] ;  /* 0x00031a00ff027b82 */ /* 0x009e220000000a00 */
[----:B------:R-:W-:-:S05]  /*21630*/  IADD3 R19, R6, R19, RZ ;  /* 0x0000001306137210 */ /* 0x000fca0007ffe0ff */
[----:B0-----:R-:W-:-:S05]  /*21640*/  IMAD.WIDE R2, R19, 0x4, R2 ;  /* 0x0000000413027825 */ /* 0x001fca00078e0202 */
[----:B------:R-:W1:Y:S01]  /*21650*/  LDG.E R9, desc[UR56][R2.64] ;  /* 0x0000003802097981 */ /* 0x000e62000c1e1900 */
[----:B----4-:R-:W-:-:S04]  /*21660*/  IMAD R16, R7, R5, R16 ;  /* 0x0000000507107224 */ /* 0x010fc800078e0210 */
[----:B------:R-:W-:Y:S02]  /*21670*/  IMAD.IADD R7, R4, 0x1, -R16 ;  /* 0x0000000104077824 */ /* 0x000fe400078e0a10 */
[----:B-12---:R-:W-:-:S05]  /*21680*/  IMAD R6, R17, R9, RZ ;  /* 0x0000000911067224 */ /* 0x006fca00078e02ff */
[----:B------:R-:W-:-:S04]  /*21690*/  IABS R8, R6 ;  /* 0x0000000600087213 */ /* 0x000fc80000000000 */
[----:B------:R-:W0:Y:S08]  /*216a0*/  I2F.RP R11, R8 ;  /* 0x00000008000b7306 */ /* 0x000e300000209400 */
[----:B0-----:R-:W0:Y:S02]  /*216b0*/  MUFU.RCP R11, R11 ;  /* 0x0000000b000b7308 */ /* 0x001e240000001000 */
[----:B0-----:R-:W-:-:S06]  /*216c0*/  VIADD R12, R11, 0xffffffe ;  /* 0x0ffffffe0b0c7836 */ /* 0x001fcc0000000000 */
[----:B------:R-:W0:Y:S02]  /*216d0*/  F2I.FTZ.U32.TRUNC.NTZ R3, R12 ;  /* 0x0000000c00037305 */ /* 0x000e24000021f000 */
[----:B0-----:R-:W-:-:S04]  /*216e0*/  IMAD.MOV R2, RZ, RZ, -R3 ;  /* 0x000000ffff027224 */ /* 0x001fc800078e0a03 */
[----:B------:R-:W-:Y:S01]  /*216f0*/  IMAD R10, R2, R8, RZ ;  /* 0x00000008020a7224 */ /* 0x000fe200078e02ff */
[----:B------:R-:W-:-:S05]  /*21700*/  MOV R2, RZ ;  /* 0x000000ff00027202 */ /* 0x000fca0000000f00 */
[----:B------:R-:W-:Y:S01]  /*21710*/  IMAD.HI.U32 R10, R3, R10, R2 ;  /* 0x0000000a030a7227 */ /* 0x000fe200078e0002 */
[----:B------:R-:W-:Y:S02]  /*21720*/  IABS R3, R7 ;  /* 0x0000000700037213 */ /* 0x000fe40000000000 */
[----:B------:R-:W-:-:S03]  /*21730*/  IABS R2, R6 ;  /* 0x0000000600027213 */ /* 0x000fc60000000000 */
[----:B------:R-:W-:-:S04]  /*21740*/  IMAD.HI.U32 R10, R10, R3, RZ ;  /* 0x000000030a0a7227 */ /* 0x000fc800078e00ff */
[----:B------:R-:W-:-:S04]  /*21750*/  IMAD.MOV R2, RZ, RZ, -R2 ;  /* 0x000000ffff027224 */ /* 0x000fc800078e0a02 */
[----:B------:R-:W-:-:S05]  /*21760*/  IMAD R3, R10, R2, R3 ;  /* 0x000000020a037224 */ /* 0x000fca00078e0203 */
[----:B------:R-:W-:-:S13]  /*21770*/  ISETP.GT.U32.AND P0, PT, R8, R3, PT ;  /* 0x000000030800720c */ /* 0x000fda0003f04070 */
[----:B------:R-:W-:Y:S01]  /*21780*/  @!P0 IADD3 R3, R3, -R8, RZ ;  /* 0x8000000803038210 */ /* 0x000fe20007ffe0ff */
[----:B------:R-:W-:-:S03]  /*21790*/  @!P0 VIADD R10, R10, 0x1 ;  /* 0x000000010a0a8836 */ /* 0x000fc60000000000 */
[----:B------:R-:W-:Y:S02]  /*217a0*/  ISETP.GE.U32.AND P0, PT, R3, R8, PT ;  /* 0x000000080300720c */ /* 0x000fe40003f06070 */
[----:B------:R-:W-:-:S11]  /*217b0*/  LOP3.LUT R3, R7, R6, RZ, 0x3c, !PT ;  /* 0x0000000607037212 */ /* 0x000fd600078e3cff */
[----:B------:R-:W-:Y:S01]  /*217c0*/  @P0 VIADD R10, R10, 0x1 ;  /* 0x000000010a0a0836 */ /* 0x000fe20000000000 */
[----:B------:R-:W-:-:S04]  /*217d0*/  ISETP.GE.AND P0, PT, R3, RZ, PT ;  /* 0x000000ff0300720c */ /* 0x000fc80003f06270 */
[----:B------:R-:W-:-:S09]  /*217e0*/  MOV R2, R10 ;  /* 0x0000000a00027202 */ /* 0x000fd20000000f00 */
[----:B------:R-:W-:Y:S01]  /*217f0*/  @!P0 IMAD.MOV R2, RZ, RZ, -R2 ;  /* 0x000000ffff028224 */ /* 0x000fe200078e0a02 */
[----:B------:R-:W-:-:S13]  /*21800*/  ISETP.NE.AND P0, PT, R6, RZ, PT ;  /* 0x000000ff0600720c */ /* 0x000fda0003f05270 */
[----:B------:R-:W-:-:S05]  /*21810*/  @!P0 LOP3.LUT R2, RZ, R6, RZ, 0x33, !PT ;  /* 0x00000006ff028212 */ /* 0x000fca00078e33ff */
[----:B------:R-:W-:Y:S02]  /*21820*/  IMAD R4, R9, R2, RZ ;  /* 0x0000000209047224 */ /* 0x000fe400078e02ff */
[----:B------:R-:W-:Y:S02]  /*21830*/  IMAD.MOV R2, RZ, RZ, -R2 ;  /* 0x000000ffff027224 */ /* 0x000fe400078e0a02 */
[----:B------:R-:W-:Y:S02]  /*21840*/  IMAD.MOV R8, RZ, RZ, -R4 ;  /* 0x000000ffff087224 */ /* 0x000fe400078e0a04 */
[----:B------:R-:W-:-:S03]  /*21850*/  IMAD R6, R6, R2, R7 ;  /* 0x0000000206067224 */ /* 0x000fc600078e0207 */
[----:B------:R-:W-:-:S04]  /*21860*/  VIADDMNMX R9, R8, R5, R9, PT ;  /* 0x0000000508097246 */ /* 0x000fc80003800109 */
[----:B------:R-:W-:-:S04]  /*21870*/  IABS R5, R9 ;  /* 0x0000000900057213 */ /* 0x000fc80000000000 */
[----:B------:R-:W0:Y:S08]  /*21880*/  I2F.RP R8, R5 ;  /* 0x0000000500087306 */ /* 0x000e300000209400 */
[----:B0-----:R-:W0:Y:S02]  /*21890*/  MUFU.RCP R8, R8 ;  /* 0x0000000800087308 */ /* 0x001e240000001000 */
[----:B0-----:R-:W-:-:S06]  /*218a0*/  IADD3 R10, R8, 0xffffffe, RZ ;  /* 0x0ffffffe080a7810 */ /* 0x001fcc0007ffe0ff */
        /* <DEDUP_REMOVED lines=9> */
[----:B------:R-:W-:Y:S01]  /*21940*/  IMAD R8, R2, R8, R3 ;  /* 0x0000000802087224 */ /* 0x000fe200078e0203 */
[----:B------:R-:W-:-:S04]  /*21950*/  LOP3.LUT R3, R6, R9, RZ, 0x3c, !PT ;  /* 0x0000000906037212 */ /* 0x000fc800078e3cff */
[----:B------:R-:W-:-:S13]  /*21960*/  ISETP.GT.U32.AND P0, PT, R5, R8, PT ;  /* 0x000000080500720c */ /* 0x000fda0003f04070 */
[----:B------:R-:W-:Y:S01]  /*21970*/  @!P0 IMAD.IADD R8, R8, 0x1, -R5 ;  /* 0x0000000108088824 */ /* 0x000fe200078e0a05 */
[----:B------:R-:W-:-:S04]  /*21980*/  @!P0 IADD3 R2, R2, 0x1, RZ ;  /* 0x0000000102028810 */ /* 0x000fc80007ffe0ff */
[----:B------:R-:W-:-:S13]  /*21990*/  ISETP.GE.U32.AND P0, PT, R8, R5, PT ;  /* 0x000000050800720c */ /* 0x000fda0003f06070 */
[----:B------:R-:W-:Y:S01]  /*219a0*/  @P0 VIADD R2, R2, 0x1 ;  /* 0x0000000102020836 */ /* 0x000fe20000000000 */
[----:B------:R-:W-:Y:S02]  /*219b0*/  ISETP.GE.AND P0, PT, R3, RZ, PT ;  /* 0x000000ff0300720c */ /* 0x000fe40003f06270 */
[----:B------:R-:W-:-:S11]  /*219c0*/  IADD3 R3, R6, R4, RZ ;  /* 0x0000000406037210 */ /* 0x000fd60007ffe0ff */
        /* <DEDUP_REMOVED lines=8> */
.L_x_2518:
[----:B------:R-:W-:Y:S01]  /*21a50*/  UMOV UR4, URZ ;  /* 0x0000003f00047c82 */ /* 0x000fe20008000000 */
[----:B------:R-:W-:Y:S01]  /*21a60*/  UMOV UR5, URZ ;  /* 0x0000003f00057c82 */ /* 0x000fe20008000000 */
[----:B------:R-:W-:Y:S01]  /*21a70*/  ULDC UR6, c[0x0][0xc14] ;  /* 0x0003050000067ab9 */ /* 0x000fe20000000800 */
[----:B------:R-:W-:Y:S01]  /*21a80*/  MOV R16, R4 ;  /* 0x0000000400107202 */ /* 0x000fe20000000f00 */
[----:B------:R-:W-:Y:S01]  /*21a90*/  IMAD.U32 R17, RZ, RZ, UR4 ;  /* 0x00000004ff117e24 */ /* 0x000fe2000f8e00ff */
[----:B------:R-:W-:Y:S01]  /*21aa0*/  MOV R19, UR6 ;  /* 0x0000000600137c02 */ /* 0x000fe20008000f00 */
[----:B------:R-:W-:-:S07]  /*21ab0*/  IMAD.U32 R18, RZ, RZ, UR5 ;  /* 0x00000005ff127e24 */ /* 0x000fce000f8e00ff */
.L_x_2526:
        /* <DEDUP_REMOVED lines=12> */
.L_x_2441:
        /* <DEDUP_REMOVED lines=12> */
.L_x_2644:
[----:B------:R-:W-:Y:S05]  /*21c40*/  BSYNC B0 ;  /* 0x0000000000007941 */ /* 0x000fea0003800000 */
.L_x_2528:
[----:B------:R-:W-:-:S03]  /*21c50*/  UMOV UR4, 0xffffffff ;  /* 0xffffffff00047882 */ /* 0x000fc60000000000 */
[----:B------:R-:W-:Y:S05]  /*21c60*/  BRA.DIV UR4, `(.L_x_2530) ;  /* 0x0000002204607947 */ /* 0x000fea000b800000 */
[----:B------:R-:W2:Y:S02]  /*21c70*/  S2R R2, SR_TID.X ;  /* 0x0000000000027919 */ /* 0x000ea40000002100 */
[----:B--2---:R-:W-:-:S04]  /*21c80*/  SHF.R.U32.HI R2, RZ, 0x5, R2 ;  /* 0x00000005ff027819 */ /* 0x004fc80000011602 */
[----:B------:R-:W-:-:S05]  /*21c90*/  LOP3.LUT R2, R2, 0x3, RZ, 0xc0, !PT ;  /* 0x0000000302027812 */ /* 0x000fca00078ec0ff */
[----:B------:R2:W3:Y:S02]  /*21ca0*/  SHFL.IDX PT, R14, R2, RZ, 0x1f ;  /* 0x00001fff020e7589 */ /* 0x0004e400000e0000 */
.L_x_2647:
[----:B---3--:R-:W-:-:S13]  /*21cb0*/  ISETP.NE.AND P0, PT, R14, RZ, PT ;  /* 0x000000ff0e00720c */ /* 0x008fda0003f05270 */
[----:B------:R-:W-:Y:S05]  /*21cc0*/  @P0 BRA `(.L_x_2197) ;  /* 0x0000000000940947 */ /* 0x000fea0003800000 */
[----:B------:R-:W-:-:S03]  /*21cd0*/  UMOV UR4, 0xffffffff ;  /* 0xffffffff00047882 */ /* 0x000fc60000000000 */
[----:B------:R-:W-:Y:S05]  /*21ce0*/  BRA.DIV UR4, `(.L_x_2531) ;  /* 0x0000002204747947 */ /* 0x000fea000b800000 */
[----:B------:R-:W-:-:S13]  /*21cf0*/  ELECT P6, URZ, PT ;  /* 0x00000000003f782f */ /* 0x000fda00038c0000 */
.L_x_2650:
[----:B------:R-:W-:Y:S05]  /*21d00*/  @!P6 BRA `(.L_x_2197) ;  /* 0x000000000084e947 */ /* 0x000fea0003800000 */
[----:B--2---:R-:W2:Y:S02]  /*21d10*/  LDL.LU R2, [R1+0x34] ;  /* 0x0000340001027983 */ /* 0x004ea40000300800 */
[----:B--2---:R-:W-:-:S04]  /*21d20*/  LOP3.LUT R2, R2, 0x2, RZ, 0xfc, !PT ;  /* 0x0000000202027812 */ /* 0x004fc800078efcff */
[----:B------:R-:W-:-:S13]  /*21d30*/  ISETP.NE.AND P2, PT, R2, 0x3, PT ;  /* 0x000000030200780c */ /* 0x000fda0003f45270 */
[----:B------:R-:W-:Y:S05]  /*21d40*/  @!P2 BRA `(.L_x_2532) ;  /* 0x000000000004a947 */ /* 0x000fea0003800000 */
[----:B------:R-:W-:Y:S01]  /*21d50*/  BPT.TRAP 0x1 ;  /* 0x000000040000795c */ /* 0x000fe20000300000 */
.L_x_2532:
[----:B-1----:R-:W2:Y:S04]  /*21d60*/  LDL R3, [R1] ;  /* 0x0000000001037983 */ /* 0x002ea80000100800 */
[----:B------:R-:W3:Y:S01]  /*21d70*/  LDL.LU R7, [R1+0xc] ;  /* 0x00000c0001077983 */ /* 0x000ee20000300800 */
[----:B------:R-:W-:-:S05]  /*21d80*/  IADD3 R2, R0, 0x34840, RZ ;  /* 0x0003484000027810 */ /* 0x000fca0007ffe0ff */
[C---:B--2---:R-:W-:Y:S02]  /*21d90*/  IMAD R6, R3.reuse, 0x8, R2 ;  /* 0x0000000803067824 */ /* 0x044fe400078e0202 */
[----:B------:R-:W-:Y:S01]  /*21da0*/  VIADD R3, R3, 0x1 ;  /* 0x0000000103037836 */ /* 0x000fe20000000000 */
[----:B---3--:R-:W-:-:S04]  /*21db0*/  SHF.L.U32 R5, R7, 0x1f, RZ ;  /* 0x0000001f07057819 */ /* 0x008fc800000006ff */
[C---:B------:R-:W-:Y:S01]  /*21dc0*/  ISETP.NE.AND P1, PT, R3.reuse, 0x2, PT ;  /* 0x000000020300780c */ /* 0x040fe20003f25270 */
[----:B------:R-:W1:Y:S03]  /*21dd0*/  SYNCS.PHASECHK.TRANS64.TRYWAIT P0, [R6+URZ], R5 ;  /* 0x00000005060075a7 */ /* 0x000e66000800017f */
[----:B------:R-:W-:Y:S02]  /*21de0*/  SEL R4, RZ, 0x1, P1 ;  /* 0x00000001ff047807 */ /* 0x000fe40000800000 */
[----:B------:R-:W-:Y:S02]  /*21df0*/  SEL R3, R3, RZ, P1 ;  /* 0x000000ff03037207 */ /* 0x000fe40000800000 */
[----:B------:R-:W-:Y:S02]  /*21e00*/  LOP3.LUT R4, R7, R4, RZ, 0x3c, !PT ;  /* 0x0000000407047212 */ /* 0x000fe400078e3cff */
[----:B------:R-:W-:-:S02]  /*21e10*/  LEA R7, R3, R2, 0x3 ;  /* 0x0000000203077211 */ /* 0x000fc400078e18ff */
[----:B------:R-:W-:Y:S01]  /*21e20*/  SHF.L.U32 R2, R4, 0x1f, RZ ;  /* 0x0000001f04027819 */ /* 0x000fe200000006ff */
[----:B-1----:R-:W-:Y:S06]  /*21e30*/  @!P0 BRA `(.L_x_2533) ;  /* 0x0000002000408947 */ /* 0x002fec0003800000 */
.L_x_2651:
[----:B------:R-:W2:Y:S02]  /*21e40*/  SYNCS.PHASECHK.TRANS64.TRYWAIT P0, [R7+URZ], R2 ;  /* 0x00000002070075a7 */ /* 0x000ea4000800017f */
[----:B--2---:R-:W-:Y:S05]  /*21e50*/  @!P0 BRA `(.L_x_2534) ;  /* 0x00000020004c8947 */ /* 0x004fea0003800000 */
.L_x_2652:
[----:B------:R-:W-:Y:S05]  /*21e60*/  @!P2 BRA `(.L_x_2535) ;  /* 0x000000000004a947 */ /* 0x000fea0003800000 */
[----:B------:R-:W-:Y:S01]  /*21e70*/  BPT.TRAP 0x1 ;  /* 0x000000040000795c */ /* 0x000fe20000300000 */
.L_x_2535:
[----:B------:R-:W3:Y:S01]  /*21e80*/  LDL.LU R4, [R1] ;  /* 0x0000000001047983 */ /* 0x000ee20000300800 */
[----:B------:R-:W-:-:S04]  /*21e90*/  VIADD R0, R0, 0x34860 ;  /* 0x0003486000007836 */ /* 0x000fc80000000000 */
[----:B---3--:R-:W-:-:S04]  /*21ea0*/  IMAD R4, R4, 0x8, R0 ;  /* 0x0000000804047824 */ /* 0x008fc800078e0200 */
[----:B------:R-:W3:Y:S02]  /*21eb0*/  SYNCS.PHASECHK.TRANS64.TRYWAIT P0, [R4+URZ], R5 ;  /* 0x00000005040075a7 */ /* 0x000ee4000800017f */
[----:B---3--:R-:W-:Y:S05]  /*21ec0*/  @!P0 BRA `(.L_x_2536) ;  /* 0x0000002000448947 */ /* 0x008fea0003800000 */
.L_x_2653:
[----:B------:R-:W-:-:S07]  /*21ed0*/  LEA R3, R3, R0, 0x3 ;  /* 0x0000000003037211 */ /* 0x000fce00078e18ff */
.L_x_2537:
[----:B----4-:R4:W0:Y:S02]  /*21ee0*/  SYNCS.PHASECHK.TRANS64.TRYWAIT P0, [R3+URZ], R2 ;  /* 0x00000002030075a7 */ /* 0x010824000800017f */
[----:B0-----:R-:W-:Y:S05]  /*21ef0*/  @!P0 NANOSLEEP.SYNCS 0x989680 ;  /* 0x009896800000895d */ /* 0x001fea0003900000 */
[----:B------:R-:W0:Y:S02]  /*21f00*/  @!P0 SYNCS.PHASECHK.TRANS64 P0, [R3+URZ], R2 ;  /* 0x00000002030085a7 */ /* 0x000e24000800007f */
[----:B0-----:R-:W-:Y:S05]  /*21f10*/  @!P0 BRA `(.L_x_2537) ;  /* 0xfffffffc00f08947 */ /* 0x001fea000383ffff */
.L_x_2197:
[----:B------:R-:W-:Y:S05]  /*21f20*/  BSYNC B7 ;  /* 0x0000000000077941 */ /* 0x000fea0003800000 */
.L_x_2194:
[----:B------:R-:W-:Y:S05]  /*21f30*/  EXIT ;  /* 0x000000000000794d */ /* 0x000fea0003800000 */
.L_x_2215:
[----:B0-----:R0:W1:Y:S02]  /*21f40*/  SYNCS.PHASECHK.TRANS64.TRYWAIT P5, [R3+URZ+0x34890], R0 ;  /* 0x03489000030075a7 */ /* 0x00106400080a017f */
[----:B-1----:R-:W-:Y:S05]  /*21f50*/  @!P5 NANOSLEEP.SYNCS 0x989680 ;  /* 0x009896800000d95d */ /* 0x002fea0003900000 */
[----:B------:R-:W1:Y:S02]  /*21f60*/  @!P5 SYNCS.PHASECHK.TRANS64 P5, [R3+URZ+0x34890], R0 ;  /* 0x034890000300d5a7 */ /* 0x000e6400080a007f */
[----:B-1----:R-:W-:Y:S05]  /*21f70*/  @!P5 BRA `(.L_x_2215) ;  /* 0xfffffffc00f0d947 */ /* 0x002fea000383ffff */
[----:B------:R-:W-:Y:S05]  /*21f80*/  BRA `(.L_x_2538) ;  /* 0xfffffe1400747947 */ /* 0x000fea000383ffff */
.L_x_2269:
[----:B-1----:R1:W3:Y:S02]  /*21f90*/  SYNCS.PHASECHK.TRANS64.TRYWAIT P5, [R3+URZ+0x34890], R0 ;  /* 0x03489000030075a7 */ /* 0x0022e400080a017f */
[----:B---3--:R-:W-:Y:S05]  /*21fa0*/  @!P5 NANOSLEEP.SYNCS 0x989680 ;  /* 0x009896800000d95d */ /* 0x008fea0003900000 */
[----:B------:R-:W3:Y:S02]  /*21fb0*/  @!P5 SYNCS.PHASECHK.TRANS64 P5, [R3+URZ+0x34890], R0 ;  /* 0x034890000300d5a7 */ /* 0x000ee400080a007f */
[----:B---3--:R-:W-:Y:S05]  /*21fc0*/  @!P5 BRA `(.L_x_2269) ;  /* 0xfffffffc00f0d947 */ /* 0x008fea000383ffff */
[----:B------:R-:W-:Y:S05]  /*21fd0*/  BRA `(.L_x_2539) ;  /* 0xfffffe4400fc7947 */ /* 0x000fea000383ffff */
.L_x_2294:
[----:B0-----:R0:W1:Y:S02]  /*21fe0*/  SYNCS.PHASECHK.TRANS64.TRYWAIT P4, [R3+URZ+0x34890], R0 ;  /* 0x03489000030075a7 */ /* 0x001064000808017f */
[----:B-1----:R-:W-:Y:S05]  /*21ff0*/  @!P4 NANOSLEEP.SYNCS 0x989680 ;  /* 0x009896800000c95d */ /* 0x002fea0003900000 */
[----:B------:R-:W1:Y:S02]  /*22000*/  @!P4 SYNCS.PHASECHK.TRANS64 P4, [R3+URZ+0x34890], R0 ;  /* 0x034890000300c5a7 */ /* 0x000e64000808007f */
[----:B-1----:R-:W-:Y:S05]  /*22010*/  @!P4 BRA `(.L_x_2294) ;  /* 0xfffffffc00f0c947 */ /* 0x002fea000383ffff */
[----:B------:R-:W-:Y:S05]  /*22020*/  BRA `(.L_x_2540) ;  /* 0xfffffe7400e07947 */ /* 0x000fea000383ffff */
.L_x_2300:
[----:B-1----:R1:W2:Y:S02]  /*22030*/  SYNCS.PHASECHK.TRANS64.TRYWAIT P4, [R3+URZ+0x348b0], R0 ;  /* 0x0348b000030075a7 */ /* 0x0022a4000808017f */
[----:B--2---:R-:W-:Y:S05]  /*22040*/  @!P4 NANOSLEEP.SYNCS 0x989680 ;  /* 0x009896800000c95d */ /* 0x004fea0003900000 */
[----:B------:R-:W2:Y:S02]  /*22050*/  @!P4 SYNCS.PHASECHK.TRANS64 P4, [R3+URZ+0x348b0], R0 ;  /* 0x0348b0000300c5a7 */ /* 0x000ea4000808007f */
[----:B--2---:R-:W-:Y:S05]  /*22060*/  @!P4 BRA `(.L_x_2300) ;  /* 0xfffffffc00f0c947 */ /* 0x004fea000383ffff */
[----:B------:R-:W-:Y:S05]  /*22070*/  BRA `(.L_x_2541) ;  /* 0xfffffe7800e07947 */ /* 0x000fea000383ffff */
.L_x_2322:
        /* <DEDUP_REMOVED lines=8> */
.L_x_2543:
[----:B------:R-:W-:Y:S05]  /*22100*/  BSYNC B1 ;  /* 0x0000000000017941 */ /* 0x000fea0003800000 */
.L_x_2542:
[----:B------:R-:W-:Y:S05]  /*22110*/  BRA `(.L_x_2544) ;  /* 0xfffffe9400c47947 */ /* 0x000fea000383ffff */
.L_x_2323:
        /* <DEDUP_REMOVED lines=8> */
.L_x_2546:
[----:B------:R-:W-:Y:S05]  /*221a0*/  BSYNC B1 ;  /* 0x0000000000017941 */ /* 0x000fea0003800000 */
.L_x_2545:
[----:B------:R-:W-:Y:S05]  /*221b0*/  BRA `(.L_x_2547) ;  /* 0xfffffe9400a47947 */ /* 0x000fea000383ffff */
.L_x_2324:
[----:B------:R-:W-:Y:S01]  /*221c0*/  BSSY B1, `(.L_x_2548) ;  /* 0x0000008000017945 */ /* 0x000fe20003800000 */
[----:B------:R-:W-:Y:S01]  /*221d0*/  MOV R13, R2 ;  /* 0x00000002000d7202 */ /* 0x000fe20000000f00 */
[----:B------:R-:W-:Y:S01]  /*221e0*/  IMAD.MOV.U32 R12, RZ, RZ, RZ ;  /* 0x000000ffff0c7224 */ /* 0x000fe200078e00ff */
[----:B------:R-:W-:Y:S01]  /*221f0*/  MOV R15, 0xffffffff ;  /* 0xffffffff000f7802 */ /* 0x000fe20000000f00 */
[----:B------:R-:W-:-:S07]  /*22200*/  IMAD.MOV.U32 R11, RZ, RZ, 0x1c1f ;  /* 0x00001c1fff0b7424 */ /* 0x000fce00078e00ff */
[----:B------:R-:W-:Y:S05]  /*22210*/  WARPSYNC.COLLECTIVE R15, `(.L_x_2549) ;  /* 0x000000000f087348 */ /* 0x000fea0003c00000 */
[----:B------:R0:W1:Y:S02]  /*22220*/  SHFL.IDX P6, R14, R13, R12, R11 ;  /* 0x0000000c0d0e7389 */ /* 0x00006400000c000b */
[----:B01----:R-:W-:Y:S01]  /*22230*/  ENDCOLLECTIVE ;  /* 0x000000000000791b */ /* 0x003fe20003800000 */
.L_x_2549:
[----:B------:R-:W-:Y:S05]  /*22240*/  BSYNC B1 ;  /* 0x0000000000017941 */ /* 0x000fea0003800000 */
.L_x_2548:
[----:B------:R-:W-:Y:S05]  /*22250*/  BRA `(.L_x_2550) ;  /* 0xfffffe9400847947 */ /* 0x000fea000383ffff */
.L_x_2325:
        /* <DEDUP_REMOVED lines=8> */
.L_x_2552:
[----:B------:R-:W-:Y:S05]  /*222e0*/  BSYNC B1 ;  /* 0x0000000000017941 */ /* 0x000fea0003800000 */
.L_x_2551:
[----:B------:R-:W-:Y:S05]  /*222f0*/  BRA `(.L_x_2553) ;  /* 0xfffffe9400647947 */ /* 0x000fea000383ffff */
.L_x_2326:
        /* <DEDUP_REMOVED lines=8> */
.L_x_2555:
[----:B------:R-:W-:Y:S05]  /*22380*/  BSYNC B1 ;  /* 0x0000000000017941 */ /* 0x000fea0003800000 */
.L_x_2554:
[----:B------:R-:W-:Y:S05]  /*22390*/  BRA `(.L_x_2556) ;  /* 0xfffffe9400447947 */ /* 0x000fea000383ffff */
.L_x_2327:
[----:B------:R-:W-:Y:S01]  /*223a0*/  BSSY B1, `(.L_x_2557) ;  /* 0x0000008000017945 */ /* 0x000fe20003800000 */
[----:B------:R-:W-:Y:S01]  /*223b0*/  MOV R13, R3 ;  /* 0x00000003000d7202 */ /* 0x000fe20000000f00 */
[----:B------:R-:W-:Y:S01]  /*223c0*/  IMAD.MOV.U32 R12, RZ, RZ, 0x1 ;  /* 0x00000001ff0c7424 */ /* 0x000fe200078e00ff */
[----:B------:R-:W-:Y:S01]  /*223d0*/  MOV R15, 0xffffffff ;  /* 0xffffffff000f7802 */ /* 0x000fe20000000f00 */
[----:B------:R-:W-:-:S07]  /*223e0*/  IMAD.MOV.U32 R11, RZ, RZ, 0x1c1f ;  /* 0x00001c1fff0b7424 */ /* 0x000fce00078e00ff */
[----:B------:R-:W-:Y:S05]  /*223f0*/  WARPSYNC.COLLECTIVE R15, `(.L_x_2558) ;  /* 0x000000000f087348 */ /* 0x000fea0003c00000 */
[----:B------:R0:W1:Y:S02]  /*22400*/  SHFL.IDX P6, R14, R13, R12, R11 ;  /* 0x0000000c0d0e7389 */ /* 0x00006400000c000b */
[----:B01----:R-:W-:Y:S01]  /*22410*/  ENDCOLLECTIVE ;  /* 0x000000000000791b */ /* 0x003fe20003800000 */
.L_x_2558:
[----:B------:R-:W-:Y:S05]  /*22420*/  BSYNC B1 ;  /* 0x0000000000017941 */ /* 0x000fea0003800000 */
.L_x_2557:
[----:B------:R-:W-:Y:S05]  /*22430*/  BRA `(.L_x_2559) ;  /* 0xfffffe9400287947 */ /* 0x000fea000383ffff */
.L_x_2328:
        /* <DEDUP_REMOVED lines=8> */
.L_x_2561:
[----:B------:R-:W-:Y:S05]  /*224c0*/  BSYNC B1 ;  /* 0x0000000000017941 */ /* 0x000fea0003800000 */
.L_x_2560:
[----:B------:R-:W-:Y:S05]  /*224d0*/  BRA `(.L_x_2562) ;  /* 0xfffffe94000c7947 */ /* 0x000fea000383ffff */
.L_x_2329:
        /* <DEDUP_REMOVED lines=8> */
.L_x_2564:
[----:B------:R-:W-:Y:S05]  /*22560*/  BSYNC B1 ;  /* 0x0000000000017941 */ /* 0x000fea0003800000 */
.L_x_2563:
[----:B------:R-:W-:Y:S05]  /*22570*/  BRA `(.L_x_2565) ;  /* 0xfffffe9000f07947 */ /* 0x000fea000383ffff */
.L_x_2331:
[----:B0-----:R0:W1:Y:S02]  /*22580*/  SYNCS.PHASECHK.TRANS64.TRYWAIT P2, [R18+URZ+0x34800], R5 ;  /* 0x03480005120075a7 */ /* 0x001064000804017f */
[----:B-1----:R-:W-:Y:S05]  /*22590*/  @!P2 NANOSLEEP.SYNCS 0x989680 ;  /* 0x009896800000a95d */ /* 0x002fea0003900000 */
[----:B------:R-:W1:Y:S02]  /*225a0*/  @!P2 SYNCS.PHASECHK.TRANS64 P2, [R18+URZ+0x34800], R5 ;  /* 0x034800051200a5a7 */ /* 0x000e64000804007f */
[----:B-1----:R-:W-:Y:S05]  /*225b0*/  @!P2 BRA `(.L_x_2331) ;  /* 0xfffffffc00f0a947 */ /* 0x002fea000383ffff */
[----:B------:R-:W-:Y:S05]  /*225c0*/  BRA `(.L_x_2566) ;  /* 0xfffffe9400507947 */ /* 0x000fea000383ffff */
.L_x_2359:
        /* <DEDUP_REMOVED lines=8> */
.L_x_2568:
[----:B------:R-:W-:Y:S05]  /*22650*/  BSYNC B1 ;  /* 0x0000000000017941 */ /* 0x000fea0003800000 */
.L_x_2567:
[----:B------:R-:W-:Y:S05]  /*22660*/  BRA `(.L_x_2569) ;  /* 0xfffffec000cc7947 */ /* 0x000fea000383ffff */
.L_x_2360:
        /* <DEDUP_REMOVED lines=8> */
.L_x_2571:
[----:B------:R-:W-:Y:S05]  /*226f0*/  BSYNC B1 ;  /* 0x0000000000017941 */ /* 0x000fea0003800000 */
.L_x_2570:
[----:B------:R-:W-:Y:S05]  /*22700*/  BRA `(.L_x_2572) ;  /* 0xfffffec000ac7947 */ /* 0x000fea000383ffff */
.L_x_2361:
        /* <DEDUP_REMOVED lines=8> */
.L_x_2574:
[----:B------:R-:W-:Y:S05]  /*22790*/  BSYNC B1 ;  /* 0x0000000000017941 */ /* 0x000fea0003800000 */
.L_x_2573:
[----:B------:R-:W-:Y:S05]  /*227a0*/  BRA `(.L_x_2575) ;  /* 0xfffffec0008c7947 */ /* 0x000fea000383ffff */
.L_x_2362:
        /* <DEDUP_REMOVED lines=8> */
.L_x_2577:
[----:B------:R-:W-:Y:S05]  /*22830*/  BSYNC B1 ;  /* 0x0000000000017941 */ /* 0x000fea0003800000 */
.L_x_2576:
[----:B------:R-:W-:Y:S05]  /*22840*/  BRA `(.L_x_2578) ;  /* 0xfffffec0006c7947 */ /* 0x000fea000383ffff */
.L_x_2363:
        /* <DEDUP_REMOVED lines=8> */
.L_x_2580:
[----:B------:R-:W-:Y:S05]  /*228d0*/  BSYNC B1 ;  /* 0x0000000000017941 */ /* 0x000fea0003800000 */
.L_x_2579:
[----:B------:R-:W-:Y:S05]  /*228e0*/  BRA `(.L_x_2581) ;  /* 0xfffffec0004c7947 */ /* 0x000fea000383ffff */
.L_x_2364:
        /* <DEDUP_REMOVED lines=8> */
.L_x_2583:
[----:B------:R-:W-:Y:S05]  /*22970*/  BSYNC B1 ;  /* 0x0000000000017941 */ /* 0x000fea0003800000 */
.L_x_2582:
[----:B------:R-:W-:Y:S05]  /*22980*/  BRA `(.L_x_2584) ;  /* 0xfffffec000307947 */ /* 0x000fea000383ffff */
.L_x_2365:
        /* <DEDUP_REMOVED lines=8> */
.L_x_2586:
[----:B------:R-:W-:Y:S05]  /*22a10*/  BSYNC B1 ;  /* 0x0000000000017941 */ /* 0x000fea0003800000 */
.L_x_2585:
[----:B------:R-:W-:Y:S05]  /*22a20*/  BRA `(.L_x_2587) ;  /* 0xfffffec000147947 */ /* 0x000fea000383ffff */
.L_x_2366:
        /* <DEDUP_REMOVED lines=8> */
.L_x_2589:
[----:B------:R-:W-:Y:S05]  /*22ab0*/  BSYNC B1 ;  /* 0x0000000000017941 */ /* 0x000fea0003800000 */
.L_x_2588:
[----:B------:R-:W-:Y:S05]  /*22ac0*/  BRA `(.L_x_2590) ;  /* 0xfffffebc00f87947 */ /* 0x000fea000383ffff */
.L_x_2368:
[----:B0-----:R0:W1:Y:S02]  /*22ad0*/  SYNCS.PHASECHK.TRANS64.TRYWAIT P2, [R18+URZ+0x34800], R9 ;  /* 0x03480009120075a7 */ /* 0x001064000804017f */
[----:B-1----:R-:W-:Y:S05]  /*22ae0*/  @!P2 NANOSLEEP.SYNCS 0x989680 ;  /* 0x009896800000a95d */ /* 0x002fea0003900000 */
[----:B------:R-:W1:Y:S02]  /*22af0*/  @!P2 SYNCS.PHASECHK.TRANS64 P2, [R18+URZ+0x34800], R9 ;  /* 0x034800091200a5a7 */ /* 0x000e64000804007f */
[----:B-1----:R-:W-:Y:S05]  /*22b00*/  @!P2 BRA `(.L_x_2368) ;  /* 0xfffffffc00f0a947 */ /* 0x002fea000383ffff */
[----:B------:R-:W-:Y:S05]  /*22b10*/  BRA `(.L_x_2591) ;  /* 0xfffffec000587947 */ /* 0x000fea000383ffff */
.L_x_2382:
[----:B-1----:R1:W2:Y:S02]  /*22b20*/  SYNCS.PHASECHK.TRANS64.TRYWAIT P2, [R2+URZ+0x34830], R3 ;  /* 0x03483003020075a7 */ /* 0x0022a4000804017f */
[----:B--2---:R-:W-:Y:S05]  /*22b30*/  @!P2 NANOSLEEP.SYNCS 0x989680 ;  /* 0x009896800000a95d */ /* 0x004fea0003900000 */
[----:B------:R-:W2:Y:S02]  /*22b40*/  @!P2 SYNCS.PHASECHK.TRANS64 P2, [R2+URZ+0x34830], R3 ;  /* 0x034830030200a5a7 */ /* 0x000ea4000804007f */
[----:B--2---:R-:W-:Y:S05]  /*22b50*/  @!P2 BRA `(.L_x_2382) ;  /* 0xfffffffc00f0a947 */ /* 0x004fea000383ffff */
[----:B------:R-:W-:Y:S05]  /*22b60*/  BRA `(.L_x_2381) ;  /* 0xfffffee800007947 */ /* 0x000fea000383ffff */
.L_x_2389:
[----:B-1----:R1:W2:Y:S02]  /*22b70*/  SYNCS.PHASECHK.TRANS64.TRYWAIT P2, [R15+URZ+0x34830], R0 ;  /* 0x034830000f0075a7 */ /* 0x0022a4000804017f */
[----:B--2---:R-:W-:Y:S05]  /*22b80*/  @!P2 NANOSLEEP.SYNCS 0x989680 ;  /* 0x009896800000a95d */ /* 0x004fea0003900000 */
[----:B------:R-:W2:Y:S02]  /*22b90*/  @!P2 SYNCS.PHASECHK.TRANS64 P2, [R15+URZ+0x34830], R0 ;  /* 0x034830000f00a5a7 */ /* 0x000ea4000804007f */
[----:B--2---:R-:W-:Y:S05]  /*22ba0*/  @!P2 BRA `(.L_x_2389) ;  /* 0xfffffffc00f0a947 */ /* 0x004fea000383ffff */
[----:B------:R-:W-:Y:S05]  /*22bb0*/  BRA `(.L_x_2388) ;  /* 0xffffff14001c7947 */ /* 0x000fea000383ffff */
.L_x_2394:
[----:B---3--:R3:W4:Y:S02]  /*22bc0*/  SYNCS.PHASECHK.TRANS64.TRYWAIT P2, [R20+URZ+0x34850], R3 ;  /* 0x03485003140075a7 */ /* 0x008724000804017f */
[----:B----4-:R-:W-:Y:S05]  /*22bd0*/  @!P2 NANOSLEEP.SYNCS 0x989680 ;  /* 0x009896800000a95d */ /* 0x010fea0003900000 */
[----:B------:R-:W4:Y:S02]  /*22be0*/  @!P2 SYNCS.PHASECHK.TRANS64 P2, [R20+URZ+0x34850], R3 ;  /* 0x034850031400a5a7 */ /* 0x000f24000804007f */
[----:B----4-:R-:W-:Y:S05]  /*22bf0*/  @!P2 BRA `(.L_x_2394) ;  /* 0xfffffffc00f0a947 */ /* 0x010fea000383ffff */
[----:B------:R-:W-:Y:S05]  /*22c00*/  BRA `(.L_x_2393) ;  /* 0xffffff1c00fc7947 */ /* 0x000fea000383ffff */
.L_x_2402:
[----:B-1----:R1:W2:Y:S02]  /*22c10*/  SYNCS.PHASECHK.TRANS64.TRYWAIT P2, [R0+URZ+0x34830], R11 ;  /* 0x0348300b000075a7 */ /* 0x0022a4000804017f */
[----:B--2---:R-:W-:Y:S05]  /*22c20*/  @!P2 NANOSLEEP.SYNCS 0x989680 ;  /* 0x009896800000a95d */ /* 0x004fea0003900000 */
[----:B------:R-:W2:Y:S02]  /*22c30*/  @!P2 SYNCS.PHASECHK.TRANS64 P2, [R0+URZ+0x34830], R11 ;  /* 0x0348300b0000a5a7 */ /* 0x000ea4000804007f */
[----:B--2---:R-:W-:Y:S05]  /*22c40*/  @!P2 BRA `(.L_x_2402) ;  /* 0xfffffffc00f0a947 */ /* 0x004fea000383ffff */
[----:B------:R-:W-:Y:S05]  /*22c50*/  BRA `(.L_x_2401) ;  /* 0xffffff4000787947 */ /* 0x000fea000383ffff */
.L_x_2407:
[----:B-1----:R1:W2:Y:S02]  /*22c60*/  SYNCS.PHASECHK.TRANS64.TRYWAIT P2, [R15+URZ+0x34850], R0 ;  /* 0x034850000f0075a7 */ /* 0x0022a4000804017f */
[----:B--2---:R-:W-:Y:S05]  /*22c70*/  @!P2 NANOSLEEP.SYNCS 0x989680 ;  /* 0x009896800000a95d */ /* 0x004fea0003900000 */
[----:B------:R-:W2:Y:S02]  /*22c80*/  @!P2 SYNCS.PHASECHK.TRANS64 P2, [R15+URZ+0x34850], R0 ;  /* 0x034850000f00a5a7 */ /* 0x000ea4000804007f */
[----:B--2---:R-:W-:Y:S05]  /*22c90*/  @!P2 BRA `(.L_x_2407) ;  /* 0xfffffffc00f0a947 */ /* 0x004fea000383ffff */
[----:B------:R-:W-:Y:S05]  /*22ca0*/  BRA `(.L_x_2406) ;  /* 0xffffff4c00587947 */ /* 0x000fea000383ffff */
.L_x_2413:
[----:B-1----:R1:W2:Y:S02]  /*22cb0*/  SYNCS.PHASECHK.TRANS64.TRYWAIT P0, [R12+URZ+0x34850], R3 ;  /* 0x034850030c0075a7 */ /* 0x0022a4000800017f */
[----:B--2---:R-:W-:Y:S05]  /*22cc0*/  @!P0 NANOSLEEP.SYNCS 0x989680 ;  /* 0x009896800000895d */ /* 0x004fea0003900000 */
[----:B------:R-:W2:Y:S02]  /*22cd0*/  @!P0 SYNCS.PHASECHK.TRANS64 P0, [R12+URZ+0x34850], R3 ;  /* 0x034850030c0085a7 */ /* 0x000ea4000800007f */
[----:B--2---:R-:W-:Y:S05]  /*22ce0*/  @!P0 BRA `(.L_x_2413) ;  /* 0xfffffffc00f08947 */ /* 0x004fea000383ffff */
[----:B------:R-:W-:Y:S05]  /*22cf0*/  BRA `(.L_x_2412) ;  /* 0xffffff68007c7947 */ /* 0x000fea000383ffff */
.L_x_2447:
[----:B------:R-:W0:Y:S01]  /*22d00*/  S2R R6, SR_TID.X ;  /* 0x0000000000067919 */ /* 0x000e220000002100 */
[----:B------:R-:W-:Y:S01]  /*22d10*/  BSSY B1, `(.L_x_2592) ;  /* 0x000000a000017945 */ /* 0x000fe20003800000 */
[----:B------:R-:W-:Y:S01]  /*22d20*/  MOV R12, RZ ;  /* 0x000000ff000c7202 */ /* 0x000fe20000000f00 */
        /* <DEDUP_REMOVED lines=8> */
.L_x_2593:
[----:B------:R-:W-:Y:S05]  /*22db0*/  BSYNC B1 ;  /* 0x0000000000017941 */ /* 0x000fea0003800000 */
.L_x_2592:
[----:B------:R-:W-:Y:S05]  /*22dc0*/  BRA `(.L_x_2594) ;  /* 0xffffffa400247947 */ /* 0x000fea000383ffff */
.L_x_2448:
[----:B------:R-:W-:Y:S01]  /*22dd0*/  BSSY B1, `(.L_x_2595) ;  /* 0x0000006000017945 */ /* 0x000fe20003800000 */
[----:B------:R-:W-:-:S07]  /*22de0*/  MOV R15, 0xffffffff ;  /* 0xffffffff000f7802 */ /* 0x000fce0000000f00 */
[----:B------:R-:W-:Y:S05]  /*22df0*/  WARPSYNC.COLLECTIVE R15, `(.L_x_2596) ;  /* 0x000000000f0c7348 */ /* 0x000fea0003c00000 */
[----:B------:R-:W-:Y:S02]  /*22e00*/  ELECT P6, UR62, PT ;  /* 0x00000000003e782f */ /* 0x000fe400038c0000 */
[----:B------:R-:W-:Y:S01]  /*22e10*/  MOV R14, UR62 ;  /* 0x0000003e000e7c02 */ /* 0x000fe20008000f00 */
[----:B------:R-:W-:Y:S10]  /*22e20*/  ENDCOLLECTIVE ;  /* 0x000000000000791b */ /* 0x000ff40003800000 */
.L_x_2596:
[----:B------:R-:W-:Y:S05]  /*22e30*/  BSYNC B1 ;  /* 0x0000000000017941 */ /* 0x000fea0003800000 */
.L_x_2595:
[----:B------:R-:W-:Y:S05]  /*22e40*/  BRA `(.L_x_2597) ;  /* 0xffffffa400107947 */ /* 0x000fea000383ffff */
.L_x_2450:
[----:B0-----:R0:W1:Y:S02]  /*22e50*/  SYNCS.PHASECHK.TRANS64.TRYWAIT P0, [R5+URZ+0x34820], R6 ;  /* 0x03482006050075a7 */ /* 0x001064000800017f */
[----:B-1----:R-:W-:Y:S05]  /*22e60*/  @!P0 NANOSLEEP.SYNCS 0x989680 ;  /* 0x009896800000895d */ /* 0x002fea0003900000 */
[----:B------:R-:W1:Y:S02]  /*22e70*/  @!P0 SYNCS.PHASECHK.TRANS64 P0, [R5+URZ+0x34820], R6 ;  /* 0x03482006050085a7 */ /* 0x000e64000800007f */
[----:B-1----:R-:W-:Y:S05]  /*22e80*/  @!P0 BRA `(.L_x_2450) ;  /* 0xfffffffc00f08947 */ /* 0x002fea000383ffff */
[----:B------:R-:W-:Y:S05]  /*22e90*/  BRA `(.L_x_2598) ;  /* 0xffffffa4002c7947 */ /* 0x000fea000383ffff */
.L_x_2453:
[----:B0-----:R0:W1:Y:S02]  /*22ea0*/  SYNCS.PHASECHK.TRANS64.TRYWAIT P0, [R6+URZ+0x348a0], R8 ;  /* 0x0348a008060075a7 */ /* 0x001064000800017f */
[----:B-1----:R-:W-:Y:S05]  /*22eb0*/  @!P0 NANOSLEEP.SYNCS 0x989680 ;  /* 0x009896800000895d */ /* 0x002fea0003900000 */
[----:B------:R-:W1:Y:S02]  /*22ec0*/  @!P0 SYNCS.PHASECHK.TRANS64 P0, [R6+URZ+0x348a0], R8 ;  /* 0x0348a008060085a7 */ /* 0x000e64000800007f */
[----:B-1----:R-:W-:Y:S05]  /*22ed0*/  @!P0 BRA `(.L_x_2453) ;  /* 0xfffffffc00f08947 */ /* 0x002fea000383ffff */
[----:B------:R-:W-:Y:S05]  /*22ee0*/  BRA `(.L_x_2599) ;  /* 0xffffffa4003c7947 */ /* 0x000fea000383ffff */
.L_x_2455:
[----:B-1----:R1:W2:Y:S02]  /*22ef0*/  SYNCS.PHASECHK.TRANS64.TRYWAIT P0, [R6+URZ+0x348c0], R8 ;  /* 0x0348c008060075a7 */ /* 0x0022a4000800017f */
[----:B--2---:R-:W-:Y:S05]  /*22f00*/  @!P0 NANOSLEEP.SYNCS 0x989680 ;  /* 0x009896800000895d */ /* 0x004fea0003900000 */
[----:B------:R-:W2:Y:S02]  /*22f10*/  @!P0 SYNCS.PHASECHK.TRANS64 P0, [R6+URZ+0x348c0], R8 ;  /* 0x0348c008060085a7 */ /* 0x000ea4000800007f */
[----:B--2---:R-:W-:Y:S05]  /*22f20*/  @!P0 BRA `(.L_x_2455) ;  /* 0xfffffffc00f08947 */ /* 0x004fea000383ffff */
[----:B------:R-:W-:Y:S05]  /*22f30*/  BRA `(.L_x_2600) ;  /* 0xffffffa400cc7947 */ /* 0x000fea000383ffff */
.L_x_2459:
[----:B0-----:R0:W1:Y:S02]  /*22f40*/  SYNCS.PHASECHK.TRANS64.TRYWAIT P0, [R7+URZ+0x348a0], R8 ;  /* 0x0348a008070075a7 */ /* 0x001064000800017f */
[----:B-1----:R-:W-:Y:S05]  /*22f50*/  @!P0 NANOSLEEP.SYNCS 0x989680 ;  /* 0x009896800000895d */ /* 0x002fea0003900000 */
[----:B------:R-:W1:Y:S02]  /*22f60*/  @!P0 SYNCS.PHASECHK.TRANS64 P0, [R7+URZ+0x348a0], R8 ;  /* 0x0348a008070085a7 */ /* 0x000e64000800007f */
[----:B-1----:R-:W-:Y:S05]  /*22f70*/  @!P0 BRA `(.L_x_2459) ;  /* 0xfffffffc00f08947 */ /* 0x002fea000383ffff */
[----:B------:R-:W-:Y:S05]  /*22f80*/  BRA `(.L_x_2601) ;  /* 0xffffffa800a87947 */ /* 0x000fea000383ffff */
.L_x_2461:
[----:B-1----:R1:W2:Y:S02]  /*22f90*/  SYNCS.PHASECHK.TRANS64.TRYWAIT P1, [R7+URZ+0x348c0], R8 ;  /* 0x0348c008070075a7 */ /* 0x0022a4000802017f */
[----:B--2---:R-:W-:Y:S05]  /*22fa0*/  @!P1 NANOSLEEP.SYNCS 0x989680 ;  /* 0x009896800000995d */ /* 0x004fea0003900000 */
[----:B------:R-:W2:Y:S02]  /*22fb0*/  @!P1 SYNCS.PHASECHK.TRANS64 P1, [R7+URZ+0x348c0], R8 ;  /* 0x0348c008070095a7 */ /* 0x000ea4000802007f */
[----:B--2---:R-:W-:Y:S05]  /*22fc0*/  @!P1 BRA `(.L_x_2461) ;  /* 0xfffffffc00f09947 */ /* 0x004fea000383ffff */
[----:B------:R-:W-:Y:S05]  /*22fd0*/  BRA `(.L_x_2602) ;  /* 0xffffffac00307947 */ /* 0x000fea000383ffff */
.L_x_2473:
[----:B------:R-:W0:Y:S01]  /*22fe0*/  S2R R7, SR_TID.X ;  /* 0x0000000000077919 */ /* 0x000e220000002100 */
[----:B------:R-:W-:Y:S01]  /*22ff0*/  BSSY B0, `(.L_x_2603) ;  /* 0x000000a000007945 */ /* 0x000fe20003800000 */
[----:B------:R-:W-:Y:S01]  /*23000*/  IMAD.MOV.U32 R12, RZ, RZ, RZ ;  /* 0x000000ffff0c7224 */ /* 0x000fe200078e00ff */
[----:B------:R-:W-:Y:S01]  /*23010*/  MOV R11, 0x1f ;  /* 0x0000001f000b7802 */ /* 0x000fe20000000f00 */
[----:B------:R-:W-:Y:S01]  /*23020*/  IMAD.MOV.U32 R15, RZ, RZ, -0x1 ;  /* 0xffffffffff0f7424 */ /* 0x000fe200078e00ff */
[----:B0-----:R-:W-:-:S04]  /*23030*/  SHF.R.U32.HI R7, RZ, 0x5, R7 ;  /* 0x00000005ff077819 */ /* 0x001fc80000011607 */
[----:B------:R-:W-:-:S05]  /*23040*/  LOP3.LUT R7, R7, 0x3, RZ, 0xc0, !PT ;  /* 0x0000000307077812 */ /* 0x000fca00078ec0ff */
[----:B------:R-:W-:-:S07]  /*23050*/  IMAD.MOV.U32 R13, RZ, RZ, R7 ;  /* 0x000000ffff0d7224 */ /* 0x000fce00078e0007 */
[----:B------:R-:W-:Y:S05]  /*23060*/  WARPSYNC.COLLECTIVE R15, `(.L_x_2604) ;  /* 0x000000000f087348 */ /* 0x000fea0003c00000 */
[----:B------:R0:W1:Y:S02]  /*23070*/  SHFL.IDX P6, R14, R13, R12, R11 ;  /* 0x0000000c0d0e7389 */ /* 0x00006400000c000b */
[----:B01----:R-:W-:Y:S01]  /*23080*/  ENDCOLLECTIVE ;  /* 0x000000000000791b */ /* 0x003fe20003800000 */
.L_x_2604:
[----:B------:R-:W-:Y:S05]  /*23090*/  BSYNC B0 ;  /* 0x0000000000007941 */ /* 0x000fea0003800000 */
.L_x_2603:
[----:B------:R-:W-:Y:S05]  /*230a0*/  BRA `(.L_x_2605) ;  /* 0xffffffb800387947 */ /* 0x000fea000383ffff */
.L_x_2474:
[----:B------:R-:W-:Y:S01]  /*230b0*/  BSSY B0, `(.L_x_2606) ;  /* 0x0000006000007945 */ /* 0x000fe20003800000 */
[----:B------:R-:W-:-:S07]  /*230c0*/  IMAD.MOV.U32 R15, RZ, RZ, -0x1 ;  /* 0xffffffffff0f7424 */ /* 0x000fce00078e00ff */
[----:B------:R-:W-:Y:S05]  /*230d0*/  WARPSYNC.COLLECTIVE R15, `(.L_x_2607) ;  /* 0x000000000f0c7348 */ /* 0x000fea0003c00000 */
[----:B------:R-:W-:Y:S02]  /*230e0*/  ELECT P6, UR62, PT ;  /* 0x00000000003e782f */ /* 0x000fe400038c0000 */
[----:B------:R-:W-:Y:S01]  /*230f0*/  MOV R14, UR62 ;  /* 0x0000003e000e7c02 */ /* 0x000fe20008000f00 */
[----:B------:R-:W-:Y:S10]  /*23100*/  ENDCOLLECTIVE ;  /* 0x000000000000791b */ /* 0x000ff40003800000 */
.L_x_2607:
[----:B------:R-:W-:Y:S05]  /*23110*/  BSYNC B0 ;  /* 0x0000000000007941 */ /* 0x000fea0003800000 */
.L_x_2606:
[----:B------:R-:W-:Y:S05]  /*23120*/  BRA `(.L_x_2608) ;  /* 0xffffffb800287947 */ /* 0x000fea000383ffff */
.L_x_2477:
[----:B0-----:R0:W1:Y:S02]  /*23130*/  SYNCS.PHASECHK.TRANS64.TRYWAIT P0, [R7+URZ+0x34840], R10 ;  /* 0x0348400a070075a7 */ /* 0x001064000800017f */
[----:B-1----:R-:W-:Y:S05]  /*23140*/  @!P0 NANOSLEEP.SYNCS 0x989680 ;  /* 0x009896800000895d */ /* 0x002fea0003900000 */
[----:B------:R-:W1:Y:S02]  /*23150*/  @!P0 SYNCS.PHASECHK.TRANS64 P0, [R7+URZ+0x34840], R10 ;  /* 0x0348400a070085a7 */ /* 0x000e64000800007f */
[----:B-1----:R-:W-:Y:S05]  /*23160*/  @!P0 BRA `(.L_x_2477) ;  /* 0xfffffffc00f08947 */ /* 0x002fea000383ffff */
[----:B------:R-:W-:Y:S05]  /*23170*/  BRA `(.L_x_2609) ;  /* 0xffffffb8008c7947 */ /* 0x000fea000383ffff */
.L_x_2480:
        /* <DEDUP_REMOVED lines=8> */
.L_x_2488:
[----:B0-----:R0:W1:Y:S02]  /*23200*/  SYNCS.PHASECHK.TRANS64.TRYWAIT P0, [R7+URZ+0x34840], R8 ;  /* 0x03484008070075a7 */ /* 0x001064000800017f */
[----:B-1----:R-:W-:Y:S05]  /*23210*/  @!P0 NANOSLEEP.SYNCS 0x989680 ;  /* 0x009896800000895d */ /* 0x002fea0003900000 */
[----:B------:R-:W1:Y:S02]  /*23220*/  @!P0 SYNCS.PHASECHK.TRANS64 P0, [R7+URZ+0x34840], R8 ;  /* 0x03484008070085a7 */ /* 0x000e64000800007f */
[----:B-1----:R-:W-:Y:S05]  /*23230*/  @!P0 BRA `(.L_x_2488) ;  /* 0xfffffffc00f08947 */ /* 0x002fea000383ffff */
[----:B------:R-:W-:Y:S05]  /*23240*/  BRA `(.L_x_2611) ;  /* 0xffffffc000887947 */ /* 0x000fea000383ffff */
.L_x_2490:
[----:B0-----:R0:W1:Y:S02]  /*23250*/  SYNCS.PHASECHK.TRANS64.TRYWAIT P0, [R8+URZ+0x60], R7 ;  /* 0x00006007080075a7 */ /* 0x001064000800017f */
[----:B-1----:R-:W-:Y:S05]  /*23260*/  @!P0 NANOSLEEP.SYNCS 0x989680 ;  /* 0x009896800000895d */ /* 0x002fea0003900000 */
[----:B------:R-:W1:Y:S02]  /*23270*/  @!P0 SYNCS.PHASECHK.TRANS64 P0, [R8+URZ+0x60], R7 ;  /* 0x00006007080085a7 */ /* 0x000e64000800007f */
[----:B-1----:R-:W-:Y:S05]  /*23280*/  @!P0 BRA `(.L_x_2490) ;  /* 0xfffffffc00f08947 */ /* 0x002fea000383ffff */
[----:B------:R-:W-:Y:S05]  /*23290*/  BRA `(.L_x_2612) ;  /* 0xffffffc400347947 */ /* 0x000fea000383ffff */
.L_x_2495:
[----:B-1----:R1:W2:Y:S02]  /*232a0*/  SYNCS.PHASECHK.TRANS64.TRYWAIT P0, [R2+URZ+0x34840], R3 ;  /* 0x03484003020075a7 */ /* 0x0022a4000800017f */
[----:B--2---:R-:W-:Y:S05]  /*232b0*/  @!P0 NANOSLEEP.SYNCS 0x989680 ;  /* 0x009896800000895d */ /* 0x004fea0003900000 */
[----:B------:R-:W2:Y:S02]  /*232c0*/  @!P0 SYNCS.PHASECHK.TRANS64 P0, [R2+URZ+0x34840], R3 ;  /* 0x03484003020085a7 */ /* 0x000ea4000800007f */
[----:B--2---:R-:W-:Y:S05]  /*232d0*/  @!P0 BRA `(.L_x_2495) ;  /* 0xfffffffc00f08947 */ /* 0x004fea000383ffff */
[----:B------:R-:W-:Y:S05]  /*232e0*/  BRA `(.L_x_2613) ;  /* 0xffffffc800907947 */ /* 0x000fea000383ffff */
.L_x_2497:
[----:B0-----:R0:W1:Y:S02]  /*232f0*/  SYNCS.PHASECHK.TRANS64.TRYWAIT P1, [R3+URZ+0x60], R2 ;  /* 0x00006002030075a7 */ /* 0x001064000802017f */
[----:B-1----:R-:W-:Y:S05]  /*23300*/  @!P1 NANOSLEEP.SYNCS 0x989680 ;  /* 0x009896800000995d */ /* 0x002fea0003900000 */
[----:B------:R-:W1:Y:S02]  /*23310*/  @!P1 SYNCS.PHASECHK.TRANS64 P1, [R3+URZ+0x60], R2 ;  /* 0x00006002030095a7 */ /* 0x000e64000802007f */
[----:B-1----:R-:W-:Y:S05]  /*23320*/  @!P1 BRA `(.L_x_2497) ;  /* 0xfffffffc00f09947 */ /* 0x002fea000383ffff */
[----:B------:R-:W-:Y:S05]  /*23330*/  BRA `(.L_x_2614) ;  /* 0xffffffcc003c7947 */ /* 0x000fea000383ffff */
.L_x_2502:
[----:B--2---:R2:W3:Y:S02]  /*23340*/  SYNCS.PHASECHK.TRANS64.TRYWAIT P0, [R2+URZ+0x34840], R3 ;  /* 0x03484003020075a7 */ /* 0x0044e4000800017f */
[----:B---3--:R-:W-:Y:S05]  /*23350*/  @!P0 NANOSLEEP.SYNCS 0x989680 ;  /* 0x009896800000895d */ /* 0x008fea0003900000 */
[----:B------:R-:W3:Y:S02]  /*23360*/  @!P0 SYNCS.PHASECHK.TRANS64 P0, [R2+URZ+0x34840], R3 ;  /* 0x03484003020085a7 */ /* 0x000ee4000800007f */
[----:B---3--:R-:W-:Y:S05]  /*23370*/  @!P0 BRA `(.L_x_2502) ;  /* 0xfffffffc00f08947 */ /* 0x008fea000383ffff */
[----:B------:R-:W-:Y:S05]  /*23380*/  BRA `(.L_x_2615) ;  /* 0xffffffd000587947 */ /* 0x000fea000383ffff */
.L_x_2504:
[----:B0-----:R0:W1:Y:S02]  /*23390*/  SYNCS.PHASECHK.TRANS64.TRYWAIT P1, [R2+URZ+0x60], R9 ;  /* 0x00006009020075a7 */ /* 0x001064000802017f */
[----:B-1----:R-:W-:Y:S05]  /*233a0*/  @!P1 NANOSLEEP.SYNCS 0x989680 ;  /* 0x009896800000995d */ /* 0x002fea0003900000 */
[----:B------:R-:W1:Y:S02]  /*233b0*/  @!P1 SYNCS.PHASECHK.TRANS64 P1, [R2+URZ+0x60], R9 ;  /* 0x00006009020095a7 */ /* 0x000e64000802007f */
[----:B-1----:R-:W-:Y:S05]  /*233c0*/  @!P1 BRA `(.L_x_2504) ;  /* 0xfffffffc00f09947 */ /* 0x002fea000383ffff */
[----:B------:R-:W-:Y:S05]  /*233d0*/  BRA `(.L_x_2616) ;  /* 0xffffffd400087947 */ /* 0x000fea000383ffff */
.L_x_2511:
[----:B-1----:R1:W2:Y:S02]  /*233e0*/  SYNCS.PHASECHK.TRANS64.TRYWAIT P0, [R3+URZ+0x34860], R0 ;  /* 0x03486000030075a7 */ /* 0x0022a4000800017f */
[----:B--2---:R-:W-:Y:S05]  /*233f0*/  @!P0 NANOSLEEP.SYNCS 0x989680 ;  /* 0x009896800000895d */ /* 0x004fea0003900000 */
[----:B------:R-:W2:Y:S02]  /*23400*/  @!P0 SYNCS.PHASECHK.TRANS64 P0, [R3+URZ+0x34860], R0 ;  /* 0x03486000030085a7 */ /* 0x000ea4000800007f */
[----:B--2---:R-:W-:Y:S05]  /*23410*/  @!P0 BRA `(.L_x_2511) ;  /* 0xfffffffc00f08947 */ /* 0x004fea000383ffff */
[----:B------:R-:W-:Y:S05]  /*23420*/  BRA `(.L_x_2617) ;  /* 0xffffffd8000c7947 */ /* 0x000fea000383ffff */
.L_x_2513:
[----:B------:R-:W-:Y:S01]  /*23430*/  BSSY B0, `(.L_x_2618) ;  /* 0x0000008000007945 */ /* 0x000fe20003800000 */
[----:B------:R-:W-:Y:S01]  /*23440*/  MOV R13, R16 ;  /* 0x00000010000d7202 */ /* 0x000fe20000000f00 */
[----:B------:R-:W-:Y:S01]  /*23450*/  IMAD.MOV.U32 R12, RZ, RZ, RZ ;  /* 0x000000ffff0c7224 */ /* 0x000fe200078e00ff */
[----:B0-----:R-:W-:Y:S01]  /*23460*/  MOV R15, 0xffffffff ;  /* 0xffffffff000f7802 */ /* 0x001fe20000000f00 */
[----:B------:R-:W-:-:S07]  /*23470*/  IMAD.MOV.U32 R11, RZ, RZ, 0x1f ;  /* 0x0000001fff0b7424 */ /* 0x000fce00078e00ff */
[----:B-1----:R-:W-:Y:S05]  /*23480*/  WARPSYNC.COLLECTIVE R15, `(.L_x_2619) ;  /* 0x000000000f087348 */ /* 0x002fea0003c00000 */
[----:B------:R0:W2:Y:S02]  /*23490*/  SHFL.IDX P6, R14, R13, R12, R11 ;  /* 0x0000000c0d0e7389 */ /* 0x0000a400000c000b */
[----:B012---:R-:W-:Y:S01]  /*234a0*/  ENDCOLLECTIVE ;  /* 0x000000000000791b */ /* 0x007fe20003800000 */
.L_x_2619:
[----:B------:R-:W-:Y:S05]  /*234b0*/  BSYNC B0 ;  /* 0x0000000000007941 */ /* 0x000fea0003800000 */
.L_x_2618:
[----:B------:R-:W-:Y:S01]  /*234c0*/  IMAD.MOV.U32 R13, RZ, RZ, R16 ;  /* 0x000000ffff0d7224 */ /* 0x000fe200078e0010 */
[----:B------:R-:W-:Y:S01]  /*234d0*/  MOV R12, 0x1 ;  /* 0x00000001000c7802 */ /* 0x000fe20000000f00 */
[----:B------:R-:W-:Y:S02]  /*234e0*/  IMAD.MOV.U32 R11, RZ, RZ, 0x1f ;  /* 0x0000001fff0b7424 */ /* 0x000fe400078e00ff */
[----:B------:R-:W-:Y:S02]  /*234f0*/  IMAD.MOV.U32 R15, RZ, RZ, -0x1 ;  /* 0xffffffffff0f7424 */ /* 0x000fe400078e00ff */
[----:B------:R-:W-:-:S07]  /*23500*/  IMAD.MOV.U32 R4, RZ, RZ, R14 ;  /* 0x000000ffff047224 */ /* 0x000fce00078e000e */
[----:B------:R-:W-:Y:S05]  /*23510*/  WARPSYNC.COLLECTIVE R15, `(.L_x_2620) ;  /* 0x000000000f087348 */ /* 0x000fea0003c00000 */
[----:B------:R0:W1:Y:S02]  /*23520*/  SHFL.IDX P6, R14, R13, R12, R11 ;  /* 0x0000000c0d0e7389 */ /* 0x00006400000c000b */
[----:B01----:R-:W-:Y:S01]  /*23530*/  ENDCOLLECTIVE ;  /* 0x000000000000791b */ /* 0x003fe20003800000 */
.L_x_2620:
[----:B------:R-:W-:Y:S01]  /*23540*/  MOV R16, R14 ;  /* 0x0000000e00107202 */ /* 0x000fe20000000f00 */
[----:B------:R-:W-:Y:S06]  /*23550*/  BRA `(.L_x_2621) ;  /* 0xffffffd800947947 */ /* 0x000fec000383ffff */
.L_x_2516:
[----:B------:R-:W-:Y:S01]  /*23560*/  BSSY B0, `(.L_x_2622) ;  /* 0x0000008000007945 */ /* 0x000fe20003800000 */
[----:B-----5:R-:W-:Y:S01]  /*23570*/  IMAD.MOV.U32 R13, RZ, RZ, R17 ;  /* 0x000000ffff0d7224 */ /* 0x020fe200078e0011 */
[----:B------:R-:W-:Y:S01]  /*23580*/  MOV R11, RZ ;  /* 0x000000ff000b7202 */ /* 0x000fe20000000f00 */
[----:B------:R-:W-:Y:S02]  /*23590*/  IMAD.MOV.U32 R12, RZ, RZ, 0x1 ;  /* 0x00000001ff0c7424 */ /* 0x000fe400078e00ff */
[----:B0-----:R-:W-:-:S07]  /*235a0*/  IMAD.MOV.U32 R15, RZ, RZ, -0x1 ;  /* 0xffffffffff0f7424 */ /* 0x001fce00078e00ff */
[----:B-1234-:R-:W-:Y:S05]  /*235b0*/  WARPSYNC.COLLECTIVE R15, `(.L_x_2623) ;  /* 0x000000000f087348 */ /* 0x01efea0003c00000 */
[----:B------:R0:W0:Y:S02]  /*235c0*/  SHFL.UP P6, R14, R13, R12, R11 ;  /* 0x0400000c0d0e7389 */ /* 0x00002400000c000b */
[----:B01234-:R-:W-:Y:S01]  /*235d0*/  ENDCOLLECTIVE ;  /* 0x000000000000791b */ /* 0x01ffe20003800000 */
.L_x_2623:
[----:B------:R-:W-:Y:S05]  /*235e0*/  BSYNC B0 ;  /* 0x0000000000007941 */ /* 0x000fea0003800000 */
.L_x_2622:
[C---:B------:R-:W-:Y:S01]  /*235f0*/  ISETP.NE.AND P0, PT, R7.reuse, RZ, PT ;  /* 0x000000ff0700720c */ /* 0x040fe20003f05270 */
[----:B------:R-:W-:Y:S01]  /*23600*/  IMAD.MOV.U32 R11, RZ, RZ, RZ ;  /* 0x000000ffff0b7224 */ /* 0x000fe200078e00ff */
[----:B------:R-:W-:Y:S01]  /*23610*/  MOV R12, 0x2 ;  /* 0x00000002000c7802 */ /* 0x000fe20000000f00 */
[----:B------:R-:W-:Y:S01]  /*23620*/  IMAD.MOV.U32 R15, RZ, RZ, -0x1 ;  /* 0xffffffffff0f7424 */ /* 0x000fe200078e00ff */
[----:B------:R-:W-:Y:S02]  /*23630*/  SEL R14, R14, RZ, P0 ;  /* 0x000000ff0e0e7207 */ /* 0x000fe40000000000 */
[----:B------:R-:W-:-:S03]  /*23640*/  ISETP.GE.U32.AND P0, PT, R7, 0x2, PT ;  /* 0x000000020700780c */ /* 0x000fc60003f06070 */
[----:B------:R-:W-:-:S10]  /*23650*/  IMAD.IADD R13, R17, 0x1, R14 ;  /* 0x00000001110d7824 */ /* 0x000fd400078e020e */
[----:B------:R-:W-:Y:S05]  /*23660*/  WARPSYNC.COLLECTIVE R15, `(.L_x_2624) ;  /* 0x000000000f087348 */ /* 0x000fea0003c00000 */
[----:B------:R0:W1:Y:S02]  /*23670*/  SHFL.UP P6, R14, R13, R12, R11 ;  /* 0x0400000c0d0e7389 */ /* 0x00006400000c000b */
[----:B01----:R-:W-:Y:S01]  /*23680*/  ENDCOLLECTIVE ;  /* 0x000000000000791b */ /* 0x003fe20003800000 */
.L_x_2624:
        /* <DEDUP_REMOVED lines=8> */
.L_x_2625:
        /* <DEDUP_REMOVED lines=8> */
.L_x_2626:
        /* <DEDUP_REMOVED lines=8> */
.L_x_2627:
[----:B------:R-:W-:Y:S01]  /*23810*/  IMAD.MOV.U32 R12, RZ, RZ, 0x1f ;  /* 0x0000001fff0c7424 */ /* 0x000fe200078e00ff */
[----:B------:R-:W-:Y:S02]  /*23820*/  MOV R11, 0x1f ;  /* 0x0000001f000b7802 */ /* 0x000fe40000000f00 */
[----:B------:R-:W-:-:S04]  /*23830*/  SEL R3, R14, RZ, P0 ;  /* 0x000000ff0e037207 */ /* 0x000fc80000000000 */
[----:B------:R-:W-:-:S05]  /*23840*/  IADD3 R2, R6, R3, RZ ;  /* 0x0000000306027210 */ /* 0x000fca0007ffe0ff */
[----:B------:R-:W-:-:S07]  /*23850*/  IMAD.MOV.U32 R13, RZ, RZ, R2 ;  /* 0x000000ffff0d7224 */ /* 0x000fce00078e0002 */
[----:B------:R-:W-:Y:S05]  /*23860*/  WARPSYNC.COLLECTIVE R15, `(.L_x_2628) ;  /* 0x000000000f087348 */ /* 0x000fea0003c00000 */
[----:B------:R0:W1:Y:S02]  /*23870*/  SHFL.IDX P6, R14, R13, R12, R11 ;  /* 0x0000000c0d0e7389 */ /* 0x00006400000c000b */
[----:B01----:R-:W-:Y:S01]  /*23880*/  ENDCOLLECTIVE ;  /* 0x000000000000791b */ /* 0x003fe20003800000 */
.L_x_2628:
[----:B------:R-:W-:Y:S05]  /*23890*/  BRA `(.L_x_2629) ;  /* 0xffffffd800587947 */ /* 0x000fea000383ffff */
.L_x_2521:
[----:B------:R-:W-:Y:S01]  /*238a0*/  BSSY B0, `(.L_x_2630) ;  /* 0x0000008000007945 */ /* 0x000fe20003800000 */
[----:B-----5:R-:W-:Y:S01]  /*238b0*/  IMAD.MOV.U32 R13, RZ, RZ, R17 ;  /* 0x000000ffff0d7224 */ /* 0x020fe200078e0011 */
[----:B------:R-:W-:Y:S01]  /*238c0*/  MOV R11, RZ ;  /* 0x000000ff000b7202 */ /* 0x000fe20000000f00 */
[----:B------:R-:W-:Y:S02]  /*238d0*/  IMAD.MOV.U32 R12, RZ, RZ, 0x1 ;  /* 0x00000001ff0c7424 */ /* 0x000fe400078e00ff */
[----:B------:R-:W-:-:S07]  /*238e0*/  IMAD.MOV.U32 R15, RZ, RZ, -0x1 ;  /* 0xffffffffff0f7424 */ /* 0x000fce00078e00ff */
[----:B01----:R-:W-:Y:S05]  /*238f0*/  WARPSYNC.COLLECTIVE R15, `(.L_x_2631) ;  /* 0x000000000f087348 */ /* 0x003fea0003c00000 */
[----:B------:R2:W3:Y:S02]  /*23900*/  SHFL.UP P6, R14, R13, R12, R11 ;  /* 0x0400000c0d0e7389 */ /* 0x0004e400000c000b */
[----:B0123--:R-:W-:Y:S01]  /*23910*/  ENDCOLLECTIVE ;  /* 0x000000000000791b */ /* 0x00ffe20003800000 */
.L_x_2631:
[----:B------:R-:W-:Y:S05]  /*23920*/  BSYNC B0 ;  /* 0x0000000000007941 */ /* 0x000fea0003800000 */
.L_x_2630:
        /* <DEDUP_REMOVED lines=10> */
.L_x_2632:
        /* <DEDUP_REMOVED lines=8> */
.L_x_2633:
        /* <DEDUP_REMOVED lines=8> */
.L_x_2634:
        /* <DEDUP_REMOVED lines=8> */
.L_x_2635:
        /* <DEDUP_REMOVED lines=8> */
.L_x_2636:
[----:B------:R-:W-:Y:S05]  /*23bd0*/  BRA `(.L_x_2637) ;  /* 0xffffffd8003c7947 */ /* 0x000fea000383ffff */
.L_x_2523:
[----:B------:R-:W-:Y:S01]  /*23be0*/  BSSY B0, `(.L_x_2638) ;  /* 0x0000006000007945 */ /* 0x000fe20003800000 */
[----:B------:R-:W-:Y:S01]  /*23bf0*/  PLOP3.LUT P6, PT, P6, PT, PT, 0x8, 0x0 ;  /* 0x000000000000781c */ /* 0x000fe200037ce170 */
[----:B------:R-:W-:-:S12]  /*23c00*/  IMAD.MOV.U32 R15, RZ, RZ, -0x1 ;  /* 0xffffffffff0f7424 */ /* 0x000fd800078e00ff */
[----:B0-----:R-:W-:Y:S05]  /*23c10*/  WARPSYNC.COLLECTIVE R15, `(.L_x_2639) ;  /* 0x000000000f087348 */ /* 0x001fea0003c00000 */
[----:B------:R-:W-:Y:S01]  /*23c20*/  VOTE.ANY R14, PT, P6 ;  /* 0x00000000000e7806 */ /* 0x000fe200030e0100 */
[----:B0-----:R-:W-:Y:S06]  /*23c30*/  ENDCOLLECTIVE ;  /* 0x000000000000791b */ /* 0x001fec0003800000 */
.L_x_2639:
[----:B------:R-:W-:Y:S05]  /*23c40*/  BSYNC B0 ;  /* 0x0000000000007941 */ /* 0x000fea0003800000 */
.L_x_2638:
[----:B------:R-:W-:Y:S01]  /*23c50*/  IMAD.MOV.U32 R3, RZ, RZ, R14 ;  /* 0x000000ffff037224 */ /* 0x000fe200078e000e */
[----:B------:R-:W-:Y:S01]  /*23c60*/  MOV R13, R17 ;  /* 0x00000011000d7202 */ /* 0x000fe20000000f00 */
[----:B------:R-:W-:Y:S01]  /*23c70*/  IMAD.MOV.U32 R11, RZ, RZ, 0x1f ;  /* 0x0000001fff0b7424 */ /* 0x000fe200078e00ff */
[----:B------:R-:W-:Y:S01]  /*23c80*/  MOV R15, 0xffffffff ;  /* 0xffffffff000f7802 */ /* 0x000fe20000000f00 */
[----:B------:R-:W0:Y:S02]  /*23c90*/  POPC R6, R3 ;  /* 0x0000000300067309 */ /* 0x000e240000000000 */
[----:B0-----:R-:W-:-:S07]  /*23ca0*/  IMAD.MOV.U32 R12, RZ, RZ, R6 ;  /* 0x000000ffff0c7224 */ /* 0x001fce00078e0006 */
[----:B------:R-:W-:Y:S05]  /*23cb0*/  WARPSYNC.COLLECTIVE R15, `(.L_x_2640) ;  /* 0x000000000f087348 */ /* 0x000fea0003c00000 */
[----:B------:R0:W1:Y:S02]  /*23cc0*/  SHFL.IDX P6, R14, R13, R12, R11 ;  /* 0x0000000c0d0e7389 */ /* 0x00006400000c000b */
[----:B01----:R-:W-:Y:S01]  /*23cd0*/  ENDCOLLECTIVE ;  /* 0x000000000000791b */ /* 0x003fe20003800000 */
.L_x_2640:
[----:B------:R-:W-:Y:S01]  /*23ce0*/  IMAD.MOV.U32 R17, RZ, RZ, R14 ;  /* 0x000000ffff117224 */ /* 0x000fe200078e000e */
[----:B------:R-:W-:Y:S06]  /*23cf0*/  BRA `(.L_x_2641) ;  /* 0xffffffd8002c7947 */ /* 0x000fec000383ffff */
.L_x_2525:
[----:B------:R-:W-:Y:S01]  /*23d00*/  BSSY B0, `(.L_x_2642) ;  /* 0x0000007000007945 */ /* 0x000fe20003800000 */
[----:B------:R-:W-:Y:S01]  /*23d10*/  IMAD.MOV.U32 R13, RZ, RZ, R2 ;  /* 0x000000ffff0d7224 */ /* 0x000fe200078e0002 */
[----:B------:R-:W-:Y:S01]  /*23d20*/  MOV R11, 0x1f ;  /* 0x0000001f000b7802 */ /* 0x000fe20000000f00 */
[----:B------:R-:W-:-:S07]  /*23d30*/  IMAD.MOV.U32 R15, RZ, RZ, -0x1 ;  /* 0xffffffffff0f7424 */ /* 0x000fce00078e00ff */
[----:B012---:R-:W-:Y:S05]  /*23d40*/  WARPSYNC.COLLECTIVE R15, `(.L_x_2643) ;  /* 0x000000000f087348 */ /* 0x007fea0003c00000 */
[----:B------:R3:W4:Y:S02]  /*23d50*/  SHFL.IDX P6, R14, R13, R12, R11 ;  /* 0x0000000c0d0e7389 */ /* 0x00072400000c000b */
[----:B01234-:R-:W-:Y:S01]  /*23d60*/  ENDCOLLECTIVE ;  /* 0x000000000000791b */ /* 0x01ffe20003800000 */
.L_x_2643:
[----:B------:R-:W-:Y:S05]  /*23d70*/  BSYNC B0 ;  /* 0x0000000000007941 */ /* 0x000fea0003800000 */
.L_x_2642:
[----:B------:R-:W-:Y:S01]  /*23d80*/  IMAD.MOV.U32 R7, RZ, RZ, R14 ;  /* 0x000000ffff077224 */ /* 0x000fe200078e000e */
[----:B------:R-:W-:Y:S06]  /*23d90*/  BRA `(.L_x_2524) ;  /* 0xffffffd800207947 */ /* 0x000fec000383ffff */
.L_x_2529:
[----:B-1----:R1:W2:Y:S02]  /*23da0*/  SYNCS.PHASECHK.TRANS64.TRYWAIT P0, [R0+URZ+0x34820], R3 ;  /* 0x03482003000075a7 */ /* 0x0022a4000800017f */
[----:B--2---:R-:W-:Y:S05]  /*23db0*/  @!P0 NANOSLEEP.SYNCS 0x989680 ;  /* 0x009896800000895d */ /* 0x004fea0003900000 */
[----:B------:R-:W2:Y:S02]  /*23dc0*/  @!P0 SYNCS.PHASECHK.TRANS64 P0, [R0+URZ+0x34820], R3 ;  /* 0x03482003000085a7 */ /* 0x000ea4000800007f */
[----:B--2---:R-:W-:Y:S05]  /*23dd0*/  @!P0 BRA `(.L_x_2529) ;  /* 0xfffffffc00f08947 */ /* 0x004fea000383ffff */
[----:B------:R-:W-:Y:S05]  /*23de0*/  BRA `(.L_x_2644) ;  /* 0xffffffdc00947947 */ /* 0x000fea000383ffff */
.L_x_2530:
[----:B------:R-:W2:Y:S01]  /*23df0*/  S2R R2, SR_TID.X ;  /* 0x0000000000027919 */ /* 0x000ea20000002100 */
[----:B------:R-:W-:Y:S01]  /*23e00*/  BSSY B0, `(.L_x_2645) ;  /* 0x000000a000007945 */ /* 0x000fe20003800000 */
[----:B------:R-:W-:Y:S01]  /*23e10*/  IMAD.MOV.U32 R12, RZ, RZ, RZ ;  /* 0x000000ffff0c7224 */ /* 0x000fe200078e00ff */
[----:B------:R-:W-:Y:S01]  /*23e20*/  MOV R15, 0xffffffff ;  /* 0xffffffff000f7802 */ /* 0x000fe20000000f00 */
[----:B------:R-:W-:Y:S01]  /*23e30*/  IMAD.MOV.U32 R11, RZ, RZ, 0x1f ;  /* 0x0000001fff0b7424 */ /* 0x000fe200078e00ff */
[----:B--2---:R-:W-:-:S04]  /*23e40*/  SHF.R.U32.HI R2, RZ, 0x5, R2 ;  /* 0x00000005ff027819 */ /* 0x004fc80000011602 */
[----:B------:R-:W-:-:S04]  /*23e50*/  LOP3.LUT R2, R2, 0x3, RZ, 0xc0, !PT ;  /* 0x0000000302027812 */ /* 0x000fc800078ec0ff */
[----:B0-----:R-:W-:-:S07]  /*23e60*/  MOV R13, R2 ;  /* 0x00000002000d7202 */ /* 0x001fce0000000f00 */
[----:B-1----:R-:W-:Y:S05]  /*23e70*/  WARPSYNC.COLLECTIVE R15, `(.L_x_2646) ;  /* 0x000000000f087348 */ /* 0x002fea0003c00000 */
[----:B------:R0:W2:Y:S02]  /*23e80*/  SHFL.IDX P6, R14, R13, R12, R11 ;  /* 0x0000000c0d0e7389 */ /* 0x0000a400000c000b */
[----:B012---:R-:W-:Y:S01]  /*23e90*/  ENDCOLLECTIVE ;  /* 0x000000000000791b */ /* 0x007fe20003800000 */
.L_x_2646:
[----:B------:R-:W-:Y:S05]  /*23ea0*/  BSYNC B0 ;  /* 0x0000000000007941 */ /* 0x000fea0003800000 */
.L_x_2645:
[----:B------:R-:W-:Y:S05]  /*23eb0*/  BRA `(.L_x_2647) ;  /* 0xffffffdc007c7947 */ /* 0x000fea000383ffff */
.L_x_2531:
[----:B------:R-:W-:Y:S01]  /*23ec0*/  BSSY B0, `(.L_x_2648) ;  /* 0x0000006000007945 */ /* 0x000fe20003800000 */
[----:B------:R-:W-:-:S07]  /*23ed0*/  IMAD.MOV.U32 R15, RZ, RZ, -0x1 ;  /* 0xffffffffff0f7424 */ /* 0x000fce00078e00ff */
[----:B012---:R-:W-:Y:S05]  /*23ee0*/  WARPSYNC.COLLECTIVE R15, `(.L_x_2649) ;  /* 0x000000000f0c7348 */ /* 0x007fea0003c00000 */
[----:B------:R-:W-:Y:S02]  /*23ef0*/  ELECT P6, UR62, PT ;  /* 0x00000000003e782f */ /* 0x000fe400038c0000 */
[----:B------:R-:W-:Y:S01]  /*23f00*/  MOV R14, UR62 ;  /* 0x0000003e000e7c02 */ /* 0x000fe20008000f00 */
[----:B012---:R-:W-:Y:S10]  /*23f10*/  ENDCOLLECTIVE ;  /* 0x000000000000791b */ /* 0x007ff40003800000 */
.L_x_2649:
[----:B------:R-:W-:Y:S05]  /*23f20*/  BSYNC B0 ;  /* 0x0000000000007941 */ /* 0x000fea0003800000 */
.L_x_2648:
[----:B------:R-:W-:Y:S05]  /*23f30*/  BRA `(.L_x_2650) ;  /* 0xffffffdc00707947 */ /* 0x000fea000383ffff */
.L_x_2533:
[----:B-1----:R1:W2:Y:S02]  /*23f40*/  SYNCS.PHASECHK.TRANS64.TRYWAIT P0, [R6+URZ], R5 ;  /* 0x00000005060075a7 */ /* 0x0022a4000800017f */
[----:B--2---:R-:W-:Y:S05]  /*23f50*/  @!P0 NANOSLEEP.SYNCS 0x989680 ;  /* 0x009896800000895d */ /* 0x004fea0003900000 */
[----:B------:R-:W2:Y:S02]  /*23f60*/  @!P0 SYNCS.PHASECHK.TRANS64 P0, [R6+URZ], R5 ;  /* 0x00000005060085a7 */ /* 0x000ea4000800007f */
[----:B--2---:R-:W-:Y:S05]  /*23f70*/  @!P0 BRA `(.L_x_2533) ;  /* 0xfffffffc00f08947 */ /* 0x004fea000383ffff */
[----:B------:R-:W-:Y:S05]  /*23f80*/  BRA `(.L_x_2651) ;  /* 0xffffffdc00ac7947 */ /* 0x000fea000383ffff */
.L_x_2534:
[----:B--2---:R2:W3:Y:S02]  /*23f90*/  SYNCS.PHASECHK.TRANS64.TRYWAIT P0, [R7+URZ], R2 ;  /* 0x00000002070075a7 */ /* 0x0044e4000800017f */
[----:B---3--:R-:W-:Y:S05]  /*23fa0*/  @!P0 NANOSLEEP.SYNCS 0x989680 ;  /* 0x009896800000895d */ /* 0x008fea0003900000 */
[----:B------:R-:W3:Y:S02]  /*23fb0*/  @!P0 SYNCS.PHASECHK.TRANS64 P0, [R7+URZ], R2 ;  /* 0x00000002070085a7 */ /* 0x000ee4000800007f */
[----:B---3--:R-:W-:Y:S05]  /*23fc0*/  @!P0 BRA `(.L_x_2534) ;  /* 0xfffffffc00f08947 */ /* 0x008fea000383ffff */
[----:B------:R-:W-:Y:S05]  /*23fd0*/  BRA `(.L_x_2652) ;  /* 0xffffffdc00a07947 */ /* 0x000fea000383ffff */
.L_x_2536:
[----:B---3--:R3:W4:Y:S02]  /*23fe0*/  SYNCS.PHASECHK.TRANS64.TRYWAIT P0, [R4+URZ], R5 ;  /* 0x00000005040075a7 */ /* 0x008724000800017f */
[----:B----4-:R-:W-:Y:S05]  /*23ff0*/  @!P0 NANOSLEEP.SYNCS 0x989680 ;  /* 0x009896800000895d */ /* 0x010fea0003900000 */
[----:B------:R-:W4:Y:S02]  /*24000*/  @!P0 SYNCS.PHASECHK.TRANS64 P0, [R4+URZ], R5 ;  /* 0x00000005040085a7 */ /* 0x000f24000800007f */
[----:B----4-:R-:W-:Y:S05]  /*24010*/  @!P0 BRA `(.L_x_2536) ;  /* 0xfffffffc00f08947 */ /* 0x010fea000383ffff */
[----:B------:R-:W-:Y:S05]  /*24020*/  BRA `(.L_x_2653) ;  /* 0xffffffdc00a87947 */ /* 0x000fea000383ffff */
.L_x_2654:
        /* <DEDUP_REMOVED lines=13> */
.L_x_2664:


//--------------------- .nv.global.init           --------------------------
	.section	.nv.global.init,"aw",@progbits
.nv.global.init:
	.type		$str$23,@object
	.size		$str$23,($str$24 - $str$23)
$str$23:
        /*0000*/ 	.byte	0x28, 0x61, 0x64, 0x64, 0x72, 0x65, 0x73, 0x73, 0x20, 0x26, 0x20, 0x6d, 0x61, 0x73, 0x6b, 0x29
        /*0010*/ 	.byte	0x20, 0x3d, 0x3d, 0x20, 0x30, 0x00
	.type		$str$24,@object
	.size		$str$24,(__unnamed_5 - $str$24)
$str$24:
        /*0016*/ 	.byte	0x2f, 0x74, 0x6d, 0x70, 0x2f, 0x6f, 0x73, 0x73, 0x5f, 0x6b, 0x65, 0x72, 0x6e, 0x65, 0x6c, 0x73
        /*0026*/ 	.byte	0x5f, 0x73, 0x72, 0x63, 0x2f, 0x66, 0x6c, 0x61, 0x73, 0x68, 0x5f, 0x61, 0x74, 0x74, 0x65, 0x6e
        /*0036*/ 	.byte	0x74, 0x69, 0x6f, 0x6e, 0x2f, 0x63, 0x73, 0x72, 0x63, 0x2f, 0x63, 0x75, 0x74, 0x6c, 0x61, 0x73
        /*0046*/ 	.byte	0x73, 0x2f, 0x69, 0x6e, 0x63, 0x6c, 0x75, 0x64, 0x65, 0x2f, 0x63, 0x75, 0x74, 0x65, 0x2f, 0x70
        /*0056*/ 	.byte	0x6f, 0x69, 0x6e, 0x74, 0x65, 0x72, 0x5f, 0x66, 0x6c, 0x61, 0x67, 0x67, 0x65, 0x64, 0x2e, 0x68
        /*0066*/ 	.byte	0x70, 0x70, 0x00
	.type		__unnamed_5,@object
	.size		__unnamed_5,(__unnamed_11 - __unnamed_5)
__unnamed_5:
        /* <DEDUP_REMOVED lines=24> */
	.type		__unnamed_11,@object
	.size		__unnamed_11,(__unnamed_6 - __unnamed_11)
__unnamed_11:
        /* <DEDUP_REMOVED lines=24> */
	.type		__unnamed_6,@object
	.size		__unnamed_6,(__unnamed_9 - __unnamed_6)
__unnamed_6:
        /* <DEDUP_REMOVED lines=24> */
	.type		__unnamed_9,@object
	.size		__unnamed_9,(__unnamed_3 - __unnamed_9)
__unnamed_9:
        /* <DEDUP_REMOVED lines=29> */
	.type		__unnamed_3,@object
	.size		__unnamed_3,(__unnamed_4 - __unnamed_3)
__unnamed_3:
        /* <DEDUP_REMOVED lines=29> */
	.type		__unnamed_4,@object
	.size		__unnamed_4,(__unnamed_8 - __unnamed_4)
__unnamed_4:
        /* <DEDUP_REMOVED lines=29> */
	.type		__unnamed_8,@object
	.size		__unnamed_8,(__unnamed_10 - __unnamed_8)
__unnamed_8:
        /* <DEDUP_REMOVED lines=29> */
	.type		__unnamed_10,@object
	.size		__unnamed_10,(__unnamed_2 - __unnamed_10)
__unnamed_10:
        /* <DEDUP_REMOVED lines=29> */
	.type		__unnamed_2,@object
	.size		__unnamed_2,(__unnamed_1 - __unnamed_2)
__unnamed_2:
        /* <DEDUP_REMOVED lines=29> */
	.type		__unnamed_1,@object
	.size		__unnamed_1,(__unnamed_7 - __unnamed_1)
__unnamed_1:
        /* <DEDUP_REMOVED lines=28> */
        /*1171*/ 	.byte	0x32, 0x34, 0x35, 0x37, 0x36, 0x3e, 0x3e, 0x3e, 0x3e, 0x3e, 0x20, 0x26, 0x5d, 0x00
	.type		__unnamed_7,@object
	.size		__unnamed_7,(.L_6 - __unnamed_7)
__unnamed_7:
        /* <DEDUP_REMOVED lines=29> */
.L_6:


//--------------------- .nv.shared._ZN7cutlass13device_kernelIN5flash11enable_sm90INS1_16FlashAttnFwdSm90INS1_25CollectiveMainloopFwdSm90ILi2EN4cute5tupleIJNS5_1CILi1EEES8_S8_EEENS6_IJNS7_ILi128EEESA_NS7_ILi192EEEEEELi128ENS_6half_tEfNS_4arch4Sm90ELb0ELb0ELb0ELb0ELb0ELb0ELb0ELb1ELb1ELb0ELb0ELb0EEENS1_21CollectiveEpilogueFwdINS6_IJSA_SA_SA_EEES9_SD_SF_Li256ELb0ELb0ELb0ELb0EEENS1_29StaticPersistentTileSchedulerILb0EEEEEEEEEvNT_6ParamsE --------------------------
	.section	.nv.shared._ZN7cutlass13device_kernelIN5flash11enable_sm90INS1_16FlashAttnFwdSm90INS1_25CollectiveMainloopFwdSm90ILi2EN4cute5tupleIJNS5_1CILi1EEES8_S8_EEENS6_IJNS7_ILi128EEESA_NS7_ILi192EEEEEELi128ENS_6half_tEfNS_4arch4Sm90ELb0ELb0ELb0ELb0ELb0ELb0ELb0ELb1ELb1ELb0ELb0ELb0EEENS1_21CollectiveEpilogueFwdINS6_IJSA_SA_SA_EEES9_SD_SF_Li256ELb0ELb0ELb0ELb0EEENS1_29StaticPersistentTileSchedulerILb0EEEEEEEEEvNT_6ParamsE,"aw",@nobits
	.sectionflags	@""
	.align	16
	.zero		1024


//--------------------- .nv.shared.reserved.0     --------------------------
	.section	.nv.shared.reserved.0,"aw",@nobits
	.weak		__nv_reservedSMEM_offset_0_alias
	.size		__nv_reservedSMEM_offset_0_alias, 0, 0
	.other		__nv_reservedSMEM_offset_0_alias,@"STO_CUDA_RESERVED_SHARED STV_DEFAULT"
__nv_reservedSMEM_offset_0_alias:
	.zero		0


//--------------------- .nv.global                --------------------------
	.section	.nv.global,"aw",@nobits
.nv.global:
	.type		_ZN70_INTERNAL_48b521d0_34_flash_fwd_hdim192_128_fp16_sm90_cu_2acf44d3_29084cute1_E,@object
	.size		_ZN70_INTERNAL_48b521d0_34_flash_fwd_hdim192_128_fp16_sm90_cu_2acf44d3_29084cute1_E,(_ZN70_INTERNAL_48b521d0_34_flash_fwd_hdim192_128_fp16_sm90_cu_2acf44d3_29084cuda3std3__45__cpo6cbeginE - _ZN70_INTERNAL_48b521d0_34_flash_fwd_hdim192_128_fp16_sm90_cu_2acf44d3_29084cute1_E)
_ZN70_INTERNAL_48b521d0_34_flash_fwd_hdim192_128_fp16_sm90_cu_2acf44d3_29084cute1_E:
	.zero		1
	.type		_ZN70_INTERNAL_48b521d0_34_flash_fwd_hdim192_128_fp16_sm90_cu_2acf44d3_29084cuda3std3__45__cpo6cbeginE,@object
	.size		_ZN70_INTERNAL_48b521d0_34_flash_fwd_hdim192_128_fp16_sm90_cu_2acf44d3_29084cuda3std3__45__cpo6cbeginE,(_ZN70_INTERNAL_48b521d0_34_flash_fwd_hdim192_128_fp16_sm90_cu_2acf44d3_29084cuda3std3__48in_placeE - _ZN70_INTERNAL_48b521d0_34_flash_fwd_hdim192_128_fp16_sm90_cu_2acf44d3_29084cuda3std3__45__cpo6cbeginE)
_ZN70_INTERNAL_48b521d0_34_flash_fwd_hdim192_128_fp16_sm90_cu_2acf44d3_29084cuda3std3__45__cpo6cbeginE:
	.zero		1
	.type		_ZN70_INTERNAL_48b521d0_34_flash_fwd_hdim192_128_fp16_sm90_cu_2acf44d3_29084cuda3std3__48in_placeE,@object
	.size		_ZN70_INTERNAL_48b521d0_34_flash_fwd_hdim192_128_fp16_sm90_cu_2acf44d3_29084cuda3std3__48in_placeE,(_ZN70_INTERNAL_48b521d0_34_flash_fwd_hdim192_128_fp16_sm90_cu_2acf44d3_29084cuda3std6ranges3__45__cpo9iter_moveE - _ZN70_INTERNAL_48b521d0_34_flash_fwd_hdim192_128_fp16_sm90_cu_2acf44d3_29084cuda3std3__48in_placeE)
_ZN70_INTERNAL_48b521d0_34_flash_fwd_hdim192_128_fp16_sm90_cu_2acf44d3_29084cuda3std3__48in_placeE:
	.zero		1
	.type		_ZN70_INTERNAL_48b521d0_34_flash_fwd_hdim192_128_fp16_sm90_cu_2acf44d3_29084cuda3std6ranges3__45__cpo9iter_moveE,@object
	.size		_ZN70_INTERNAL_48b521d0_34_flash_fwd_hdim192_128_fp16_sm90_cu_2acf44d3_29084cuda3std6ranges3__45__cpo9iter_moveE,(_ZN70_INTERNAL_48b521d0_34_flash_fwd_hdim192_128_fp16_sm90_cu_2acf44d3_29084cuda3std3__45__cpo5beginE - _ZN70_INTERNAL_48b521d0_34_flash_fwd_hdim192_128_fp16_sm90_cu_2acf44d3_29084cuda3std6ranges3__45__cpo9iter_moveE)
_ZN70_INTERNAL_48b521d0_34_flash_fwd_hdim192_128_fp16_sm90_cu_2acf44d3_29084cuda3std6ranges3__45__cpo9iter_moveE:
	.zero		1
	.type		_ZN70_INTERNAL_48b521d0_34_flash_fwd_hdim192_128_fp16_sm90_cu_2acf44d3_29084cuda3std3__45__cpo5beginE,@object
	.size		_ZN70_INTERNAL_48b521d0_34_flash_fwd_hdim192_128_fp16_sm90_cu_2acf44d3_29084cuda3std3__45__cpo5beginE,(_ZN70_INTERNAL_48b521d0_34_flash_fwd_hdim192_128_fp16_sm90_cu_2acf44d3_29084cuda3std3__472_GLOBAL__N__48b521d0_34_flash_fwd_hdim192_128_fp16_sm90_cu_2acf44d3_29086ignoreE - _ZN70_INTERNAL_48b521d0_34_flash_fwd_hdim192_128_fp16_sm90_cu_2acf44d3_29084cuda3std3__45__cpo5beginE)
_ZN70_INTERNAL_48b521d0_34_flash_fwd_hdim192_128_fp16_sm90_cu_2acf44d3_29084cuda3std3__45__cpo5beginE:
	.zero		1
	.type		_ZN70_INTERNAL_48b521d0_34_flash_fwd_hdim192_128_fp16_sm90_cu_2acf44d3_29084cuda3std3__472_GLOBAL__N__48b521d0_34_flash_fwd_hdim192_128_fp16_sm90_cu_2acf44d3_29086ignoreE,@object
	.size		_ZN70_INTERNAL_48b521d0_34_flash_fwd_hdim192_128_fp16_sm90_cu_2acf44d3_29084cuda3std3__472_GLOBAL__N__48b521d0_34_flash_fwd_hdim192_128_fp16_sm90_cu_2acf44d3_29086ignoreE,(_ZN70_INTERNAL_48b521d0_34_flash_fwd_hdim192_128_fp16_sm90_cu_2acf44d3_29084cute7productE - _ZN70_INTERNAL_48b521d0_34_flash_fwd_hdim192_128_fp16_sm90_cu_2acf44d3_29084cuda3std3__472_GLOBAL__N__48b521d0_34_flash_fwd_hdim192_128_fp16_sm90_cu_2acf44d3_29086ignoreE)
_ZN70_INTERNAL_48b521d0_34_flash_fwd_hdim192_128_fp16_sm90_cu_2acf44d3_29084cuda3std3__472_GLOBAL__N__48b521d0_34_flash_fwd_hdim192_128_fp16_sm90_cu_2acf44d3_29086ignoreE:
	.zero		1
	.type		_ZN70_INTERNAL_48b521d0_34_flash_fwd_hdim192_128_fp16_sm90_cu_2acf44d3_29084cute7productE,@object
	.size		_ZN70_INTERNAL_48b521d0_34_flash_fwd_hdim192_128_fp16_sm90_cu_2acf44d3_29084cute7productE,(_ZN70_INTERNAL_48b521d0_34_flash_fwd_hdim192_128_fp16_sm90_cu_2acf44d3_29084cuda3std3__45__cpo3endE - _ZN70_INTERNAL_48b521d0_34_flash_fwd_hdim192_128_fp16_sm90_cu_2acf44d3_29084cute7productE)
_ZN70_INTERNAL_48b521d0_34_flash_fwd_hdim192_128_fp16_sm90_cu_2acf44d3_29084cute7productE:
	.zero		1
	.type		_ZN70_INTERNAL_48b521d0_34_flash_fwd_hdim192_128_fp16_sm90_cu_2acf44d3_29084cuda3std3__45__cpo3endE,@object
	.size		_ZN70_INTERNAL_48b521d0_34_flash_fwd_hdim192_128_fp16_sm90_cu_2acf44d3_29084cuda3std3__45__cpo3endE,(_ZN70_INTERNAL_48b521d0_34_flash_fwd_hdim192_128_fp16_sm90_cu_2acf44d3_29084cuda3std3__419piecewise_constructE - _ZN70_INTERNAL_48b521d0_34_flash_fwd_hdim192_128_fp16_sm90_cu_2acf44d3_29084cuda3std3__45__cpo3endE)
_ZN70_INTERNAL_48b521d0_34_flash_fwd_hdim192_128_fp16_sm90_cu_2acf44d3_29084cuda3std3__45__cpo3endE:
	.zero		1
	.type		_ZN70_INTERNAL_48b521d0_34_flash_fwd_hdim192_128_fp16_sm90_cu_2acf44d3_29084cuda3std3__419piecewise_constructE,@object
	.size		_ZN70_INTERNAL_48b521d0_34_flash_fwd_hdim192_128_fp16_sm90_cu_2acf44d3_29084cuda3std3__419piecewise_constructE,(_ZN70_INTERNAL_48b521d0_34_flash_fwd_hdim192_128_fp16_sm90_cu_2acf44d3_29084cuda3std3__45__cpo4cendE - _ZN70_INTERNAL_48b521d0_34_flash_fwd_hdim192_128_fp16_sm90_cu_2acf44d3_29084cuda3std3__419piecewise_constructE)
_ZN70_INTERNAL_48b521d0_34_flash_fwd_hdim192_128_fp16_sm90_cu_2acf44d3_29084cuda3std3__419piecewise_constructE:
	.zero		1
	.type		_ZN70_INTERNAL_48b521d0_34_flash_fwd_hdim192_128_fp16_sm90_cu_2acf44d3_29084cuda3std3__45__cpo4cendE,@object
	.size		_ZN70_INTERNAL_48b521d0_34_flash_fwd_hdim192_128_fp16_sm90_cu_2acf44d3_29084cuda3std3__45__cpo4cendE,(_ZN70_INTERNAL_48b521d0_34_flash_fwd_hdim192_128_fp16_sm90_cu_2acf44d3_29084cuda3std6ranges3__45__cpo4swapE - _ZN70_INTERNAL_48b521d0_34_flash_fwd_hdim192_128_fp16_sm90_cu_2acf44d3_29084cuda3std3__45__cpo4cendE)
_ZN70_INTERNAL_48b521d0_34_flash_fwd_hdim192_128_fp16_sm90_cu_2acf44d3_29084cuda3std3__45__cpo4cendE:
	.zero		1
	.type		_ZN70_INTERNAL_48b521d0_34_flash_fwd_hdim192_128_fp16_sm90_cu_2acf44d3_29084cuda3std6ranges3__45__cpo4swapE,@object
	.size		_ZN70_INTERNAL_48b521d0_34_flash_fwd_hdim192_128_fp16_sm90_cu_2acf44d3_29084cuda3std6ranges3__45__cpo4swapE,(.L_18 - _ZN70_INTERNAL_48b521d0_34_flash_fwd_hdim192_128_fp16_sm90_cu_2acf44d3_29084cuda3std6ranges3__45__cpo4swapE)
_ZN70_INTERNAL_48b521d0_34_flash_fwd_hdim192_128_fp16_sm90_cu_2acf44d3_29084cuda3std6ranges3__45__cpo4swapE:
	.zero		1
.L_18:


//--------------------- .nv.shared._ZN7cutlass13device_kernelIN5flash11enable_sm90INS1_16FlashAttnFwdSm90INS1_25CollectiveMainloopFwdSm90ILi2EN4cute5tupleIJNS5_1CILi2EEENS7_ILi1EEES9_EEENS6_IJNS7_ILi128EEESB_NS7_ILi192EEEEEELi128ENS_6half_tEfNS_4arch4Sm90ELb0ELb0ELb0ELb0ELb0ELb0ELb0ELb1ELb1ELb0ELb0ELb0EEENS1_21CollectiveEpilogueFwdINS6_IJSB_SB_SB_EEESA_SE_SG_Li256ELb0ELb0ELb0ELb0EEENS1_29StaticPersistentTileSchedulerILb0EEEEEEEEEvNT_6ParamsE --------------------------
	.section	.nv.shared._ZN7cutlass13device_kernelIN5flash11enable_sm90INS1_16FlashAttnFwdSm90INS1_25CollectiveMainloopFwdSm90ILi2EN4cute5tupleIJNS5_1CILi2EEENS7_ILi1EEES9_EEENS6_IJNS7_ILi128EEESB_NS7_ILi192EEEEEELi128ENS_6half_tEfNS_4arch4Sm90ELb0ELb0ELb0ELb0ELb0ELb0ELb0ELb1ELb1ELb0ELb0ELb0EEENS1_21CollectiveEpilogueFwdINS6_IJSB_SB_SB_EEESA_SE_SG_Li256ELb0ELb0ELb0ELb0EEENS1_29StaticPersistentTileSchedulerILb0EEEEEEEEEvNT_6ParamsE,"aw",@nobits
	.sectionflags	@""
	.align	16
	.zero		1024


//--------------------- .nv.shared._ZN7cutlass13device_kernelIN5flash11enable_sm90INS1_16FlashAttnFwdSm90INS1_25CollectiveMainloopFwdSm90ILi2EN4cute5tupleIJNS5_1CILi1EEES8_S8_EEENS6_IJNS7_ILi128EEESA_NS7_ILi192EEEEEELi128ENS_6half_tEfNS_4arch4Sm90ELb0ELb0ELb0ELb1ELb0ELb0ELb0ELb1ELb1ELb0ELb0ELb0EEENS1_21CollectiveEpilogueFwdINS6_IJSA_SA_SA_EEES9_SD_SF_Li256ELb1ELb0ELb0ELb0EEENS1_36VarlenDynamicPersistentTileSchedulerILi128ELi128ELi256ELi32ELb0ELb0ELb1ELb0ELb1ELb1EEEEEEEEEvNT_6ParamsE --------------------------
	.section	.nv.shared._ZN7cutlass13device_kernelIN5flash11enable_sm90INS1_16FlashAttnFwdSm90INS1_25CollectiveMainloopFwdSm90ILi2EN4cute5tupleIJNS5_1CILi1EEES8_S8_EEENS6_IJNS7_ILi128EEESA_NS7_ILi192EEEEEELi128ENS_6half_tEfNS_4arch4Sm90ELb0ELb0ELb0ELb1ELb0ELb0ELb0ELb1ELb1ELb0ELb0ELb0EEENS1_21CollectiveEpilogueFwdINS6_IJSA_SA_SA_EEES9_SD_SF_Li256ELb1ELb0ELb0ELb0EEENS1_36VarlenDynamicPersistentTileSchedulerILi128ELi128ELi256ELi32ELb0ELb0ELb1ELb0ELb1ELb1EEEEEEEEEvNT_6ParamsE,"aw",@nobits
	.sectionflags	@""
	.align	16
	.zero		1024


//--------------------- .nv.shared._ZN7cutlass13device_kernelIN5flash11enable_sm90INS1_16FlashAttnFwdSm90INS1_25CollectiveMainloopFwdSm90ILi2EN4cute5tupleIJNS5_1CILi1EEES8_S8_EEENS6_IJNS7_ILi128EEESA_NS7_ILi192EEEEEELi128ENS_6half_tEfNS_4arch4Sm90ELb0ELb0ELb0ELb1ELb0ELb1ELb0ELb1ELb1ELb0ELb0ELb0EEENS1_21CollectiveEpilogueFwdINS6_IJSA_SA_SA_EEES9_SD_SF_Li256ELb1ELb0ELb0ELb0EEENS1_36VarlenDynamicPersistentTileSchedulerILi128ELi128ELi256ELi32ELb0ELb0ELb1ELb0ELb1ELb1EEEEEEEEEvNT_6ParamsE --------------------------
	.section	.nv.shared._ZN7cutlass13device_kernelIN5flash11enable_sm90INS1_16FlashAttnFwdSm90INS1_25CollectiveMainloopFwdSm90ILi2EN4cute5tupleIJNS5_1CILi1EEES8_S8_EEENS6_IJNS7_ILi128EEESA_NS7_ILi192EEEEEELi128ENS_6half_tEfNS_4arch4Sm90ELb0ELb0ELb0ELb1ELb0ELb1ELb0ELb1ELb1ELb0ELb0ELb0EEENS1_21CollectiveEpilogueFwdINS6_IJSA_SA_SA_EEES9_SD_SF_Li256ELb1ELb0ELb0ELb0EEENS1_36VarlenDynamicPersistentTileSchedulerILi128ELi128ELi256ELi32ELb0ELb0ELb1ELb0ELb1ELb1EEEEEEEEEvNT_6ParamsE,"aw",@nobits
	.sectionflags	@""
	.align	16
	.zero		1024


//--------------------- .nv.shared._ZN7cutlass13device_kernelIN5flash11enable_sm90INS1_16FlashAttnFwdSm90INS1_25CollectiveMainloopFwdSm90ILi2EN4cute5tupleIJNS5_1CILi1EEES8_S8_EEENS6_IJNS7_ILi128EEENS7_ILi96EEENS7_ILi192EEEEEELi128ENS_6half_tEfNS_4arch4Sm90ELb0ELb1ELb0ELb0ELb0ELb0ELb0ELb1ELb1ELb0ELb0ELb0EEENS1_21CollectiveEpilogueFwdINS6_IJSA_SA_SB_EEES9_SE_SG_Li256ELb0ELb0ELb0ELb0EEENS1_30DynamicPersistentTileSchedulerILi256ELi32ELb0ELb0ELb1EEEEEEEEEvNT_6ParamsE --------------------------
	.section	.nv.shared._ZN7cutlass13device_kernelIN5flash11enable_sm90INS1_16FlashAttnFwdSm90INS1_25CollectiveMainloopFwdSm90ILi2EN4cute5tupleIJNS5_1CILi1EEES8_S8_EEENS6_IJNS7_ILi128EEENS7_ILi96EEENS7_ILi192EEEEEELi128ENS_6half_tEfNS_4arch4Sm90ELb0ELb1ELb0ELb0ELb0ELb0ELb0ELb1ELb1ELb0ELb0ELb0EEENS1_21CollectiveEpilogueFwdINS6_IJSA_SA_SB_EEES9_SE_SG_Li256ELb0ELb0ELb0ELb0EEENS1_30DynamicPersistentTileSchedulerILi256ELi32ELb0ELb0ELb1EEEEEEEEEvNT_6ParamsE,"aw",@nobits
	.sectionflags	@""
	.align	16
	.zero		1024


//--------------------- .nv.shared._ZN7cutlass13device_kernelIN5flash11enable_sm90INS1_16FlashAttnFwdSm90INS1_25CollectiveMainloopFwdSm90ILi2EN4cute5tupleIJNS5_1CILi1EEES8_S8_EEENS6_IJNS7_ILi128EEENS7_ILi96EEENS7_ILi192EEEEEELi128ENS_6half_tEfNS_4arch4Sm90ELb0ELb1ELb0ELb1ELb0ELb0ELb0ELb1ELb1ELb0ELb0ELb0EEENS1_21CollectiveEpilogueFwdINS6_IJSA_SA_SB_EEES9_SE_SG_Li256ELb1ELb0ELb0ELb0EEENS1_36VarlenDynamicPersistentTileSchedulerILi128ELi96ELi256ELi32ELb0ELb0ELb1ELb1ELb0ELb1EEEEEEEEEvNT_6ParamsE --------------------------
	.section	.nv.shared._ZN7cutlass13device_kernelIN5flash11enable_sm90INS1_16FlashAttnFwdSm90INS1_25CollectiveMainloopFwdSm90ILi2EN4cute5tupleIJNS5_1CILi1EEES8_S8_EEENS6_IJNS7_ILi128EEENS7_ILi96EEENS7_ILi192EEEEEELi128ENS_6half_tEfNS_4arch4Sm90ELb0ELb1ELb0ELb1ELb0ELb0ELb0ELb1ELb1ELb0ELb0ELb0EEENS1_21CollectiveEpilogueFwdINS6_IJSA_SA_SB_EEES9_SE_SG_Li256ELb1ELb0ELb0ELb0EEENS1_36VarlenDynamicPersistentTileSchedulerILi128ELi96ELi256ELi32ELb0ELb0ELb1ELb1ELb0ELb1EEEEEEEEEvNT_6ParamsE,"aw",@nobits
	.sectionflags	@""
	.align	16
	.zero		1024


//--------------------- .nv.shared._ZN7cutlass13device_kernelIN5flash11enable_sm90INS1_16FlashAttnFwdSm90INS1_25CollectiveMainloopFwdSm90ILi2EN4cute5tupleIJNS5_1CILi1EEES8_S8_EEENS6_IJNS7_ILi128EEENS7_ILi96EEENS7_ILi192EEEEEELi128ENS_6half_tEfNS_4arch4Sm90ELb0ELb1ELb0ELb1ELb0ELb1ELb0ELb1ELb1ELb0ELb0ELb0EEENS1_21CollectiveEpilogueFwdINS6_IJSA_SA_SB_EEES9_SE_SG_Li256ELb1ELb0ELb0ELb0EEENS1_36VarlenDynamicPersistentTileSchedulerILi128ELi96ELi256ELi32ELb0ELb0ELb1ELb1ELb0ELb1EEEEEEEEEvNT_6ParamsE --------------------------
	.section	.nv.shared._ZN7cutlass13device_kernelIN5flash11enable_sm90INS1_16FlashAttnFwdSm90INS1_25CollectiveMainloopFwdSm90ILi2EN4cute5tupleIJNS5_1CILi1EEES8_S8_EEENS6_IJNS7_ILi128EEENS7_ILi96EEENS7_ILi192EEEEEELi128ENS_6half_tEfNS_4arch4Sm90ELb0ELb1ELb0ELb1ELb0ELb1ELb0ELb1ELb1ELb0ELb0ELb0EEENS1_21CollectiveEpilogueFwdINS6_IJSA_SA_SB_EEES9_SE_SG_Li256ELb1ELb0ELb0ELb0EEENS1_36VarlenDynamicPersistentTileSchedulerILi128ELi96ELi256ELi32ELb0ELb0ELb1ELb1ELb0ELb1EEEEEEEEEvNT_6ParamsE,"aw",@nobits
	.sectionflags	@""
	.align	16
	.zero		1024


//--------------------- .nv.shared._ZN7cutlass13device_kernelIN5flash11enable_sm90INS1_16FlashAttnFwdSm90INS1_25CollectiveMainloopFwdSm90ILi2EN4cute5tupleIJNS5_1CILi1EEES8_S8_EEENS6_IJNS7_ILi128EEESA_NS7_ILi192EEEEEELi128ENS_6half_tEfNS_4arch4Sm90ELb1ELb0ELb0ELb0ELb0ELb0ELb0ELb1ELb1ELb0ELb0ELb0EEENS1_21CollectiveEpilogueFwdINS6_IJSA_SA_SA_EEES9_SD_SF_Li256ELb0ELb0ELb0ELb0EEENS1_30DynamicPersistentTileSchedulerILi256ELi32ELb0ELb0ELb1EEEEEEEEEvNT_6ParamsE --------------------------
	.section	.nv.shared._ZN7cutlass13device_kernelIN5flash11enable_sm90INS1_16FlashAttnFwdSm90INS1_25CollectiveMainloopFwdSm90ILi2EN4cute5tupleIJNS5_1CILi1EEES8_S8_EEENS6_IJNS7_ILi128EEESA_NS7_ILi192EEEEEELi128ENS_6half_tEfNS_4arch4Sm90ELb1ELb0ELb0ELb0ELb0ELb0ELb0ELb1ELb1ELb0ELb0ELb0EEENS1_21CollectiveEpilogueFwdINS6_IJSA_SA_SA_EEES9_SD_SF_Li256ELb0ELb0ELb0ELb0EEENS1_30DynamicPersistentTileSchedulerILi256ELi32ELb0ELb0ELb1EEEEEEEEEvNT_6ParamsE,"aw",@nobits
	.sectionflags	@""
	.align	16
	.zero		1024


//--------------------- .nv.shared._ZN7cutlass13device_kernelIN5flash11enable_sm90INS1_16FlashAttnFwdSm90INS1_25CollectiveMainloopFwdSm90ILi2EN4cute5tupleIJNS5_1CILi1EEES8_S8_EEENS6_IJNS7_ILi128EEESA_NS7_ILi192EEEEEELi128ENS_6half_tEfNS_4arch4Sm90ELb1ELb0ELb0ELb1ELb0ELb0ELb0ELb1ELb1ELb0ELb0ELb0EEENS1_21CollectiveEpilogueFwdINS6_IJSA_SA_SA_EEES9_SD_SF_Li256ELb1ELb0ELb0ELb0EEENS1_36VarlenDynamicPersistentTileSchedulerILi128ELi128ELi256ELi32ELb0ELb0ELb1ELb1ELb1ELb1EEEEEEEEEvNT_6ParamsE --------------------------
	.section	.nv.shared._ZN7cutlass13device_kernelIN5flash11enable_sm90INS1_16FlashAttnFwdSm90INS1_25CollectiveMainloopFwdSm90ILi2EN4cute5tupleIJNS5_1CILi1EEES8_S8_EEENS6_IJNS7_ILi128EEESA_NS7_ILi192EEEEEELi128ENS_6half_tEfNS_4arch4Sm90ELb1ELb0ELb0ELb1ELb0ELb0ELb0ELb1ELb1ELb0ELb0ELb0EEENS1_21CollectiveEpilogueFwdINS6_IJSA_SA_SA_EEES9_SD_SF_Li256ELb1ELb0ELb0ELb0EEENS1_36VarlenDynamicPersistentTileSchedulerILi128ELi128ELi256ELi32ELb0ELb0ELb1ELb1ELb1ELb1EEEEEEEEEvNT_6ParamsE,"aw",@nobits
	.sectionflags	@""
	.align	16
	.zero		1024


//--------------------- .nv.shared._ZN7cutlass13device_kernelIN5flash11enable_sm90INS1_16FlashAttnFwdSm90INS1_25CollectiveMainloopFwdSm90ILi2EN4cute5tupleIJNS5_1CILi1EEES8_S8_EEENS6_IJNS7_ILi128EEESA_NS7_ILi192EEEEEELi128ENS_6half_tEfNS_4arch4Sm90ELb1ELb0ELb0ELb1ELb0ELb1ELb0ELb1ELb1ELb0ELb0ELb0EEENS1_21CollectiveEpilogueFwdINS6_IJSA_SA_SA_EEES9_SD_SF_Li256ELb1ELb0ELb0ELb0EEENS1_36VarlenDynamicPersistentTileSchedulerILi128ELi128ELi256ELi32ELb0ELb0ELb1ELb1ELb1ELb1EEEEEEEEEvNT_6ParamsE --------------------------
	.section	.nv.shared._ZN7cutlass13device_kernelIN5flash11enable_sm90INS1_16FlashAttnFwdSm90INS1_25CollectiveMainloopFwdSm90ILi2EN4cute5tupleIJNS5_1CILi1EEES8_S8_EEENS6_IJNS7_ILi128EEESA_NS7_ILi192EEEEEELi128ENS_6half_tEfNS_4arch4Sm90ELb1ELb0ELb0ELb1ELb0ELb1ELb0ELb1ELb1ELb0ELb0ELb0EEENS1_21CollectiveEpilogueFwdINS6_IJSA_SA_SA_EEES9_SD_SF_Li256ELb1ELb0ELb0ELb0EEENS1_36VarlenDynamicPersistentTileSchedulerILi128ELi128ELi256ELi32ELb0ELb0ELb1ELb1ELb1ELb1EEEEEEEEEvNT_6ParamsE,"aw",@nobits
	.sectionflags	@""
	.align	16
	.zero		1024


//--------------------- .nv.constant0._ZN7cutlass13device_kernelIN5flash11enable_sm90INS1_16FlashAttnFwdSm90INS1_25CollectiveMainloopFwdSm90ILi2EN4cute5tupleIJNS5_1CILi1EEES8_S8_EEENS6_IJNS7_ILi128EEESA_NS7_ILi192EEEEEELi128ENS_6half_tEfNS_4arch4Sm90ELb0ELb0ELb0ELb0ELb0ELb0ELb0ELb1ELb1ELb0ELb0ELb0EEENS1_21CollectiveEpilogueFwdINS6_IJSA_SA_SA_EEES9_SD_SF_Li256ELb0ELb0ELb0ELb0EEENS1_29StaticPersistentTileSchedulerILb0EEEEEEEEEvNT_6ParamsE --------------------------
	.section	.nv.constant0._ZN7cutlass13device_kernelIN5flash11enable_sm90INS1_16FlashAttnFwdSm90INS1_25CollectiveMainloopFwdSm90ILi2EN4cute5tupleIJNS5_1CILi1EEES8_S8_EEENS6_IJNS7_ILi128EEESA_NS7_ILi192EEEEEELi128ENS_6half_tEfNS_4arch4Sm90ELb0ELb0ELb0ELb0ELb0ELb0ELb0ELb1ELb1ELb0ELb0ELb0EEENS1_21CollectiveEpilogueFwdINS6_IJSA_SA_SA_EEES9_SD_SF_Li256ELb0ELb0ELb0ELb0EEENS1_29StaticPersistentTileSchedulerILb0EEEEEEEEEvNT_6ParamsE,"a",@progbits
	.sectionflags	@""
	.align	4
.nv.constant0._ZN7cutlass13device_kernelIN5flash11enable_sm90INS1_16FlashAttnFwdSm90INS1_25CollectiveMainloopFwdSm90ILi2EN4cute5tupleIJNS5_1CILi1EEES8_S8_EEENS6_IJNS7_ILi128EEESA_NS7_ILi192EEEEEELi128ENS_6half_tEfNS_4arch4Sm90ELb0ELb0ELb0ELb0ELb0ELb0ELb0ELb1ELb1ELb0ELb0ELb0EEENS1_21CollectiveEpilogueFwdINS6_IJSA_SA_SA_EEES9_SD_SF_Li256ELb0ELb0ELb0ELb0EEENS1_29StaticPersistentTileSchedulerILb0EEEEEEEEEvNT_6ParamsE:
	.zero		3584


//--------------------- .nv.constant0._ZN7cutlass13device_kernelIN5flash11enable_sm90INS1_16FlashAttnFwdSm90INS1_25CollectiveMainloopFwdSm90ILi2EN4cute5tupleIJNS5_1CILi2EEENS7_ILi1EEES9_EEENS6_IJNS7_ILi128EEESB_NS7_ILi192EEEEEELi128ENS_6half_tEfNS_4arch4Sm90ELb0ELb0ELb0ELb0ELb0ELb0ELb0ELb1ELb1ELb0ELb0ELb0EEENS1_21CollectiveEpilogueFwdINS6_IJSB_SB_SB_EEESA_SE_SG_Li256ELb0ELb0ELb0ELb0EEENS1_29StaticPersistentTileSchedulerILb0EEEEEEEEEvNT_6ParamsE --------------------------
	.section	.nv.constant0._ZN7cutlass13device_kernelIN5flash11enable_sm90INS1_16FlashAttnFwdSm90INS1_25CollectiveMainloopFwdSm90ILi2EN4cute5tupleIJNS5_1CILi2EEENS7_ILi1EEES9_EEENS6_IJNS7_ILi128EEESB_NS7_ILi192EEEEEELi128ENS_6half_tEfNS_4arch4Sm90ELb0ELb0ELb0ELb0ELb0ELb0ELb0ELb1ELb1ELb0ELb0ELb0EEENS1_21CollectiveEpilogueFwdINS6_IJSB_SB_SB_EEESA_SE_SG_Li256ELb0ELb0ELb0ELb0EEENS1_29StaticPersistentTileSchedulerILb0EEEEEEEEEvNT_6ParamsE,"a",@progbits
	.sectionflags	@""
	.align	4
.nv.constant0._ZN7cutlass13device_kernelIN5flash11enable_sm90INS1_16FlashAttnFwdSm90INS1_25CollectiveMainloopFwdSm90ILi2EN4cute5tupleIJNS5_1CILi2EEENS7_ILi1EEES9_EEENS6_IJNS7_ILi128EEESB_NS7_ILi192EEEEEELi128ENS_6half_tEfNS_4arch4Sm90ELb0ELb0ELb0ELb0ELb0ELb0ELb0ELb1ELb1ELb0ELb0ELb0EEENS1_21CollectiveEpilogueFwdINS6_IJSB_SB_SB_EEESA_SE_SG_Li256ELb0ELb0ELb0ELb0EEENS1_29StaticPersistentTileSchedulerILb0EEEEEEEEEvNT_6ParamsE:
	.zero		3584


//--------------------- .nv.constant0._ZN7cutlass13device_kernelIN5flash11enable_sm90INS1_16FlashAttnFwdSm90INS1_25CollectiveMainloopFwdSm90ILi2EN4cute5tupleIJNS5_1CILi1EEES8_S8_EEENS6_IJNS7_ILi128EEESA_NS7_ILi192EEEEEELi128ENS_6half_tEfNS_4arch4Sm90ELb0ELb0ELb0ELb1ELb0ELb0ELb0ELb1ELb1ELb0ELb0ELb0EEENS1_21CollectiveEpilogueFwdINS6_IJSA_SA_SA_EEES9_SD_SF_Li256ELb1ELb0ELb0ELb0EEENS1_36VarlenDynamicPersistentTileSchedulerILi128ELi128ELi256ELi32ELb0ELb0ELb1ELb0ELb1ELb1EEEEEEEEEvNT_6ParamsE --------------------------
	.section	.nv.constant0._ZN7cutlass13device_kernelIN5flash11enable_sm90INS1_16FlashAttnFwdSm90INS1_25CollectiveMainloopFwdSm90ILi2EN4cute5tupleIJNS5_1CILi1EEES8_S8_EEENS6_IJNS7_ILi128EEESA_NS7_ILi192EEEEEELi128ENS_6half_tEfNS_4arch4Sm90ELb0ELb0ELb0ELb1ELb0ELb0ELb0ELb1ELb1ELb0ELb0ELb0EEENS1_21CollectiveEpilogueFwdINS6_IJSA_SA_SA_EEES9_SD_SF_Li256ELb1ELb0ELb0ELb0EEENS1_36VarlenDynamicPersistentTileSchedulerILi128ELi128ELi256ELi32ELb0ELb0ELb1ELb0ELb1ELb1EEEEEEEEEvNT_6ParamsE,"a",@progbits
	.sectionflags	@""
	.align	4
.nv.constant0._ZN7cutlass13device_kernelIN5flash11enable_sm90INS1_16FlashAttnFwdSm90INS1_25CollectiveMainloopFwdSm90ILi2EN4cute5tupleIJNS5_1CILi1EEES8_S8_EEENS6_IJNS7_ILi128EEESA_NS7_ILi192EEEEEELi128ENS_6half_tEfNS_4arch4Sm90ELb0ELb0ELb0ELb1ELb0ELb0ELb0ELb1ELb1ELb0ELb0ELb0EEENS1_21CollectiveEpilogueFwdINS6_IJSA_SA_SA_EEES9_SD_SF_Li256ELb1ELb0ELb0ELb0EEENS1_36VarlenDynamicPersistentTileSchedulerILi128ELi128ELi256ELi32ELb0ELb0ELb1ELb0ELb1ELb1EEEEEEEEEvNT_6ParamsE:
	.zero		3200


//--------------------- .nv.constant0._ZN7cutlass13device_kernelIN5flash11enable_sm90INS1_16FlashAttnFwdSm90INS1_25CollectiveMainloopFwdSm90ILi2EN4cute5tupleIJNS5_1CILi1EEES8_S8_EEENS6_IJNS7_ILi128EEESA_NS7_ILi192EEEEEELi128ENS_6half_tEfNS_4arch4Sm90ELb0ELb0ELb0ELb1ELb0ELb1ELb0ELb1ELb1ELb0ELb0ELb0EEENS1_21CollectiveEpilogueFwdINS6_IJSA_SA_SA_EEES9_SD_SF_Li256ELb1ELb0ELb0ELb0EEENS1_36VarlenDynamicPersistentTileSchedulerILi128ELi128ELi256ELi32ELb0ELb0ELb1ELb0ELb1ELb1EEEEEEEEEvNT_6ParamsE --------------------------
	.section	.nv.constant0._ZN7cutlass13device_kernelIN5flash11enable_sm90INS1_16FlashAttnFwdSm90INS1_25CollectiveMainloopFwdSm90ILi2EN4cute5tupleIJNS5_1CILi1EEES8_S8_EEENS6_IJNS7_ILi128EEESA_NS7_ILi192EEEEEELi128ENS_6half_tEfNS_4arch4Sm90ELb0ELb0ELb0ELb1ELb0ELb1ELb0ELb1ELb1ELb0ELb0ELb0EEENS1_21CollectiveEpilogueFwdINS6_IJSA_SA_SA_EEES9_SD_SF_Li256ELb1ELb0ELb0ELb0EEENS1_36VarlenDynamicPersistentTileSchedulerILi128ELi128ELi256ELi32ELb0ELb0ELb1ELb0ELb1ELb1EEEEEEEEEvNT_6ParamsE,"a",@progbits
	.sectionflags	@""
	.align	4
.nv.constant0._ZN7cutlass13device_kernelIN5flash11enable_sm90INS1_16FlashAttnFwdSm90INS1_25CollectiveMainloopFwdSm90ILi2EN4cute5tupleIJNS5_1CILi1EEES8_S8_EEENS6_IJNS7_ILi128EEESA_NS7_ILi192EEEEEELi128ENS_6half_tEfNS_4arch4Sm90ELb0ELb0ELb0ELb1ELb0ELb1ELb0ELb1ELb1ELb0ELb0ELb0EEENS1_21CollectiveEpilogueFwdINS6_IJSA_SA_SA_EEES9_SD_SF_Li256ELb1ELb0ELb0ELb0EEENS1_36VarlenDynamicPersistentTileSchedulerILi128ELi128ELi256ELi32ELb0ELb0ELb1ELb0ELb1ELb1EEEEEEEEEvNT_6ParamsE:
	.zero		3200


//--------------------- .nv.constant0._ZN7cutlass13device_kernelIN5flash11enable_sm90INS1_16FlashAttnFwdSm90INS1_25CollectiveMainloopFwdSm90ILi2EN4cute5tupleIJNS5_1CILi1EEES8_S8_EEENS6_IJNS7_ILi128EEENS7_ILi96EEENS7_ILi192EEEEEELi128ENS_6half_tEfNS_4arch4Sm90ELb0ELb1ELb0ELb0ELb0ELb0ELb0ELb1ELb1ELb0ELb0ELb0EEENS1_21CollectiveEpilogueFwdINS6_IJSA_SA_SB_EEES9_SE_SG_Li256ELb0ELb0ELb0ELb0EEENS1_30DynamicPersistentTileSchedulerILi256ELi32ELb0ELb0ELb1EEEEEEEEEvNT_6ParamsE --------------------------
	.section	.nv.constant0._ZN7cutlass13device_kernelIN5flash11enable_sm90INS1_16FlashAttnFwdSm90INS1_25CollectiveMainloopFwdSm90ILi2EN4cute5tupleIJNS5_1CILi1EEES8_S8_EEENS6_IJNS7_ILi128EEENS7_ILi96EEENS7_ILi192EEEEEELi128ENS_6half_tEfNS_4arch4Sm90ELb0ELb1ELb0ELb0ELb0ELb0ELb0ELb1ELb1ELb0ELb0ELb0EEENS1_21CollectiveEpilogueFwdINS6_IJSA_SA_SB_EEES9_SE_SG_Li256ELb0ELb0ELb0ELb0EEENS1_30DynamicPersistentTileSchedulerILi256ELi32ELb0ELb0ELb1EEEEEEEEEvNT_6ParamsE,"a",@progbits
	.sectionflags	@""
	.align	4
.nv.constant0._ZN7cutlass13device_kernelIN5flash11enable_sm90INS1_16FlashAttnFwdSm90INS1_25CollectiveMainloopFwdSm90ILi2EN4cute5tupleIJNS5_1CILi1EEES8_S8_EEENS6_IJNS7_ILi128EEENS7_ILi96EEENS7_ILi192EEEEEELi128ENS_6half_tEfNS_4arch4Sm90ELb0ELb1ELb0ELb0ELb0ELb0ELb0ELb1ELb1ELb0ELb0ELb0EEENS1_21CollectiveEpilogueFwdINS6_IJSA_SA_SB_EEES9_SE_SG_Li256ELb0ELb0ELb0ELb0EEENS1_30DynamicPersistentTileSchedulerILi256ELi32ELb0ELb0ELb1EEEEEEEEEvNT_6ParamsE:
	.zero		3584


//--------------------- .nv.constant0._ZN7cutlass13device_kernelIN5flash11enable_sm90INS1_16FlashAttnFwdSm90INS1_25CollectiveMainloopFwdSm90ILi2EN4cute5tupleIJNS5_1CILi1EEES8_S8_EEENS6_IJNS7_ILi128EEENS7_ILi96EEENS7_ILi192EEEEEELi128ENS_6half_tEfNS_4arch4Sm90ELb0ELb1ELb0ELb1ELb0ELb0ELb0ELb1ELb1ELb0ELb0ELb0EEENS1_21CollectiveEpilogueFwdINS6_IJSA_SA_SB_EEES9_SE_SG_Li256ELb1ELb0ELb0ELb0EEENS1_36VarlenDynamicPersistentTileSchedulerILi128ELi96ELi256ELi32ELb0ELb0ELb1ELb1ELb0ELb1EEEEEEEEEvNT_6ParamsE --------------------------
	.section	.nv.constant0._ZN7cutlass13device_kernelIN5flash11enable_sm90INS1_16FlashAttnFwdSm90INS1_25CollectiveMainloopFwdSm90ILi2EN4cute5tupleIJNS5_1CILi1EEES8_S8_EEENS6_IJNS7_ILi128EEENS7_ILi96EEENS7_ILi192EEEEEELi128ENS_6half_tEfNS_4arch4Sm90ELb0ELb1ELb0ELb1ELb0ELb0ELb0ELb1ELb1ELb0ELb0ELb0EEENS1_21CollectiveEpilogueFwdINS6_IJSA_SA_SB_EEES9_SE_SG_Li256ELb1ELb0ELb0ELb0EEENS1_36VarlenDynamicPersistentTileSchedulerILi128ELi96ELi256ELi32ELb0ELb0ELb1ELb1ELb0ELb1EEEEEEEEEvNT_6ParamsE,"a",@progbits
	.sectionflags	@""
	.align	4
.nv.constant0._ZN7cutlass13device_kernelIN5flash11enable_sm90INS1_16FlashAttnFwdSm90INS1_25CollectiveMainloopFwdSm90ILi2EN4cute5tupleIJNS5_1CILi1EEES8_S8_EEENS6_IJNS7_ILi128EEENS7_ILi96EEENS7_ILi192EEEEEELi128ENS_6half_tEfNS_4arch4Sm90ELb0ELb1ELb0ELb1ELb0ELb0ELb0ELb1ELb1ELb0ELb0ELb0EEENS1_21CollectiveEpilogueFwdINS6_IJSA_SA_SB_EEES9_SE_SG_Li256ELb1ELb0ELb0ELb0EEENS1_36VarlenDynamicPersistentTileSchedulerILi128ELi96ELi256ELi32ELb0ELb0ELb1ELb1ELb0ELb1EEEEEEEEEvNT_6ParamsE:
	.zero		3200


//--------------------- .nv.constant0._ZN7cutlass13device_kernelIN5flash11enable_sm90INS1_16FlashAttnFwdSm90INS1_25CollectiveMainloopFwdSm90ILi2EN4cute5tupleIJNS5_1CILi1EEES8_S8_EEENS6_IJNS7_ILi128EEENS7_ILi96EEENS7_ILi192EEEEEELi128ENS_6half_tEfNS_4arch4Sm90ELb0ELb1ELb0ELb1ELb0ELb1ELb0ELb1ELb1ELb0ELb0ELb0EEENS1_21CollectiveEpilogueFwdINS6_IJSA_SA_SB_EEES9_SE_SG_Li256ELb1ELb0ELb0ELb0EEENS1_36VarlenDynamicPersistentTileSchedulerILi128ELi96ELi256ELi32ELb0ELb0ELb1ELb1ELb0ELb1EEEEEEEEEvNT_6ParamsE --------------------------
	.section	.nv.constant0._ZN7cutlass13device_kernelIN5flash11enable_sm90INS1_16FlashAttnFwdSm90INS1_25CollectiveMainloopFwdSm90ILi2EN4cute5tupleIJNS5_1CILi1EEES8_S8_EEENS6_IJNS7_ILi128EEENS7_ILi96EEENS7_ILi192EEEEEELi128ENS_6half_tEfNS_4arch4Sm90ELb0ELb1ELb0ELb1ELb0ELb1ELb0ELb1ELb1ELb0ELb0ELb0EEENS1_21CollectiveEpilogueFwdINS6_IJSA_SA_SB_EEES9_SE_SG_Li256ELb1ELb0ELb0ELb0EEENS1_36VarlenDynamicPersistentTileSchedulerILi128ELi96ELi256ELi32ELb0ELb0ELb1ELb1ELb0ELb1EEEEEEEEEvNT_6ParamsE,"a",@progbits
	.sectionflags	@""
	.align	4
.nv.constant0._ZN7cutlass13device_kernelIN5flash11enable_sm90INS1_16FlashAttnFwdSm90INS1_25CollectiveMainloopFwdSm90ILi2EN4cute5tupleIJNS5_1CILi1EEES8_S8_EEENS6_IJNS7_ILi128EEENS7_ILi96EEENS7_ILi192EEEEEELi128ENS_6half_tEfNS_4arch4Sm90ELb0ELb1ELb0ELb1ELb0ELb1ELb0ELb1ELb1ELb0ELb0ELb0EEENS1_21CollectiveEpilogueFwdINS6_IJSA_SA_SB_EEES9_SE_SG_Li256ELb1ELb0ELb0ELb0EEENS1_36VarlenDynamicPersistentTileSchedulerILi128ELi96ELi256ELi32ELb0ELb0ELb1ELb1ELb0ELb1EEEEEEEEEvNT_6ParamsE:
	.zero		3200


//--------------------- .nv.constant0._ZN7cutlass13device_kernelIN5flash11enable_sm90INS1_16FlashAttnFwdSm90INS1_25CollectiveMainloopFwdSm90ILi2EN4cute5tupleIJNS5_1CILi1EEES8_S8_EEENS6_IJNS7_ILi128EEESA_NS7_ILi192EEEEEELi128ENS_6half_tEfNS_4arch4Sm90ELb1ELb0ELb0ELb0ELb0ELb0ELb0ELb1ELb1ELb0ELb0ELb0EEENS1_21CollectiveEpilogueFwdINS6_IJSA_SA_SA_EEES9_SD_SF_Li256ELb0ELb0ELb0ELb0EEENS1_30DynamicPersistentTileSchedulerILi256ELi32ELb0ELb0ELb1EEEEEEEEEvNT_6ParamsE --------------------------
	.section	.nv.constant0._ZN7cutlass13device_kernelIN5flash11enable_sm90INS1_16FlashAttnFwdSm90INS1_25CollectiveMainloopFwdSm90ILi2EN4cute5tupleIJNS5_1CILi1EEES8_S8_EEENS6_IJNS7_ILi128EEESA_NS7_ILi192EEEEEELi128ENS_6half_tEfNS_4arch4Sm90ELb1ELb0ELb0ELb0ELb0ELb0ELb0ELb1ELb1ELb0ELb0ELb0EEENS1_21CollectiveEpilogueFwdINS6_IJSA_SA_SA_EEES9_SD_SF_Li256ELb0ELb0ELb0ELb0EEENS1_30DynamicPersistentTileSchedulerILi256ELi32ELb0ELb0ELb1EEEEEEEEEvNT_6ParamsE,"a",@progbits
	.sectionflags	@""
	.align	4
.nv.constant0._ZN7cutlass13device_kernelIN5flash11enable_sm90INS1_16FlashAttnFwdSm90INS1_25CollectiveMainloopFwdSm90ILi2EN4cute5tupleIJNS5_1CILi1EEES8_S8_EEENS6_IJNS7_ILi128EEESA_NS7_ILi192EEEEEELi128ENS_6half_tEfNS_4arch4Sm90ELb1ELb0ELb0ELb0ELb0ELb0ELb0ELb1ELb1ELb0ELb0ELb0EEENS1_21CollectiveEpilogueFwdINS6_IJSA_SA_SA_EEES9_SD_SF_Li256ELb0ELb0ELb0ELb0EEENS1_30DynamicPersistentTileSchedulerILi256ELi32ELb0ELb0ELb1EEEEEEEEEvNT_6ParamsE:
	.zero		3584


//--------------------- .nv.constant0._ZN7cutlass13device_kernelIN5flash11enable_sm90INS1_16FlashAttnFwdSm90INS1_25CollectiveMainloopFwdSm90ILi2EN4cute5tupleIJNS5_1CILi1EEES8_S8_EEENS6_IJNS7_ILi128EEESA_NS7_ILi192EEEEEELi128ENS_6half_tEfNS_4arch4Sm90ELb1ELb0ELb0ELb1ELb0ELb0ELb0ELb1ELb1ELb0ELb0ELb0EEENS1_21CollectiveEpilogueFwdINS6_IJSA_SA_SA_EEES9_SD_SF_Li256ELb1ELb0ELb0ELb0EEENS1_36VarlenDynamicPersistentTileSchedulerILi128ELi128ELi256ELi32ELb0ELb0ELb1ELb1ELb1ELb1EEEEEEEEEvNT_6ParamsE --------------------------
	.section	.nv.constant0._ZN7cutlass13device_kernelIN5flash11enable_sm90INS1_16FlashAttnFwdSm90INS1_25CollectiveMainloopFwdSm90ILi2EN4cute5tupleIJNS5_1CILi1EEES8_S8_EEENS6_IJNS7_ILi128EEESA_NS7_ILi192EEEEEELi128ENS_6half_tEfNS_4arch4Sm90ELb1ELb0ELb0ELb1ELb0ELb0ELb0ELb1ELb1ELb0ELb0ELb0EEENS1_21CollectiveEpilogueFwdINS6_IJSA_SA_SA_EEES9_SD_SF_Li256ELb1ELb0ELb0ELb0EEENS1_36VarlenDynamicPersistentTileSchedulerILi128ELi128ELi256ELi32ELb0ELb0ELb1ELb1ELb1ELb1EEEEEEEEEvNT_6ParamsE,"a",@progbits
	.sectionflags	@""
	.align	4
.nv.constant0._ZN7cutlass13device_kernelIN5flash11enable_sm90INS1_16FlashAttnFwdSm90INS1_25CollectiveMainloopFwdSm90ILi2EN4cute5tupleIJNS5_1CILi1EEES8_S8_EEENS6_IJNS7_ILi128EEESA_NS7_ILi192EEEEEELi128ENS_6half_tEfNS_4arch4Sm90ELb1ELb0ELb0ELb1ELb0ELb0ELb0ELb1ELb1ELb0ELb0ELb0EEENS1_21CollectiveEpilogueFwdINS6_IJSA_SA_SA_EEES9_SD_SF_Li256ELb1ELb0ELb0ELb0EEENS1_36VarlenDynamicPersistentTileSchedulerILi128ELi128ELi256ELi32ELb0ELb0ELb1ELb1ELb1ELb1EEEEEEEEEvNT_6ParamsE:
	.zero		3200


//--------------------- .nv.constant0._ZN7cutlass13device_kernelIN5flash11enable_sm90INS1_16FlashAttnFwdSm90INS1_25CollectiveMainloopFwdSm90ILi2EN4cute5tupleIJNS5_1CILi1EEES8_S8_EEENS6_IJNS7_ILi128EEESA_NS7_ILi192EEEEEELi128ENS_6half_tEfNS_4arch4Sm90ELb1ELb0ELb0ELb1ELb0ELb1ELb0ELb1ELb1ELb0ELb0ELb0EEENS1_21CollectiveEpilogueFwdINS6_IJSA_SA_SA_EEES9_SD_SF_Li256ELb1ELb0ELb0ELb0EEENS1_36VarlenDynamicPersistentTileSchedulerILi128ELi128ELi256ELi32ELb0ELb0ELb1ELb1ELb1ELb1EEEEEEEEEvNT_6ParamsE --------------------------
	.section	.nv.constant0._ZN7cutlass13device_kernelIN5flash11enable_sm90INS1_16FlashAttnFwdSm90INS1_25CollectiveMainloopFwdSm90ILi2EN4cute5tupleIJNS5_1CILi1EEES8_S8_EEENS6_IJNS7_ILi128EEESA_NS7_ILi192EEEEEELi128ENS_6half_tEfNS_4arch4Sm90ELb1ELb0ELb0ELb1ELb0ELb1ELb0ELb1ELb1ELb0ELb0ELb0EEENS1_21CollectiveEpilogueFwdINS6_IJSA_SA_SA_EEES9_SD_SF_Li256ELb1ELb0ELb0ELb0EEENS1_36VarlenDynamicPersistentTileSchedulerILi128ELi128ELi256ELi32ELb0ELb0ELb1ELb1ELb1ELb1EEEEEEEEEvNT_6ParamsE,"a",@progbits
	.sectionflags	@""
	.align	4
.nv.constant0._ZN7cutlass13device_kernelIN5flash11enable_sm90INS1_16FlashAttnFwdSm90INS1_25CollectiveMainloopFwdSm90ILi2EN4cute5tupleIJNS5_1CILi1EEES8_S8_EEENS6_IJNS7_ILi128EEESA_NS7_ILi192EEEEEELi128ENS_6half_tEfNS_4arch4Sm90ELb1ELb0ELb0ELb1ELb0ELb1ELb0ELb1ELb1ELb0ELb0ELb0EEENS1_21CollectiveEpilogueFwdINS6_IJSA_SA_SA_EEES9_SD_SF_Li256ELb1ELb0ELb0ELb0EEENS1_36VarlenDynamicPersistentTileSchedulerILi128ELi128ELi256ELi32ELb0ELb0ELb1ELb1ELb1ELb1EEEEEEEEEvNT_6ParamsE:
	.zero		3200


//--------------------- SYMBOLS --------------------------

	.type		.nv.reservedSmem.offset0,@object
	.size		.nv.reservedSmem.offset0,0x4
	.type		__assertfail,@function
